// Copyright (c) 2024, Jay Shah, Ganesh Bikshandi, Ying Zhang, Vijay Thakkar, Pradeep Ramani, Tri Dao.
// Splitting the different template instantiations to different files to speed up compilation.
// This file is auto-generated. See "generate_kernels.py"

#include "flash_fwd_launch_template.h"

#ifndef FLASHATTENTION_DISABLE_SM8x
#ifndef FLASHATTENTION_DISABLE_HDIM128
template void run_mha_fwd_<80, cutlass::half_t, 128, 128, true, false, true, true>(Flash_fwd_params &params, cudaStream_t stream);
template void run_mha_fwd_<86, cutlass::half_t, 128, 128, true, false, true, true>(Flash_fwd_params &params, cudaStream_t stream);
#endif
#endif


// ===== COMPILED SASS (sm_80) =====

	.target	sm_80

	.elftype	@"ET_EXEC"


//--------------------- .note.nv.tkinfo           --------------------------
	.section	.note.nv.tkinfo,"",@"SHT_NOTE"
	.sectionflags	@"SHF_NOTE_NV_TKINFO"
	.tkinfo
        /*0018*/ 	.word	0x00000002
        /*0030*/ 	.string	""
        /*0030*/ 	.string	"ptxas"
        /*0030*/ 	.string	"Cuda compilation tools, release 13.0, V13.0.88"
        /*0030*/ 	.string	"Build cuda_13.0.r13.0/compiler.36424714_0"
        /*0030*/ 	.string	"-arch sm_80 -m 64 "



//--------------------- .note.nv.cuinfo           --------------------------
	.section	.note.nv.cuinfo,"",@"SHT_NOTE"
	.sectionflags	@"SHF_NOTE_NV_CUINFO"
        /*0018*/ 	.short	0x0002
        /*001a*/ 	.short	0x0050
        /*001c*/ 	.short	0x0082
	.zero		2


//--------------------- .nv.info                  --------------------------
	.section	.nv.info,"",@"SHT_CUDA_INFO"
	.align	4


	//----- nvinfo : EIATTR_REGCOUNT
	.align		4
        /*0000*/ 	.byte	0x04, 0x2f
        /*0002*/ 	.short	(.L_12 - .L_11)
	.align		4
.L_11:
        /*0004*/ 	.word	index@(_ZN7cutlass13device_kernelIN5flash19enable_sm80_to_sm89INS1_16FlashAttnFwdSm80INS1_25CollectiveMainloopFwdSm80ILi8ELi1ELb1EN4cute5tupleIJNS5_1CILi128EEENS7_ILi112EEES8_EEELi128ENS_6half_tEfNS_4arch4Sm80ELb1ELb0ELb1ELb1ELb0ELb1ELb1ELb1EEENS1_21CollectiveEpilogueFwdINS6_IJS8_S8_S9_EEENS6_IJNS7_ILi1EEESH_SH_EEESB_SD_Li256ELb1ELb1ELb1ELb0EEENS1_36VarlenDynamicPersistentTileSchedulerILi128ELi112ELi256ELi256ELb1ELb1ELb0ELb1ELb1ELb1EEEEEEEEEvNT_6ParamsE)
        /*0008*/ 	.word	0x000000ff


	//----- nvinfo : EIATTR_FRAME_SIZE
	.align		4
.L_12:
        /*000c*/ 	.byte	0x04, 0x11
        /*000e*/ 	.short	(.L_14 - .L_13)
	.align		4
.L_13:
        /*0010*/ 	.word	index@($__internal_27_$__cuda_sm70_votesync_ballot)
        /*0014*/ 	.word	0x00000000


	//----- nvinfo : EIATTR_FRAME_SIZE
	.align		4
.L_14:
        /*0018*/ 	.byte	0x04, 0x11
        /*001a*/ 	.short	(.L_16 - .L_15)
	.align		4
.L_15:
        /*001c*/ 	.word	index@($__internal_26_$__cuda_sm70_shflsync_up_p)
        /*0020*/ 	.word	0x00000000


	//----- nvinfo : EIATTR_FRAME_SIZE
	.align		4
.L_16:
        /*0024*/ 	.byte	0x04, 0x11
        /*0026*/ 	.short	(.L_18 - .L_17)
	.align		4
.L_17:
        /*0028*/ 	.word	index@($__internal_25_$__cuda_sm70_shflsync_idx_p)
        /*002c*/ 	.word	0x00000000


	//----- nvinfo : EIATTR_FRAME_SIZE
	.align		4
.L_18:
        /*0030*/ 	.byte	0x04, 0x11
        /*0032*/ 	.short	(.L_20 - .L_19)
	.align		4
.L_19:
        /*0034*/ 	.word	index@($__internal_24_$__cuda_sm70_shflsync_bfly_p)
        /*0038*/ 	.word	0x00000000


	//----- nvinfo : EIATTR_FRAME_SIZE
	.align		4
.L_20:
        /*003c*/ 	.byte	0x04, 0x11
        /*003e*/ 	.short	(.L_22 - .L_21)
	.align		4
.L_21:
        /*0040*/ 	.word	index@(_ZN7cutlass13device_kernelIN5flash19enable_sm80_to_sm89INS1_16FlashAttnFwdSm80INS1_25CollectiveMainloopFwdSm80ILi8ELi1ELb1EN4cute5tupleIJNS5_1CILi128EEENS7_ILi112EEES8_EEELi128ENS_6half_tEfNS_4arch4Sm80ELb1ELb0ELb1ELb1ELb0ELb1ELb1ELb1EEENS1_21CollectiveEpilogueFwdINS6_IJS8_S8_S9_EEENS6_IJNS7_ILi1EEESH_SH_EEESB_SD_Li256ELb1ELb1ELb1ELb0EEENS1_36VarlenDynamicPersistentTileSchedulerILi128ELi112ELi256ELi256ELb1ELb1ELb0ELb1ELb1ELb1EEEEEEEEEvNT_6ParamsE)
        /*0044*/ 	.word	0x00000088


	//----- nvinfo : EIATTR_REGCOUNT
	.align		4
.L_22:
        /*0048*/ 	.byte	0x04, 0x2f
        /*004a*/ 	.short	(.L_24 - .L_23)
	.align		4
.L_23:
        /*004c*/ 	.word	index@(_ZN7cutlass13device_kernelIN5flash19enable_sm80_to_sm89INS1_16FlashAttnFwdSm80INS1_25CollectiveMainloopFwdSm80ILi8ELi1ELb1EN4cute5tupleIJNS5_1CILi128EEENS7_ILi112EEES8_EEELi128ENS_6half_tEfNS_4arch4Sm80ELb1ELb0ELb1ELb1ELb0ELb0ELb1ELb1EEENS1_21CollectiveEpilogueFwdINS6_IJS8_S8_S9_EEENS6_IJNS7_ILi1EEESH_SH_EEESB_SD_Li256ELb1ELb1ELb1ELb0EEENS1_36VarlenDynamicPersistentTileSchedulerILi128ELi112ELi256ELi256ELb1ELb1ELb0ELb1ELb1ELb1EEEEEEEEEvNT_6ParamsE)
        /*0050*/ 	.word	0x000000ff


	//----- nvinfo : EIATTR_FRAME_SIZE
	.align		4
.L_24:
        /*0054*/ 	.byte	0x04, 0x11
        /*0056*/ 	.short	(.L_26 - .L_25)
	.align		4
.L_25:
        /*0058*/ 	.word	index@($__internal_23_$__cuda_sm70_votesync_ballot)
        /*005c*/ 	.word	0x00000000


	//----- nvinfo : EIATTR_FRAME_SIZE
	.align		4
.L_26:
        /*0060*/ 	.byte	0x04, 0x11
        /*0062*/ 	.short	(.L_28 - .L_27)
	.align		4
.L_27:
        /*0064*/ 	.word	index@($__internal_22_$__cuda_sm70_shflsync_up_p)
        /*0068*/ 	.word	0x00000000


	//----- nvinfo : EIATTR_FRAME_SIZE
	.align		4
.L_28:
        /*006c*/ 	.byte	0x04, 0x11
        /*006e*/ 	.short	(.L_30 - .L_29)
	.align		4
.L_29:
        /*0070*/ 	.word	index@($__internal_21_$__cuda_sm70_shflsync_idx_p)
        /*0074*/ 	.word	0x00000000


	//----- nvinfo : EIATTR_FRAME_SIZE
	.align		4
.L_30:
        /*0078*/ 	.byte	0x04, 0x11
        /*007a*/ 	.short	(.L_32 - .L_31)
	.align		4
.L_31:
        /*007c*/ 	.word	index@($__internal_20_$__cuda_sm70_shflsync_bfly_p)
        /*0080*/ 	.word	0x00000000


	//----- nvinfo : EIATTR_FRAME_SIZE
	.align		4
.L_32:
        /*0084*/ 	.byte	0x04, 0x11
        /*0086*/ 	.short	(.L_34 - .L_33)
	.align		4
.L_33:
        /*0088*/ 	.word	index@(_ZN7cutlass13device_kernelIN5flash19enable_sm80_to_sm89INS1_16FlashAttnFwdSm80INS1_25CollectiveMainloopFwdSm80ILi8ELi1ELb1EN4cute5tupleIJNS5_1CILi128EEENS7_ILi112EEES8_EEELi128ENS_6half_tEfNS_4arch4Sm80ELb1ELb0ELb1ELb1ELb0ELb0ELb1ELb1EEENS1_21CollectiveEpilogueFwdINS6_IJS8_S8_S9_EEENS6_IJNS7_ILi1EEESH_SH_EEESB_SD_Li256ELb1ELb1ELb1ELb0EEENS1_36VarlenDynamicPersistentTileSchedulerILi128ELi112ELi256ELi256ELb1ELb1ELb0ELb1ELb1ELb1EEEEEEEEEvNT_6ParamsE)
        /*008c*/ 	.word	0x000000a0


	//----- nvinfo : EIATTR_REGCOUNT
	.align		4
.L_34:
        /*0090*/ 	.byte	0x04, 0x2f
        /*0092*/ 	.short	(.L_36 - .L_35)
	.align		4
.L_35:
        /*0094*/ 	.word	index@(_ZN7cutlass13device_kernelIN5flash19enable_sm80_to_sm89INS1_16FlashAttnFwdSm80INS1_25CollectiveMainloopFwdSm80ILi4ELi1ELb0EN4cute5tupleIJNS5_1CILi128EEENS7_ILi64EEES8_EEELi128ENS_6half_tEfNS_4arch4Sm80ELb1ELb0ELb1ELb0ELb0ELb0ELb1ELb1EEENS1_21CollectiveEpilogueFwdINS6_IJS8_S8_S9_EEENS6_IJNS7_ILi1EEESH_SH_EEESB_SD_Li128ELb0ELb1ELb1ELb0EEENS1_30DynamicPersistentTileSchedulerILi128ELi128ELb1ELb1ELb0EEEEEEEEEvNT_6ParamsE)
        /*0098*/ 	.word	0x000000ff


	//----- nvinfo : EIATTR_FRAME_SIZE
	.align		4
.L_36:
        /*009c*/ 	.byte	0x04, 0x11
        /*009e*/ 	.short	(.L_38 - .L_37)
	.align		4
.L_37:
        /*00a0*/ 	.word	index@($__internal_19_$__cuda_sm70_shflsync_idx_p)
        /*00a4*/ 	.word	0x00000000


	//----- nvinfo : EIATTR_FRAME_SIZE
	.align		4
.L_38:
        /*00a8*/ 	.byte	0x04, 0x11
        /*00aa*/ 	.short	(.L_40 - .L_39)
	.align		4
.L_39:
        /*00ac*/ 	.word	index@($__internal_18_$__cuda_sm70_shflsync_bfly_p)
        /*00b0*/ 	.word	0x00000000


	//----- nvinfo : EIATTR_FRAME_SIZE
	.align		4
.L_40:
        /*00b4*/ 	.byte	0x04, 0x11
        /*00b6*/ 	.short	(.L_42 - .L_41)
	.align		4
.L_41:
        /*00b8*/ 	.word	index@(_ZN7cutlass13device_kernelIN5flash19enable_sm80_to_sm89INS1_16FlashAttnFwdSm80INS1_25CollectiveMainloopFwdSm80ILi4ELi1ELb0EN4cute5tupleIJNS5_1CILi128EEENS7_ILi64EEES8_EEELi128ENS_6half_tEfNS_4arch4Sm80ELb1ELb0ELb1ELb0ELb0ELb0ELb1ELb1EEENS1_21CollectiveEpilogueFwdINS6_IJS8_S8_S9_EEENS6_IJNS7_ILi1EEESH_SH_EEESB_SD_Li128ELb0ELb1ELb1ELb0EEENS1_30DynamicPersistentTileSchedulerILi128ELi128ELb1ELb1ELb0EEEEEEEEEvNT_6ParamsE)
        /*00bc*/ 	.word	0x00000098


	//----- nvinfo : EIATTR_REGCOUNT
	.align		4
.L_42:
        /*00c0*/ 	.byte	0x04, 0x2f
        /*00c2*/ 	.short	(.L_44 - .L_43)
	.align		4
.L_43:
        /*00c4*/ 	.word	index@(_ZN7cutlass13device_kernelIN5flash19enable_sm80_to_sm89INS1_16FlashAttnFwdSm80INS1_25CollectiveMainloopFwdSm80ILi8ELi1ELb1EN4cute5tupleIJNS5_1CILi128EEENS7_ILi96EEES8_EEELi128ENS_6half_tEfNS_4arch4Sm80ELb0ELb1ELb1ELb1ELb0ELb1ELb1ELb1EEENS1_21CollectiveEpilogueFwdINS6_IJS8_S8_S9_EEENS6_IJNS7_ILi1EEESH_SH_EEESB_SD_Li256ELb1ELb1ELb1ELb0EEENS1_36VarlenDynamicPersistentTileSchedulerILi128ELi96ELi256ELi256ELb1ELb1ELb0ELb1ELb0ELb1EEEEEEEEEvNT_6ParamsE)
        /*00c8*/ 	.word	0x000000ff


	//----- nvinfo : EIATTR_FRAME_SIZE
	.align		4
.L_44:
        /*00cc*/ 	.byte	0x04, 0x11
        /*00ce*/ 	.short	(.L_46 - .L_45)
	.align		4
.L_45:
        /*00d0*/ 	.word	index@($__internal_17_$__cuda_sm70_votesync_ballot)
        /*00d4*/ 	.word	0x00000000


	//----- nvinfo : EIATTR_FRAME_SIZE
	.align		4
.L_46:
        /*00d8*/ 	.byte	0x04, 0x11
        /*00da*/ 	.short	(.L_48 - .L_47)
	.align		4
.L_47:
        /*00dc*/ 	.word	index@($__internal_16_$__cuda_sm70_shflsync_up_p)
        /*00e0*/ 	.word	0x00000000


	//----- nvinfo : EIATTR_FRAME_SIZE
	.align		4
.L_48:
        /*00e4*/ 	.byte	0x04, 0x11
        /*00e6*/ 	.short	(.L_50 - .L_49)
	.align		4
.L_49:
        /*00e8*/ 	.word	index@($__internal_15_$__cuda_sm70_shflsync_idx_p)
        /*00ec*/ 	.word	0x00000000


	//----- nvinfo : EIATTR_FRAME_SIZE
	.align		4
.L_50:
        /*00f0*/ 	.byte	0x04, 0x11
        /*00f2*/ 	.short	(.L_52 - .L_51)
	.align		4
.L_51:
        /*00f4*/ 	.word	index@($__internal_14_$__cuda_sm70_shflsync_bfly_p)
        /*00f8*/ 	.word	0x00000000


	//----- nvinfo : EIATTR_FRAME_SIZE
	.align		4
.L_52:
        /*00fc*/ 	.byte	0x04, 0x11
        /*00fe*/ 	.short	(.L_54 - .L_53)
	.align		4
.L_53:
        /*0100*/ 	.word	index@(_ZN7cutlass13device_kernelIN5flash19enable_sm80_to_sm89INS1_16FlashAttnFwdSm80INS1_25CollectiveMainloopFwdSm80ILi8ELi1ELb1EN4cute5tupleIJNS5_1CILi128EEENS7_ILi96EEES8_EEELi128ENS_6half_tEfNS_4arch4Sm80ELb0ELb1ELb1ELb1ELb0ELb1ELb1ELb1EEENS1_21CollectiveEpilogueFwdINS6_IJS8_S8_S9_EEENS6_IJNS7_ILi1EEESH_SH_EEESB_SD_Li256ELb1ELb1ELb1ELb0EEENS1_36VarlenDynamicPersistentTileSchedulerILi128ELi96ELi256ELi256ELb1ELb1ELb0ELb1ELb0ELb1EEEEEEEEEvNT_6ParamsE)
        /*0104*/ 	.word	0x00000058


	//----- nvinfo : EIATTR_REGCOUNT
	.align		4
.L_54:
        /*0108*/ 	.byte	0x04, 0x2f
        /*010a*/ 	.short	(.L_56 - .L_55)
	.align		4
.L_55:
        /*010c*/ 	.word	index@(_ZN7cutlass13device_kernelIN5flash19enable_sm80_to_sm89INS1_16FlashAttnFwdSm80INS1_25CollectiveMainloopFwdSm80ILi8ELi1ELb1EN4cute5tupleIJNS5_1CILi128EEENS7_ILi96EEES8_EEELi128ENS_6half_tEfNS_4arch4Sm80ELb0ELb1ELb1ELb1ELb0ELb0ELb1ELb1EEENS1_21CollectiveEpilogueFwdINS6_IJS8_S8_S9_EEENS6_IJNS7_ILi1EEESH_SH_EEESB_SD_Li256ELb1ELb1ELb1ELb0EEENS1_36VarlenDynamicPersistentTileSchedulerILi128ELi96ELi256ELi256ELb1ELb1ELb0ELb1ELb0ELb1EEEEEEEEEvNT_6ParamsE)
        /*0110*/ 	.word	0x000000ff


	//----- nvinfo : EIATTR_FRAME_SIZE
	.align		4
.L_56:
        /*0114*/ 	.byte	0x04, 0x11
        /*0116*/ 	.short	(.L_58 - .L_57)
	.align		4
.L_57:
        /*0118*/ 	.word	index@($__internal_13_$__cuda_sm70_votesync_ballot)
        /*011c*/ 	.word	0x00000000


	//----- nvinfo : EIATTR_FRAME_SIZE
	.align		4
.L_58:
        /*0120*/ 	.byte	0x04, 0x11
        /*0122*/ 	.short	(.L_60 - .L_59)
	.align		4
.L_59:
        /*0124*/ 	.word	index@($__internal_12_$__cuda_sm70_shflsync_up_p)
        /*0128*/ 	.word	0x00000000


	//----- nvinfo : EIATTR_FRAME_SIZE
	.align		4
.L_60:
        /*012c*/ 	.byte	0x04, 0x11
        /*012e*/ 	.short	(.L_62 - .L_61)
	.align		4
.L_61:
        /*0130*/ 	.word	index@($__internal_11_$__cuda_sm70_shflsync_idx_p)
        /*0134*/ 	.word	0x00000000


	//----- nvinfo : EIATTR_FRAME_SIZE
	.align		4
.L_62:
        /*0138*/ 	.byte	0x04, 0x11
        /*013a*/ 	.short	(.L_64 - .L_63)
	.align		4
.L_63:
        /*013c*/ 	.word	index@($__internal_10_$__cuda_sm70_shflsync_bfly_p)
        /*0140*/ 	.word	0x00000000


	//----- nvinfo : EIATTR_FRAME_SIZE
	.align		4
.L_64:
        /*0144*/ 	.byte	0x04, 0x11
        /*0146*/ 	.short	(.L_66 - .L_65)
	.align		4
.L_65:
        /*0148*/ 	.word	index@(_ZN7cutlass13device_kernelIN5flash19enable_sm80_to_sm89INS1_16FlashAttnFwdSm80INS1_25CollectiveMainloopFwdSm80ILi8ELi1ELb1EN4cute5tupleIJNS5_1CILi128EEENS7_ILi96EEES8_EEELi128ENS_6half_tEfNS_4arch4Sm80ELb0ELb1ELb1ELb1ELb0ELb0ELb1ELb1EEENS1_21CollectiveEpilogueFwdINS6_IJS8_S8_S9_EEENS6_IJNS7_ILi1EEESH_SH_EEESB_SD_Li256ELb1ELb1ELb1ELb0EEENS1_36VarlenDynamicPersistentTileSchedulerILi128ELi96ELi256ELi256ELb1ELb1ELb0ELb1ELb0ELb1EEEEEEEEEvNT_6ParamsE)
        /*014c*/ 	.word	0x00000070


	//----- nvinfo : EIATTR_REGCOUNT
	.align		4
.L_66:
        /*0150*/ 	.byte	0x04, 0x2f
        /*0152*/ 	.short	(.L_68 - .L_67)
	.align		4
.L_67:
        /*0154*/ 	.word	index@(_ZN7cutlass13device_kernelIN5flash19enable_sm80_to_sm89INS1_16FlashAttnFwdSm80INS1_25CollectiveMainloopFwdSm80ILi4ELi1ELb0EN4cute5tupleIJNS5_1CILi128EEENS7_ILi48EEES8_EEELi128ENS_6half_tEfNS_4arch4Sm80ELb0ELb1ELb1ELb0ELb0ELb0ELb1ELb1EEENS1_21CollectiveEpilogueFwdINS6_IJS8_S8_S9_EEENS6_IJNS7_ILi1EEESH_SH_EEESB_SD_Li128ELb0ELb1ELb1ELb0EEENS1_19SingleTileSchedulerILb0ELb1ELb1ELi128EEEEEEEEEvNT_6ParamsE)
        /*0158*/ 	.word	0x000000ff


	//----- nvinfo : EIATTR_FRAME_SIZE
	.align		4
.L_68:
        /*015c*/ 	.byte	0x04, 0x11
        /*015e*/ 	.short	(.L_70 - .L_69)
	.align		4
.L_69:
        /*0160*/ 	.word	index@(_ZN7cutlass13device_kernelIN5flash19enable_sm80_to_sm89INS1_16FlashAttnFwdSm80INS1_25CollectiveMainloopFwdSm80ILi4ELi1ELb0EN4cute5tupleIJNS5_1CILi128EEENS7_ILi48EEES8_EEELi128ENS_6half_tEfNS_4arch4Sm80ELb0ELb1ELb1ELb0ELb0ELb0ELb1ELb1EEENS1_21CollectiveEpilogueFwdINS6_IJS8_S8_S9_EEENS6_IJNS7_ILi1EEESH_SH_EEESB_SD_Li128ELb0ELb1ELb1ELb0EEENS1_19SingleTileSchedulerILb0ELb1ELb1ELi128EEEEEEEEEvNT_6ParamsE)
        /*0164*/ 	.word	0x00000070


	//----- nvinfo : EIATTR_REGCOUNT
	.align		4
.L_70:
        /*0168*/ 	.byte	0x04, 0x2f
        /*016a*/ 	.short	(.L_72 - .L_71)
	.align		4
.L_71:
        /*016c*/ 	.word	index@(_ZN7cutlass13device_kernelIN5flash19enable_sm80_to_sm89INS1_16FlashAttnFwdSm80INS1_25CollectiveMainloopFwdSm80ILi8ELi1ELb1EN4cute5tupleIJNS5_1CILi128EEENS7_ILi112EEES8_EEELi128ENS_6half_tEfNS_4arch4Sm80ELb0ELb0ELb1ELb1ELb0ELb1ELb1ELb1EEENS1_21CollectiveEpilogueFwdINS6_IJS8_S8_S9_EEENS6_IJNS7_ILi1EEESH_SH_EEESB_SD_Li256ELb1ELb1ELb1ELb0EEENS1_36VarlenDynamicPersistentTileSchedulerILi128ELi112ELi256ELi256ELb1ELb1ELb0ELb0ELb1ELb1EEEEEEEEEvNT_6ParamsE)
        /*0170*/ 	.word	0x000000ff


	//----- nvinfo : EIATTR_FRAME_SIZE
	.align		4
.L_72:
        /*0174*/ 	.byte	0x04, 0x11
        /*0176*/ 	.short	(.L_74 - .L_73)
	.align		4
.L_73:
        /*0178*/ 	.word	index@($__internal_9_$__cuda_sm70_votesync_ballot)
        /*017c*/ 	.word	0x00000000


	//----- nvinfo : EIATTR_FRAME_SIZE
	.align		4
.L_74:
        /*0180*/ 	.byte	0x04, 0x11
        /*0182*/ 	.short	(.L_76 - .L_75)
	.align		4
.L_75:
        /*0184*/ 	.word	index@($__internal_8_$__cuda_sm70_shflsync_up_p)
        /*0188*/ 	.word	0x00000000


	//----- nvinfo : EIATTR_FRAME_SIZE
	.align		4
.L_76:
        /*018c*/ 	.byte	0x04, 0x11
        /*018e*/ 	.short	(.L_78 - .L_77)
	.align		4
.L_77:
        /*0190*/ 	.word	index@($__internal_7_$__cuda_sm70_shflsync_idx_p)
        /*0194*/ 	.word	0x00000000


	//----- nvinfo : EIATTR_FRAME_SIZE
	.align		4
.L_78:
        /*0198*/ 	.byte	0x04, 0x11
        /*019a*/ 	.short	(.L_80 - .L_79)
	.align		4
.L_79:
        /*019c*/ 	.word	index@($__internal_6_$__cuda_sm70_shflsync_bfly_p)
        /*01a0*/ 	.word	0x00000000


	//----- nvinfo : EIATTR_FRAME_SIZE
	.align		4
.L_80:
        /*01a4*/ 	.byte	0x04, 0x11
        /*01a6*/ 	.short	(.L_82 - .L_81)
	.align		4
.L_81:
        /*01a8*/ 	.word	index@(_ZN7cutlass13device_kernelIN5flash19enable_sm80_to_sm89INS1_16FlashAttnFwdSm80INS1_25CollectiveMainloopFwdSm80ILi8ELi1ELb1EN4cute5tupleIJNS5_1CILi128EEENS7_ILi112EEES8_EEELi128ENS_6half_tEfNS_4arch4Sm80ELb0ELb0ELb1ELb1ELb0ELb1ELb1ELb1EEENS1_21CollectiveEpilogueFwdINS6_IJS8_S8_S9_EEENS6_IJNS7_ILi1EEESH_SH_EEESB_SD_Li256ELb1ELb1ELb1ELb0EEENS1_36VarlenDynamicPersistentTileSchedulerILi128ELi112ELi256ELi256ELb1ELb1ELb0ELb0ELb1ELb1EEEEEEEEEvNT_6ParamsE)
        /*01ac*/ 	.word	0x00000070


	//----- nvinfo : EIATTR_REGCOUNT
	.align		4
.L_82:
        /*01b0*/ 	.byte	0x04, 0x2f
        /*01b2*/ 	.short	(.L_84 - .L_83)
	.align		4
.L_83:
        /*01b4*/ 	.word	index@(_ZN7cutlass13device_kernelIN5flash19enable_sm80_to_sm89INS1_16FlashAttnFwdSm80INS1_25CollectiveMainloopFwdSm80ILi8ELi1ELb1EN4cute5tupleIJNS5_1CILi128EEENS7_ILi112EEES8_EEELi128ENS_6half_tEfNS_4arch4Sm80ELb0ELb0ELb1ELb1ELb0ELb0ELb1ELb1EEENS1_21CollectiveEpilogueFwdINS6_IJS8_S8_S9_EEENS6_IJNS7_ILi1EEESH_SH_EEESB_SD_Li256ELb1ELb1ELb1ELb0EEENS1_36VarlenDynamicPersistentTileSchedulerILi128ELi112ELi256ELi256ELb1ELb1ELb0ELb0ELb1ELb1EEEEEEEEEvNT_6ParamsE)
        /*01b8*/ 	.word	0x000000ff


	//----- nvinfo : EIATTR_FRAME_SIZE
	.align		4
.L_84:
        /*01bc*/ 	.byte	0x04, 0x11
        /*01be*/ 	.short	(.L_86 - .L_85)
	.align		4
.L_85:
        /*01c0*/ 	.word	index@($__internal_5_$__cuda_sm70_votesync_ballot)
        /*01c4*/ 	.word	0x00000000


	//----- nvinfo : EIATTR_FRAME_SIZE
	.align		4
.L_86:
        /*01c8*/ 	.byte	0x04, 0x11
        /*01ca*/ 	.short	(.L_88 - .L_87)
	.align		4
.L_87:
        /*01cc*/ 	.word	index@($__internal_4_$__cuda_sm70_shflsync_up_p)
        /*01d0*/ 	.word	0x00000000


	//----- nvinfo : EIATTR_FRAME_SIZE
	.align		4
.L_88:
        /*01d4*/ 	.byte	0x04, 0x11
        /*01d6*/ 	.short	(.L_90 - .L_89)
	.align		4
.L_89:
        /*01d8*/ 	.word	index@($__internal_3_$__cuda_sm70_shflsync_idx_p)
        /*01dc*/ 	.word	0x00000000


	//----- nvinfo : EIATTR_FRAME_SIZE
	.align		4
.L_90:
        /*01e0*/ 	.byte	0x04, 0x11
        /*01e2*/ 	.short	(.L_92 - .L_91)
	.align		4
.L_91:
        /*01e4*/ 	.word	index@($__internal_2_$__cuda_sm70_shflsync_bfly_p)
        /*01e8*/ 	.word	0x00000000


	//----- nvinfo : EIATTR_FRAME_SIZE
	.align		4
.L_92:
        /*01ec*/ 	.byte	0x04, 0x11
        /*01ee*/ 	.short	(.L_94 - .L_93)
	.align		4
.L_93:
        /*01f0*/ 	.word	index@(_ZN7cutlass13device_kernelIN5flash19enable_sm80_to_sm89INS1_16FlashAttnFwdSm80INS1_25CollectiveMainloopFwdSm80ILi8ELi1ELb1EN4cute5tupleIJNS5_1CILi128EEENS7_ILi112EEES8_EEELi128ENS_6half_tEfNS_4arch4Sm80ELb0ELb0ELb1ELb1ELb0ELb0ELb1ELb1EEENS1_21CollectiveEpilogueFwdINS6_IJS8_S8_S9_EEENS6_IJNS7_ILi1EEESH_SH_EEESB_SD_Li256ELb1ELb1ELb1ELb0EEENS1_36VarlenDynamicPersistentTileSchedulerILi128ELi112ELi256ELi256ELb1ELb1ELb0ELb0ELb1ELb1EEEEEEEEEvNT_6ParamsE)
        /*01f4*/ 	.word	0x00000088


	//----- nvinfo : EIATTR_REGCOUNT
	.align		4
.L_94:
        /*01f8*/ 	.byte	0x04, 0x2f
        /*01fa*/ 	.short	(.L_96 - .L_95)
	.align		4
.L_95:
        /*01fc*/ 	.word	index@(_ZN7cutlass13device_kernelIN5flash19enable_sm80_to_sm89INS1_16FlashAttnFwdSm80INS1_25CollectiveMainloopFwdSm80ILi4ELi1ELb0EN4cute5tupleIJNS5_1CILi128EEENS7_ILi64EEES8_EEELi128ENS_6half_tEfNS_4arch4Sm80ELb0ELb0ELb1ELb0ELb0ELb0ELb1ELb1EEENS1_21CollectiveEpilogueFwdINS6_IJS8_S8_S9_EEENS6_IJNS7_ILi1EEESH_SH_EEESB_SD_Li128ELb0ELb1ELb1ELb0EEENS1_19SingleTileSchedulerILb0ELb1ELb1ELi128EEEEEEEEEvNT_6ParamsE)
        /*0200*/ 	.word	0x000000ff


	//----- nvinfo : EIATTR_FRAME_SIZE
	.align		4
.L_96:
        /*0204*/ 	.byte	0x04, 0x11
        /*0206*/ 	.short	(.L_98 - .L_97)
	.align		4
.L_97:
        /*0208*/ 	.word	index@(_ZN7cutlass13device_kernelIN5flash19enable_sm80_to_sm89INS1_16FlashAttnFwdSm80INS1_25CollectiveMainloopFwdSm80ILi4ELi1ELb0EN4cute5tupleIJNS5_1CILi128EEENS7_ILi64EEES8_EEELi128ENS_6half_tEfNS_4arch4Sm80ELb0ELb0ELb1ELb0ELb0ELb0ELb1ELb1EEENS1_21CollectiveEpilogueFwdINS6_IJS8_S8_S9_EEENS6_IJNS7_ILi1EEESH_SH_EEESB_SD_Li128ELb0ELb1ELb1ELb0EEENS1_19SingleTileSchedulerILb0ELb1ELb1ELi128EEEEEEEEEvNT_6ParamsE)
        /*020c*/ 	.word	0x00000098


	//----- nvinfo : EIATTR_REGCOUNT
	.align		4
.L_98:
        /*0210*/ 	.byte	0x04, 0x2f
        /*0212*/ 	.short	(.L_100 - .L_99)
	.align		4
.L_99:
        /*0214*/ 	.word	index@(_ZN7cutlass13device_kernelIN5flash19enable_sm80_to_sm89INS1_16FlashAttnFwdSm80INS1_25CollectiveMainloopFwdSm80ILi8ELi1ELb1EN4cute5tupleIJNS5_1CILi128EEES8_S8_EEELi128ENS_6half_tEfNS_4arch4Sm80ELb1ELb0ELb1ELb0ELb0ELb0ELb1ELb1EEENS1_21CollectiveEpilogueFwdIS9_NS6_IJNS7_ILi1EEESF_SF_EEESA_SC_Li256ELb0ELb1ELb1ELb0EEENS1_30DynamicPersistentTileSchedulerILi256ELi256ELb1ELb1ELb0EEEEEEEEEvNT_6ParamsE)
        /*0218*/ 	.word	0x000000ff


	//----- nvinfo : EIATTR_FRAME_SIZE
	.align		4
.L_100:
        /*021c*/ 	.byte	0x04, 0x11
        /*021e*/ 	.short	(.L_102 - .L_101)
	.align		4
.L_101:
        /*0220*/ 	.word	index@($__internal_1_$__cuda_sm70_shflsync_idx_p)
        /*0224*/ 	.word	0x00000000


	//----- nvinfo : EIATTR_FRAME_SIZE
	.align		4
.L_102:
        /*0228*/ 	.byte	0x04, 0x11
        /*022a*/ 	.short	(.L_104 - .L_103)
	.align		4
.L_103:
        /*022c*/ 	.word	index@($__internal_0_$__cuda_sm70_shflsync_bfly_p)
        /*0230*/ 	.word	0x00000000


	//----- nvinfo : EIATTR_FRAME_SIZE
	.align		4
.L_104:
        /*0234*/ 	.byte	0x04, 0x11
        /*0236*/ 	.short	(.L_106 - .L_105)
	.align		4
.L_105:
        /*0238*/ 	.word	index@(_ZN7cutlass13device_kernelIN5flash19enable_sm80_to_sm89INS1_16FlashAttnFwdSm80INS1_25CollectiveMainloopFwdSm80ILi8ELi1ELb1EN4cute5tupleIJNS5_1CILi128EEES8_S8_EEELi128ENS_6half_tEfNS_4arch4Sm80ELb1ELb0ELb1ELb0ELb0ELb0ELb1ELb1EEENS1_21CollectiveEpilogueFwdIS9_NS6_IJNS7_ILi1EEESF_SF_EEESA_SC_Li256ELb0ELb1ELb1ELb0EEENS1_30DynamicPersistentTileSchedulerILi256ELi256ELb1ELb1ELb0EEEEEEEEEvNT_6ParamsE)
        /*023c*/ 	.word	0x00000068


	//----- nvinfo : EIATTR_REGCOUNT
	.align		4
.L_106:
        /*0240*/ 	.byte	0x04, 0x2f
        /*0242*/ 	.short	(.L_108 - .L_107)
	.align		4
.L_107:
        /*0244*/ 	.word	index@(_ZN7cutlass13device_kernelIN5flash19enable_sm80_to_sm89INS1_16FlashAttnFwdSm80INS1_25CollectiveMainloopFwdSm80ILi8ELi1ELb1EN4cute5tupleIJNS5_1CILi128EEENS7_ILi96EEES8_EEELi128ENS_6half_tEfNS_4arch4Sm80ELb0ELb1ELb1ELb0ELb0ELb0ELb1ELb1EEENS1_21CollectiveEpilogueFwdINS6_IJS8_S8_S9_EEENS6_IJNS7_ILi1EEESH_SH_EEESB_SD_Li256ELb0ELb1ELb1ELb0EEENS1_19SingleTileSchedulerILb0ELb1ELb1ELi128EEEEEEEEEvNT_6ParamsE)
        /*0248*/ 	.word	0x000000ff


	//----- nvinfo : EIATTR_FRAME_SIZE
	.align		4
.L_108:
        /*024c*/ 	.byte	0x04, 0x11
        /*024e*/ 	.short	(.L_110 - .L_109)
	.align		4
.L_109:
        /*0250*/ 	.word	index@(_ZN7cutlass13device_kernelIN5flash19enable_sm80_to_sm89INS1_16FlashAttnFwdSm80INS1_25CollectiveMainloopFwdSm80ILi8ELi1ELb1EN4cute5tupleIJNS5_1CILi128EEENS7_ILi96EEES8_EEELi128ENS_6half_tEfNS_4arch4Sm80ELb0ELb1ELb1ELb0ELb0ELb0ELb1ELb1EEENS1_21CollectiveEpilogueFwdINS6_IJS8_S8_S9_EEENS6_IJNS7_ILi1EEESH_SH_EEESB_SD_Li256ELb0ELb1ELb1ELb0EEENS1_19SingleTileSchedulerILb0ELb1ELb1ELi128EEEEEEEEEvNT_6ParamsE)
        /*0254*/ 	.word	0x00000000


	//----- nvinfo : EIATTR_REGCOUNT
	.align		4
.L_110:
        /*0258*/ 	.byte	0x04, 0x2f
        /*025a*/ 	.short	(.L_112 - .L_111)
	.align		4
.L_111:
        /*025c*/ 	.word	index@(_ZN7cutlass13device_kernelIN5flash19enable_sm80_to_sm89INS1_16FlashAttnFwdSm80INS1_25CollectiveMainloopFwdSm80ILi8ELi1ELb1EN4cute5tupleIJNS5_1CILi128EEES8_S8_EEELi128ENS_6half_tEfNS_4arch4Sm80ELb0ELb0ELb1ELb0ELb0ELb0ELb1ELb1EEENS1_21CollectiveEpilogueFwdIS9_NS6_IJNS7_ILi1EEESF_SF_EEESA_SC_Li256ELb0ELb1ELb1ELb0EEENS1_19SingleTileSchedulerILb0ELb1ELb1ELi128EEEEEEEEEvNT_6ParamsE)
        /*0260*/ 	.word	0x000000ff


	//----- nvinfo : EIATTR_FRAME_SIZE
	.align		4
.L_112:
        /*0264*/ 	.byte	0x04, 0x11
        /*0266*/ 	.short	(.L_114 - .L_113)
	.align		4
.L_113:
        /*0268*/ 	.word	index@(_ZN7cutlass13device_kernelIN5flash19enable_sm80_to_sm89INS1_16FlashAttnFwdSm80INS1_25CollectiveMainloopFwdSm80ILi8ELi1ELb1EN4cute5tupleIJNS5_1CILi128EEES8_S8_EEELi128ENS_6half_tEfNS_4arch4Sm80ELb0ELb0ELb1ELb0ELb0ELb0ELb1ELb1EEENS1_21CollectiveEpilogueFwdIS9_NS6_IJNS7_ILi1EEESF_SF_EEESA_SC_Li256ELb0ELb1ELb1ELb0EEENS1_19SingleTileSchedulerILb0ELb1ELb1ELi128EEEEEEEEEvNT_6ParamsE)
        /*026c*/ 	.word	0x00000010


	//----- nvinfo : EIATTR_MIN_STACK_SIZE
	.align		4
.L_114:
        /*0270*/ 	.byte	0x04, 0x12
        /*0272*/ 	.short	(.L_116 - .L_115)
	.align		4
.L_115:
        /*0274*/ 	.word	index@(_ZN7cutlass13device_kernelIN5flash19enable_sm80_to_sm89INS1_16FlashAttnFwdSm80INS1_25CollectiveMainloopFwdSm80ILi8ELi1ELb1EN4cute5tupleIJNS5_1CILi128EEES8_S8_EEELi128ENS_6half_tEfNS_4arch4Sm80ELb0ELb0ELb1ELb0ELb0ELb0ELb1ELb1EEENS1_21CollectiveEpilogueFwdIS9_NS6_IJNS7_ILi1EEESF_SF_EEESA_SC_Li256ELb0ELb1ELb1ELb0EEENS1_19SingleTileSchedulerILb0ELb1ELb1ELi128EEEEEEEEEvNT_6ParamsE)
        /*0278*/ 	.word	0x00000010


	//----- nvinfo : EIATTR_MIN_STACK_SIZE
	.align		4
.L_116:
        /*027c*/ 	.byte	0x04, 0x12
        /*027e*/ 	.short	(.L_118 - .L_117)
	.align		4
.L_117:
        /*0280*/ 	.word	index@(_ZN7cutlass13device_kernelIN5flash19enable_sm80_to_sm89INS1_16FlashAttnFwdSm80INS1_25CollectiveMainloopFwdSm80ILi8ELi1ELb1EN4cute5tupleIJNS5_1CILi128EEENS7_ILi96EEES8_EEELi128ENS_6half_tEfNS_4arch4Sm80ELb0ELb1ELb1ELb0ELb0ELb0ELb1ELb1EEENS1_21CollectiveEpilogueFwdINS6_IJS8_S8_S9_EEENS6_IJNS7_ILi1EEESH_SH_EEESB_SD_Li256ELb0ELb1ELb1ELb0EEENS1_19SingleTileSchedulerILb0ELb1ELb1ELi128EEEEEEEEEvNT_6ParamsE)
        /*0284*/ 	.word	0x00000000


	//----- nvinfo : EIATTR_MIN_STACK_SIZE
	.align		4
.L_118:
        /*0288*/ 	.byte	0x04, 0x12
        /*028a*/ 	.short	(.L_120 - .L_119)
	.align		4
.L_119:
        /*028c*/ 	.word	index@(_ZN7cutlass13device_kernelIN5flash19enable_sm80_to_sm89INS1_16FlashAttnFwdSm80INS1_25CollectiveMainloopFwdSm80ILi8ELi1ELb1EN4cute5tupleIJNS5_1CILi128EEES8_S8_EEELi128ENS_6half_tEfNS_4arch4Sm80ELb1ELb0ELb1ELb0ELb0ELb0ELb1ELb1EEENS1_21CollectiveEpilogueFwdIS9_NS6_IJNS7_ILi1EEESF_SF_EEESA_SC_Li256ELb0ELb1ELb1ELb0EEENS1_30DynamicPersistentTileSchedulerILi256ELi256ELb1ELb1ELb0EEEEEEEEEvNT_6ParamsE)
        /*0290*/ 	.word	0x00000068


	//----- nvinfo : EIATTR_MIN_STACK_SIZE
	.align		4
.L_120:
        /*0294*/ 	.byte	0x04, 0x12
        /*0296*/ 	.short	(.L_122 - .L_121)
	.align		4
.L_121:
        /*0298*/ 	.word	index@(_ZN7cutlass13device_kernelIN5flash19enable_sm80_to_sm89INS1_16FlashAttnFwdSm80INS1_25CollectiveMainloopFwdSm80ILi4ELi1ELb0EN4cute5tupleIJNS5_1CILi128EEENS7_ILi64EEES8_EEELi128ENS_6half_tEfNS_4arch4Sm80ELb0ELb0ELb1ELb0ELb0ELb0ELb1ELb1EEENS1_21CollectiveEpilogueFwdINS6_IJS8_S8_S9_EEENS6_IJNS7_ILi1EEESH_SH_EEESB_SD_Li128ELb0ELb1ELb1ELb0EEENS1_19SingleTileSchedulerILb0ELb1ELb1ELi128EEEEEEEEEvNT_6ParamsE)
        /*029c*/ 	.word	0x00000098


	//----- nvinfo : EIATTR_MIN_STACK_SIZE
	.align		4
.L_122:
        /*02a0*/ 	.byte	0x04, 0x12
        /*02a2*/ 	.short	(.L_124 - .L_123)
	.align		4
.L_123:
        /*02a4*/ 	.word	index@(_ZN7cutlass13device_kernelIN5flash19enable_sm80_to_sm89INS1_16FlashAttnFwdSm80INS1_25CollectiveMainloopFwdSm80ILi8ELi1ELb1EN4cute5tupleIJNS5_1CILi128EEENS7_ILi112EEES8_EEELi128ENS_6half_tEfNS_4arch4Sm80ELb0ELb0ELb1ELb1ELb0ELb0ELb1ELb1EEENS1_21CollectiveEpilogueFwdINS6_IJS8_S8_S9_EEENS6_IJNS7_ILi1EEESH_SH_EEESB_SD_Li256ELb1ELb1ELb1ELb0EEENS1_36VarlenDynamicPersistentTileSchedulerILi128ELi112ELi256ELi256ELb1ELb1ELb0ELb0ELb1ELb1EEEEEEEEEvNT_6ParamsE)
        /*02a8*/ 	.word	0x00000088


	//----- nvinfo : EIATTR_MIN_STACK_SIZE
	.align		4
.L_124:
        /*02ac*/ 	.byte	0x04, 0x12
        /*02ae*/ 	.short	(.L_126 - .L_125)
	.align		4
.L_125:
        /*02b0*/ 	.word	index@(_ZN7cutlass13device_kernelIN5flash19enable_sm80_to_sm89INS1_16FlashAttnFwdSm80INS1_25CollectiveMainloopFwdSm80ILi8ELi1ELb1EN4cute5tupleIJNS5_1CILi128EEENS7_ILi112EEES8_EEELi128ENS_6half_tEfNS_4arch4Sm80ELb0ELb0ELb1ELb1ELb0ELb1ELb1ELb1EEENS1_21CollectiveEpilogueFwdINS6_IJS8_S8_S9_EEENS6_IJNS7_ILi1EEESH_SH_EEESB_SD_Li256ELb1ELb1ELb1ELb0EEENS1_36VarlenDynamicPersistentTileSchedulerILi128ELi112ELi256ELi256ELb1ELb1ELb0ELb0ELb1ELb1EEEEEEEEEvNT_6ParamsE)
        /*02b4*/ 	.word	0x00000070


	//----- nvinfo : EIATTR_MIN_STACK_SIZE
	.align		4
.L_126:
        /*02b8*/ 	.byte	0x04, 0x12
        /*02ba*/ 	.short	(.L_128 - .L_127)
	.align		4
.L_127:
        /*02bc*/ 	.word	index@(_ZN7cutlass13device_kernelIN5flash19enable_sm80_to_sm89INS1_16FlashAttnFwdSm80INS1_25CollectiveMainloopFwdSm80ILi4ELi1ELb0EN4cute5tupleIJNS5_1CILi128EEENS7_ILi48EEES8_EEELi128ENS_6half_tEfNS_4arch4Sm80ELb0ELb1ELb1ELb0ELb0ELb0ELb1ELb1EEENS1_21CollectiveEpilogueFwdINS6_IJS8_S8_S9_EEENS6_IJNS7_ILi1EEESH_SH_EEESB_SD_Li128ELb0ELb1ELb1ELb0EEENS1_19SingleTileSchedulerILb0ELb1ELb1ELi128EEEEEEEEEvNT_6ParamsE)
        /*02c0*/ 	.word	0x00000070


	//----- nvinfo : EIATTR_MIN_STACK_SIZE
	.align		4
.L_128:
        /*02c4*/ 	.byte	0x04, 0x12
        /*02c6*/ 	.short	(.L_130 - .L_129)
	.align		4
.L_129:
        /*02c8*/ 	.word	index@(_ZN7cutlass13device_kernelIN5flash19enable_sm80_to_sm89INS1_16FlashAttnFwdSm80INS1_25CollectiveMainloopFwdSm80ILi8ELi1ELb1EN4cute5tupleIJNS5_1CILi128EEENS7_ILi96EEES8_EEELi128ENS_6half_tEfNS_4arch4Sm80ELb0ELb1ELb1ELb1ELb0ELb0ELb1ELb1EEENS1_21CollectiveEpilogueFwdINS6_IJS8_S8_S9_EEENS6_IJNS7_ILi1EEESH_SH_EEESB_SD_Li256ELb1ELb1ELb1ELb0EEENS1_36VarlenDynamicPersistentTileSchedulerILi128ELi96ELi256ELi256ELb1ELb1ELb0ELb1ELb0ELb1EEEEEEEEEvNT_6ParamsE)
        /*02cc*/ 	.word	0x00000070


	//----- nvinfo : EIATTR_MIN_STACK_SIZE
	.align		4
.L_130:
        /*02d0*/ 	.byte	0x04, 0x12
        /*02d2*/ 	.short	(.L_132 - .L_131)
	.align		4
.L_131:
        /*02d4*/ 	.word	index@(_ZN7cutlass13device_kernelIN5flash19enable_sm80_to_sm89INS1_16FlashAttnFwdSm80INS1_25CollectiveMainloopFwdSm80ILi8ELi1ELb1EN4cute5tupleIJNS5_1CILi128EEENS7_ILi96EEES8_EEELi128ENS_6half_tEfNS_4arch4Sm80ELb0ELb1ELb1ELb1ELb0ELb1ELb1ELb1EEENS1_21CollectiveEpilogueFwdINS6_IJS8_S8_S9_EEENS6_IJNS7_ILi1EEESH_SH_EEESB_SD_Li256ELb1ELb1ELb1ELb0EEENS1_36VarlenDynamicPersistentTileSchedulerILi128ELi96ELi256ELi256ELb1ELb1ELb0ELb1ELb0ELb1EEEEEEEEEvNT_6ParamsE)
        /*02d8*/ 	.word	0x00000058


	//----- nvinfo : EIATTR_MIN_STACK_SIZE
	.align		4
.L_132:
        /*02dc*/ 	.byte	0x04, 0x12
        /*02de*/ 	.short	(.L_134 - .L_133)
	.align		4
.L_133:
        /*02e0*/ 	.word	index@(_ZN7cutlass13device_kernelIN5flash19enable_sm80_to_sm89INS1_16FlashAttnFwdSm80INS1_25CollectiveMainloopFwdSm80ILi4ELi1ELb0EN4cute5tupleIJNS5_1CILi128EEENS7_ILi64EEES8_EEELi128ENS_6half_tEfNS_4arch4Sm80ELb1ELb0ELb1ELb0ELb0ELb0ELb1ELb1EEENS1_21CollectiveEpilogueFwdINS6_IJS8_S8_S9_EEENS6_IJNS7_ILi1EEESH_SH_EEESB_SD_Li128ELb0ELb1ELb1ELb0EEENS1_30DynamicPersistentTileSchedulerILi128ELi128ELb1ELb1ELb0EEEEEEEEEvNT_6ParamsE)
        /*02e4*/ 	.word	0x00000098


	//----- nvinfo : EIATTR_MIN_STACK_SIZE
	.align		4
.L_134:
        /*02e8*/ 	.byte	0x04, 0x12
        /*02ea*/ 	.short	(.L_136 - .L_135)
	.align		4
.L_135:
        /*02ec*/ 	.word	index@(_ZN7cutlass13device_kernelIN5flash19enable_sm80_to_sm89INS1_16FlashAttnFwdSm80INS1_25CollectiveMainloopFwdSm80ILi8ELi1ELb1EN4cute5tupleIJNS5_1CILi128EEENS7_ILi112EEES8_EEELi128ENS_6half_tEfNS_4arch4Sm80ELb1ELb0ELb1ELb1ELb0ELb0ELb1ELb1EEENS1_21CollectiveEpilogueFwdINS6_IJS8_S8_S9_EEENS6_IJNS7_ILi1EEESH_SH_EEESB_SD_Li256ELb1ELb1ELb1ELb0EEENS1_36VarlenDynamicPersistentTileSchedulerILi128ELi112ELi256ELi256ELb1ELb1ELb0ELb1ELb1ELb1EEEEEEEEEvNT_6ParamsE)
        /*02f0*/ 	.word	0x000000a0


	//----- nvinfo : EIATTR_MIN_STACK_SIZE
	.align		4
.L_136:
        /*02f4*/ 	.byte	0x04, 0x12
        /*02f6*/ 	.short	(.L_138 - .L_137)
	.align		4
.L_137:
        /*02f8*/ 	.word	index@(_ZN7cutlass13device_kernelIN5flash19enable_sm80_to_sm89INS1_16FlashAttnFwdSm80INS1_25CollectiveMainloopFwdSm80ILi8ELi1ELb1EN4cute5tupleIJNS5_1CILi128EEENS7_ILi112EEES8_EEELi128ENS_6half_tEfNS_4arch4Sm80ELb1ELb0ELb1ELb1ELb0ELb1ELb1ELb1EEENS1_21CollectiveEpilogueFwdINS6_IJS8_S8_S9_EEENS6_IJNS7_ILi1EEESH_SH_EEESB_SD_Li256ELb1ELb1ELb1ELb0EEENS1_36VarlenDynamicPersistentTileSchedulerILi128ELi112ELi256ELi256ELb1ELb1ELb0ELb1ELb1ELb1EEEEEEEEEvNT_6ParamsE)
        /*02fc*/ 	.word	0x00000088
.L_138:


//--------------------- .nv.info._ZN7cutlass13device_kernelIN5flash19enable_sm80_to_sm89INS1_16FlashAttnFwdSm80INS1_25CollectiveMainloopFwdSm80ILi8ELi1ELb1EN4cute5tupleIJNS5_1CILi128EEES8_S8_EEELi128ENS_6half_tEfNS_4arch4Sm80ELb0ELb0ELb1ELb0ELb0ELb0ELb1ELb1EEENS1_21CollectiveEpilogueFwdIS9_NS6_IJNS7_ILi1EEESF_SF_EEESA_SC_Li256ELb0ELb1ELb1ELb0EEENS1_19SingleTileSchedulerILb0ELb1ELb1ELi128EEEEEEEEEvNT_6ParamsE --------------------------
	.section	.nv.info._ZN7cutlass13device_kernelIN5flash19enable_sm80_to_sm89INS1_16FlashAttnFwdSm80INS1_25CollectiveMainloopFwdSm80ILi8ELi1ELb1EN4cute5tupleIJNS5_1CILi128EEES8_S8_EEELi128ENS_6half_tEfNS_4arch4Sm80ELb0ELb0ELb1ELb0ELb0ELb0ELb1ELb1EEENS1_21CollectiveEpilogueFwdIS9_NS6_IJNS7_ILi1EEESF_SF_EEESA_SC_Li256ELb0ELb1ELb1ELb0EEENS1_19SingleTileSchedulerILb0ELb1ELb1ELi128EEEEEEEEEvNT_6ParamsE,"",@"SHT_CUDA_INFO"
	.sectionflags	@""
	.align	4


	//----- nvinfo : EIATTR_CUDA_API_VERSION
	.align		4
        /*0000*/ 	.byte	0x04, 0x37
        /*0002*/ 	.short	(.L_140 - .L_139)
.L_139:
        /*0004*/ 	.word	0x00000082


	//----- nvinfo : EIATTR_SW2861232_WAR
	.align		4
.L_140:
        /*0008*/ 	.byte	0x01, 0x35
	.zero		2


	//----- nvinfo : EIATTR_PARAM_CBANK
	.align		4
        /*000c*/ 	.byte	0x04, 0x0a
        /*000e*/ 	.short	(.L_142 - .L_141)
	.align		4
.L_141:
        /*0010*/ 	.word	index@(.nv.constant0._ZN7cutlass13device_kernelIN5flash19enable_sm80_to_sm89INS1_16FlashAttnFwdSm80INS1_25CollectiveMainloopFwdSm80ILi8ELi1ELb1EN4cute5tupleIJNS5_1CILi128EEES8_S8_EEELi128ENS_6half_tEfNS_4arch4Sm80ELb0ELb0ELb1ELb0ELb0ELb0ELb1ELb1EEENS1_21CollectiveEpilogueFwdIS9_NS6_IJNS7_ILi1EEESF_SF_EEESA_SC_Li256ELb0ELb1ELb1ELb0EEENS1_19SingleTileSchedulerILb0ELb1ELb1ELi128EEEEEEEEEvNT_6ParamsE)
        /*0014*/ 	.short	0x0160
        /*0016*/ 	.short	0x0418


	//----- nvinfo : EIATTR_CBANK_PARAM_SIZE
	.align		4
.L_142:
        /*0018*/ 	.byte	0x03, 0x19
        /*001a*/ 	.short	0x0418


	//----- nvinfo : EIATTR_KPARAM_INFO
	.align		4
        /*001c*/ 	.byte	0x04, 0x17
        /*001e*/ 	.short	(.L_144 - .L_143)
.L_143:
        /*0020*/ 	.word	0x00000000
        /*0024*/ 	.short	0x0000
        /*0026*/ 	.short	0x0000
        /*0028*/ 	.byte	0x00, 0xf0, 0x61, 0x10


	//----- nvinfo : EIATTR_MAXREG_COUNT
	.align		4
.L_144:
        /*002c*/ 	.byte	0x03, 0x1b
        /*002e*/ 	.short	0x00ff


	//----- nvinfo : EIATTR_NUM_BARRIERS
	.align		4
        /*0030*/ 	.byte	0x02, 0x4c
        /*0032*/ 	.byte	0x02
	.zero		1


	//----- nvinfo : EIATTR_ANNOTATIONS
	.align		4
        /*0034*/ 	.byte	0x04, 0x55
        /*0036*/ 	.short	(.L_146 - .L_145)


	//   ....[0]....
.L_145:
        /*0038*/ 	.word	0x00000001
        /*003c*/ 	.byte	0x20, 0x57, 0x00, 0x00, 0x01, 0x00, 0x00, 0x00, 0x30, 0x57, 0x00, 0x00, 0x01, 0x00, 0x00, 0x00
        /*004c*/ 	.byte	0xe0, 0x58, 0x00, 0x00, 0x01, 0x00, 0x00, 0x00, 0x10, 0x59, 0x00, 0x00, 0x01, 0x00, 0x00, 0x00
        /*005c*/ 	.byte	0x30, 0x59, 0x00, 0x00, 0x01, 0x00, 0x00, 0x00, 0x50, 0x59, 0x00, 0x00, 0x01, 0x00, 0x00, 0x00
        /*006c*/ 	.byte	0xe0, 0x7d, 0x00, 0x00, 0x01, 0x00, 0x00, 0x00, 0xe0, 0x90, 0x00, 0x00, 0x01, 0x00, 0x00, 0x00
        /*007c*/ 	.byte	0x20, 0x97, 0x00, 0x00, 0x01, 0x00, 0x00, 0x00, 0x40, 0x97, 0x00, 0x00, 0x01, 0x00, 0x00, 0x00
        /*008c*/ 	.byte	0x70, 0x97, 0x00, 0x00, 0x01, 0x00, 0x00, 0x00, 0x80, 0x97, 0x00, 0x00


	//----- nvinfo : EIATTR_MERCURY_ISA_VERSION
	.align		4
.L_146:
        /*0098*/ 	.byte	0x03, 0x5f
        /*009a*/ 	.short	0x0000


	//----- nvinfo : EIATTR_INT_WARP_WIDE_INSTR_OFFSETS
	.align		4
        /*009c*/ 	.byte	0x04, 0x31
        /*009e*/ 	.short	(.L_148 - .L_147)


	//   ....[0]....
.L_147:
        /*00a0*/ 	.word	0x00001220


	//----- nvinfo : EIATTR_COOP_GROUP_MASK_REGIDS
	.align		4
.L_148:
        /*00a4*/ 	.byte	0x04, 0x29
        /*00a6*/ 	.short	(.L_150 - .L_149)


	//   ....[0]....
.L_149:
        /*00a8*/ 	.word	0xffffffff


	//   ....[1]....
        /*00ac*/ 	.word	0xffffffff


	//   ....[2]....
        /*00b0*/ 	.word	0xffffffff


	//   ....[3]....
        /*00b4*/ 	.word	0xffffffff


	//   ....[4]....
        /*00b8*/ 	.word	0xffffffff


	//   ....[5]....
        /*00bc*/ 	.word	0xffffffff


	//   ....[6]....
        /*00c0*/ 	.word	0xffffffff


	//   ....[7]....
        /*00c4*/ 	.word	0xffffffff


	//   ....[8]....
        /*00c8*/ 	.word	0xffffffff


	//   ....[9]....
        /*00cc*/ 	.word	0xffffffff


	//   ....[10]....
        /*00d0*/ 	.word	0xffffffff


	//   ....[11]....
        /*00d4*/ 	.word	0xffffffff


	//   ....[12]....
        /*00d8*/ 	.word	0xffffffff


	//   ....[13]....
        /*00dc*/ 	.word	0xffffffff


	//   ....[14]....
        /*00e0*/ 	.word	0xffffffff


	//   ....[15]....
        /*00e4*/ 	.word	0xffffffff


	//   ....[16]....
        /*00e8*/ 	.word	0xffffffff


	//   ....[17]....
        /*00ec*/ 	.word	0xffffffff


	//   ....[18]....
        /*00f0*/ 	.word	0xffffffff


	//   ....[19]....
        /*00f4*/ 	.word	0xffffffff


	//   ....[20]....
        /*00f8*/ 	.word	0xffffffff


	//   ....[21]....
        /*00fc*/ 	.word	0xffffffff


	//   ....[22]....
        /*0100*/ 	.word	0xffffffff


	//   ....[23]....
        /*0104*/ 	.word	0xffffffff


	//   ....[24]....
        /*0108*/ 	.word	0xffffffff


	//   ....[25]....
        /*010c*/ 	.word	0xffffffff


	//   ....[26]....
        /*0110*/ 	.word	0xffffffff


	//   ....[27]....
        /*0114*/ 	.word	0xffffffff


	//   ....[28]....
        /*0118*/ 	.word	0xffffffff


	//----- nvinfo : EIATTR_COOP_GROUP_INSTR_OFFSETS
	.align		4
.L_150:
        /*011c*/ 	.byte	0x04, 0x28
        /*011e*/ 	.short	(.L_152 - .L_151)


	//   ....[0]....
.L_151:
        /*0120*/ 	.word	0x00000060


	//   ....[1]....
        /*0124*/ 	.word	0x00000cb0


	//   ....[2]....
        /*0128*/ 	.word	0x00000ce0


	//   ....[3]....
        /*012c*/ 	.word	0x00000d10


	//   ....[4]....
        /*0130*/ 	.word	0x00000d40


	//   ....[5]....
        /*0134*/ 	.word	0x00000d70


	//   ....[6]....
        /*0138*/ 	.word	0x00000da0


	//   ....[7]....
        /*013c*/ 	.word	0x00000de0


	//   ....[8]....
        /*0140*/ 	.word	0x00000e10


	//   ....[9]....
        /*0144*/ 	.word	0x00003d60


	//   ....[10]....
        /*0148*/ 	.word	0x00003e20


	//   ....[11]....
        /*014c*/ 	.word	0x00003e30


	//   ....[12]....
        /*0150*/ 	.word	0x00003e60


	//   ....[13]....
        /*0154*/ 	.word	0x00007570


	//   ....[14]....
        /*0158*/ 	.word	0x00007590


	//   ....[15]....
        /*015c*/ 	.word	0x000075b0


	//   ....[16]....
        /*0160*/ 	.word	0x000075d0


	//   ....[17]....
        /*0164*/ 	.word	0x000097c0


	//   ....[18]....
        /*0168*/ 	.word	0x000097d0


	//   ....[19]....
        /*016c*/ 	.word	0x00009800


	//   ....[20]....
        /*0170*/ 	.word	0x00009810


	//   ....[21]....
        /*0174*/ 	.word	0x0000a330


	//   ....[22]....
        /*0178*/ 	.word	0x0000a360


	//   ....[23]....
        /*017c*/ 	.word	0x0000a390


	//   ....[24]....
        /*0180*/ 	.word	0x0000a3c0


	//   ....[25]....
        /*0184*/ 	.word	0x0000a430


	//   ....[26]....
        /*0188*/ 	.word	0x0000a490


	//   ....[27]....
        /*018c*/ 	.word	0x0000aa90


	//   ....[28]....
        /*0190*/ 	.word	0x0000aaa0


	//----- nvinfo : EIATTR_EXIT_INSTR_OFFSETS
	.align		4
.L_152:
        /*0194*/ 	.byte	0x04, 0x1c
        /*0196*/ 	.short	(.L_154 - .L_153)


	//   ....[0]....
.L_153:
        /*0198*/ 	.word	0x000001c0


	//   ....[1]....
        /*019c*/ 	.word	0x0000aab0


	//   ....[2]....
        /*01a0*/ 	.word	0x0000b050


	//   ....[3]....
        /*01a4*/ 	.word	0x0000b0a0


	//   ....[4]....
        /*01a8*/ 	.word	0x0000b0d0


	//   ....[5]....
        /*01ac*/ 	.word	0x0000b130


	//   ....[6]....
        /*01b0*/ 	.word	0x0000b3c0


	//----- nvinfo : EIATTR_CTAIDZ_USED
	.align		4
.L_154:
        /*01b4*/ 	.byte	0x01, 0x04
	.zero		2


	//----- nvinfo : EIATTR_MAX_THREADS
	.align		4
        /*01b8*/ 	.byte	0x04, 0x05
        /*01ba*/ 	.short	(.L_156 - .L_155)
.L_155:
        /*01bc*/ 	.word	0x00000100
        /*01c0*/ 	.word	0x00000001
        /*01c4*/ 	.word	0x00000001


	//----- nvinfo : EIATTR_CRS_STACK_SIZE
	.align		4
.L_156:
        /*01c8*/ 	.byte	0x04, 0x1e
        /*01ca*/ 	.short	(.L_158 - .L_157)
.L_157:
        /*01cc*/ 	.word	0x00000000
.L_158:


//--------------------- .nv.info._ZN7cutlass13device_kernelIN5flash19enable_sm80_to_sm89INS1_16FlashAttnFwdSm80INS1_25CollectiveMainloopFwdSm80ILi8ELi1ELb1EN4cute5tupleIJNS5_1CILi128EEENS7_ILi96EEES8_EEELi128ENS_6half_tEfNS_4arch4Sm80ELb0ELb1ELb1ELb0ELb0ELb0ELb1ELb1EEENS1_21CollectiveEpilogueFwdINS6_IJS8_S8_S9_EEENS6_IJNS7_ILi1EEESH_SH_EEESB_SD_Li256ELb0ELb1ELb1ELb0EEENS1_19SingleTileSchedulerILb0ELb1ELb1ELi128EEEEEEEEEvNT_6ParamsE --------------------------
	.section	.nv.info._ZN7cutlass13device_kernelIN5flash19enable_sm80_to_sm89INS1_16FlashAttnFwdSm80INS1_25CollectiveMainloopFwdSm80ILi8ELi1ELb1EN4cute5tupleIJNS5_1CILi128EEENS7_ILi96EEES8_EEELi128ENS_6half_tEfNS_4arch4Sm80ELb0ELb1ELb1ELb0ELb0ELb0ELb1ELb1EEENS1_21CollectiveEpilogueFwdINS6_IJS8_S8_S9_EEENS6_IJNS7_ILi1EEESH_SH_EEESB_SD_Li256ELb0ELb1ELb1ELb0EEENS1_19SingleTileSchedulerILb0ELb1ELb1ELi128EEEEEEEEEvNT_6ParamsE,"",@"SHT_CUDA_INFO"
	.sectionflags	@""
	.align	4


	//----- nvinfo : EIATTR_CUDA_API_VERSION
	.align		4
        /*0000*/ 	.byte	0x04, 0x37
        /*0002*/ 	.short	(.L_160 - .L_159)
.L_159:
        /*0004*/ 	.word	0x00000082


	//----- nvinfo : EIATTR_SW2861232_WAR
	.align		4
.L_160:
        /*0008*/ 	.byte	0x01, 0x35
	.zero		2


	//----- nvinfo : EIATTR_PARAM_CBANK
	.align		4
        /*000c*/ 	.byte	0x04, 0x0a
        /*000e*/ 	.short	(.L_162 - .L_161)
	.align		4
.L_161:
        /*0010*/ 	.word	index@(.nv.constant0._ZN7cutlass13device_kernelIN5flash19enable_sm80_to_sm89INS1_16FlashAttnFwdSm80INS1_25CollectiveMainloopFwdSm80ILi8ELi1ELb1EN4cute5tupleIJNS5_1CILi128EEENS7_ILi96EEES8_EEELi128ENS_6half_tEfNS_4arch4Sm80ELb0ELb1ELb1ELb0ELb0ELb0ELb1ELb1EEENS1_21CollectiveEpilogueFwdINS6_IJS8_S8_S9_EEENS6_IJNS7_ILi1EEESH_SH_EEESB_SD_Li256ELb0ELb1ELb1ELb0EEENS1_19SingleTileSchedulerILb0ELb1ELb1ELi128EEEEEEEEEvNT_6ParamsE)
        /*0014*/ 	.short	0x0160
        /*0016*/ 	.short	0x0418


	//----- nvinfo : EIATTR_CBANK_PARAM_SIZE
	.align		4
.L_162:
        /*0018*/ 	.byte	0x03, 0x19
        /*001a*/ 	.short	0x0418


	//----- nvinfo : EIATTR_KPARAM_INFO
	.align		4
        /*001c*/ 	.byte	0x04, 0x17
        /*001e*/ 	.short	(.L_164 - .L_163)
.L_163:
        /*0020*/ 	.word	0x00000000
        /*0024*/ 	.short	0x0000
        /*0026*/ 	.short	0x0000
        /*0028*/ 	.byte	0x00, 0xf0, 0x61, 0x10


	//----- nvinfo : EIATTR_MAXREG_COUNT
	.align		4
.L_164:
        /*002c*/ 	.byte	0x03, 0x1b
        /*002e*/ 	.short	0x00ff


	//----- nvinfo : EIATTR_NUM_BARRIERS
	.align		4
        /*0030*/ 	.byte	0x02, 0x4c
        /*0032*/ 	.byte	0x02
	.zero		1


	//----- nvinfo : EIATTR_MERCURY_ISA_VERSION
	.align		4
        /*0034*/ 	.byte	0x03, 0x5f
        /*0036*/ 	.short	0x0000


	//----- nvinfo : EIATTR_COOP_GROUP_MASK_REGIDS
	.align		4
        /*0038*/ 	.byte	0x04, 0x29
        /*003a*/ 	.short	(.L_166 - .L_165)


	//   ....[0]....
.L_165:
        /*003c*/ 	.word	0xffffffff


	//   ....[1]....
        /*0040*/ 	.word	0xffffffff


	//   ....[2]....
        /*0044*/ 	.word	0xffffffff


	//   ....[3]....
        /*0048*/ 	.word	0xffffffff


	//   ....[4]....
        /*004c*/ 	.word	0xffffffff


	//   ....[5]....
        /*0050*/ 	.word	0xffffffff


	//   ....[6]....
        /*0054*/ 	.word	0xffffffff


	//   ....[7]....
        /*0058*/ 	.word	0xffffffff


	//   ....[8]....
        /*005c*/ 	.word	0xffffffff


	//   ....[9]....
        /*0060*/ 	.word	0xffffffff


	//   ....[10]....
        /*0064*/ 	.word	0xffffffff


	//   ....[11]....
        /*0068*/ 	.word	0xffffffff


	//   ....[12]....
        /*006c*/ 	.word	0xffffffff


	//   ....[13]....
        /*0070*/ 	.word	0xffffffff


	//   ....[14]....
        /*0074*/ 	.word	0xffffffff


	//   ....[15]....
        /*0078*/ 	.word	0xffffffff


	//   ....[16]....
        /*007c*/ 	.word	0xffffffff


	//   ....[17]....
        /*0080*/ 	.word	0xffffffff


	//   ....[18]....
        /*0084*/ 	.word	0xffffffff


	//   ....[19]....
        /*0088*/ 	.word	0xffffffff


	//   ....[20]....
        /*008c*/ 	.word	0xffffffff


	//   ....[21]....
        /*0090*/ 	.word	0xffffffff


	//   ....[22]....
        /*0094*/ 	.word	0xffffffff


	//   ....[23]....
        /*0098*/ 	.word	0xffffffff


	//   ....[24]....
        /*009c*/ 	.word	0xffffffff


	//   ....[25]....
        /*00a0*/ 	.word	0xffffffff


	//   ....[26]....
        /*00a4*/ 	.word	0xffffffff


	//   ....[27]....
        /*00a8*/ 	.word	0xffffffff


	//   ....[28]....
        /*00ac*/ 	.word	0xffffffff


	//   ....[29]....
        /*00b0*/ 	.word	0xffffffff


	//   ....[30]....
        /*00b4*/ 	.word	0xffffffff


	//   ....[31]....
        /*00b8*/ 	.word	0xffffffff


	//   ....[32]....
        /*00bc*/ 	.word	0xffffffff


	//   ....[33]....
        /*00c0*/ 	.word	0xffffffff


	//   ....[34]....
        /*00c4*/ 	.word	0xffffffff


	//   ....[35]....
        /*00c8*/ 	.word	0xffffffff


	//   ....[36]....
        /*00cc*/ 	.word	0xffffffff


	//   ....[37]....
        /*00d0*/ 	.word	0xffffffff


	//   ....[38]....
        /*00d4*/ 	.word	0xffffffff


	//   ....[39]....
        /*00d8*/ 	.word	0xffffffff


	//   ....[40]....
        /*00dc*/ 	.word	0xffffffff


	//   ....[41]....
        /*00e0*/ 	.word	0xffffffff


	//   ....[42]....
        /*00e4*/ 	.word	0xffffffff


	//----- nvinfo : EIATTR_COOP_GROUP_INSTR_OFFSETS
	.align		4
.L_166:
        /*00e8*/ 	.byte	0x04, 0x28
        /*00ea*/ 	.short	(.L_168 - .L_167)


	//   ....[0]....
.L_167:
        /*00ec*/ 	.word	0x00000050


	//   ....[1]....
        /*00f0*/ 	.word	0x00001040


	//   ....[2]....
        /*00f4*/ 	.word	0x000010a0


	//   ....[3]....
        /*00f8*/ 	.word	0x000010e0


	//   ....[4]....
        /*00fc*/ 	.word	0x00001120


	//   ....[5]....
        /*0100*/ 	.word	0x00001160


	//   ....[6]....
        /*0104*/ 	.word	0x000011a0


	//   ....[7]....
        /*0108*/ 	.word	0x000011e0


	//   ....[8]....
        /*010c*/ 	.word	0x00001270


	//   ....[9]....
        /*0110*/ 	.word	0x00002c50


	//   ....[10]....
        /*0114*/ 	.word	0x00003000


	//   ....[11]....
        /*0118*/ 	.word	0x000045a0


	//   ....[12]....
        /*011c*/ 	.word	0x000045c0


	//   ....[13]....
        /*0120*/ 	.word	0x000045e0


	//   ....[14]....
        /*0124*/ 	.word	0x00004600


	//   ....[15]....
        /*0128*/ 	.word	0x00006e20


	//   ....[16]....
        /*012c*/ 	.word	0x000071a0


	//   ....[17]....
        /*0130*/ 	.word	0x00008160


	//   ....[18]....
        /*0134*/ 	.word	0x00008410


	//   ....[19]....
        /*0138*/ 	.word	0x00008540


	//   ....[20]....
        /*013c*/ 	.word	0x00008630


	//   ....[21]....
        /*0140*/ 	.word	0x0000b500


	//   ....[22]....
        /*0144*/ 	.word	0x0000b520


	//   ....[23]....
        /*0148*/ 	.word	0x0000b550


	//   ....[24]....
        /*014c*/ 	.word	0x0000b580


	//   ....[25]....
        /*0150*/ 	.word	0x0000e340


	//   ....[26]....
        /*0154*/ 	.word	0x0000e9a0


	//   ....[27]....
        /*0158*/ 	.word	0x0000f850


	//   ....[28]....
        /*015c*/ 	.word	0x0000f940


	//   ....[29]....
        /*0160*/ 	.word	0x0000fa40


	//   ....[30]....
        /*0164*/ 	.word	0x0000fb30


	//   ....[31]....
        /*0168*/ 	.word	0x00011300


	//   ....[32]....
        /*016c*/ 	.word	0x00011330


	//   ....[33]....
        /*0170*/ 	.word	0x00011370


	//   ....[34]....
        /*0174*/ 	.word	0x00011380


	//   ....[35]....
        /*0178*/ 	.word	0x00011e90


	//   ....[36]....
        /*017c*/ 	.word	0x00011ed0


	//   ....[37]....
        /*0180*/ 	.word	0x00011ef0


	//   ....[38]....
        /*0184*/ 	.word	0x00011f20


	//   ....[39]....
        /*0188*/ 	.word	0x00011f90


	//   ....[40]....
        /*018c*/ 	.word	0x00012000


	//   ....[41]....
        /*0190*/ 	.word	0x00012610


	//   ....[42]....
        /*0194*/ 	.word	0x00012620


	//----- nvinfo : EIATTR_EXIT_INSTR_OFFSETS
	.align		4
.L_168:
        /*0198*/ 	.byte	0x04, 0x1c
        /*019a*/ 	.short	(.L_170 - .L_169)


	//   ....[0]....
.L_169:
        /*019c*/ 	.word	0x000001b0


	//   ....[1]....
        /*01a0*/ 	.word	0x00012630


	//   ....[2]....
        /*01a4*/ 	.word	0x00012bd0


	//   ....[3]....
        /*01a8*/ 	.word	0x00012c20


	//   ....[4]....
        /*01ac*/ 	.word	0x00012c50


	//   ....[5]....
        /*01b0*/ 	.word	0x00012cb0


	//   ....[6]....
        /*01b4*/ 	.word	0x00012f40


	//----- nvinfo : EIATTR_CTAIDZ_USED
	.align		4
.L_170:
        /*01b8*/ 	.byte	0x01, 0x04
	.zero		2


	//----- nvinfo : EIATTR_MAX_THREADS
	.align		4
        /*01bc*/ 	.byte	0x04, 0x05
        /*01be*/ 	.short	(.L_172 - .L_171)
.L_171:
        /*01c0*/ 	.word	0x00000100
        /*01c4*/ 	.word	0x00000001
        /*01c8*/ 	.word	0x00000001


	//----- nvinfo : EIATTR_CRS_STACK_SIZE
	.align		4
.L_172:
        /*01cc*/ 	.byte	0x04, 0x1e
        /*01ce*/ 	.short	(.L_174 - .L_173)
.L_173:
        /*01d0*/ 	.word	0x00000000
.L_174:


//--------------------- .nv.info._ZN7cutlass13device_kernelIN5flash19enable_sm80_to_sm89INS1_16FlashAttnFwdSm80INS1_25CollectiveMainloopFwdSm80ILi8ELi1ELb1EN4cute5tupleIJNS5_1CILi128EEES8_S8_EEELi128ENS_6half_tEfNS_4arch4Sm80ELb1ELb0ELb1ELb0ELb0ELb0ELb1ELb1EEENS1_21CollectiveEpilogueFwdIS9_NS6_IJNS7_ILi1EEESF_SF_EEESA_SC_Li256ELb0ELb1ELb1ELb0EEENS1_30DynamicPersistentTileSchedulerILi256ELi256ELb1ELb1ELb0EEEEEEEEEvNT_6ParamsE --------------------------
	.section	.nv.info._ZN7cutlass13device_kernelIN5flash19enable_sm80_to_sm89INS1_16FlashAttnFwdSm80INS1_25CollectiveMainloopFwdSm80ILi8ELi1ELb1EN4cute5tupleIJNS5_1CILi128EEES8_S8_EEELi128ENS_6half_tEfNS_4arch4Sm80ELb1ELb0ELb1ELb0ELb0ELb0ELb1ELb1EEENS1_21CollectiveEpilogueFwdIS9_NS6_IJNS7_ILi1EEESF_SF_EEESA_SC_Li256ELb0ELb1ELb1ELb0EEENS1_30DynamicPersistentTileSchedulerILi256ELi256ELb1ELb1ELb0EEEEEEEEEvNT_6ParamsE,"",@"SHT_CUDA_INFO"
	.sectionflags	@""
	.align	4


	//----- nvinfo : EIATTR_CUDA_API_VERSION
	.align		4
        /*0000*/ 	.byte	0x04, 0x37
        /*0002*/ 	.short	(.L_176 - .L_175)
.L_175:
        /*0004*/ 	.word	0x00000082


	//----- nvinfo : EIATTR_SW2861232_WAR
	.align		4
.L_176:
        /*0008*/ 	.byte	0x01, 0x35
	.zero		2


	//----- nvinfo : EIATTR_PARAM_CBANK
	.align		4
        /*000c*/ 	.byte	0x04, 0x0a
        /*000e*/ 	.short	(.L_178 - .L_177)
	.align		4
.L_177:
        /*0010*/ 	.word	index@(.nv.constant0._ZN7cutlass13device_kernelIN5flash19enable_sm80_to_sm89INS1_16FlashAttnFwdSm80INS1_25CollectiveMainloopFwdSm80ILi8ELi1ELb1EN4cute5tupleIJNS5_1CILi128EEES8_S8_EEELi128ENS_6half_tEfNS_4arch4Sm80ELb1ELb0ELb1ELb0ELb0ELb0ELb1ELb1EEENS1_21CollectiveEpilogueFwdIS9_NS6_IJNS7_ILi1EEESF_SF_EEESA_SC_Li256ELb0ELb1ELb1ELb0EEENS1_30DynamicPersistentTileSchedulerILi256ELi256ELb1ELb1ELb0EEEEEEEEEvNT_6ParamsE)
        /*0014*/ 	.short	0x0160
        /*0016*/ 	.short	0x0428


	//----- nvinfo : EIATTR_CBANK_PARAM_SIZE
	.align		4
.L_178:
        /*0018*/ 	.byte	0x03, 0x19
        /*001a*/ 	.short	0x0428


	//----- nvinfo : EIATTR_KPARAM_INFO
	.align		4
        /*001c*/ 	.byte	0x04, 0x17
        /*001e*/ 	.short	(.L_180 - .L_179)
.L_179:
        /*0020*/ 	.word	0x00000000
        /*0024*/ 	.short	0x0000
        /*0026*/ 	.short	0x0000
        /*0028*/ 	.byte	0x00, 0xf0, 0xa1, 0x10


	//----- nvinfo : EIATTR_MAXREG_COUNT
	.align		4
.L_180:
        /*002c*/ 	.byte	0x03, 0x1b
        /*002e*/ 	.short	0x00ff


	//----- nvinfo : EIATTR_NUM_BARRIERS
	.align		4
        /*0030*/ 	.byte	0x02, 0x4c
        /*0032*/ 	.byte	0x06
	.zero		1


	//----- nvinfo : EIATTR_ANNOTATIONS
	.align		4
        /*0034*/ 	.byte	0x04, 0x55
        /*0036*/ 	.short	(.L_182 - .L_181)


	//   ....[0]....
.L_181:
        /*0038*/ 	.word	0x00000001
        /*003c*/ 	.byte	0x70, 0x00, 0x00, 0x00, 0x01, 0x00, 0x00, 0x00, 0x40, 0x02, 0x00, 0x00, 0x01, 0x00, 0x00, 0x00
        /* <DEDUP_REMOVED lines=35> */
        /*027c*/ 	.byte	0xf0, 0x04, 0x01, 0x00, 0x01, 0x00, 0x00, 0x00, 0x30, 0x05, 0x01, 0x00


	//----- nvinfo : EIATTR_MERCURY_ISA_VERSION
	.align		4
.L_182:
        /*0288*/ 	.byte	0x03, 0x5f
        /*028a*/ 	.short	0x0000


	//----- nvinfo : EIATTR_INT_WARP_WIDE_INSTR_OFFSETS
	.align		4
        /*028c*/ 	.byte	0x04, 0x31
        /*028e*/ 	.short	(.L_184 - .L_183)


	//   ....[0]....
.L_183:
        /*0290*/ 	.word	0x0000ee60


	//   ....[1]....
        /*0294*/ 	.word	0x0000eee0


	//----- nvinfo : EIATTR_COOP_GROUP_MASK_REGIDS
	.align		4
.L_184:
        /*0298*/ 	.byte	0x04, 0x29
        /*029a*/ 	.short	(.L_186 - .L_185)


	//   ....[0]....
.L_185:
        /*029c*/ 	.word	0xffffffff


	//   ....[1]....
        /*02a0*/ 	.word	0xffffffff


	//   ....[2]....
        /*02a4*/ 	.word	0xffffffff


	//   ....[3]....
        /*02a8*/ 	.word	0xffffffff


	//   ....[4]....
        /*02ac*/ 	.word	0xffffffff


	//   ....[5]....
        /*02b0*/ 	.word	0xffffffff


	//   ....[6]....
        /*02b4*/ 	.word	0xffffffff


	//   ....[7]....
        /*02b8*/ 	.word	0xffffffff


	//   ....[8]....
        /*02bc*/ 	.word	0xffffffff


	//   ....[9]....
        /*02c0*/ 	.word	0xffffffff


	//   ....[10]....
        /*02c4*/ 	.word	0xffffffff


	//   ....[11]....
        /*02c8*/ 	.word	0xffffffff


	//   ....[12]....
        /*02cc*/ 	.word	0xffffffff


	//   ....[13]....
        /*02d0*/ 	.word	0xffffffff


	//   ....[14]....
        /*02d4*/ 	.word	0xffffffff


	//   ....[15]....
        /*02d8*/ 	.word	0xffffffff


	//   ....[16]....
        /*02dc*/ 	.word	0xffffffff


	//   ....[17]....
        /*02e0*/ 	.word	0xffffffff


	//   ....[18]....
        /*02e4*/ 	.word	0xffffffff


	//   ....[19]....
        /*02e8*/ 	.word	0xffffffff


	//   ....[20]....
        /*02ec*/ 	.word	0xffffffff


	//   ....[21]....
        /*02f0*/ 	.word	0xffffffff


	//   ....[22]....
        /*02f4*/ 	.word	0xffffffff


	//   ....[23]....
        /*02f8*/ 	.word	0xffffffff


	//   ....[24]....
        /*02fc*/ 	.word	0xffffffff


	//   ....[25]....
        /*0300*/ 	.word	0xffffffff


	//   ....[26]....
        /*0304*/ 	.word	0xffffffff


	//   ....[27]....
        /*0308*/ 	.word	0xffffffff


	//   ....[28]....
        /*030c*/ 	.word	0xffffffff


	//   ....[29]....
        /*0310*/ 	.word	0xffffffff


	//   ....[30]....
        /*0314*/ 	.word	0xffffffff


	//   ....[31]....
        /*0318*/ 	.word	0xffffffff


	//   ....[32]....
        /*031c*/ 	.word	0xffffffff


	//   ....[33]....
        /*0320*/ 	.word	0xffffffff


	//   ....[34]....
        /*0324*/ 	.word	0xffffffff


	//   ....[35]....
        /*0328*/ 	.word	0xffffffff


	//   ....[36]....
        /*032c*/ 	.word	0xffffffff


	//   ....[37]....
        /*0330*/ 	.word	0xffffffff


	//   ....[38]....
        /*0334*/ 	.word	0xffffffff


	//   ....[39]....
        /*0338*/ 	.word	0xffffffff


	//   ....[40]....
        /*033c*/ 	.word	0xffffffff


	//   ....[41]....
        /*0340*/ 	.word	0xffffffff


	//   ....[42]....
        /*0344*/ 	.word	0xffffffff


	//   ....[43]....
        /*0348*/ 	.word	0xffffffff


	//----- nvinfo : EIATTR_COOP_GROUP_INSTR_OFFSETS
	.align		4
.L_186:
        /*034c*/ 	.byte	0x04, 0x28
        /*034e*/ 	.short	(.L_188 - .L_187)


	//   ....[0]....
.L_187:
        /*0350*/ 	.word	0x00000050


	//   ....[1]....
        /*0354*/ 	.word	0x000016f0


	//   ....[2]....
        /*0358*/ 	.word	0x00001700


	//   ....[3]....
        /*035c*/ 	.word	0x00001710


	//   ....[4]....
        /*0360*/ 	.word	0x00001730


	//   ....[5]....
        /*0364*/ 	.word	0x00001780


	//   ....[6]....
        /*0368*/ 	.word	0x000017a0


	//   ....[7]....
        /*036c*/ 	.word	0x00001810


	//   ....[8]....
        /*0370*/ 	.word	0x00001820


	//   ....[9]....
        /*0374*/ 	.word	0x00003600


	//   ....[10]....
        /*0378*/ 	.word	0x00003610


	//   ....[11]....
        /*037c*/ 	.word	0x00004230


	//   ....[12]....
        /*0380*/ 	.word	0x000042c0


	//   ....[13]....
        /*0384*/ 	.word	0x000042e0


	//   ....[14]....
        /*0388*/ 	.word	0x00004300


	//   ....[15]....
        /*038c*/ 	.word	0x000066f0


	//   ....[16]....
        /*0390*/ 	.word	0x000071c0


	//   ....[17]....
        /*0394*/ 	.word	0x000081f0


	//   ....[18]....
        /*0398*/ 	.word	0x00008390


	//   ....[19]....
        /*039c*/ 	.word	0x000083e0


	//   ....[20]....
        /*03a0*/ 	.word	0x00008470


	//   ....[21]....
        /*03a4*/ 	.word	0x0000c3b0


	//   ....[22]....
        /*03a8*/ 	.word	0x0000c420


	//   ....[23]....
        /*03ac*/ 	.word	0x0000c430


	//   ....[24]....
        /*03b0*/ 	.word	0x0000c450


	//   ....[25]....
        /*03b4*/ 	.word	0x0000e810


	//   ....[26]....
        /*03b8*/ 	.word	0x0000e860


	//   ....[27]....
        /*03bc*/ 	.word	0x0000e880


	//   ....[28]....
        /*03c0*/ 	.word	0x0000e8a0


	//   ....[29]....
        /*03c4*/ 	.word	0x0000f030


	//   ....[30]....
        /*03c8*/ 	.word	0x0000f480


	//   ....[31]....
        /*03cc*/ 	.word	0x0000f490


	//   ....[32]....
        /*03d0*/ 	.word	0x0000f4c0


	//   ....[33]....
        /*03d4*/ 	.word	0x0000f4e0


	//   ....[34]....
        /*03d8*/ 	.word	0x0000f5e0


	//   ....[35]....
        /*03dc*/ 	.word	0x0000f640


	//   ....[36]....
        /*03e0*/ 	.word	0x0000fbf0


	//   ....[37]....
        /*03e4*/ 	.word	0x0000fc00


	//   ....[38]....
        /*03e8*/ 	.word	0x00010390


	//   ....[39]....
        /*03ec*/ 	.word	0x00010470


	//   ....[40]....
        /*03f0*/ 	.word	0x000104d0


	//   ....[41]....
        /*03f4*/ 	.word	0x00010520


	//   ....[42]....
        /*03f8*/ 	.word	0x00010580


	//   ....[43]....
        /*03fc*/ 	.word	0x000105d0


	//----- nvinfo : EIATTR_EXIT_INSTR_OFFSETS
	.align		4
.L_188:
        /*0400*/ 	.byte	0x04, 0x1c
        /*0402*/ 	.short	(.L_190 - .L_189)


	//   ....[0]....
.L_189:
        /*0404*/ 	.word	0x000000a0


	//   ....[1]....
        /*0408*/ 	.word	0x00010430


	//----- nvinfo : EIATTR_MAX_THREADS
	.align		4
.L_190:
        /*040c*/ 	.byte	0x04, 0x05
        /*040e*/ 	.short	(.L_192 - .L_191)
.L_191:
        /*0410*/ 	.word	0x00000100
        /*0414*/ 	.word	0x00000001
        /*0418*/ 	.word	0x00000001


	//----- nvinfo : EIATTR_CRS_STACK_SIZE
	.align		4
.L_192:
        /*041c*/ 	.byte	0x04, 0x1e
        /*041e*/ 	.short	(.L_194 - .L_193)
.L_193:
        /*0420*/ 	.word	0x00000000
.L_194:


//--------------------- .nv.info._ZN7cutlass13device_kernelIN5flash19enable_sm80_to_sm89INS1_16FlashAttnFwdSm80INS1_25CollectiveMainloopFwdSm80ILi4ELi1ELb0EN4cute5tupleIJNS5_1CILi128EEENS7_ILi64EEES8_EEELi128ENS_6half_tEfNS_4arch4Sm80ELb0ELb0ELb1ELb0ELb0ELb0ELb1ELb1EEENS1_21CollectiveEpilogueFwdINS6_IJS8_S8_S9_EEENS6_IJNS7_ILi1EEESH_SH_EEESB_SD_Li128ELb0ELb1ELb1ELb0EEENS1_19SingleTileSchedulerILb0ELb1ELb1ELi128EEEEEEEEEvNT_6ParamsE --------------------------
	.section	.nv.info._ZN7cutlass13device_kernelIN5flash19enable_sm80_to_sm89INS1_16FlashAttnFwdSm80INS1_25CollectiveMainloopFwdSm80ILi4ELi1ELb0EN4cute5tupleIJNS5_1CILi128EEENS7_ILi64EEES8_EEELi128ENS_6half_tEfNS_4arch4Sm80ELb0ELb0ELb1ELb0ELb0ELb0ELb1ELb1EEENS1_21CollectiveEpilogueFwdINS6_IJS8_S8_S9_EEENS6_IJNS7_ILi1EEESH_SH_EEESB_SD_Li128ELb0ELb1ELb1ELb0EEENS1_19SingleTileSchedulerILb0ELb1ELb1ELi128EEEEEEEEEvNT_6ParamsE,"",@"SHT_CUDA_INFO"
	.sectionflags	@""
	.align	4


	//----- nvinfo : EIATTR_CUDA_API_VERSION
	.align		4
        /*0000*/ 	.byte	0x04, 0x37
        /*0002*/ 	.short	(.L_196 - .L_195)
.L_195:
        /*0004*/ 	.word	0x00000082


	//----- nvinfo : EIATTR_SW2861232_WAR
	.align		4
.L_196:
        /*0008*/ 	.byte	0x01, 0x35
	.zero		2


	//----- nvinfo : EIATTR_PARAM_CBANK
	.align		4
        /*000c*/ 	.byte	0x04, 0x0a
        /*000e*/ 	.short	(.L_198 - .L_197)
	.align		4
.L_197:
        /*0010*/ 	.word	index@(.nv.constant0._ZN7cutlass13device_kernelIN5flash19enable_sm80_to_sm89INS1_16FlashAttnFwdSm80INS1_25CollectiveMainloopFwdSm80ILi4ELi1ELb0EN4cute5tupleIJNS5_1CILi128EEENS7_ILi64EEES8_EEELi128ENS_6half_tEfNS_4arch4Sm80ELb0ELb0ELb1ELb0ELb0ELb0ELb1ELb1EEENS1_21CollectiveEpilogueFwdINS6_IJS8_S8_S9_EEENS6_IJNS7_ILi1EEESH_SH_EEESB_SD_Li128ELb0ELb1ELb1ELb0EEENS1_19SingleTileSchedulerILb0ELb1ELb1ELi128EEEEEEEEEvNT_6ParamsE)
        /*0014*/ 	.short	0x0160
        /*0016*/ 	.short	0x0418


	//----- nvinfo : EIATTR_CBANK_PARAM_SIZE
	.align		4
.L_198:
        /*0018*/ 	.byte	0x03, 0x19
        /*001a*/ 	.short	0x0418


	//----- nvinfo : EIATTR_KPARAM_INFO
	.align		4
        /*001c*/ 	.byte	0x04, 0x17
        /*001e*/ 	.short	(.L_200 - .L_199)
.L_199:
        /*0020*/ 	.word	0x00000000
        /*0024*/ 	.short	0x0000
        /*0026*/ 	.short	0x0000
        /*0028*/ 	.byte	0x00, 0xf0, 0x61, 0x10


	//----- nvinfo : EIATTR_MAXREG_COUNT
	.align		4
.L_200:
        /*002c*/ 	.byte	0x03, 0x1b
        /*002e*/ 	.short	0x00ff


	//----- nvinfo : EIATTR_NUM_BARRIERS
	.align		4
        /*0030*/ 	.byte	0x02, 0x4c
        /*0032*/ 	.byte	0x02
	.zero		1


	//----- nvinfo : EIATTR_ANNOTATIONS
	.align		4
        /*0034*/ 	.byte	0x04, 0x55
        /*0036*/ 	.short	(.L_202 - .L_201)


	//   ....[0]....
.L_201:
        /* <DEDUP_REMOVED lines=50> */
        /*034c*/ 	.byte	0x40, 0xbd, 0x00, 0x00


	//----- nvinfo : EIATTR_MERCURY_ISA_VERSION
	.align		4
.L_202:
        /*0350*/ 	.byte	0x03, 0x5f
        /*0352*/ 	.short	0x0000


	//----- nvinfo : EIATTR_INT_WARP_WIDE_INSTR_OFFSETS
	.align		4
        /*0354*/ 	.byte	0x04, 0x31
        /*0356*/ 	.short	(.L_204 - .L_203)


	//   ....[0]....
.L_203:
        /*0358*/ 	.word	0x00001ad0


	//----- nvinfo : EIATTR_COOP_GROUP_MASK_REGIDS
	.align		4
.L_204:
        /*035c*/ 	.byte	0x04, 0x29
        /*035e*/ 	.short	(.L_206 - .L_205)


	//   ....[0]....
.L_205:
        /*0360*/ 	.word	0xffffffff


	//   ....[1]....
        /*0364*/ 	.word	0xffffffff


	//   ....[2]....
        /*0368*/ 	.word	0xffffffff


	//   ....[3]....
        /*036c*/ 	.word	0xffffffff


	//   ....[4]....
        /*0370*/ 	.word	0xffffffff


	//   ....[5]....
        /*0374*/ 	.word	0xffffffff


	//   ....[6]....
        /*0378*/ 	.word	0xffffffff


	//   ....[7]....
        /*037c*/ 	.word	0xffffffff


	//   ....[8]....
        /*0380*/ 	.word	0xffffffff


	//   ....[9]....
        /*0384*/ 	.word	0xffffffff


	//   ....[10]....
        /*0388*/ 	.word	0xffffffff


	//   ....[11]....
        /*038c*/ 	.word	0xffffffff


	//   ....[12]....
        /*0390*/ 	.word	0xffffffff


	//   ....[13]....
        /*0394*/ 	.word	0xffffffff


	//   ....[14]....
        /*0398*/ 	.word	0xffffffff


	//   ....[15]....
        /*039c*/ 	.word	0xffffffff


	//   ....[16]....
        /*03a0*/ 	.word	0xffffffff


	//   ....[17]....
        /*03a4*/ 	.word	0xffffffff


	//   ....[18]....
        /*03a8*/ 	.word	0xffffffff


	//   ....[19]....
        /*03ac*/ 	.word	0xffffffff


	//   ....[20]....
        /*03b0*/ 	.word	0xffffffff


	//   ....[21]....
        /*03b4*/ 	.word	0xffffffff


	//   ....[22]....
        /*03b8*/ 	.word	0xffffffff


	//   ....[23]....
        /*03bc*/ 	.word	0xffffffff


	//   ....[24]....
        /*03c0*/ 	.word	0xffffffff


	//   ....[25]....
        /*03c4*/ 	.word	0xffffffff


	//   ....[26]....
        /*03c8*/ 	.word	0xffffffff


	//   ....[27]....
        /*03cc*/ 	.word	0xffffffff


	//   ....[28]....
        /*03d0*/ 	.word	0xffffffff


	//   ....[29]....
        /*03d4*/ 	.word	0xffffffff


	//   ....[30]....
        /*03d8*/ 	.word	0xffffffff


	//   ....[31]....
        /*03dc*/ 	.word	0xffffffff


	//   ....[32]....
        /*03e0*/ 	.word	0xffffffff


	//   ....[33]....
        /*03e4*/ 	.word	0xffffffff


	//   ....[34]....
        /*03e8*/ 	.word	0xffffffff


	//   ....[35]....
        /*03ec*/ 	.word	0xffffffff


	//   ....[36]....
        /*03f0*/ 	.word	0xffffffff


	//   ....[37]....
        /*03f4*/ 	.word	0xffffffff


	//   ....[38]....
        /*03f8*/ 	.word	0xffffffff


	//   ....[39]....
        /*03fc*/ 	.word	0xffffffff


	//   ....[40]....
        /*0400*/ 	.word	0xffffffff


	//   ....[41]....
        /*0404*/ 	.word	0xffffffff


	//   ....[42]....
        /*0408*/ 	.word	0xffffffff


	//   ....[43]....
        /*040c*/ 	.word	0xffffffff


	//   ....[44]....
        /*0410*/ 	.word	0xffffffff


	//   ....[45]....
        /*0414*/ 	.word	0xffffffff


	//   ....[46]....
        /*0418*/ 	.word	0xffffffff


	//   ....[47]....
        /*041c*/ 	.word	0xffffffff


	//   ....[48]....
        /*0420*/ 	.word	0xffffffff


	//   ....[49]....
        /*0424*/ 	.word	0xffffffff


	//   ....[50]....
        /*0428*/ 	.word	0xffffffff


	//   ....[51]....
        /*042c*/ 	.word	0xffffffff


	//   ....[52]....
        /*0430*/ 	.word	0xffffffff


	//   ....[53]....
        /*0434*/ 	.word	0xffffffff


	//   ....[54]....
        /*0438*/ 	.word	0xffffffff


	//   ....[55]....
        /*043c*/ 	.word	0xffffffff


	//   ....[56]....
        /*0440*/ 	.word	0xffffffff


	//----- nvinfo : EIATTR_COOP_GROUP_INSTR_OFFSETS
	.align		4
.L_206:
        /*0444*/ 	.byte	0x04, 0x28
        /*0446*/ 	.short	(.L_208 - .L_207)


	//   ....[0]....
.L_207:
        /*0448*/ 	.word	0x00000060


	//   ....[1]....
        /*044c*/ 	.word	0x00000f00


	//   ....[2]....
        /*0450*/ 	.word	0x00000f40


	//   ....[3]....
        /*0454*/ 	.word	0x000011a0


	//   ....[4]....
        /*0458*/ 	.word	0x000011d0


	//   ....[5]....
        /*045c*/ 	.word	0x000012b0


	//   ....[6]....
        /*0460*/ 	.word	0x000012e0


	//   ....[7]....
        /*0464*/ 	.word	0x000013c0


	//   ....[8]....
        /*0468*/ 	.word	0x000013f0


	//   ....[9]....
        /*046c*/ 	.word	0x000014d0


	//   ....[10]....
        /*0470*/ 	.word	0x00001500


	//   ....[11]....
        /*0474*/ 	.word	0x000015e0


	//   ....[12]....
        /*0478*/ 	.word	0x00001610


	//   ....[13]....
        /*047c*/ 	.word	0x000016f0


	//   ....[14]....
        /*0480*/ 	.word	0x00001720


	//   ....[15]....
        /*0484*/ 	.word	0x000017f0


	//   ....[16]....
        /*0488*/ 	.word	0x00001830


	//   ....[17]....
        /*048c*/ 	.word	0x000040a0


	//   ....[18]....
        /*0490*/ 	.word	0x000041b0


	//   ....[19]....
        /*0494*/ 	.word	0x000043c0


	//   ....[20]....
        /*0498*/ 	.word	0x000043e0


	//   ....[21]....
        /*049c*/ 	.word	0x000045a0


	//   ....[22]....
        /*04a0*/ 	.word	0x000047d0


	//   ....[23]....
        /*04a4*/ 	.word	0x00004810


	//   ....[24]....
        /*04a8*/ 	.word	0x00004a10


	//   ....[25]....
        /*04ac*/ 	.word	0x00008980


	//   ....[26]....
        /*04b0*/ 	.word	0x00008a50


	//   ....[27]....
        /*04b4*/ 	.word	0x00008c70


	//   ....[28]....
        /*04b8*/ 	.word	0x00008d30


	//   ....[29]....
        /*04bc*/ 	.word	0x00008e00


	//   ....[30]....
        /*04c0*/ 	.word	0x00008e30


	//   ....[31]....
        /*04c4*/ 	.word	0x00008fa0


	//   ....[32]....
        /*04c8*/ 	.word	0x00009440


	//   ....[33]....
        /*04cc*/ 	.word	0x0000bda0


	//   ....[34]....
        /*04d0*/ 	.word	0x0000bdb0


	//   ....[35]....
        /*04d4*/ 	.word	0x0000bdc0


	//   ....[36]....
        /*04d8*/ 	.word	0x0000bdd0


	//   ....[37]....
        /*04dc*/ 	.word	0x0000be00


	//   ....[38]....
        /*04e0*/ 	.word	0x0000be20


	//   ....[39]....
        /*04e4*/ 	.word	0x0000be40


	//   ....[40]....
        /*04e8*/ 	.word	0x0000be50


	//   ....[41]....
        /*04ec*/ 	.word	0x0000ced0


	//   ....[42]....
        /*04f0*/ 	.word	0x0000cf00


	//   ....[43]....
        /*04f4*/ 	.word	0x0000cf30


	//   ....[44]....
        /*04f8*/ 	.word	0x0000cf60


	//   ....[45]....
        /*04fc*/ 	.word	0x0000cfa0


	//   ....[46]....
        /*0500*/ 	.word	0x0000cfd0


	//   ....[47]....
        /*0504*/ 	.word	0x0000cff0


	//   ....[48]....
        /*0508*/ 	.word	0x0000d000


	//   ....[49]....
        /*050c*/ 	.word	0x0000d020


	//   ....[50]....
        /*0510*/ 	.word	0x0000d030


	//   ....[51]....
        /*0514*/ 	.word	0x0000d6e0


	//   ....[52]....
        /*0518*/ 	.word	0x0000d700


	//   ....[53]....
        /*051c*/ 	.word	0x0000dd00


	//   ....[54]....
        /*0520*/ 	.word	0x0000dd20


	//   ....[55]....
        /*0524*/ 	.word	0x0000e320


	//   ....[56]....
        /*0528*/ 	.word	0x0000e330


	//----- nvinfo : EIATTR_EXIT_INSTR_OFFSETS
	.align		4
.L_208:
        /*052c*/ 	.byte	0x04, 0x1c
        /*052e*/ 	.short	(.L_210 - .L_209)


	//   ....[0]....
.L_209:
        /*0530*/ 	.word	0x000001c0


	//   ....[1]....
        /*0534*/ 	.word	0x0000e340


	//   ....[2]....
        /*0538*/ 	.word	0x0000e8e0


	//   ....[3]....
        /*053c*/ 	.word	0x0000e930


	//   ....[4]....
        /*0540*/ 	.word	0x0000e960


	//   ....[5]....
        /*0544*/ 	.word	0x0000e9c0


	//   ....[6]....
        /*0548*/ 	.word	0x0000ec50


	//----- nvinfo : EIATTR_CTAIDZ_USED
	.align		4
.L_210:
        /*054c*/ 	.byte	0x01, 0x04
	.zero		2


	//----- nvinfo : EIATTR_MAX_THREADS
	.align		4
        /*0550*/ 	.byte	0x04, 0x05
        /*0552*/ 	.short	(.L_212 - .L_211)
.L_211:
        /*0554*/ 	.word	0x00000080
        /*0558*/ 	.word	0x00000001
        /*055c*/ 	.word	0x00000001


	//----- nvinfo : EIATTR_CRS_STACK_SIZE
	.align		4
.L_212:
        /*0560*/ 	.byte	0x04, 0x1e
        /*0562*/ 	.short	(.L_214 - .L_213)
.L_213:
        /*0564*/ 	.word	0x00000000
.L_214:


//--------------------- .nv.info._ZN7cutlass13device_kernelIN5flash19enable_sm80_to_sm89INS1_16FlashAttnFwdSm80INS1_25CollectiveMainloopFwdSm80ILi8ELi1ELb1EN4cute5tupleIJNS5_1CILi128EEENS7_ILi112EEES8_EEELi128ENS_6half_tEfNS_4arch4Sm80ELb0ELb0ELb1ELb1ELb0ELb0ELb1ELb1EEENS1_21CollectiveEpilogueFwdINS6_IJS8_S8_S9_EEENS6_IJNS7_ILi1EEESH_SH_EEESB_SD_Li256ELb1ELb1ELb1ELb0EEENS1_36VarlenDynamicPersistentTileSchedulerILi128ELi112ELi256ELi256ELb1ELb1ELb0ELb0ELb1ELb1EEEEEEEEEvNT_6ParamsE --------------------------
	.section	.nv.info._ZN7cutlass13device_kernelIN5flash19enable_sm80_to_sm89INS1_16FlashAttnFwdSm80INS1_25CollectiveMainloopFwdSm80ILi8ELi1ELb1EN4cute5tupleIJNS5_1CILi128EEENS7_ILi112EEES8_EEELi128ENS_6half_tEfNS_4arch4Sm80ELb0ELb0ELb1ELb1ELb0ELb0ELb1ELb1EEENS1_21CollectiveEpilogueFwdINS6_IJS8_S8_S9_EEENS6_IJNS7_ILi1EEESH_SH_EEESB_SD_Li256ELb1ELb1ELb1ELb0EEENS1_36VarlenDynamicPersistentTileSchedulerILi128ELi112ELi256ELi256ELb1ELb1ELb0ELb0ELb1ELb1EEEEEEEEEvNT_6ParamsE,"",@"SHT_CUDA_INFO"
	.sectionflags	@""
	.align	4


	//----- nvinfo : EIATTR_CUDA_API_VERSION
	.align		4
        /*0000*/ 	.byte	0x04, 0x37
        /*0002*/ 	.short	(.L_216 - .L_215)
.L_215:
        /*0004*/ 	.word	0x00000082


	//----- nvinfo : EIATTR_SW2861232_WAR
	.align		4
.L_216:
        /*0008*/ 	.byte	0x01, 0x35
	.zero		2


	//----- nvinfo : EIATTR_PARAM_CBANK
	.align		4
        /*000c*/ 	.byte	0x04, 0x0a
        /*000e*/ 	.short	(.L_218 - .L_217)
	.align		4
.L_217:
        /*0010*/ 	.word	index@(.nv.constant0._ZN7cutlass13device_kernelIN5flash19enable_sm80_to_sm89INS1_16FlashAttnFwdSm80INS1_25CollectiveMainloopFwdSm80ILi8ELi1ELb1EN4cute5tupleIJNS5_1CILi128EEENS7_ILi112EEES8_EEELi128ENS_6half_tEfNS_4arch4Sm80ELb0ELb0ELb1ELb1ELb0ELb0ELb1ELb1EEENS1_21CollectiveEpilogueFwdINS6_IJS8_S8_S9_EEENS6_IJNS7_ILi1EEESH_SH_EEESB_SD_Li256ELb1ELb1ELb1ELb0EEENS1_36VarlenDynamicPersistentTileSchedulerILi128ELi112ELi256ELi256ELb1ELb1ELb0ELb0ELb1ELb1EEEEEEEEEvNT_6ParamsE)
        /*0014*/ 	.short	0x0160
        /*0016*/ 	.short	0x0438


	//----- nvinfo : EIATTR_CBANK_PARAM_SIZE
	.align		4
.L_218:
        /*0018*/ 	.byte	0x03, 0x19
        /*001a*/ 	.short	0x0438


	//----- nvinfo : EIATTR_KPARAM_INFO
	.align		4
        /*001c*/ 	.byte	0x04, 0x17
        /*001e*/ 	.short	(.L_220 - .L_219)
.L_219:
        /*0020*/ 	.word	0x00000000
        /*0024*/ 	.short	0x0000
        /*0026*/ 	.short	0x0000
        /*0028*/ 	.byte	0x00, 0xf0, 0xe1, 0x10


	//----- nvinfo : EIATTR_MAXREG_COUNT
	.align		4
.L_220:
        /*002c*/ 	.byte	0x03, 0x1b
        /*002e*/ 	.short	0x00ff


	//----- nvinfo : EIATTR_NUM_BARRIERS
	.align		4
        /*0030*/ 	.byte	0x02, 0x4c
        /*0032*/ 	.byte	0x06
	.zero		1


	//----- nvinfo : EIATTR_ANNOTATIONS
	.align		4
        /*0034*/ 	.byte	0x04, 0x55
        /*0036*/ 	.short	(.L_222 - .L_221)


	//   ....[0]....
.L_221:
        /* <DEDUP_REMOVED lines=66> */


	//----- nvinfo : EIATTR_MERCURY_ISA_VERSION
	.align		4
.L_222:
        /*0448*/ 	.byte	0x03, 0x5f
        /*044a*/ 	.short	0x0000


	//----- nvinfo : EIATTR_INT_WARP_WIDE_INSTR_OFFSETS
	.align		4
        /*044c*/ 	.byte	0x04, 0x31
        /*044e*/ 	.short	(.L_224 - .L_223)


	//   ....[0]....
.L_223:
        /*0450*/ 	.word	0x0000a3e0


	//   ....[1]....
        /*0454*/ 	.word	0x0000a460


	//----- nvinfo : EIATTR_COOP_GROUP_MASK_REGIDS
	.align		4
.L_224:
        /*0458*/ 	.byte	0x04, 0x29
        /*045a*/ 	.short	(.L_226 - .L_225)


	//   ....[0]....
.L_225:
        /*045c*/ 	.word	0xffffffff


	//   ....[1]....
        /*0460*/ 	.word	0xffffffff


	//   ....[2]....
        /*0464*/ 	.word	0xffffffff


	//   ....[3]....
        /*0468*/ 	.word	0xffffffff


	//   ....[4]....
        /*046c*/ 	.word	0xffffffff


	//   ....[5]....
        /*0470*/ 	.word	0xffffffff


	//   ....[6]....
        /*0474*/ 	.word	0xffffffff


	//   ....[7]....
        /*0478*/ 	.word	0xffffffff


	//   ....[8]....
        /*047c*/ 	.word	0xffffffff


	//   ....[9]....
        /*0480*/ 	.word	0xffffffff


	//   ....[10]....
        /*0484*/ 	.word	0xffffffff


	//   ....[11]....
        /*0488*/ 	.word	0xffffffff


	//   ....[12]....
        /*048c*/ 	.word	0xffffffff


	//   ....[13]....
        /*0490*/ 	.word	0xffffffff


	//   ....[14]....
        /*0494*/ 	.word	0xffffffff


	//   ....[15]....
        /*0498*/ 	.word	0xffffffff


	//   ....[16]....
        /*049c*/ 	.word	0xffffffff


	//   ....[17]....
        /*04a0*/ 	.word	0xffffffff


	//   ....[18]....
        /*04a4*/ 	.word	0xffffffff


	//   ....[19]....
        /*04a8*/ 	.word	0xffffffff


	//   ....[20]....
        /*04ac*/ 	.word	0xffffffff


	//   ....[21]....
        /*04b0*/ 	.word	0xffffffff


	//   ....[22]....
        /*04b4*/ 	.word	0xffffffff


	//   ....[23]....
        /*04b8*/ 	.word	0xffffffff


	//   ....[24]....
        /*04bc*/ 	.word	0xffffffff


	//   ....[25]....
        /*04c0*/ 	.word	0xffffffff


	//   ....[26]....
        /*04c4*/ 	.word	0xffffffff


	//   ....[27]....
        /*04c8*/ 	.word	0xffffffff


	//   ....[28]....
        /*04cc*/ 	.word	0xffffffff


	//   ....[29]....
        /*04d0*/ 	.word	0xffffffff


	//   ....[30]....
        /*04d4*/ 	.word	0xffffffff


	//   ....[31]....
        /*04d8*/ 	.word	0xffffffff


	//   ....[32]....
        /*04dc*/ 	.word	0xffffffff


	//   ....[33]....
        /*04e0*/ 	.word	0xffffffff


	//   ....[34]....
        /*04e4*/ 	.word	0xffffffff


	//   ....[35]....
        /*04e8*/ 	.word	0xffffffff


	//   ....[36]....
        /*04ec*/ 	.word	0xffffffff


	//   ....[37]....
        /*04f0*/ 	.word	0xffffffff


	//   ....[38]....
        /*04f4*/ 	.word	0xffffffff


	//   ....[39]....
        /*04f8*/ 	.word	0xffffffff


	//   ....[40]....
        /*04fc*/ 	.word	0xffffffff


	//   ....[41]....
        /*0500*/ 	.word	0xffffffff


	//   ....[42]....
        /*0504*/ 	.word	0xffffffff


	//   ....[43]....
        /*0508*/ 	.word	0xffffffff


	//   ....[44]....
        /*050c*/ 	.word	0xffffffff


	//   ....[45]....
        /*0510*/ 	.word	0xffffffff


	//   ....[46]....
        /*0514*/ 	.word	0xffffffff


	//   ....[47]....
        /*0518*/ 	.word	0xffffffff


	//   ....[48]....
        /*051c*/ 	.word	0xffffffff


	//   ....[49]....
        /*0520*/ 	.word	0xffffffff


	//   ....[50]....
        /*0524*/ 	.word	0xffffffff


	//   ....[51]....
        /*0528*/ 	.word	0xffffffff


	//   ....[52]....
        /*052c*/ 	.word	0xffffffff


	//   ....[53]....
        /*0530*/ 	.word	0xffffffff


	//   ....[54]....
        /*0534*/ 	.word	0xffffffff


	//   ....[55]....
        /*0538*/ 	.word	0xffffffff


	//   ....[56]....
        /*053c*/ 	.word	0xffffffff


	//   ....[57]....
        /*0540*/ 	.word	0xffffffff


	//   ....[58]....
        /*0544*/ 	.word	0xffffffff


	//   ....[59]....
        /*0548*/ 	.word	0xffffffff


	//   ....[60]....
        /*054c*/ 	.word	0xffffffff


	//   ....[61]....
        /*0550*/ 	.word	0xffffffff


	//   ....[62]....
        /*0554*/ 	.word	0xffffffff


	//   ....[63]....
        /*0558*/ 	.word	0xffffffff


	//   ....[64]....
        /*055c*/ 	.word	0xffffffff


	//   ....[65]....
        /*0560*/ 	.word	0xffffffff


	//   ....[66]....
        /*0564*/ 	.word	0xffffffff


	//   ....[67]....
        /*0568*/ 	.word	0xffffffff


	//   ....[68]....
        /*056c*/ 	.word	0xffffffff


	//   ....[69]....
        /*0570*/ 	.word	0xffffffff


	//   ....[70]....
        /*0574*/ 	.word	0xffffffff


	//   ....[71]....
        /*0578*/ 	.word	0xffffffff


	//   ....[72]....
        /*057c*/ 	.word	0xffffffff


	//   ....[73]....
        /*0580*/ 	.word	0xffffffff


	//   ....[74]....
        /*0584*/ 	.word	0xffffffff


	//   ....[75]....
        /*0588*/ 	.word	0xffffffff


	//   ....[76]....
        /*058c*/ 	.word	0xffffffff


	//   ....[77]....
        /*0590*/ 	.word	0xffffffff


	//   ....[78]....
        /*0594*/ 	.word	0xffffffff


	//   ....[79]....
        /*0598*/ 	.word	0xffffffff


	//   ....[80]....
        /*059c*/ 	.word	0xffffffff


	//   ....[81]....
        /*05a0*/ 	.word	0xffffffff


	//   ....[82]....
        /*05a4*/ 	.word	0xffffffff


	//   ....[83]....
        /*05a8*/ 	.word	0xffffffff


	//   ....[84]....
        /*05ac*/ 	.word	0xffffffff


	//   ....[85]....
        /*05b0*/ 	.word	0xffffffff


	//   ....[86]....
        /*05b4*/ 	.word	0xffffffff


	//   ....[87]....
        /*05b8*/ 	.word	0xffffffff


	//   ....[88]....
        /*05bc*/ 	.word	0xffffffff


	//   ....[89]....
        /*05c0*/ 	.word	0xffffffff


	//   ....[90]....
        /*05c4*/ 	.word	0xffffffff


	//   ....[91]....
        /*05c8*/ 	.word	0xffffffff


	//   ....[92]....
        /*05cc*/ 	.word	0xffffffff


	//   ....[93]....
        /*05d0*/ 	.word	0xffffffff


	//   ....[94]....
        /*05d4*/ 	.word	0xffffffff


	//   ....[95]....
        /*05d8*/ 	.word	0xffffffff


	//   ....[96]....
        /*05dc*/ 	.word	0xffffffff


	//   ....[97]....
        /*05e0*/ 	.word	0xffffffff


	//   ....[98]....
        /*05e4*/ 	.word	0xffffffff


	//   ....[99]....
        /*05e8*/ 	.word	0xffffffff


	//   ....[100]....
        /*05ec*/ 	.word	0xffffffff


	//   ....[101]....
        /*05f0*/ 	.word	0xffffffff


	//   ....[102]....
        /*05f4*/ 	.word	0xffffffff


	//   ....[103]....
        /*05f8*/ 	.word	0xffffffff


	//   ....[104]....
        /*05fc*/ 	.word	0xffffffff


	//   ....[105]....
        /*0600*/ 	.word	0xffffffff


	//   ....[106]....
        /*0604*/ 	.word	0xffffffff


	//   ....[107]....
        /*0608*/ 	.word	0xffffffff


	//   ....[108]....
        /*060c*/ 	.word	0xffffffff


	//   ....[109]....
        /*0610*/ 	.word	0xffffffff


	//   ....[110]....
        /*0614*/ 	.word	0xffffffff


	//   ....[111]....
        /*0618*/ 	.word	0xffffffff


	//   ....[112]....
        /*061c*/ 	.word	0xffffffff


	//   ....[113]....
        /*0620*/ 	.word	0xffffffff


	//   ....[114]....
        /*0624*/ 	.word	0xffffffff


	//   ....[115]....
        /*0628*/ 	.word	0xffffffff


	//   ....[116]....
        /*062c*/ 	.word	0xffffffff


	//   ....[117]....
        /*0630*/ 	.word	0xffffffff


	//   ....[118]....
        /*0634*/ 	.word	0xffffffff


	//   ....[119]....
        /*0638*/ 	.word	0xffffffff


	//   ....[120]....
        /*063c*/ 	.word	0xffffffff


	//   ....[121]....
        /*0640*/ 	.word	0xffffffff


	//   ....[122]....
        /*0644*/ 	.word	0xffffffff


	//   ....[123]....
        /*0648*/ 	.word	0xffffffff


	//   ....[124]....
        /*064c*/ 	.word	0xffffffff


	//   ....[125]....
        /*0650*/ 	.word	0xffffffff


	//   ....[126]....
        /*0654*/ 	.word	0xffffffff


	//   ....[127]....
        /*0658*/ 	.word	0xffffffff


	//   ....[128]....
        /*065c*/ 	.word	0xffffffff


	//   ....[129]....
        /*0660*/ 	.word	0xffffffff


	//   ....[130]....
        /*0664*/ 	.word	0xffffffff


	//----- nvinfo : EIATTR_COOP_GROUP_INSTR_OFFSETS
	.align		4
.L_226:
        /*0668*/ 	.byte	0x04, 0x28
        /*066a*/ 	.short	(.L_228 - .L_227)


	//   ....[0]....
.L_227:
        /*066c*/ 	.word	0x00000050


	//   ....[1]....
        /*0670*/ 	.word	0x00000200


	//   ....[2]....
        /*0674*/ 	.word	0x00000230


	//   ....[3]....
        /*0678*/ 	.word	0x00000260


	//   ....[4]....
        /*067c*/ 	.word	0x00000290


	//   ....[5]....
        /*0680*/ 	.word	0x000002c0


	//   ....[6]....
        /*0684*/ 	.word	0x000002f0


	//   ....[7]....
        /*0688*/ 	.word	0x00000460


	//   ....[8]....
        /*068c*/ 	.word	0x000004a0


	//   ....[9]....
        /*0690*/ 	.word	0x000004d0


	//   ....[10]....
        /*0694*/ 	.word	0x00000500


	//   ....[11]....
        /*0698*/ 	.word	0x00000530


	//   ....[12]....
        /*069c*/ 	.word	0x00000560


	//   ....[13]....
        /*06a0*/ 	.word	0x000005f0


	//   ....[14]....
        /*06a4*/ 	.word	0x00000620


	//   ....[15]....
        /*06a8*/ 	.word	0x00000630


	//   ....[16]....
        /*06ac*/ 	.word	0x000006a0


	//   ....[17]....
        /*06b0*/ 	.word	0x00002070


	//   ....[18]....
        /*06b4*/ 	.word	0x00002090


	//   ....[19]....
        /*06b8*/ 	.word	0x000020b0


	//   ....[20]....
        /*06bc*/ 	.word	0x000020e0


	//   ....[21]....
        /*06c0*/ 	.word	0x00002100


	//   ....[22]....
        /*06c4*/ 	.word	0x00002110


	//   ....[23]....
        /*06c8*/ 	.word	0x00002140


	//   ....[24]....
        /*06cc*/ 	.word	0x00002180


	//   ....[25]....
        /*06d0*/ 	.word	0x00004a60


	//   ....[26]....
        /*06d4*/ 	.word	0x00004b00


	//   ....[27]....
        /*06d8*/ 	.word	0x00004b20


	//   ....[28]....
        /*06dc*/ 	.word	0x00004b40


	//   ....[29]....
        /*06e0*/ 	.word	0x00008160


	//   ....[30]....
        /*06e4*/ 	.word	0x00008180


	//   ....[31]....
        /*06e8*/ 	.word	0x000081b0


	//   ....[32]....
        /*06ec*/ 	.word	0x000081c0


	//   ....[33]....
        /*06f0*/ 	.word	0x00009dc0


	//   ....[34]....
        /*06f4*/ 	.word	0x00009dd0


	//   ....[35]....
        /*06f8*/ 	.word	0x00009e00


	//   ....[36]....
        /*06fc*/ 	.word	0x00009e10


	//   ....[37]....
        /*0700*/ 	.word	0x0000aee0


	//   ....[38]....
        /*0704*/ 	.word	0x0000aef0


	//   ....[39]....
        /*0708*/ 	.word	0x0000af10


	//   ....[40]....
        /*070c*/ 	.word	0x0000af20


	//   ....[41]....
        /*0710*/ 	.word	0x0000b2e0


	//   ....[42]....
        /*0714*/ 	.word	0x0000b300


	//   ....[43]....
        /*0718*/ 	.word	0x0000b400


	//   ....[44]....
        /*071c*/ 	.word	0x0000b410


	//   ....[45]....
        /*0720*/ 	.word	0x0000b520


	//   ....[46]....
        /*0724*/ 	.word	0x0000b540


	//   ....[47]....
        /*0728*/ 	.word	0x0000b650


	//   ....[48]....
        /*072c*/ 	.word	0x0000b660


	//   ....[49]....
        /*0730*/ 	.word	0x0000b970


	//   ....[50]....
        /*0734*/ 	.word	0x0000b990


	//   ....[51]....
        /*0738*/ 	.word	0x0000bfe0


	//   ....[52]....
        /*073c*/ 	.word	0x0000bff0


	//   ....[53]....
        /*0740*/ 	.word	0x0000cc20


	//   ....[54]....
        /*0744*/ 	.word	0x0000cc40


	//   ....[55]....
        /*0748*/ 	.word	0x0000cd50


	//   ....[56]....
        /*074c*/ 	.word	0x0000cd60


	//   ....[57]....
        /*0750*/ 	.word	0x0000ce70


	//   ....[58]....
        /*0754*/ 	.word	0x0000ce90


	//   ....[59]....
        /*0758*/ 	.word	0x0000cfa0


	//   ....[60]....
        /*075c*/ 	.word	0x0000cfb0


	//   ....[61]....
        /*0760*/ 	.word	0x0000d180


	//   ....[62]....
        /*0764*/ 	.word	0x0000d1a0


	//   ....[63]....
        /*0768*/ 	.word	0x0000d2d0


	//   ....[64]....
        /*076c*/ 	.word	0x0000d310


	//   ....[65]....
        /*0770*/ 	.word	0x0000d340


	//   ....[66]....
        /*0774*/ 	.word	0x0000d370


	//   ....[67]....
        /*0778*/ 	.word	0x0000d3a0


	//   ....[68]....
        /*077c*/ 	.word	0x0000d3d0


	//   ....[69]....
        /*0780*/ 	.word	0x0000d530


	//   ....[70]....
        /*0784*/ 	.word	0x0000d570


	//   ....[71]....
        /*0788*/ 	.word	0x0000d5a0


	//   ....[72]....
        /*078c*/ 	.word	0x0000d5d0


	//   ....[73]....
        /*0790*/ 	.word	0x0000d600


	//   ....[74]....
        /*0794*/ 	.word	0x0000d630


	//   ....[75]....
        /*0798*/ 	.word	0x0000d6c0


	//   ....[76]....
        /*079c*/ 	.word	0x0000d6f0


	//   ....[77]....
        /*07a0*/ 	.word	0x0000d700


	//   ....[78]....
        /*07a4*/ 	.word	0x0000d760


	//   ....[79]....
        /*07a8*/ 	.word	0x0000dd40


	//   ....[80]....
        /*07ac*/ 	.word	0x0000dda0


	//   ....[81]....
        /*07b0*/ 	.word	0x0000ddf0


	//   ....[82]....
        /*07b4*/ 	.word	0x0000de40


	//   ....[83]....
        /*07b8*/ 	.word	0x0000de90


	//   ....[84]....
        /*07bc*/ 	.word	0x0000df00


	//   ....[85]....
        /*07c0*/ 	.word	0x0000df40


	//   ....[86]....
        /*07c4*/ 	.word	0x0000dfb0


	//   ....[87]....
        /*07c8*/ 	.word	0x0000e020


	//   ....[88]....
        /*07cc*/ 	.word	0x0000e080


	//   ....[89]....
        /*07d0*/ 	.word	0x0000e100


	//   ....[90]....
        /*07d4*/ 	.word	0x0000e160


	//   ....[91]....
        /*07d8*/ 	.word	0x0000e1b0


	//   ....[92]....
        /*07dc*/ 	.word	0x0000e210


	//   ....[93]....
        /*07e0*/ 	.word	0x0000e280


	//   ....[94]....
        /*07e4*/ 	.word	0x0000e2f0


	//   ....[95]....
        /*07e8*/ 	.word	0x0000e350


	//   ....[96]....
        /*07ec*/ 	.word	0x0000e3b0


	//   ....[97]....
        /*07f0*/ 	.word	0x0000e410


	//   ....[98]....
        /*07f4*/ 	.word	0x0000e480


	//   ....[99]....
        /*07f8*/ 	.word	0x0000e4e0


	//   ....[100]....
        /*07fc*/ 	.word	0x0000e540


	//   ....[101]....
        /*0800*/ 	.word	0x0000e5a0


	//   ....[102]....
        /*0804*/ 	.word	0x0000e610


	//   ....[103]....
        /*0808*/ 	.word	0x0000e670


	//   ....[104]....
        /*080c*/ 	.word	0x0000e6d0


	//   ....[105]....
        /*0810*/ 	.word	0x0000e730


	//   ....[106]....
        /*0814*/ 	.word	0x0000e7a0


	//   ....[107]....
        /*0818*/ 	.word	0x0000e800


	//   ....[108]....
        /*081c*/ 	.word	0x0000e860


	//   ....[109]....
        /*0820*/ 	.word	0x0000e8c0


	//   ....[110]....
        /*0824*/ 	.word	0x0000e930


	//   ....[111]....
        /*0828*/ 	.word	0x0000e990


	//   ....[112]....
        /*082c*/ 	.word	0x0000e9f0


	//   ....[113]....
        /*0830*/ 	.word	0x0000ea50


	//   ....[114]....
        /*0834*/ 	.word	0x0000eac0


	//   ....[115]....
        /*0838*/ 	.word	0x0000eb10


	//   ....[116]....
        /*083c*/ 	.word	0x0000eb50


	//   ....[117]....
        /*0840*/ 	.word	0x0000eba0


	//   ....[118]....
        /*0844*/ 	.word	0x0000ebf0


	//   ....[119]....
        /*0848*/ 	.word	0x0000ec40


	//   ....[120]....
        /*084c*/ 	.word	0x0000ecb0


	//   ....[121]....
        /*0850*/ 	.word	0x0000ecf0


	//   ....[122]....
        /*0854*/ 	.word	0x0000ed40


	//   ....[123]....
        /*0858*/ 	.word	0x0000ed90


	//   ....[124]....
        /*085c*/ 	.word	0x0000ede0


	//   ....[125]....
        /*0860*/ 	.word	0x0000ee30


	//   ....[126]....
        /*0864*/ 	.word	0x0000eea0


	//   ....[127]....
        /*0868*/ 	.word	0x0000eee0


	//   ....[128]....
        /*086c*/ 	.word	0x0000ef50


	//   ....[129]....
        /*0870*/ 	.word	0x0000efb0


	//   ....[130]....
        /*0874*/ 	.word	0x0000f010


	//----- nvinfo : EIATTR_EXIT_INSTR_OFFSETS
	.align		4
.L_228:
        /*0878*/ 	.byte	0x04, 0x1c
        /*087a*/ 	.short	(.L_230 - .L_229)


	//   ....[0]....
.L_229:
        /*087c*/ 	.word	0x00000c10


	//   ....[1]....
        /*0880*/ 	.word	0x0000dd00


	//----- nvinfo : EIATTR_MAX_THREADS
	.align		4
.L_230:
        /*0884*/ 	.byte	0x04, 0x05
        /*0886*/ 	.short	(.L_232 - .L_231)
.L_231:
        /*0888*/ 	.word	0x00000100
        /*088c*/ 	.word	0x00000001
        /*0890*/ 	.word	0x00000001


	//----- nvinfo : EIATTR_CRS_STACK_SIZE
	.align		4
.L_232:
        /*0894*/ 	.byte	0x04, 0x1e
        /*0896*/ 	.short	(.L_234 - .L_233)
.L_233:
        /*0898*/ 	.word	0x00000000
.L_234:


//--------------------- .nv.info._ZN7cutlass13device_kernelIN5flash19enable_sm80_to_sm89INS1_16FlashAttnFwdSm80INS1_25CollectiveMainloopFwdSm80ILi8ELi1ELb1EN4cute5tupleIJNS5_1CILi128EEENS7_ILi112EEES8_EEELi128ENS_6half_tEfNS_4arch4Sm80ELb0ELb0ELb1ELb1ELb0ELb1ELb1ELb1EEENS1_21CollectiveEpilogueFwdINS6_IJS8_S8_S9_EEENS6_IJNS7_ILi1EEESH_SH_EEESB_SD_Li256ELb1ELb1ELb1ELb0EEENS1_36VarlenDynamicPersistentTileSchedulerILi128ELi112ELi256ELi256ELb1ELb1ELb0ELb0ELb1ELb1EEEEEEEEEvNT_6ParamsE --------------------------
	.section	.nv.info._ZN7cutlass13device_kernelIN5flash19enable_sm80_to_sm89INS1_16FlashAttnFwdSm80INS1_25CollectiveMainloopFwdSm80ILi8ELi1ELb1EN4cute5tupleIJNS5_1CILi128EEENS7_ILi112EEES8_EEELi128ENS_6half_tEfNS_4arch4Sm80ELb0ELb0ELb1ELb1ELb0ELb1ELb1ELb1EEENS1_21CollectiveEpilogueFwdINS6_IJS8_S8_S9_EEENS6_IJNS7_ILi1EEESH_SH_EEESB_SD_Li256ELb1ELb1ELb1ELb0EEENS1_36VarlenDynamicPersistentTileSchedulerILi128ELi112ELi256ELi256ELb1ELb1ELb0ELb0ELb1ELb1EEEEEEEEEvNT_6ParamsE,"",@"SHT_CUDA_INFO"
	.sectionflags	@""
	.align	4


	//----- nvinfo : EIATTR_CUDA_API_VERSION
	.align		4
        /*0000*/ 	.byte	0x04, 0x37
        /*0002*/ 	.short	(.L_236 - .L_235)
.L_235:
        /*0004*/ 	.word	0x00000082


	//----- nvinfo : EIATTR_SW2861232_WAR
	.align		4
.L_236:
        /*0008*/ 	.byte	0x01, 0x35
	.zero		2


	//----- nvinfo : EIATTR_PARAM_CBANK
	.align		4
        /*000c*/ 	.byte	0x04, 0x0a
        /*000e*/ 	.short	(.L_238 - .L_237)
	.align		4
.L_237:
        /*0010*/ 	.word	index@(.nv.constant0._ZN7cutlass13device_kernelIN5flash19enable_sm80_to_sm89INS1_16FlashAttnFwdSm80INS1_25CollectiveMainloopFwdSm80ILi8ELi1ELb1EN4cute5tupleIJNS5_1CILi128EEENS7_ILi112EEES8_EEELi128ENS_6half_tEfNS_4arch4Sm80ELb0ELb0ELb1ELb1ELb0ELb1ELb1ELb1EEENS1_21CollectiveEpilogueFwdINS6_IJS8_S8_S9_EEENS6_IJNS7_ILi1EEESH_SH_EEESB_SD_Li256ELb1ELb1ELb1ELb0EEENS1_36VarlenDynamicPersistentTileSchedulerILi128ELi112ELi256ELi256ELb1ELb1ELb0ELb0ELb1ELb1EEEEEEEEEvNT_6ParamsE)
        /*0014*/ 	.short	0x0160
        /*0016*/ 	.short	0x0438


	//----- nvinfo : EIATTR_CBANK_PARAM_SIZE
	.align		4
.L_238:
        /*0018*/ 	.byte	0x03, 0x19
        /*001a*/ 	.short	0x0438


	//----- nvinfo : EIATTR_KPARAM_INFO
	.align		4
        /*001c*/ 	.byte	0x04, 0x17
        /*001e*/ 	.short	(.L_240 - .L_239)
.L_239:
        /*0020*/ 	.word	0x00000000
        /*0024*/ 	.short	0x0000
        /*0026*/ 	.short	0x0000
        /*0028*/ 	.byte	0x00, 0xf0, 0xe1, 0x10


	//----- nvinfo : EIATTR_MAXREG_COUNT
	.align		4
.L_240:
        /*002c*/ 	.byte	0x03, 0x1b
        /*002e*/ 	.short	0x00ff


	//----- nvinfo : EIATTR_NUM_BARRIERS
	.align		4
        /*0030*/ 	.byte	0x02, 0x4c
        /*0032*/ 	.byte	0x06
	.zero		1


	//----- nvinfo : EIATTR_ANNOTATIONS
	.align		4
        /*0034*/ 	.byte	0x04, 0x55
        /*0036*/ 	.short	(.L_242 - .L_241)


	//   ....[0]....
.L_241:
        /* <DEDUP_REMOVED lines=51> */


	//----- nvinfo : EIATTR_MERCURY_ISA_VERSION
	.align		4
.L_242:
        /*0358*/ 	.byte	0x03, 0x5f
        /*035a*/ 	.short	0x0000


	//----- nvinfo : EIATTR_INT_WARP_WIDE_INSTR_OFFSETS
	.align		4
        /*035c*/ 	.byte	0x04, 0x31
        /*035e*/ 	.short	(.L_244 - .L_243)


	//   ....[0]....
.L_243:
        /*0360*/ 	.word	0x00014e30


	//   ....[1]....
        /*0364*/ 	.word	0x00014eb0


	//----- nvinfo : EIATTR_COOP_GROUP_MASK_REGIDS
	.align		4
.L_244:
        /*0368*/ 	.byte	0x04, 0x29
        /*036a*/ 	.short	(.L_246 - .L_245)


	//   ....[0]....
.L_245:
        /*036c*/ 	.word	0xffffffff


	//   ....[1]....
        /*0370*/ 	.word	0xffffffff


	//   ....[2]....
        /*0374*/ 	.word	0xffffffff


	//   ....[3]....
        /*0378*/ 	.word	0xffffffff


	//   ....[4]....
        /*037c*/ 	.word	0xffffffff


	//   ....[5]....
        /*0380*/ 	.word	0xffffffff


	//   ....[6]....
        /*0384*/ 	.word	0xffffffff


	//   ....[7]....
        /*0388*/ 	.word	0xffffffff


	//   ....[8]....
        /*038c*/ 	.word	0xffffffff


	//   ....[9]....
        /*0390*/ 	.word	0xffffffff


	//   ....[10]....
        /*0394*/ 	.word	0xffffffff


	//   ....[11]....
        /*0398*/ 	.word	0xffffffff


	//   ....[12]....
        /*039c*/ 	.word	0xffffffff


	//   ....[13]....
        /*03a0*/ 	.word	0xffffffff


	//   ....[14]....
        /*03a4*/ 	.word	0xffffffff


	//   ....[15]....
        /*03a8*/ 	.word	0xffffffff


	//   ....[16]....
        /*03ac*/ 	.word	0xffffffff


	//   ....[17]....
        /*03b0*/ 	.word	0xffffffff


	//   ....[18]....
        /*03b4*/ 	.word	0xffffffff


	//   ....[19]....
        /*03b8*/ 	.word	0xffffffff


	//   ....[20]....
        /*03bc*/ 	.word	0xffffffff


	//   ....[21]....
        /*03c0*/ 	.word	0xffffffff


	//   ....[22]....
        /*03c4*/ 	.word	0xffffffff


	//   ....[23]....
        /*03c8*/ 	.word	0xffffffff


	//   ....[24]....
        /*03cc*/ 	.word	0xffffffff


	//   ....[25]....
        /*03d0*/ 	.word	0xffffffff


	//   ....[26]....
        /*03d4*/ 	.word	0xffffffff


	//   ....[27]....
        /*03d8*/ 	.word	0xffffffff


	//   ....[28]....
        /*03dc*/ 	.word	0xffffffff


	//   ....[29]....
        /*03e0*/ 	.word	0xffffffff


	//   ....[30]....
        /*03e4*/ 	.word	0xffffffff


	//   ....[31]....
        /*03e8*/ 	.word	0xffffffff


	//   ....[32]....
        /*03ec*/ 	.word	0xffffffff


	//   ....[33]....
        /*03f0*/ 	.word	0xffffffff


	//   ....[34]....
        /*03f4*/ 	.word	0xffffffff


	//   ....[35]....
        /*03f8*/ 	.word	0xffffffff


	//   ....[36]....
        /*03fc*/ 	.word	0xffffffff


	//   ....[37]....
        /*0400*/ 	.word	0xffffffff


	//   ....[38]....
        /*0404*/ 	.word	0xffffffff


	//   ....[39]....
        /*0408*/ 	.word	0xffffffff


	//   ....[40]....
        /*040c*/ 	.word	0xffffffff


	//   ....[41]....
        /*0410*/ 	.word	0xffffffff


	//   ....[42]....
        /*0414*/ 	.word	0xffffffff


	//   ....[43]....
        /*0418*/ 	.word	0xffffffff


	//   ....[44]....
        /*041c*/ 	.word	0xffffffff


	//   ....[45]....
        /*0420*/ 	.word	0xffffffff


	//   ....[46]....
        /*0424*/ 	.word	0xffffffff


	//   ....[47]....
        /*0428*/ 	.word	0xffffffff


	//   ....[48]....
        /*042c*/ 	.word	0xffffffff


	//   ....[49]....
        /*0430*/ 	.word	0xffffffff


	//   ....[50]....
        /*0434*/ 	.word	0xffffffff


	//   ....[51]....
        /*0438*/ 	.word	0xffffffff


	//   ....[52]....
        /*043c*/ 	.word	0xffffffff


	//   ....[53]....
        /*0440*/ 	.word	0xffffffff


	//   ....[54]....
        /*0444*/ 	.word	0xffffffff


	//   ....[55]....
        /*0448*/ 	.word	0xffffffff


	//   ....[56]....
        /*044c*/ 	.word	0xffffffff


	//   ....[57]....
        /*0450*/ 	.word	0xffffffff


	//   ....[58]....
        /*0454*/ 	.word	0xffffffff


	//   ....[59]....
        /*0458*/ 	.word	0xffffffff


	//   ....[60]....
        /*045c*/ 	.word	0xffffffff


	//   ....[61]....
        /*0460*/ 	.word	0xffffffff


	//   ....[62]....
        /*0464*/ 	.word	0xffffffff


	//   ....[63]....
        /*0468*/ 	.word	0xffffffff


	//   ....[64]....
        /*046c*/ 	.word	0xffffffff


	//   ....[65]....
        /*0470*/ 	.word	0xffffffff


	//   ....[66]....
        /*0474*/ 	.word	0xffffffff


	//   ....[67]....
        /*0478*/ 	.word	0xffffffff


	//   ....[68]....
        /*047c*/ 	.word	0xffffffff


	//   ....[69]....
        /*0480*/ 	.word	0xffffffff


	//   ....[70]....
        /*0484*/ 	.word	0xffffffff


	//   ....[71]....
        /*0488*/ 	.word	0xffffffff


	//   ....[72]....
        /*048c*/ 	.word	0xffffffff


	//   ....[73]....
        /*0490*/ 	.word	0xffffffff


	//   ....[74]....
        /*0494*/ 	.word	0xffffffff


	//   ....[75]....
        /*0498*/ 	.word	0xffffffff


	//   ....[76]....
        /*049c*/ 	.word	0xffffffff


	//   ....[77]....
        /*04a0*/ 	.word	0xffffffff


	//   ....[78]....
        /*04a4*/ 	.word	0xffffffff


	//   ....[79]....
        /*04a8*/ 	.word	0xffffffff


	//   ....[80]....
        /*04ac*/ 	.word	0xffffffff


	//   ....[81]....
        /*04b0*/ 	.word	0xffffffff


	//   ....[82]....
        /*04b4*/ 	.word	0xffffffff


	//   ....[83]....
        /*04b8*/ 	.word	0xffffffff


	//   ....[84]....
        /*04bc*/ 	.word	0xffffffff


	//   ....[85]....
        /*04c0*/ 	.word	0xffffffff


	//   ....[86]....
        /*04c4*/ 	.word	0xffffffff


	//   ....[87]....
        /*04c8*/ 	.word	0xffffffff


	//   ....[88]....
        /*04cc*/ 	.word	0xffffffff


	//   ....[89]....
        /*04d0*/ 	.word	0xffffffff


	//   ....[90]....
        /*04d4*/ 	.word	0xffffffff


	//   ....[91]....
        /*04d8*/ 	.word	0xffffffff


	//   ....[92]....
        /*04dc*/ 	.word	0xffffffff


	//   ....[93]....
        /*04e0*/ 	.word	0xffffffff


	//   ....[94]....
        /*04e4*/ 	.word	0xffffffff


	//   ....[95]....
        /*04e8*/ 	.word	0xffffffff


	//   ....[96]....
        /*04ec*/ 	.word	0xffffffff


	//   ....[97]....
        /*04f0*/ 	.word	0xffffffff


	//   ....[98]....
        /*04f4*/ 	.word	0xffffffff


	//   ....[99]....
        /*04f8*/ 	.word	0xffffffff


	//   ....[100]....
        /*04fc*/ 	.word	0xffffffff


	//   ....[101]....
        /*0500*/ 	.word	0xffffffff


	//   ....[102]....
        /*0504*/ 	.word	0xffffffff


	//   ....[103]....
        /*0508*/ 	.word	0xffffffff


	//   ....[104]....
        /*050c*/ 	.word	0xffffffff


	//   ....[105]....
        /*0510*/ 	.word	0xffffffff


	//   ....[106]....
        /*0514*/ 	.word	0xffffffff


	//   ....[107]....
        /*0518*/ 	.word	0xffffffff


	//   ....[108]....
        /*051c*/ 	.word	0xffffffff


	//   ....[109]....
        /*0520*/ 	.word	0xffffffff


	//   ....[110]....
        /*0524*/ 	.word	0xffffffff


	//   ....[111]....
        /*0528*/ 	.word	0xffffffff


	//   ....[112]....
        /*052c*/ 	.word	0xffffffff


	//   ....[113]....
        /*0530*/ 	.word	0xffffffff


	//   ....[114]....
        /*0534*/ 	.word	0xffffffff


	//   ....[115]....
        /*0538*/ 	.word	0xffffffff


	//   ....[116]....
        /*053c*/ 	.word	0xffffffff


	//   ....[117]....
        /*0540*/ 	.word	0xffffffff


	//   ....[118]....
        /*0544*/ 	.word	0xffffffff


	//   ....[119]....
        /*0548*/ 	.word	0xffffffff


	//   ....[120]....
        /*054c*/ 	.word	0xffffffff


	//   ....[121]....
        /*0550*/ 	.word	0xffffffff


	//   ....[122]....
        /*0554*/ 	.word	0xffffffff


	//   ....[123]....
        /*0558*/ 	.word	0xffffffff


	//   ....[124]....
        /*055c*/ 	.word	0xffffffff


	//   ....[125]....
        /*0560*/ 	.word	0xffffffff


	//   ....[126]....
        /*0564*/ 	.word	0xffffffff


	//   ....[127]....
        /*0568*/ 	.word	0xffffffff


	//   ....[128]....
        /*056c*/ 	.word	0xffffffff


	//   ....[129]....
        /*0570*/ 	.word	0xffffffff


	//   ....[130]....
        /*0574*/ 	.word	0xffffffff


	//   ....[131]....
        /*0578*/ 	.word	0xffffffff


	//   ....[132]....
        /*057c*/ 	.word	0xffffffff


	//   ....[133]....
        /*0580*/ 	.word	0xffffffff


	//   ....[134]....
        /*0584*/ 	.word	0xffffffff


	//   ....[135]....
        /*0588*/ 	.word	0xffffffff


	//   ....[136]....
        /*058c*/ 	.word	0xffffffff


	//   ....[137]....
        /*0590*/ 	.word	0xffffffff


	//   ....[138]....
        /*0594*/ 	.word	0xffffffff


	//----- nvinfo : EIATTR_COOP_GROUP_INSTR_OFFSETS
	.align		4
.L_246:
        /*0598*/ 	.byte	0x04, 0x28
        /*059a*/ 	.short	(.L_248 - .L_247)


	//   ....[0]....
.L_247:
        /*059c*/ 	.word	0x00000050


	//   ....[1]....
        /*05a0*/ 	.word	0x00000210


	//   ....[2]....
        /*05a4*/ 	.word	0x00000240


	//   ....[3]....
        /*05a8*/ 	.word	0x00000270


	//   ....[4]....
        /*05ac*/ 	.word	0x000002a0


	//   ....[5]....
        /*05b0*/ 	.word	0x000002d0


	//   ....[6]....
        /*05b4*/ 	.word	0x00000300


	//   ....[7]....
        /*05b8*/ 	.word	0x00000470


	//   ....[8]....
        /*05bc*/ 	.word	0x000004b0


	//   ....[9]....
        /*05c0*/ 	.word	0x000004e0


	//   ....[10]....
        /*05c4*/ 	.word	0x00000510


	//   ....[11]....
        /*05c8*/ 	.word	0x00000540


	//   ....[12]....
        /*05cc*/ 	.word	0x00000570


	//   ....[13]....
        /*05d0*/ 	.word	0x00000600


	//   ....[14]....
        /*05d4*/ 	.word	0x00000630


	//   ....[15]....
        /*05d8*/ 	.word	0x00000650


	//   ....[16]....
        /*05dc*/ 	.word	0x000006b0


	//   ....[17]....
        /*05e0*/ 	.word	0x00009620


	//   ....[18]....
        /*05e4*/ 	.word	0x00009640


	//   ....[19]....
        /*05e8*/ 	.word	0x00009650


	//   ....[20]....
        /*05ec*/ 	.word	0x00009670


	//   ....[21]....
        /*05f0*/ 	.word	0x000096c0


	//   ....[22]....
        /*05f4*/ 	.word	0x000096f0


	//   ....[23]....
        /*05f8*/ 	.word	0x000097a0


	//   ....[24]....
        /*05fc*/ 	.word	0x000097b0


	//   ....[25]....
        /*0600*/ 	.word	0x00009cf0


	//   ....[26]....
        /*0604*/ 	.word	0x00009d30


	//   ....[27]....
        /*0608*/ 	.word	0x00009d50


	//   ....[28]....
        /*060c*/ 	.word	0x00009d60


	//   ....[29]....
        /*0610*/ 	.word	0x0000b620


	//   ....[30]....
        /*0614*/ 	.word	0x0000b660


	//   ....[31]....
        /*0618*/ 	.word	0x0000b680


	//   ....[32]....
        /*061c*/ 	.word	0x0000b690


	//   ....[33]....
        /*0620*/ 	.word	0x0000f540


	//   ....[34]....
        /*0624*/ 	.word	0x0000f5e0


	//   ....[35]....
        /*0628*/ 	.word	0x0000f600


	//   ....[36]....
        /*062c*/ 	.word	0x0000f620


	//   ....[37]....
        /*0630*/ 	.word	0x00012bc0


	//   ....[38]....
        /*0634*/ 	.word	0x00012be0


	//   ....[39]....
        /*0638*/ 	.word	0x00012c10


	//   ....[40]....
        /*063c*/ 	.word	0x00012c20


	//   ....[41]....
        /*0640*/ 	.word	0x00014810


	//   ....[42]....
        /*0644*/ 	.word	0x00014820


	//   ....[43]....
        /*0648*/ 	.word	0x00014850


	//   ....[44]....
        /*064c*/ 	.word	0x00014860


	//   ....[45]....
        /*0650*/ 	.word	0x00015af0


	//   ....[46]....
        /*0654*/ 	.word	0x00015b00


	//   ....[47]....
        /*0658*/ 	.word	0x00015b20


	//   ....[48]....
        /*065c*/ 	.word	0x00015b40


	//   ....[49]....
        /*0660*/ 	.word	0x00015e70


	//   ....[50]....
        /*0664*/ 	.word	0x00015e90


	//   ....[51]....
        /*0668*/ 	.word	0x00015f70


	//   ....[52]....
        /*066c*/ 	.word	0x00015f80


	//   ....[53]....
        /*0670*/ 	.word	0x00016070


	//   ....[54]....
        /*0674*/ 	.word	0x00016090


	//   ....[55]....
        /*0678*/ 	.word	0x00016180


	//   ....[56]....
        /*067c*/ 	.word	0x00016190


	//   ....[57]....
        /*0680*/ 	.word	0x00016480


	//   ....[58]....
        /*0684*/ 	.word	0x000164a0


	//   ....[59]....
        /*0688*/ 	.word	0x00016b10


	//   ....[60]....
        /*068c*/ 	.word	0x00016b20


	//   ....[61]....
        /*0690*/ 	.word	0x00017730


	//   ....[62]....
        /*0694*/ 	.word	0x00017750


	//   ....[63]....
        /*0698*/ 	.word	0x00017840


	//   ....[64]....
        /*069c*/ 	.word	0x00017850


	//   ....[65]....
        /*06a0*/ 	.word	0x00017940


	//   ....[66]....
        /*06a4*/ 	.word	0x00017960


	//   ....[67]....
        /*06a8*/ 	.word	0x00017a50


	//   ....[68]....
        /*06ac*/ 	.word	0x00017a60


	//   ....[69]....
        /*06b0*/ 	.word	0x00017c10


	//   ....[70]....
        /*06b4*/ 	.word	0x00017c30


	//   ....[71]....
        /*06b8*/ 	.word	0x00017d60


	//   ....[72]....
        /*06bc*/ 	.word	0x00017da0


	//   ....[73]....
        /*06c0*/ 	.word	0x00017dd0


	//   ....[74]....
        /*06c4*/ 	.word	0x00017e00


	//   ....[75]....
        /*06c8*/ 	.word	0x00017e30


	//   ....[76]....
        /*06cc*/ 	.word	0x00017e60


	//   ....[77]....
        /*06d0*/ 	.word	0x00017fc0


	//   ....[78]....
        /*06d4*/ 	.word	0x00018000


	//   ....[79]....
        /*06d8*/ 	.word	0x00018030


	//   ....[80]....
        /*06dc*/ 	.word	0x00018060


	//   ....[81]....
        /*06e0*/ 	.word	0x00018090


	//   ....[82]....
        /*06e4*/ 	.word	0x000180c0


	//   ....[83]....
        /*06e8*/ 	.word	0x00018150


	//   ....[84]....
        /*06ec*/ 	.word	0x00018180


	//   ....[85]....
        /*06f0*/ 	.word	0x00018190


	//   ....[86]....
        /*06f4*/ 	.word	0x000181f0


	//   ....[87]....
        /*06f8*/ 	.word	0x000187d0


	//   ....[88]....
        /*06fc*/ 	.word	0x00018830


	//   ....[89]....
        /*0700*/ 	.word	0x00018880


	//   ....[90]....
        /*0704*/ 	.word	0x000188d0


	//   ....[91]....
        /*0708*/ 	.word	0x00018920


	//   ....[92]....
        /*070c*/ 	.word	0x00018990


	//   ....[93]....
        /*0710*/ 	.word	0x000189d0


	//   ....[94]....
        /*0714*/ 	.word	0x00018a40


	//   ....[95]....
        /*0718*/ 	.word	0x00018ab0


	//   ....[96]....
        /*071c*/ 	.word	0x00018b10


	//   ....[97]....
        /*0720*/ 	.word	0x00018b90


	//   ....[98]....
        /*0724*/ 	.word	0x00018bf0


	//   ....[99]....
        /*0728*/ 	.word	0x00018c40


	//   ....[100]....
        /*072c*/ 	.word	0x00018ca0


	//   ....[101]....
        /*0730*/ 	.word	0x00018d10


	//   ....[102]....
        /*0734*/ 	.word	0x00018d80


	//   ....[103]....
        /*0738*/ 	.word	0x00018de0


	//   ....[104]....
        /*073c*/ 	.word	0x00018e40


	//   ....[105]....
        /*0740*/ 	.word	0x00018ea0


	//   ....[106]....
        /*0744*/ 	.word	0x00018f10


	//   ....[107]....
        /*0748*/ 	.word	0x00018f70


	//   ....[108]....
        /*074c*/ 	.word	0x00018fd0


	//   ....[109]....
        /*0750*/ 	.word	0x00019030


	//   ....[110]....
        /*0754*/ 	.word	0x000190a0


	//   ....[111]....
        /*0758*/ 	.word	0x00019100


	//   ....[112]....
        /*075c*/ 	.word	0x00019160


	//   ....[113]....
        /*0760*/ 	.word	0x000191c0


	//   ....[114]....
        /*0764*/ 	.word	0x00019230


	//   ....[115]....
        /*0768*/ 	.word	0x00019290


	//   ....[116]....
        /*076c*/ 	.word	0x000192f0


	//   ....[117]....
        /*0770*/ 	.word	0x00019350


	//   ....[118]....
        /*0774*/ 	.word	0x000193c0


	//   ....[119]....
        /*0778*/ 	.word	0x00019420


	//   ....[120]....
        /*077c*/ 	.word	0x00019480


	//   ....[121]....
        /*0780*/ 	.word	0x000194e0


	//   ....[122]....
        /*0784*/ 	.word	0x00019550


	//   ....[123]....
        /*0788*/ 	.word	0x000195a0


	//   ....[124]....
        /*078c*/ 	.word	0x000195e0


	//   ....[125]....
        /*0790*/ 	.word	0x00019630


	//   ....[126]....
        /*0794*/ 	.word	0x00019680


	//   ....[127]....
        /*0798*/ 	.word	0x000196d0


	//   ....[128]....
        /*079c*/ 	.word	0x00019740


	//   ....[129]....
        /*07a0*/ 	.word	0x00019780


	//   ....[130]....
        /*07a4*/ 	.word	0x000197d0


	//   ....[131]....
        /*07a8*/ 	.word	0x00019820


	//   ....[132]....
        /*07ac*/ 	.word	0x00019870


	//   ....[133]....
        /*07b0*/ 	.word	0x000198c0


	//   ....[134]....
        /*07b4*/ 	.word	0x00019930


	//   ....[135]....
        /*07b8*/ 	.word	0x00019970


	//   ....[136]....
        /*07bc*/ 	.word	0x000199e0


	//   ....[137]....
        /*07c0*/ 	.word	0x00019a40


	//   ....[138]....
        /*07c4*/ 	.word	0x00019aa0


	//----- nvinfo : EIATTR_EXIT_INSTR_OFFSETS
	.align		4
.L_248:
        /*07c8*/ 	.byte	0x04, 0x1c
        /*07ca*/ 	.short	(.L_250 - .L_249)


	//   ....[0]....
.L_249:
        /*07cc*/ 	.word	0x00000c20


	//   ....[1]....
        /*07d0*/ 	.word	0x00018790


	//----- nvinfo : EIATTR_MAX_THREADS
	.align		4
.L_250:
        /*07d4*/ 	.byte	0x04, 0x05
        /*07d6*/ 	.short	(.L_252 - .L_251)
.L_251:
        /*07d8*/ 	.word	0x00000100
        /*07dc*/ 	.word	0x00000001
        /*07e0*/ 	.word	0x00000001


	//----- nvinfo : EIATTR_CRS_STACK_SIZE
	.align		4
.L_252:
        /*07e4*/ 	.byte	0x04, 0x1e
        /*07e6*/ 	.short	(.L_254 - .L_253)
.L_253:
        /*07e8*/ 	.word	0x00000000
.L_254:


//--------------------- .nv.info._ZN7cutlass13device_kernelIN5flash19enable_sm80_to_sm89INS1_16FlashAttnFwdSm80INS1_25CollectiveMainloopFwdSm80ILi4ELi1ELb0EN4cute5tupleIJNS5_1CILi128EEENS7_ILi48EEES8_EEELi128ENS_6half_tEfNS_4arch4Sm80ELb0ELb1ELb1ELb0ELb0ELb0ELb1ELb1EEENS1_21CollectiveEpilogueFwdINS6_IJS8_S8_S9_EEENS6_IJNS7_ILi1EEESH_SH_EEESB_SD_Li128ELb0ELb1ELb1ELb0EEENS1_19SingleTileSchedulerILb0ELb1ELb1ELi128EEEEEEEEEvNT_6ParamsE --------------------------
	.section	.nv.info._ZN7cutlass13device_kernelIN5flash19enable_sm80_to_sm89INS1_16FlashAttnFwdSm80INS1_25CollectiveMainloopFwdSm80ILi4ELi1ELb0EN4cute5tupleIJNS5_1CILi128EEENS7_ILi48EEES8_EEELi128ENS_6half_tEfNS_4arch4Sm80ELb0ELb1ELb1ELb0ELb0ELb0ELb1ELb1EEENS1_21CollectiveEpilogueFwdINS6_IJS8_S8_S9_EEENS6_IJNS7_ILi1EEESH_SH_EEESB_SD_Li128ELb0ELb1ELb1ELb0EEENS1_19SingleTileSchedulerILb0ELb1ELb1ELi128EEEEEEEEEvNT_6ParamsE,"",@"SHT_CUDA_INFO"
	.sectionflags	@""
	.align	4


	//----- nvinfo : EIATTR_CUDA_API_VERSION
	.align		4
        /*0000*/ 	.byte	0x04, 0x37
        /*0002*/ 	.short	(.L_256 - .L_255)
.L_255:
        /*0004*/ 	.word	0x00000082


	//----- nvinfo : EIATTR_SW2861232_WAR
	.align		4
.L_256:
        /*0008*/ 	.byte	0x01, 0x35
	.zero		2


	//----- nvinfo : EIATTR_PARAM_CBANK
	.align		4
        /*000c*/ 	.byte	0x04, 0x0a
        /*000e*/ 	.short	(.L_258 - .L_257)
	.align		4
.L_257:
        /*0010*/ 	.word	index@(.nv.constant0._ZN7cutlass13device_kernelIN5flash19enable_sm80_to_sm89INS1_16FlashAttnFwdSm80INS1_25CollectiveMainloopFwdSm80ILi4ELi1ELb0EN4cute5tupleIJNS5_1CILi128EEENS7_ILi48EEES8_EEELi128ENS_6half_tEfNS_4arch4Sm80ELb0ELb1ELb1ELb0ELb0ELb0ELb1ELb1EEENS1_21CollectiveEpilogueFwdINS6_IJS8_S8_S9_EEENS6_IJNS7_ILi1EEESH_SH_EEESB_SD_Li128ELb0ELb1ELb1ELb0EEENS1_19SingleTileSchedulerILb0ELb1ELb1ELi128EEEEEEEEEvNT_6ParamsE)
        /*0014*/ 	.short	0x0160
        /*0016*/ 	.short	0x0418


	//----- nvinfo : EIATTR_CBANK_PARAM_SIZE
	.align		4
.L_258:
        /*0018*/ 	.byte	0x03, 0x19
        /*001a*/ 	.short	0x0418


	//----- nvinfo : EIATTR_KPARAM_INFO
	.align		4
        /*001c*/ 	.byte	0x04, 0x17
        /*001e*/ 	.short	(.L_260 - .L_259)
.L_259:
        /*0020*/ 	.word	0x00000000
        /*0024*/ 	.short	0x0000
        /*0026*/ 	.short	0x0000
        /*0028*/ 	.byte	0x00, 0xf0, 0x61, 0x10


	//----- nvinfo : EIATTR_MAXREG_COUNT
	.align		4
.L_260:
        /*002c*/ 	.byte	0x03, 0x1b
        /*002e*/ 	.short	0x00ff


	//----- nvinfo : EIATTR_NUM_BARRIERS
	.align		4
        /*0030*/ 	.byte	0x02, 0x4c
        /*0032*/ 	.byte	0x02
	.zero		1


	//----- nvinfo : EIATTR_ANNOTATIONS
	.align		4
        /*0034*/ 	.byte	0x04, 0x55
        /*0036*/ 	.short	(.L_262 - .L_261)


	//   ....[0]....
.L_261:
        /* <DEDUP_REMOVED lines=44> */


	//----- nvinfo : EIATTR_MERCURY_ISA_VERSION
	.align		4
.L_262:
        /*02e8*/ 	.byte	0x03, 0x5f
        /*02ea*/ 	.short	0x0000


	//----- nvinfo : EIATTR_COOP_GROUP_MASK_REGIDS
	.align		4
        /*02ec*/ 	.byte	0x04, 0x29
        /*02ee*/ 	.short	(.L_264 - .L_263)


	//   ....[0]....
.L_263:
        /*02f0*/ 	.word	0xffffffff


	//   ....[1]....
        /*02f4*/ 	.word	0xffffffff


	//   ....[2]....
        /*02f8*/ 	.word	0xffffffff


	//   ....[3]....
        /*02fc*/ 	.word	0xffffffff


	//   ....[4]....
        /*0300*/ 	.word	0xffffffff


	//   ....[5]....
        /*0304*/ 	.word	0xffffffff


	//   ....[6]....
        /*0308*/ 	.word	0xffffffff


	//   ....[7]....
        /*030c*/ 	.word	0xffffffff


	//   ....[8]....
        /*0310*/ 	.word	0xffffffff


	//   ....[9]....
        /*0314*/ 	.word	0xffffffff


	//   ....[10]....
        /*0318*/ 	.word	0xffffffff


	//   ....[11]....
        /*031c*/ 	.word	0xffffffff


	//   ....[12]....
        /*0320*/ 	.word	0xffffffff


	//   ....[13]....
        /*0324*/ 	.word	0xffffffff


	//   ....[14]....
        /*0328*/ 	.word	0xffffffff


	//   ....[15]....
        /*032c*/ 	.word	0xffffffff


	//   ....[16]....
        /*0330*/ 	.word	0xffffffff


	//   ....[17]....
        /*0334*/ 	.word	0xffffffff


	//   ....[18]....
        /*0338*/ 	.word	0xffffffff


	//   ....[19]....
        /*033c*/ 	.word	0xffffffff


	//   ....[20]....
        /*0340*/ 	.word	0xffffffff


	//   ....[21]....
        /*0344*/ 	.word	0xffffffff


	//   ....[22]....
        /*0348*/ 	.word	0xffffffff


	//   ....[23]....
        /*034c*/ 	.word	0xffffffff


	//   ....[24]....
        /*0350*/ 	.word	0xffffffff


	//   ....[25]....
        /*0354*/ 	.word	0xffffffff


	//   ....[26]....
        /*0358*/ 	.word	0xffffffff


	//   ....[27]....
        /*035c*/ 	.word	0xffffffff


	//   ....[28]....
        /*0360*/ 	.word	0xffffffff


	//   ....[29]....
        /*0364*/ 	.word	0xffffffff


	//   ....[30]....
        /*0368*/ 	.word	0xffffffff


	//   ....[31]....
        /*036c*/ 	.word	0xffffffff


	//   ....[32]....
        /*0370*/ 	.word	0xffffffff


	//   ....[33]....
        /*0374*/ 	.word	0xffffffff


	//   ....[34]....
        /*0378*/ 	.word	0xffffffff


	//   ....[35]....
        /*037c*/ 	.word	0xffffffff


	//   ....[36]....
        /*0380*/ 	.word	0xffffffff


	//   ....[37]....
        /*0384*/ 	.word	0xffffffff


	//   ....[38]....
        /*0388*/ 	.word	0xffffffff


	//   ....[39]....
        /*038c*/ 	.word	0xffffffff


	//   ....[40]....
        /*0390*/ 	.word	0xffffffff


	//   ....[41]....
        /*0394*/ 	.word	0xffffffff


	//   ....[42]....
        /*0398*/ 	.word	0xffffffff


	//   ....[43]....
        /*039c*/ 	.word	0xffffffff


	//   ....[44]....
        /*03a0*/ 	.word	0xffffffff


	//   ....[45]....
        /*03a4*/ 	.word	0xffffffff


	//   ....[46]....
        /*03a8*/ 	.word	0xffffffff


	//   ....[47]....
        /*03ac*/ 	.word	0xffffffff


	//   ....[48]....
        /*03b0*/ 	.word	0xffffffff


	//   ....[49]....
        /*03b4*/ 	.word	0xffffffff


	//   ....[50]....
        /*03b8*/ 	.word	0xffffffff


	//   ....[51]....
        /*03bc*/ 	.word	0xffffffff


	//   ....[52]....
        /*03c0*/ 	.word	0xffffffff


	//   ....[53]....
        /*03c4*/ 	.word	0xffffffff


	//   ....[54]....
        /*03c8*/ 	.word	0xffffffff


	//   ....[55]....
        /*03cc*/ 	.word	0xffffffff


	//   ....[56]....
        /*03d0*/ 	.word	0xffffffff


	//   ....[57]....
        /*03d4*/ 	.word	0xffffffff


	//   ....[58]....
        /*03d8*/ 	.word	0xffffffff


	//   ....[59]....
        /*03dc*/ 	.word	0xffffffff


	//   ....[60]....
        /*03e0*/ 	.word	0xffffffff


	//   ....[61]....
        /*03e4*/ 	.word	0xffffffff


	//   ....[62]....
        /*03e8*/ 	.word	0xffffffff


	//   ....[63]....
        /*03ec*/ 	.word	0xffffffff


	//   ....[64]....
        /*03f0*/ 	.word	0xffffffff


	//   ....[65]....
        /*03f4*/ 	.word	0xffffffff


	//   ....[66]....
        /*03f8*/ 	.word	0xffffffff


	//   ....[67]....
        /*03fc*/ 	.word	0xffffffff


	//   ....[68]....
        /*0400*/ 	.word	0xffffffff


	//   ....[69]....
        /*0404*/ 	.word	0xffffffff


	//   ....[70]....
        /*0408*/ 	.word	0xffffffff


	//   ....[71]....
        /*040c*/ 	.word	0xffffffff


	//   ....[72]....
        /*0410*/ 	.word	0xffffffff


	//   ....[73]....
        /*0414*/ 	.word	0xffffffff


	//   ....[74]....
        /*0418*/ 	.word	0xffffffff


	//   ....[75]....
        /*041c*/ 	.word	0xffffffff


	//   ....[76]....
        /*0420*/ 	.word	0xffffffff


	//   ....[77]....
        /*0424*/ 	.word	0xffffffff


	//   ....[78]....
        /*0428*/ 	.word	0xffffffff


	//   ....[79]....
        /*042c*/ 	.word	0xffffffff


	//   ....[80]....
        /*0430*/ 	.word	0xffffffff


	//   ....[81]....
        /*0434*/ 	.word	0xffffffff


	//   ....[82]....
        /*0438*/ 	.word	0xffffffff


	//   ....[83]....
        /*043c*/ 	.word	0xffffffff


	//   ....[84]....
        /*0440*/ 	.word	0xffffffff


	//----- nvinfo : EIATTR_COOP_GROUP_INSTR_OFFSETS
	.align		4
.L_264:
        /*0444*/ 	.byte	0x04, 0x28
        /*0446*/ 	.short	(.L_266 - .L_265)


	//   ....[0]....
.L_265:
        /*0448*/ 	.word	0x00000060


	//   ....[1]....
        /*044c*/ 	.word	0x000013d0


	//   ....[2]....
        /*0450*/ 	.word	0x00001420


	//   ....[3]....
        /*0454*/ 	.word	0x00001670


	//   ....[4]....
        /*0458*/ 	.word	0x000016a0


	//   ....[5]....
        /*045c*/ 	.word	0x00001780


	//   ....[6]....
        /*0460*/ 	.word	0x000017b0


	//   ....[7]....
        /*0464*/ 	.word	0x00001890


	//   ....[8]....
        /*0468*/ 	.word	0x000018c0


	//   ....[9]....
        /*046c*/ 	.word	0x000019a0


	//   ....[10]....
        /*0470*/ 	.word	0x000019d0


	//   ....[11]....
        /*0474*/ 	.word	0x00001ab0


	//   ....[12]....
        /*0478*/ 	.word	0x00001ae0


	//   ....[13]....
        /*047c*/ 	.word	0x00001bc0


	//   ....[14]....
        /*0480*/ 	.word	0x00001bf0


	//   ....[15]....
        /*0484*/ 	.word	0x00001cc0


	//   ....[16]....
        /*0488*/ 	.word	0x00001d00


	//   ....[17]....
        /*048c*/ 	.word	0x000033d0


	//   ....[18]....
        /*0490*/ 	.word	0x00003610


	//   ....[19]....
        /*0494*/ 	.word	0x00003cc0


	//   ....[20]....
        /*0498*/ 	.word	0x000046e0


	//   ....[21]....
        /*049c*/ 	.word	0x00004af0


	//   ....[22]....
        /*04a0*/ 	.word	0x00004c20


	//   ....[23]....
        /*04a4*/ 	.word	0x00004d20


	//   ....[24]....
        /*04a8*/ 	.word	0x00004e30


	//   ....[25]....
        /*04ac*/ 	.word	0x000052e0


	//   ....[26]....
        /*04b0*/ 	.word	0x00005300


	//   ....[27]....
        /*04b4*/ 	.word	0x00005390


	//   ....[28]....
        /*04b8*/ 	.word	0x00005540


	//   ....[29]....
        /*04bc*/ 	.word	0x000086c0


	//   ....[30]....
        /*04c0*/ 	.word	0x000088f0


	//   ....[31]....
        /*04c4*/ 	.word	0x00008e60


	//   ....[32]....
        /*04c8*/ 	.word	0x00009310


	//   ....[33]....
        /*04cc*/ 	.word	0x00009980


	//   ....[34]....
        /*04d0*/ 	.word	0x00009a80


	//   ....[35]....
        /*04d4*/ 	.word	0x00009b90


	//   ....[36]....
        /*04d8*/ 	.word	0x00009be0


	//   ....[37]....
        /*04dc*/ 	.word	0x00009cd0


	//   ....[38]....
        /*04e0*/ 	.word	0x00009e00


	//   ....[39]....
        /*04e4*/ 	.word	0x00009ec0


	//   ....[40]....
        /*04e8*/ 	.word	0x00009fe0


	//   ....[41]....
        /*04ec*/ 	.word	0x0000d310


	//   ....[42]....
        /*04f0*/ 	.word	0x0000d390


	//   ....[43]....
        /*04f4*/ 	.word	0x0000d440


	//   ....[44]....
        /*04f8*/ 	.word	0x0000d590


	//   ....[45]....
        /*04fc*/ 	.word	0x0000d620


	//   ....[46]....
        /*0500*/ 	.word	0x0000d650


	//   ....[47]....
        /*0504*/ 	.word	0x0000d7f0


	//   ....[48]....
        /*0508*/ 	.word	0x0000dcc0


	//   ....[49]....
        /*050c*/ 	.word	0x00010ba0


	//   ....[50]....
        /*0510*/ 	.word	0x000112d0


	//   ....[51]....
        /*0514*/ 	.word	0x000114e0


	//   ....[52]....
        /*0518*/ 	.word	0x00011980


	//   ....[53]....
        /*051c*/ 	.word	0x00012060


	//   ....[54]....
        /*0520*/ 	.word	0x00012170


	//   ....[55]....
        /*0524*/ 	.word	0x000121c0


	//   ....[56]....
        /*0528*/ 	.word	0x00012280


	//   ....[57]....
        /*052c*/ 	.word	0x00012370


	//   ....[58]....
        /*0530*/ 	.word	0x00012480


	//   ....[59]....
        /*0534*/ 	.word	0x00012530


	//   ....[60]....
        /*0538*/ 	.word	0x00012640


	//   ....[61]....
        /*053c*/ 	.word	0x00014600


	//   ....[62]....
        /*0540*/ 	.word	0x00014610


	//   ....[63]....
        /*0544*/ 	.word	0x00014620


	//   ....[64]....
        /*0548*/ 	.word	0x00014630


	//   ....[65]....
        /*054c*/ 	.word	0x00014660


	//   ....[66]....
        /*0550*/ 	.word	0x00014680


	//   ....[67]....
        /*0554*/ 	.word	0x000146a0


	//   ....[68]....
        /*0558*/ 	.word	0x000146b0


	//   ....[69]....
        /*055c*/ 	.word	0x00015730


	//   ....[70]....
        /*0560*/ 	.word	0x00015760


	//   ....[71]....
        /*0564*/ 	.word	0x00015790


	//   ....[72]....
        /*0568*/ 	.word	0x000157c0


	//   ....[73]....
        /*056c*/ 	.word	0x00015800


	//   ....[74]....
        /*0570*/ 	.word	0x00015830


	//   ....[75]....
        /*0574*/ 	.word	0x00015850


	//   ....[76]....
        /*0578*/ 	.word	0x00015860


	//   ....[77]....
        /*057c*/ 	.word	0x00015880


	//   ....[78]....
        /*0580*/ 	.word	0x00015890


	//   ....[79]....
        /*0584*/ 	.word	0x00015f40


	//   ....[80]....
        /*0588*/ 	.word	0x00015f60


	//   ....[81]....
        /*058c*/ 	.word	0x00016560


	//   ....[82]....
        /*0590*/ 	.word	0x00016580


	//   ....[83]....
        /*0594*/ 	.word	0x00016b80


	//   ....[84]....
        /*0598*/ 	.word	0x00016b90


	//----- nvinfo : EIATTR_EXIT_INSTR_OFFSETS
	.align		4
.L_266:
        /*059c*/ 	.byte	0x04, 0x1c
        /*059e*/ 	.short	(.L_268 - .L_267)


	//   ....[0]....
.L_267:
        /*05a0*/ 	.word	0x000001c0


	//   ....[1]....
        /*05a4*/ 	.word	0x00016ba0


	//   ....[2]....
        /*05a8*/ 	.word	0x00017140


	//   ....[3]....
        /*05ac*/ 	.word	0x00017190


	//   ....[4]....
        /*05b0*/ 	.word	0x000171c0


	//   ....[5]....
        /*05b4*/ 	.word	0x00017220


	//   ....[6]....
        /*05b8*/ 	.word	0x000174b0


	//----- nvinfo : EIATTR_CTAIDZ_USED
	.align		4
.L_268:
        /*05bc*/ 	.byte	0x01, 0x04
	.zero		2


	//----- nvinfo : EIATTR_MAX_THREADS
	.align		4
        /*05c0*/ 	.byte	0x04, 0x05
        /*05c2*/ 	.short	(.L_270 - .L_269)
.L_269:
        /*05c4*/ 	.word	0x00000080
        /*05c8*/ 	.word	0x00000001
        /*05cc*/ 	.word	0x00000001


	//----- nvinfo : EIATTR_CRS_STACK_SIZE
	.align		4
.L_270:
        /*05d0*/ 	.byte	0x04, 0x1e
        /*05d2*/ 	.short	(.L_272 - .L_271)
.L_271:
        /*05d4*/ 	.word	0x00000000
.L_272:


//--------------------- .nv.info._ZN7cutlass13device_kernelIN5flash19enable_sm80_to_sm89INS1_16FlashAttnFwdSm80INS1_25CollectiveMainloopFwdSm80ILi8ELi1ELb1EN4cute5tupleIJNS5_1CILi128EEENS7_ILi96EEES8_EEELi128ENS_6half_tEfNS_4arch4Sm80ELb0ELb1ELb1ELb1ELb0ELb0ELb1ELb1EEENS1_21CollectiveEpilogueFwdINS6_IJS8_S8_S9_EEENS6_IJNS7_ILi1EEESH_SH_EEESB_SD_Li256ELb1ELb1ELb1ELb0EEENS1_36VarlenDynamicPersistentTileSchedulerILi128ELi96ELi256ELi256ELb1ELb1ELb0ELb1ELb0ELb1EEEEEEEEEvNT_6ParamsE --------------------------
	.section	.nv.info._ZN7cutlass13device_kernelIN5flash19enable_sm80_to_sm89INS1_16FlashAttnFwdSm80INS1_25CollectiveMainloopFwdSm80ILi8ELi1ELb1EN4cute5tupleIJNS5_1CILi128EEENS7_ILi96EEES8_EEELi128ENS_6half_tEfNS_4arch4Sm80ELb0ELb1ELb1ELb1ELb0ELb0ELb1ELb1EEENS1_21CollectiveEpilogueFwdINS6_IJS8_S8_S9_EEENS6_IJNS7_ILi1EEESH_SH_EEESB_SD_Li256ELb1ELb1ELb1ELb0EEENS1_36VarlenDynamicPersistentTileSchedulerILi128ELi96ELi256ELi256ELb1ELb1ELb0ELb1ELb0ELb1EEEEEEEEEvNT_6ParamsE,"",@"SHT_CUDA_INFO"
	.sectionflags	@""
	.align	4


	//----- nvinfo : EIATTR_CUDA_API_VERSION
	.align		4
        /*0000*/ 	.byte	0x04, 0x37
        /*0002*/ 	.short	(.L_274 - .L_273)
.L_273:
        /*0004*/ 	.word	0x00000082


	//----- nvinfo : EIATTR_SW2861232_WAR
	.align		4
.L_274:
        /*0008*/ 	.byte	0x01, 0x35
	.zero		2


	//----- nvinfo : EIATTR_PARAM_CBANK
	.align		4
        /*000c*/ 	.byte	0x04, 0x0a
        /*000e*/ 	.short	(.L_276 - .L_275)
	.align		4
.L_275:
        /*0010*/ 	.word	index@(.nv.constant0._ZN7cutlass13device_kernelIN5flash19enable_sm80_to_sm89INS1_16FlashAttnFwdSm80INS1_25CollectiveMainloopFwdSm80ILi8ELi1ELb1EN4cute5tupleIJNS5_1CILi128EEENS7_ILi96EEES8_EEELi128ENS_6half_tEfNS_4arch4Sm80ELb0ELb1ELb1ELb1ELb0ELb0ELb1ELb1EEENS1_21CollectiveEpilogueFwdINS6_IJS8_S8_S9_EEENS6_IJNS7_ILi1EEESH_SH_EEESB_SD_Li256ELb1ELb1ELb1ELb0EEENS1_36VarlenDynamicPersistentTileSchedulerILi128ELi96ELi256ELi256ELb1ELb1ELb0ELb1ELb0ELb1EEEEEEEEEvNT_6ParamsE)
        /*0014*/ 	.short	0x0160
        /*0016*/ 	.short	0x0438


	//----- nvinfo : EIATTR_CBANK_PARAM_SIZE
	.align		4
.L_276:
        /*0018*/ 	.byte	0x03, 0x19
        /*001a*/ 	.short	0x0438


	//----- nvinfo : EIATTR_KPARAM_INFO
	.align		4
        /*001c*/ 	.byte	0x04, 0x17
        /*001e*/ 	.short	(.L_278 - .L_277)
.L_277:
        /*0020*/ 	.word	0x00000000
        /*0024*/ 	.short	0x0000
        /*0026*/ 	.short	0x0000
        /*0028*/ 	.byte	0x00, 0xf0, 0xe1, 0x10


	//----- nvinfo : EIATTR_MAXREG_COUNT
	.align		4
.L_278:
        /*002c*/ 	.byte	0x03, 0x1b
        /*002e*/ 	.short	0x00ff


	//----- nvinfo : EIATTR_NUM_BARRIERS
	.align		4
        /*0030*/ 	.byte	0x02, 0x4c
        /*0032*/ 	.byte	0x06
	.zero		1


	//----- nvinfo : EIATTR_ANNOTATIONS
	.align		4
        /*0034*/ 	.byte	0x04, 0x55
        /*0036*/ 	.short	(.L_280 - .L_279)


	//   ....[0]....
.L_279:
        /* <DEDUP_REMOVED lines=75> */


	//----- nvinfo : EIATTR_MERCURY_ISA_VERSION
	.align		4
.L_280:
        /*04d8*/ 	.byte	0x03, 0x5f
        /*04da*/ 	.short	0x0000


	//----- nvinfo : EIATTR_INT_WARP_WIDE_INSTR_OFFSETS
	.align		4
        /*04dc*/ 	.byte	0x04, 0x31
        /*04de*/ 	.short	(.L_282 - .L_281)


	//   ....[0]....
.L_281:
        /*04e0*/ 	.word	0x00013400


	//   ....[1]....
        /*04e4*/ 	.word	0x00013480


	//----- nvinfo : EIATTR_COOP_GROUP_MASK_REGIDS
	.align		4
.L_282:
        /*04e8*/ 	.byte	0x04, 0x29
        /*04ea*/ 	.short	(.L_284 - .L_283)


	//   ....[0]....
.L_283:
        /*04ec*/ 	.word	0xffffffff


	//   ....[1]....
        /*04f0*/ 	.word	0xffffffff


	//   ....[2]....
        /*04f4*/ 	.word	0xffffffff


	//   ....[3]....
        /*04f8*/ 	.word	0xffffffff


	//   ....[4]....
        /*04fc*/ 	.word	0xffffffff


	//   ....[5]....
        /*0500*/ 	.word	0xffffffff


	//   ....[6]....
        /*0504*/ 	.word	0xffffffff


	//   ....[7]....
        /*0508*/ 	.word	0xffffffff


	//   ....[8]....
        /*050c*/ 	.word	0xffffffff


	//   ....[9]....
        /*0510*/ 	.word	0xffffffff


	//   ....[10]....
        /*0514*/ 	.word	0xffffffff


	//   ....[11]....
        /*0518*/ 	.word	0xffffffff


	//   ....[12]....
        /*051c*/ 	.word	0xffffffff


	//   ....[13]....
        /*0520*/ 	.word	0xffffffff


	//   ....[14]....
        /*0524*/ 	.word	0xffffffff


	//   ....[15]....
        /*0528*/ 	.word	0xffffffff


	//   ....[16]....
        /*052c*/ 	.word	0xffffffff


	//   ....[17]....
        /*0530*/ 	.word	0xffffffff


	//   ....[18]....
        /*0534*/ 	.word	0xffffffff


	//   ....[19]....
        /*0538*/ 	.word	0xffffffff


	//   ....[20]....
        /*053c*/ 	.word	0xffffffff


	//   ....[21]....
        /*0540*/ 	.word	0xffffffff


	//   ....[22]....
        /*0544*/ 	.word	0xffffffff


	//   ....[23]....
        /*0548*/ 	.word	0xffffffff


	//   ....[24]....
        /*054c*/ 	.word	0xffffffff


	//   ....[25]....
        /*0550*/ 	.word	0xffffffff


	//   ....[26]....
        /*0554*/ 	.word	0xffffffff


	//   ....[27]....
        /*0558*/ 	.word	0xffffffff


	//   ....[28]....
        /*055c*/ 	.word	0xffffffff


	//   ....[29]....
        /*0560*/ 	.word	0xffffffff


	//   ....[30]....
        /*0564*/ 	.word	0xffffffff


	//   ....[31]....
        /*0568*/ 	.word	0xffffffff


	//   ....[32]....
        /*056c*/ 	.word	0xffffffff


	//   ....[33]....
        /*0570*/ 	.word	0xffffffff


	//   ....[34]....
        /*0574*/ 	.word	0xffffffff


	//   ....[35]....
        /*0578*/ 	.word	0xffffffff


	//   ....[36]....
        /*057c*/ 	.word	0xffffffff


	//   ....[37]....
        /*0580*/ 	.word	0xffffffff


	//   ....[38]....
        /*0584*/ 	.word	0xffffffff


	//   ....[39]....
        /*0588*/ 	.word	0xffffffff


	//   ....[40]....
        /*058c*/ 	.word	0xffffffff


	//   ....[41]....
        /*0590*/ 	.word	0xffffffff


	//   ....[42]....
        /*0594*/ 	.word	0xffffffff


	//   ....[43]....
        /*0598*/ 	.word	0xffffffff


	//   ....[44]....
        /*059c*/ 	.word	0xffffffff


	//   ....[45]....
        /*05a0*/ 	.word	0xffffffff


	//   ....[46]....
        /*05a4*/ 	.word	0xffffffff


	//   ....[47]....
        /*05a8*/ 	.word	0xffffffff


	//   ....[48]....
        /*05ac*/ 	.word	0xffffffff


	//   ....[49]....
        /*05b0*/ 	.word	0xffffffff


	//   ....[50]....
        /*05b4*/ 	.word	0xffffffff


	//   ....[51]....
        /*05b8*/ 	.word	0xffffffff


	//   ....[52]....
        /*05bc*/ 	.word	0xffffffff


	//   ....[53]....
        /*05c0*/ 	.word	0xffffffff


	//   ....[54]....
        /*05c4*/ 	.word	0xffffffff


	//   ....[55]....
        /*05c8*/ 	.word	0xffffffff


	//   ....[56]....
        /*05cc*/ 	.word	0xffffffff


	//   ....[57]....
        /*05d0*/ 	.word	0xffffffff


	//   ....[58]....
        /*05d4*/ 	.word	0xffffffff


	//   ....[59]....
        /*05d8*/ 	.word	0xffffffff


	//   ....[60]....
        /*05dc*/ 	.word	0xffffffff


	//   ....[61]....
        /*05e0*/ 	.word	0xffffffff


	//   ....[62]....
        /*05e4*/ 	.word	0xffffffff


	//   ....[63]....
        /*05e8*/ 	.word	0xffffffff


	//   ....[64]....
        /*05ec*/ 	.word	0xffffffff


	//   ....[65]....
        /*05f0*/ 	.word	0xffffffff


	//   ....[66]....
        /*05f4*/ 	.word	0xffffffff


	//   ....[67]....
        /*05f8*/ 	.word	0xffffffff


	//   ....[68]....
        /*05fc*/ 	.word	0xffffffff


	//   ....[69]....
        /*0600*/ 	.word	0xffffffff


	//   ....[70]....
        /*0604*/ 	.word	0xffffffff


	//   ....[71]....
        /*0608*/ 	.word	0xffffffff


	//   ....[72]....
        /*060c*/ 	.word	0xffffffff


	//   ....[73]....
        /*0610*/ 	.word	0xffffffff


	//   ....[74]....
        /*0614*/ 	.word	0xffffffff


	//   ....[75]....
        /*0618*/ 	.word	0xffffffff


	//   ....[76]....
        /*061c*/ 	.word	0xffffffff


	//   ....[77]....
        /*0620*/ 	.word	0xffffffff


	//   ....[78]....
        /*0624*/ 	.word	0xffffffff


	//   ....[79]....
        /*0628*/ 	.word	0xffffffff


	//   ....[80]....
        /*062c*/ 	.word	0xffffffff


	//   ....[81]....
        /*0630*/ 	.word	0xffffffff


	//   ....[82]....
        /*0634*/ 	.word	0xffffffff


	//   ....[83]....
        /*0638*/ 	.word	0xffffffff


	//   ....[84]....
        /*063c*/ 	.word	0xffffffff


	//   ....[85]....
        /*0640*/ 	.word	0xffffffff


	//   ....[86]....
        /*0644*/ 	.word	0xffffffff


	//   ....[87]....
        /*0648*/ 	.word	0xffffffff


	//   ....[88]....
        /*064c*/ 	.word	0xffffffff


	//   ....[89]....
        /*0650*/ 	.word	0xffffffff


	//   ....[90]....
        /*0654*/ 	.word	0xffffffff


	//   ....[91]....
        /*0658*/ 	.word	0xffffffff


	//   ....[92]....
        /*065c*/ 	.word	0xffffffff


	//   ....[93]....
        /*0660*/ 	.word	0xffffffff


	//   ....[94]....
        /*0664*/ 	.word	0xffffffff


	//   ....[95]....
        /*0668*/ 	.word	0xffffffff


	//   ....[96]....
        /*066c*/ 	.word	0xffffffff


	//   ....[97]....
        /*0670*/ 	.word	0xffffffff


	//   ....[98]....
        /*0674*/ 	.word	0xffffffff


	//   ....[99]....
        /*0678*/ 	.word	0xffffffff


	//   ....[100]....
        /*067c*/ 	.word	0xffffffff


	//   ....[101]....
        /*0680*/ 	.word	0xffffffff


	//   ....[102]....
        /*0684*/ 	.word	0xffffffff


	//   ....[103]....
        /*0688*/ 	.word	0xffffffff


	//   ....[104]....
        /*068c*/ 	.word	0xffffffff


	//   ....[105]....
        /*0690*/ 	.word	0xffffffff


	//   ....[106]....
        /*0694*/ 	.word	0xffffffff


	//   ....[107]....
        /*0698*/ 	.word	0xffffffff


	//   ....[108]....
        /*069c*/ 	.word	0xffffffff


	//   ....[109]....
        /*06a0*/ 	.word	0xffffffff


	//   ....[110]....
        /*06a4*/ 	.word	0xffffffff


	//   ....[111]....
        /*06a8*/ 	.word	0xffffffff


	//   ....[112]....
        /*06ac*/ 	.word	0xffffffff


	//   ....[113]....
        /*06b0*/ 	.word	0xffffffff


	//   ....[114]....
        /*06b4*/ 	.word	0xffffffff


	//   ....[115]....
        /*06b8*/ 	.word	0xffffffff


	//   ....[116]....
        /*06bc*/ 	.word	0xffffffff


	//   ....[117]....
        /*06c0*/ 	.word	0xffffffff


	//   ....[118]....
        /*06c4*/ 	.word	0xffffffff


	//   ....[119]....
        /*06c8*/ 	.word	0xffffffff


	//   ....[120]....
        /*06cc*/ 	.word	0xffffffff


	//   ....[121]....
        /*06d0*/ 	.word	0xffffffff


	//   ....[122]....
        /*06d4*/ 	.word	0xffffffff


	//   ....[123]....
        /*06d8*/ 	.word	0xffffffff


	//   ....[124]....
        /*06dc*/ 	.word	0xffffffff


	//   ....[125]....
        /*06e0*/ 	.word	0xffffffff


	//   ....[126]....
        /*06e4*/ 	.word	0xffffffff


	//   ....[127]....
        /*06e8*/ 	.word	0xffffffff


	//   ....[128]....
        /*06ec*/ 	.word	0xffffffff


	//   ....[129]....
        /*06f0*/ 	.word	0xffffffff


	//   ....[130]....
        /*06f4*/ 	.word	0xffffffff


	//   ....[131]....
        /*06f8*/ 	.word	0xffffffff


	//   ....[132]....
        /*06fc*/ 	.word	0xffffffff


	//   ....[133]....
        /*0700*/ 	.word	0xffffffff


	//   ....[134]....
        /*0704*/ 	.word	0xffffffff


	//   ....[135]....
        /*0708*/ 	.word	0xffffffff


	//   ....[136]....
        /*070c*/ 	.word	0xffffffff


	//   ....[137]....
        /*0710*/ 	.word	0xffffffff


	//   ....[138]....
        /*0714*/ 	.word	0xffffffff


	//   ....[139]....
        /*0718*/ 	.word	0xffffffff


	//   ....[140]....
        /*071c*/ 	.word	0xffffffff


	//   ....[141]....
        /*0720*/ 	.word	0xffffffff


	//   ....[142]....
        /*0724*/ 	.word	0xffffffff


	//   ....[143]....
        /*0728*/ 	.word	0xffffffff


	//   ....[144]....
        /*072c*/ 	.word	0xffffffff


	//----- nvinfo : EIATTR_COOP_GROUP_INSTR_OFFSETS
	.align		4
.L_284:
        /*0730*/ 	.byte	0x04, 0x28
        /*0732*/ 	.short	(.L_286 - .L_285)


	//   ....[0]....
.L_285:
        /*0734*/ 	.word	0x00000050


	//   ....[1]....
        /*0738*/ 	.word	0x00000210


	//   ....[2]....
        /*073c*/ 	.word	0x00000240


	//   ....[3]....
        /*0740*/ 	.word	0x00000270


	//   ....[4]....
        /*0744*/ 	.word	0x000002a0


	//   ....[5]....
        /*0748*/ 	.word	0x000002d0


	//   ....[6]....
        /*074c*/ 	.word	0x00000300


	//   ....[7]....
        /*0750*/ 	.word	0x00000470


	//   ....[8]....
        /*0754*/ 	.word	0x000004b0


	//   ....[9]....
        /*0758*/ 	.word	0x000004e0


	//   ....[10]....
        /*075c*/ 	.word	0x00000510


	//   ....[11]....
        /*0760*/ 	.word	0x00000540


	//   ....[12]....
        /*0764*/ 	.word	0x00000570


	//   ....[13]....
        /*0768*/ 	.word	0x00000600


	//   ....[14]....
        /*076c*/ 	.word	0x00000650


	//   ....[15]....
        /*0770*/ 	.word	0x00000670


	//   ....[16]....
        /*0774*/ 	.word	0x000006d0


	//   ....[17]....
        /*0778*/ 	.word	0x00002bf0


	//   ....[18]....
        /*077c*/ 	.word	0x00002c10


	//   ....[19]....
        /*0780*/ 	.word	0x00002c30


	//   ....[20]....
        /*0784*/ 	.word	0x00002c40


	//   ....[21]....
        /*0788*/ 	.word	0x00002c50


	//   ....[22]....
        /*078c*/ 	.word	0x00002c60


	//   ....[23]....
        /*0790*/ 	.word	0x00002c70


	//   ....[24]....
        /*0794*/ 	.word	0x00002d40


	//   ....[25]....
        /*0798*/ 	.word	0x000045a0


	//   ....[26]....
        /*079c*/ 	.word	0x00004eb0


	//   ....[27]....
        /*07a0*/ 	.word	0x000053a0


	//   ....[28]....
        /*07a4*/ 	.word	0x00005930


	//   ....[29]....
        /*07a8*/ 	.word	0x00005950


	//   ....[30]....
        /*07ac*/ 	.word	0x000059a0


	//   ....[31]....
        /*07b0*/ 	.word	0x00008660


	//   ....[32]....
        /*07b4*/ 	.word	0x00008880


	//   ....[33]....
        /*07b8*/ 	.word	0x000096e0


	//   ....[34]....
        /*07bc*/ 	.word	0x00009ab0


	//   ....[35]....
        /*07c0*/ 	.word	0x00009ae0


	//   ....[36]....
        /*07c4*/ 	.word	0x00009b50


	//   ....[37]....
        /*07c8*/ 	.word	0x0000cc80


	//   ....[38]....
        /*07cc*/ 	.word	0x0000cd00


	//   ....[39]....
        /*07d0*/ 	.word	0x0000cd20


	//   ....[40]....
        /*07d4*/ 	.word	0x0000ce10


	//   ....[41]....
        /*07d8*/ 	.word	0x0000fff0


	//   ....[42]....
        /*07dc*/ 	.word	0x00010210


	//   ....[43]....
        /*07e0*/ 	.word	0x00011070


	//   ....[44]....
        /*07e4*/ 	.word	0x00011440


	//   ....[45]....
        /*07e8*/ 	.word	0x00011470


	//   ....[46]....
        /*07ec*/ 	.word	0x000114e0


	//   ....[47]....
        /*07f0*/ 	.word	0x00012db0


	//   ....[48]....
        /*07f4*/ 	.word	0x00012e00


	//   ....[49]....
        /*07f8*/ 	.word	0x00012e20


	//   ....[50]....
        /*07fc*/ 	.word	0x00012e40


	//   ....[51]....
        /*0800*/ 	.word	0x00013f00


	//   ....[52]....
        /*0804*/ 	.word	0x00013f20


	//   ....[53]....
        /*0808*/ 	.word	0x00013f30


	//   ....[54]....
        /*080c*/ 	.word	0x00013f40


	//   ....[55]....
        /*0810*/ 	.word	0x000142b0


	//   ....[56]....
        /*0814*/ 	.word	0x000142d0


	//   ....[57]....
        /*0818*/ 	.word	0x000143c0


	//   ....[58]....
        /*081c*/ 	.word	0x000143d0


	//   ....[59]....
        /*0820*/ 	.word	0x000144d0


	//   ....[60]....
        /*0824*/ 	.word	0x000144f0


	//   ....[61]....
        /*0828*/ 	.word	0x000145f0


	//   ....[62]....
        /*082c*/ 	.word	0x00014600


	//   ....[63]....
        /*0830*/ 	.word	0x00014900


	//   ....[64]....
        /*0834*/ 	.word	0x00014920


	//   ....[65]....
        /*0838*/ 	.word	0x00014f70


	//   ....[66]....
        /*083c*/ 	.word	0x00014f80


	//   ....[67]....
        /*0840*/ 	.word	0x00015b80


	//   ....[68]....
        /*0844*/ 	.word	0x00015ba0


	//   ....[69]....
        /*0848*/ 	.word	0x00015ca0


	//   ....[70]....
        /*084c*/ 	.word	0x00015cb0


	//   ....[71]....
        /*0850*/ 	.word	0x00015db0


	//   ....[72]....
        /*0854*/ 	.word	0x00015dd0


	//   ....[73]....
        /*0858*/ 	.word	0x00015ed0


	//   ....[74]....
        /*085c*/ 	.word	0x00015ee0


	//   ....[75]....
        /*0860*/ 	.word	0x000160a0


	//   ....[76]....
        /*0864*/ 	.word	0x000160c0


	//   ....[77]....
        /*0868*/ 	.word	0x000161f0


	//   ....[78]....
        /*086c*/ 	.word	0x00016230


	//   ....[79]....
        /*0870*/ 	.word	0x00016260


	//   ....[80]....
        /*0874*/ 	.word	0x00016290


	//   ....[81]....
        /*0878*/ 	.word	0x000162c0


	//   ....[82]....
        /*087c*/ 	.word	0x000162f0


	//   ....[83]....
        /*0880*/ 	.word	0x00016450


	//   ....[84]....
        /*0884*/ 	.word	0x00016490


	//   ....[85]....
        /*0888*/ 	.word	0x000164c0


	//   ....[86]....
        /*088c*/ 	.word	0x000164f0


	//   ....[87]....
        /*0890*/ 	.word	0x00016520


	//   ....[88]....
        /*0894*/ 	.word	0x00016550


	//   ....[89]....
        /*0898*/ 	.word	0x000165e0


	//   ....[90]....
        /*089c*/ 	.word	0x00016640


	//   ....[91]....
        /*08a0*/ 	.word	0x00016650


	//   ....[92]....
        /*08a4*/ 	.word	0x000166b0


	//   ....[93]....
        /*08a8*/ 	.word	0x00017110


	//   ....[94]....
        /*08ac*/ 	.word	0x00017170


	//   ....[95]....
        /*08b0*/ 	.word	0x000171c0


	//   ....[96]....
        /*08b4*/ 	.word	0x00017210


	//   ....[97]....
        /*08b8*/ 	.word	0x00017260


	//   ....[98]....
        /*08bc*/ 	.word	0x000172d0


	//   ....[99]....
        /*08c0*/ 	.word	0x00017320


	//   ....[100]....
        /*08c4*/ 	.word	0x00017390


	//   ....[101]....
        /*08c8*/ 	.word	0x00017400


	//   ....[102]....
        /*08cc*/ 	.word	0x00017460


	//   ....[103]....
        /*08d0*/ 	.word	0x000174c0


	//   ....[104]....
        /*08d4*/ 	.word	0x00017520


	//   ....[105]....
        /*08d8*/ 	.word	0x00017570


	//   ....[106]....
        /*08dc*/ 	.word	0x000175d0


	//   ....[107]....
        /*08e0*/ 	.word	0x00017630


	//   ....[108]....
        /*08e4*/ 	.word	0x000176a0


	//   ....[109]....
        /*08e8*/ 	.word	0x00017710


	//   ....[110]....
        /*08ec*/ 	.word	0x00017770


	//   ....[111]....
        /*08f0*/ 	.word	0x000177e0


	//   ....[112]....
        /*08f4*/ 	.word	0x00017850


	//   ....[113]....
        /*08f8*/ 	.word	0x000178c0


	//   ....[114]....
        /*08fc*/ 	.word	0x00017920


	//   ....[115]....
        /*0900*/ 	.word	0x00017980


	//   ....[116]....
        /*0904*/ 	.word	0x000179f0


	//   ....[117]....
        /*0908*/ 	.word	0x00017a60


	//   ....[118]....
        /*090c*/ 	.word	0x00017ac0


	//   ....[119]....
        /*0910*/ 	.word	0x00017b30


	//   ....[120]....
        /*0914*/ 	.word	0x00017ba0


	//   ....[121]....
        /*0918*/ 	.word	0x00017c10


	//   ....[122]....
        /*091c*/ 	.word	0x00017c70


	//   ....[123]....
        /*0920*/ 	.word	0x00017ce0


	//   ....[124]....
        /*0924*/ 	.word	0x00017d50


	//   ....[125]....
        /*0928*/ 	.word	0x00017dc0


	//   ....[126]....
        /*092c*/ 	.word	0x00017e20


	//   ....[127]....
        /*0930*/ 	.word	0x00017e90


	//   ....[128]....
        /*0934*/ 	.word	0x00017f00


	//   ....[129]....
        /*0938*/ 	.word	0x00017f50


	//   ....[130]....
        /*093c*/ 	.word	0x00017f90


	//   ....[131]....
        /*0940*/ 	.word	0x00017fe0


	//   ....[132]....
        /*0944*/ 	.word	0x00018030


	//   ....[133]....
        /*0948*/ 	.word	0x00018080


	//   ....[134]....
        /*094c*/ 	.word	0x000180f0


	//   ....[135]....
        /*0950*/ 	.word	0x00018140


	//   ....[136]....
        /*0954*/ 	.word	0x00018190


	//   ....[137]....
        /*0958*/ 	.word	0x000181e0


	//   ....[138]....
        /*095c*/ 	.word	0x00018230


	//   ....[139]....
        /*0960*/ 	.word	0x00018280


	//   ....[140]....
        /*0964*/ 	.word	0x000182f0


	//   ....[141]....
        /*0968*/ 	.word	0x00018340


	//   ....[142]....
        /*096c*/ 	.word	0x000183b0


	//   ....[143]....
        /*0970*/ 	.word	0x00018410


	//   ....[144]....
        /*0974*/ 	.word	0x00018480


	//----- nvinfo : EIATTR_EXIT_INSTR_OFFSETS
	.align		4
.L_286:
        /*0978*/ 	.byte	0x04, 0x1c
        /*097a*/ 	.short	(.L_288 - .L_287)


	//   ....[0]....
.L_287:
        /*097c*/ 	.word	0x000010f0


	//   ....[1]....
        /*0980*/ 	.word	0x000170d0


	//----- nvinfo : EIATTR_MAX_THREADS
	.align		4
.L_288:
        /*0984*/ 	.byte	0x04, 0x05
        /*0986*/ 	.short	(.L_290 - .L_289)
.L_289:
        /*0988*/ 	.word	0x00000100
        /*098c*/ 	.word	0x00000001
        /*0990*/ 	.word	0x00000001


	//----- nvinfo : EIATTR_CRS_STACK_SIZE
	.align		4
.L_290:
        /*0994*/ 	.byte	0x04, 0x1e
        /*0996*/ 	.short	(.L_292 - .L_291)
.L_291:
        /*0998*/ 	.word	0x00000000
.L_292:


//--------------------- .nv.info._ZN7cutlass13device_kernelIN5flash19enable_sm80_to_sm89INS1_16FlashAttnFwdSm80INS1_25CollectiveMainloopFwdSm80ILi8ELi1ELb1EN4cute5tupleIJNS5_1CILi128EEENS7_ILi96EEES8_EEELi128ENS_6half_tEfNS_4arch4Sm80ELb0ELb1ELb1ELb1ELb0ELb1ELb1ELb1EEENS1_21CollectiveEpilogueFwdINS6_IJS8_S8_S9_EEENS6_IJNS7_ILi1EEESH_SH_EEESB_SD_Li256ELb1ELb1ELb1ELb0EEENS1_36VarlenDynamicPersistentTileSchedulerILi128ELi96ELi256ELi256ELb1ELb1ELb0ELb1ELb0ELb1EEEEEEEEEvNT_6ParamsE --------------------------
	.section	.nv.info._ZN7cutlass13device_kernelIN5flash19enable_sm80_to_sm89INS1_16FlashAttnFwdSm80INS1_25CollectiveMainloopFwdSm80ILi8ELi1ELb1EN4cute5tupleIJNS5_1CILi128EEENS7_ILi96EEES8_EEELi128ENS_6half_tEfNS_4arch4Sm80ELb0ELb1ELb1ELb1ELb0ELb1ELb1ELb1EEENS1_21CollectiveEpilogueFwdINS6_IJS8_S8_S9_EEENS6_IJNS7_ILi1EEESH_SH_EEESB_SD_Li256ELb1ELb1ELb1ELb0EEENS1_36VarlenDynamicPersistentTileSchedulerILi128ELi96ELi256ELi256ELb1ELb1ELb0ELb1ELb0ELb1EEEEEEEEEvNT_6ParamsE,"",@"SHT_CUDA_INFO"
	.sectionflags	@""
	.align	4


	//----- nvinfo : EIATTR_CUDA_API_VERSION
	.align		4
        /*0000*/ 	.byte	0x04, 0x37
        /*0002*/ 	.short	(.L_294 - .L_293)
.L_293:
        /*0004*/ 	.word	0x00000082


	//----- nvinfo : EIATTR_SW2861232_WAR
	.align		4
.L_294:
        /*0008*/ 	.byte	0x01, 0x35
	.zero		2


	//----- nvinfo : EIATTR_PARAM_CBANK
	.align		4
        /*000c*/ 	.byte	0x04, 0x0a
        /*000e*/ 	.short	(.L_296 - .L_295)
	.align		4
.L_295:
        /*0010*/ 	.word	index@(.nv.constant0._ZN7cutlass13device_kernelIN5flash19enable_sm80_to_sm89INS1_16FlashAttnFwdSm80INS1_25CollectiveMainloopFwdSm80ILi8ELi1ELb1EN4cute5tupleIJNS5_1CILi128EEENS7_ILi96EEES8_EEELi128ENS_6half_tEfNS_4arch4Sm80ELb0ELb1ELb1ELb1ELb0ELb1ELb1ELb1EEENS1_21CollectiveEpilogueFwdINS6_IJS8_S8_S9_EEENS6_IJNS7_ILi1EEESH_SH_EEESB_SD_Li256ELb1ELb1ELb1ELb0EEENS1_36VarlenDynamicPersistentTileSchedulerILi128ELi96ELi256ELi256ELb1ELb1ELb0ELb1ELb0ELb1EEEEEEEEEvNT_6ParamsE)
        /*0014*/ 	.short	0x0160
        /*0016*/ 	.short	0x0438


	//----- nvinfo : EIATTR_CBANK_PARAM_SIZE
	.align		4
.L_296:
        /*0018*/ 	.byte	0x03, 0x19
        /*001a*/ 	.short	0x0438


	//----- nvinfo : EIATTR_KPARAM_INFO
	.align		4
        /*001c*/ 	.byte	0x04, 0x17
        /*001e*/ 	.short	(.L_298 - .L_297)
.L_297:
        /*0020*/ 	.word	0x00000000
        /*0024*/ 	.short	0x0000
        /*0026*/ 	.short	0x0000
        /*0028*/ 	.byte	0x00, 0xf0, 0xe1, 0x10


	//----- nvinfo : EIATTR_MAXREG_COUNT
	.align		4
.L_298:
        /*002c*/ 	.byte	0x03, 0x1b
        /*002e*/ 	.short	0x00ff


	//----- nvinfo : EIATTR_NUM_BARRIERS
	.align		4
        /*0030*/ 	.byte	0x02, 0x4c
        /*0032*/ 	.byte	0x06
	.zero		1


	//----- nvinfo : EIATTR_ANNOTATIONS
	.align		4
        /*0034*/ 	.byte	0x04, 0x55
        /*0036*/ 	.short	(.L_300 - .L_299)


	//   ....[0]....
.L_299:
        /* <DEDUP_REMOVED lines=62> */


	//----- nvinfo : EIATTR_MERCURY_ISA_VERSION
	.align		4
.L_300:
        /*0408*/ 	.byte	0x03, 0x5f
        /*040a*/ 	.short	0x0000


	//----- nvinfo : EIATTR_INT_WARP_WIDE_INSTR_OFFSETS
	.align		4
        /*040c*/ 	.byte	0x04, 0x31
        /*040e*/ 	.short	(.L_302 - .L_301)


	//   ....[0]....
.L_301:
        /*0410*/ 	.word	0x0001d890


	//   ....[1]....
        /*0414*/ 	.word	0x0001d910


	//----- nvinfo : EIATTR_COOP_GROUP_MASK_REGIDS
	.align		4
.L_302:
        /*0418*/ 	.byte	0x04, 0x29
        /*041a*/ 	.short	(.L_304 - .L_303)


	//   ....[0]....
.L_303:
        /*041c*/ 	.word	0xffffffff


	//   ....[1]....
        /*0420*/ 	.word	0xffffffff


	//   ....[2]....
        /*0424*/ 	.word	0xffffffff


	//   ....[3]....
        /*0428*/ 	.word	0xffffffff


	//   ....[4]....
        /*042c*/ 	.word	0xffffffff


	//   ....[5]....
        /*0430*/ 	.word	0xffffffff


	//   ....[6]....
        /*0434*/ 	.word	0xffffffff


	//   ....[7]....
        /*0438*/ 	.word	0xffffffff


	//   ....[8]....
        /*043c*/ 	.word	0xffffffff


	//   ....[9]....
        /*0440*/ 	.word	0xffffffff


	//   ....[10]....
        /*0444*/ 	.word	0xffffffff


	//   ....[11]....
        /*0448*/ 	.word	0xffffffff


	//   ....[12]....
        /*044c*/ 	.word	0xffffffff


	//   ....[13]....
        /*0450*/ 	.word	0xffffffff


	//   ....[14]....
        /*0454*/ 	.word	0xffffffff


	//   ....[15]....
        /*0458*/ 	.word	0xffffffff


	//   ....[16]....
        /*045c*/ 	.word	0xffffffff


	//   ....[17]....
        /*0460*/ 	.word	0xffffffff


	//   ....[18]....
        /*0464*/ 	.word	0xffffffff


	//   ....[19]....
        /*0468*/ 	.word	0xffffffff


	//   ....[20]....
        /*046c*/ 	.word	0xffffffff


	//   ....[21]....
        /*0470*/ 	.word	0xffffffff


	//   ....[22]....
        /*0474*/ 	.word	0xffffffff


	//   ....[23]....
        /*0478*/ 	.word	0xffffffff


	//   ....[24]....
        /*047c*/ 	.word	0xffffffff


	//   ....[25]....
        /*0480*/ 	.word	0xffffffff


	//   ....[26]....
        /*0484*/ 	.word	0xffffffff


	//   ....[27]....
        /*0488*/ 	.word	0xffffffff


	//   ....[28]....
        /*048c*/ 	.word	0xffffffff


	//   ....[29]....
        /*0490*/ 	.word	0xffffffff


	//   ....[30]....
        /*0494*/ 	.word	0xffffffff


	//   ....[31]....
        /*0498*/ 	.word	0xffffffff


	//   ....[32]....
        /*049c*/ 	.word	0xffffffff


	//   ....[33]....
        /*04a0*/ 	.word	0xffffffff


	//   ....[34]....
        /*04a4*/ 	.word	0xffffffff


	//   ....[35]....
        /*04a8*/ 	.word	0xffffffff


	//   ....[36]....
        /*04ac*/ 	.word	0xffffffff


	//   ....[37]....
        /*04b0*/ 	.word	0xffffffff


	//   ....[38]....
        /*04b4*/ 	.word	0xffffffff


	//   ....[39]....
        /*04b8*/ 	.word	0xffffffff


	//   ....[40]....
        /*04bc*/ 	.word	0xffffffff


	//   ....[41]....
        /*04c0*/ 	.word	0xffffffff


	//   ....[42]....
        /*04c4*/ 	.word	0xffffffff


	//   ....[43]....
        /*04c8*/ 	.word	0xffffffff


	//   ....[44]....
        /*04cc*/ 	.word	0xffffffff


	//   ....[45]....
        /*04d0*/ 	.word	0xffffffff


	//   ....[46]....
        /*04d4*/ 	.word	0xffffffff


	//   ....[47]....
        /*04d8*/ 	.word	0xffffffff


	//   ....[48]....
        /*04dc*/ 	.word	0xffffffff


	//   ....[49]....
        /*04e0*/ 	.word	0xffffffff


	//   ....[50]....
        /*04e4*/ 	.word	0xffffffff


	//   ....[51]....
        /*04e8*/ 	.word	0xffffffff


	//   ....[52]....
        /*04ec*/ 	.word	0xffffffff


	//   ....[53]....
        /*04f0*/ 	.word	0xffffffff


	//   ....[54]....
        /*04f4*/ 	.word	0xffffffff


	//   ....[55]....
        /*04f8*/ 	.word	0xffffffff


	//   ....[56]....
        /*04fc*/ 	.word	0xffffffff


	//   ....[57]....
        /*0500*/ 	.word	0xffffffff


	//   ....[58]....
        /*0504*/ 	.word	0xffffffff


	//   ....[59]....
        /*0508*/ 	.word	0xffffffff


	//   ....[60]....
        /*050c*/ 	.word	0xffffffff


	//   ....[61]....
        /*0510*/ 	.word	0xffffffff


	//   ....[62]....
        /*0514*/ 	.word	0xffffffff


	//   ....[63]....
        /*0518*/ 	.word	0xffffffff


	//   ....[64]....
        /*051c*/ 	.word	0xffffffff


	//   ....[65]....
        /*0520*/ 	.word	0xffffffff


	//   ....[66]....
        /*0524*/ 	.word	0xffffffff


	//   ....[67]....
        /*0528*/ 	.word	0xffffffff


	//   ....[68]....
        /*052c*/ 	.word	0xffffffff


	//   ....[69]....
        /*0530*/ 	.word	0xffffffff


	//   ....[70]....
        /*0534*/ 	.word	0xffffffff


	//   ....[71]....
        /*0538*/ 	.word	0xffffffff


	//   ....[72]....
        /*053c*/ 	.word	0xffffffff


	//   ....[73]....
        /*0540*/ 	.word	0xffffffff


	//   ....[74]....
        /*0544*/ 	.word	0xffffffff


	//   ....[75]....
        /*0548*/ 	.word	0xffffffff


	//   ....[76]....
        /*054c*/ 	.word	0xffffffff


	//   ....[77]....
        /*0550*/ 	.word	0xffffffff


	//   ....[78]....
        /*0554*/ 	.word	0xffffffff


	//   ....[79]....
        /*0558*/ 	.word	0xffffffff


	//   ....[80]....
        /*055c*/ 	.word	0xffffffff


	//   ....[81]....
        /*0560*/ 	.word	0xffffffff


	//   ....[82]....
        /*0564*/ 	.word	0xffffffff


	//   ....[83]....
        /*0568*/ 	.word	0xffffffff


	//   ....[84]....
        /*056c*/ 	.word	0xffffffff


	//   ....[85]....
        /*0570*/ 	.word	0xffffffff


	//   ....[86]....
        /*0574*/ 	.word	0xffffffff


	//   ....[87]....
        /*0578*/ 	.word	0xffffffff


	//   ....[88]....
        /*057c*/ 	.word	0xffffffff


	//   ....[89]....
        /*0580*/ 	.word	0xffffffff


	//   ....[90]....
        /*0584*/ 	.word	0xffffffff


	//   ....[91]....
        /*0588*/ 	.word	0xffffffff


	//   ....[92]....
        /*058c*/ 	.word	0xffffffff


	//   ....[93]....
        /*0590*/ 	.word	0xffffffff


	//   ....[94]....
        /*0594*/ 	.word	0xffffffff


	//   ....[95]....
        /*0598*/ 	.word	0xffffffff


	//   ....[96]....
        /*059c*/ 	.word	0xffffffff


	//   ....[97]....
        /*05a0*/ 	.word	0xffffffff


	//   ....[98]....
        /*05a4*/ 	.word	0xffffffff


	//   ....[99]....
        /*05a8*/ 	.word	0xffffffff


	//   ....[100]....
        /*05ac*/ 	.word	0xffffffff


	//   ....[101]....
        /*05b0*/ 	.word	0xffffffff


	//   ....[102]....
        /*05b4*/ 	.word	0xffffffff


	//   ....[103]....
        /*05b8*/ 	.word	0xffffffff


	//   ....[104]....
        /*05bc*/ 	.word	0xffffffff


	//   ....[105]....
        /*05c0*/ 	.word	0xffffffff


	//   ....[106]....
        /*05c4*/ 	.word	0xffffffff


	//   ....[107]....
        /*05c8*/ 	.word	0xffffffff


	//   ....[108]....
        /*05cc*/ 	.word	0xffffffff


	//   ....[109]....
        /*05d0*/ 	.word	0xffffffff


	//   ....[110]....
        /*05d4*/ 	.word	0xffffffff


	//   ....[111]....
        /*05d8*/ 	.word	0xffffffff


	//   ....[112]....
        /*05dc*/ 	.word	0xffffffff


	//   ....[113]....
        /*05e0*/ 	.word	0xffffffff


	//   ....[114]....
        /*05e4*/ 	.word	0xffffffff


	//   ....[115]....
        /*05e8*/ 	.word	0xffffffff


	//   ....[116]....
        /*05ec*/ 	.word	0xffffffff


	//   ....[117]....
        /*05f0*/ 	.word	0xffffffff


	//   ....[118]....
        /*05f4*/ 	.word	0xffffffff


	//   ....[119]....
        /*05f8*/ 	.word	0xffffffff


	//   ....[120]....
        /*05fc*/ 	.word	0xffffffff


	//   ....[121]....
        /*0600*/ 	.word	0xffffffff


	//   ....[122]....
        /*0604*/ 	.word	0xffffffff


	//   ....[123]....
        /*0608*/ 	.word	0xffffffff


	//   ....[124]....
        /*060c*/ 	.word	0xffffffff


	//   ....[125]....
        /*0610*/ 	.word	0xffffffff


	//   ....[126]....
        /*0614*/ 	.word	0xffffffff


	//   ....[127]....
        /*0618*/ 	.word	0xffffffff


	//   ....[128]....
        /*061c*/ 	.word	0xffffffff


	//   ....[129]....
        /*0620*/ 	.word	0xffffffff


	//   ....[130]....
        /*0624*/ 	.word	0xffffffff


	//   ....[131]....
        /*0628*/ 	.word	0xffffffff


	//   ....[132]....
        /*062c*/ 	.word	0xffffffff


	//   ....[133]....
        /*0630*/ 	.word	0xffffffff


	//   ....[134]....
        /*0634*/ 	.word	0xffffffff


	//   ....[135]....
        /*0638*/ 	.word	0xffffffff


	//   ....[136]....
        /*063c*/ 	.word	0xffffffff


	//   ....[137]....
        /*0640*/ 	.word	0xffffffff


	//   ....[138]....
        /*0644*/ 	.word	0xffffffff


	//   ....[139]....
        /*0648*/ 	.word	0xffffffff


	//   ....[140]....
        /*064c*/ 	.word	0xffffffff


	//   ....[141]....
        /*0650*/ 	.word	0xffffffff


	//   ....[142]....
        /*0654*/ 	.word	0xffffffff


	//   ....[143]....
        /*0658*/ 	.word	0xffffffff


	//   ....[144]....
        /*065c*/ 	.word	0xffffffff


	//   ....[145]....
        /*0660*/ 	.word	0xffffffff


	//   ....[146]....
        /*0664*/ 	.word	0xffffffff


	//   ....[147]....
        /*0668*/ 	.word	0xffffffff


	//   ....[148]....
        /*066c*/ 	.word	0xffffffff


	//   ....[149]....
        /*0670*/ 	.word	0xffffffff


	//   ....[150]....
        /*0674*/ 	.word	0xffffffff


	//   ....[151]....
        /*0678*/ 	.word	0xffffffff


	//   ....[152]....
        /*067c*/ 	.word	0xffffffff


	//   ....[153]....
        /*0680*/ 	.word	0xffffffff


	//   ....[154]....
        /*0684*/ 	.word	0xffffffff


	//   ....[155]....
        /*0688*/ 	.word	0xffffffff


	//   ....[156]....
        /*068c*/ 	.word	0xffffffff


	//   ....[157]....
        /*0690*/ 	.word	0xffffffff


	//   ....[158]....
        /*0694*/ 	.word	0xffffffff


	//   ....[159]....
        /*0698*/ 	.word	0xffffffff


	//   ....[160]....
        /*069c*/ 	.word	0xffffffff


	//   ....[161]....
        /*06a0*/ 	.word	0xffffffff


	//   ....[162]....
        /*06a4*/ 	.word	0xffffffff


	//   ....[163]....
        /*06a8*/ 	.word	0xffffffff


	//   ....[164]....
        /*06ac*/ 	.word	0xffffffff


	//   ....[165]....
        /*06b0*/ 	.word	0xffffffff


	//   ....[166]....
        /*06b4*/ 	.word	0xffffffff


	//   ....[167]....
        /*06b8*/ 	.word	0xffffffff


	//   ....[168]....
        /*06bc*/ 	.word	0xffffffff


	//   ....[169]....
        /*06c0*/ 	.word	0xffffffff


	//   ....[170]....
        /*06c4*/ 	.word	0xffffffff


	//   ....[171]....
        /*06c8*/ 	.word	0xffffffff


	//   ....[172]....
        /*06cc*/ 	.word	0xffffffff


	//   ....[173]....
        /*06d0*/ 	.word	0xffffffff


	//   ....[174]....
        /*06d4*/ 	.word	0xffffffff


	//   ....[175]....
        /*06d8*/ 	.word	0xffffffff


	//   ....[176]....
        /*06dc*/ 	.word	0xffffffff


	//----- nvinfo : EIATTR_COOP_GROUP_INSTR_OFFSETS
	.align		4
.L_304:
        /*06e0*/ 	.byte	0x04, 0x28
        /*06e2*/ 	.short	(.L_306 - .L_305)


	//   ....[0]....
.L_305:
        /*06e4*/ 	.word	0x00000050


	//   ....[1]....
        /*06e8*/ 	.word	0x00000200


	//   ....[2]....
        /*06ec*/ 	.word	0x00000230


	//   ....[3]....
        /*06f0*/ 	.word	0x00000260


	//   ....[4]....
        /*06f4*/ 	.word	0x00000290


	//   ....[5]....
        /*06f8*/ 	.word	0x000002c0


	//   ....[6]....
        /*06fc*/ 	.word	0x000002f0


	//   ....[7]....
        /*0700*/ 	.word	0x00000450


	//   ....[8]....
        /*0704*/ 	.word	0x00000490


	//   ....[9]....
        /*0708*/ 	.word	0x000004c0


	//   ....[10]....
        /*070c*/ 	.word	0x000004f0


	//   ....[11]....
        /*0710*/ 	.word	0x00000520


	//   ....[12]....
        /*0714*/ 	.word	0x00000550


	//   ....[13]....
        /*0718*/ 	.word	0x000005e0


	//   ....[14]....
        /*071c*/ 	.word	0x00000630


	//   ....[15]....
        /*0720*/ 	.word	0x00000650


	//   ....[16]....
        /*0724*/ 	.word	0x000006b0


	//   ....[17]....
        /*0728*/ 	.word	0x00008720


	//   ....[18]....
        /*072c*/ 	.word	0x00008760


	//   ....[19]....
        /*0730*/ 	.word	0x00008790


	//   ....[20]....
        /*0734*/ 	.word	0x000087d0


	//   ....[21]....
        /*0738*/ 	.word	0x00008800


	//   ....[22]....
        /*073c*/ 	.word	0x00008830


	//   ....[23]....
        /*0740*/ 	.word	0x000088b0


	//   ....[24]....
        /*0744*/ 	.word	0x00008920


	//   ....[25]....
        /*0748*/ 	.word	0x00008f60


	//   ....[26]....
        /*074c*/ 	.word	0x00008f80


	//   ....[27]....
        /*0750*/ 	.word	0x00008fa0


	//   ....[28]....
        /*0754*/ 	.word	0x00008fb0


	//   ....[29]....
        /*0758*/ 	.word	0x00009150


	//   ....[30]....
        /*075c*/ 	.word	0x00009210


	//   ....[31]....
        /*0760*/ 	.word	0x00009250


	//   ....[32]....
        /*0764*/ 	.word	0x00009290


	//   ....[33]....
        /*0768*/ 	.word	0x00009450


	//   ....[34]....
        /*076c*/ 	.word	0x00009510


	//   ....[35]....
        /*0770*/ 	.word	0x00009550


	//   ....[36]....
        /*0774*/ 	.word	0x00009590


	//   ....[37]....
        /*0778*/ 	.word	0x00009770


	//   ....[38]....
        /*077c*/ 	.word	0x00009830


	//   ....[39]....
        /*0780*/ 	.word	0x00009870


	//   ....[40]....
        /*0784*/ 	.word	0x000098a0


	//   ....[41]....
        /*0788*/ 	.word	0x0000b3c0


	//   ....[42]....
        /*078c*/ 	.word	0x0000b430


	//   ....[43]....
        /*0790*/ 	.word	0x0000b460


	//   ....[44]....
        /*0794*/ 	.word	0x0000b4a0


	//   ....[45]....
        /*0798*/ 	.word	0x0000b560


	//   ....[46]....
        /*079c*/ 	.word	0x0000b5a0


	//   ....[47]....
        /*07a0*/ 	.word	0x0000b5b0


	//   ....[48]....
        /*07a4*/ 	.word	0x0000b5c0


	//   ....[49]....
        /*07a8*/ 	.word	0x0000b790


	//   ....[50]....
        /*07ac*/ 	.word	0x0000b7d0


	//   ....[51]....
        /*07b0*/ 	.word	0x0000b7e0


	//   ....[52]....
        /*07b4*/ 	.word	0x0000b7f0


	//   ....[53]....
        /*07b8*/ 	.word	0x0000b8d0


	//   ....[54]....
        /*07bc*/ 	.word	0x0000b910


	//   ....[55]....
        /*07c0*/ 	.word	0x0000b920


	//   ....[56]....
        /*07c4*/ 	.word	0x0000b940


	//   ....[57]....
        /*07c8*/ 	.word	0x0000ee00


	//   ....[58]....
        /*07cc*/ 	.word	0x0000f000


	//   ....[59]....
        /*07d0*/ 	.word	0x0000fc20


	//   ....[60]....
        /*07d4*/ 	.word	0x00010190


	//   ....[61]....
        /*07d8*/ 	.word	0x000101b0


	//   ....[62]....
        /*07dc*/ 	.word	0x00010200


	//   ....[63]....
        /*07e0*/ 	.word	0x00012e40


	//   ....[64]....
        /*07e4*/ 	.word	0x00013090


	//   ....[65]....
        /*07e8*/ 	.word	0x00013ed0


	//   ....[66]....
        /*07ec*/ 	.word	0x00014260


	//   ....[67]....
        /*07f0*/ 	.word	0x00014290


	//   ....[68]....
        /*07f4*/ 	.word	0x00014310


	//   ....[69]....
        /*07f8*/ 	.word	0x00017420


	//   ....[70]....
        /*07fc*/ 	.word	0x00017440


	//   ....[71]....
        /*0800*/ 	.word	0x00017460


	//   ....[72]....
        /*0804*/ 	.word	0x00017480


	//   ....[73]....
        /*0808*/ 	.word	0x0001a4f0


	//   ....[74]....
        /*080c*/ 	.word	0x0001a760


	//   ....[75]....
        /*0810*/ 	.word	0x0001b5a0


	//   ....[76]....
        /*0814*/ 	.word	0x0001b930


	//   ....[77]....
        /*0818*/ 	.word	0x0001b960


	//   ....[78]....
        /*081c*/ 	.word	0x0001b9e0


	//   ....[79]....
        /*0820*/ 	.word	0x0001d260


	//   ....[80]....
        /*0824*/ 	.word	0x0001d290


	//   ....[81]....
        /*0828*/ 	.word	0x0001d2a0


	//   ....[82]....
        /*082c*/ 	.word	0x0001d2d0


	//   ....[83]....
        /*0830*/ 	.word	0x0001e500


	//   ....[84]....
        /*0834*/ 	.word	0x0001e510


	//   ....[85]....
        /*0838*/ 	.word	0x0001e520


	//   ....[86]....
        /*083c*/ 	.word	0x0001e540


	//   ....[87]....
        /*0840*/ 	.word	0x0001e890


	//   ....[88]....
        /*0844*/ 	.word	0x0001e8b0


	//   ....[89]....
        /*0848*/ 	.word	0x0001e990


	//   ....[90]....
        /*084c*/ 	.word	0x0001e9a0


	//   ....[91]....
        /*0850*/ 	.word	0x0001ea90


	//   ....[92]....
        /*0854*/ 	.word	0x0001eab0


	//   ....[93]....
        /*0858*/ 	.word	0x0001eba0


	//   ....[94]....
        /*085c*/ 	.word	0x0001ebb0


	//   ....[95]....
        /*0860*/ 	.word	0x0001eea0


	//   ....[96]....
        /*0864*/ 	.word	0x0001eec0


	//   ....[97]....
        /*0868*/ 	.word	0x0001f510


	//   ....[98]....
        /*086c*/ 	.word	0x0001f520


	//   ....[99]....
        /*0870*/ 	.word	0x000200d0


	//   ....[100]....
        /*0874*/ 	.word	0x000200f0


	//   ....[101]....
        /*0878*/ 	.word	0x000201e0


	//   ....[102]....
        /*087c*/ 	.word	0x000201f0


	//   ....[103]....
        /*0880*/ 	.word	0x000202e0


	//   ....[104]....
        /*0884*/ 	.word	0x00020300


	//   ....[105]....
        /*0888*/ 	.word	0x000203f0


	//   ....[106]....
        /*088c*/ 	.word	0x00020400


	//   ....[107]....
        /*0890*/ 	.word	0x000205a0


	//   ....[108]....
        /*0894*/ 	.word	0x000205c0


	//   ....[109]....
        /*0898*/ 	.word	0x000206f0


	//   ....[110]....
        /*089c*/ 	.word	0x00020730


	//   ....[111]....
        /*08a0*/ 	.word	0x00020760


	//   ....[112]....
        /*08a4*/ 	.word	0x00020790


	//   ....[113]....
        /*08a8*/ 	.word	0x000207c0


	//   ....[114]....
        /*08ac*/ 	.word	0x000207f0


	//   ....[115]....
        /*08b0*/ 	.word	0x00020950


	//   ....[116]....
        /*08b4*/ 	.word	0x00020990


	//   ....[117]....
        /*08b8*/ 	.word	0x000209c0


	//   ....[118]....
        /*08bc*/ 	.word	0x000209f0


	//   ....[119]....
        /*08c0*/ 	.word	0x00020a20


	//   ....[120]....
        /*08c4*/ 	.word	0x00020a50


	//   ....[121]....
        /*08c8*/ 	.word	0x00020ae0


	//   ....[122]....
        /*08cc*/ 	.word	0x00020b40


	//   ....[123]....
        /*08d0*/ 	.word	0x00020b50


	//   ....[124]....
        /*08d4*/ 	.word	0x00020bb0


	//   ....[125]....
        /*08d8*/ 	.word	0x00021620


	//   ....[126]....
        /*08dc*/ 	.word	0x00021680


	//   ....[127]....
        /*08e0*/ 	.word	0x000216d0


	//   ....[128]....
        /*08e4*/ 	.word	0x00021720


	//   ....[129]....
        /*08e8*/ 	.word	0x00021770


	//   ....[130]....
        /*08ec*/ 	.word	0x000217e0


	//   ....[131]....
        /*08f0*/ 	.word	0x00021820


	//   ....[132]....
        /*08f4*/ 	.word	0x00021890


	//   ....[133]....
        /*08f8*/ 	.word	0x00021900


	//   ....[134]....
        /*08fc*/ 	.word	0x00021960


	//   ....[135]....
        /*0900*/ 	.word	0x000219c0


	//   ....[136]....
        /*0904*/ 	.word	0x00021a20


	//   ....[137]....
        /*0908*/ 	.word	0x00021a70


	//   ....[138]....
        /*090c*/ 	.word	0x00021ac0


	//   ....[139]....
        /*0910*/ 	.word	0x00021b30


	//   ....[140]....
        /*0914*/ 	.word	0x00021ba0


	//   ....[141]....
        /*0918*/ 	.word	0x00021c10


	//   ....[142]....
        /*091c*/ 	.word	0x00021c70


	//   ....[143]....
        /*0920*/ 	.word	0x00021ce0


	//   ....[144]....
        /*0924*/ 	.word	0x00021d50


	//   ....[145]....
        /*0928*/ 	.word	0x00021dc0


	//   ....[146]....
        /*092c*/ 	.word	0x00021e20


	//   ....[147]....
        /*0930*/ 	.word	0x00021e80


	//   ....[148]....
        /*0934*/ 	.word	0x00021ef0


	//   ....[149]....
        /*0938*/ 	.word	0x00021f50


	//   ....[150]....
        /*093c*/ 	.word	0x00021fb0


	//   ....[151]....
        /*0940*/ 	.word	0x00022010


	//   ....[152]....
        /*0944*/ 	.word	0x00022080


	//   ....[153]....
        /*0948*/ 	.word	0x000220f0


	//   ....[154]....
        /*094c*/ 	.word	0x00022150


	//   ....[155]....
        /*0950*/ 	.word	0x000221c0


	//   ....[156]....
        /*0954*/ 	.word	0x00022230


	//   ....[157]....
        /*0958*/ 	.word	0x000222a0


	//   ....[158]....
        /*095c*/ 	.word	0x00022300


	//   ....[159]....
        /*0960*/ 	.word	0x00022370


	//   ....[160]....
        /*0964*/ 	.word	0x000223e0


	//   ....[161]....
        /*0968*/ 	.word	0x00022430


	//   ....[162]....
        /*096c*/ 	.word	0x00022470


	//   ....[163]....
        /*0970*/ 	.word	0x000224c0


	//   ....[164]....
        /*0974*/ 	.word	0x00022510


	//   ....[165]....
        /*0978*/ 	.word	0x00022560


	//   ....[166]....
        /*097c*/ 	.word	0x000225d0


	//   ....[167]....
        /*0980*/ 	.word	0x00022610


	//   ....[168]....
        /*0984*/ 	.word	0x00022660


	//   ....[169]....
        /*0988*/ 	.word	0x000226b0


	//   ....[170]....
        /*098c*/ 	.word	0x00022700


	//   ....[171]....
        /*0990*/ 	.word	0x00022750


	//   ....[172]....
        /*0994*/ 	.word	0x000227c0


	//   ....[173]....
        /*0998*/ 	.word	0x00022800


	//   ....[174]....
        /*099c*/ 	.word	0x00022870


	//   ....[175]....
        /*09a0*/ 	.word	0x000228d0


	//   ....[176]....
        /*09a4*/ 	.word	0x00022930


	//----- nvinfo : EIATTR_EXIT_INSTR_OFFSETS
	.align		4
.L_306:
        /*09a8*/ 	.byte	0x04, 0x1c
        /*09aa*/ 	.short	(.L_308 - .L_307)


	//   ....[0]....
.L_307:
        /*09ac*/ 	.word	0x000010d0


	//   ....[1]....
        /*09b0*/ 	.word	0x000215e0


	//----- nvinfo : EIATTR_MAX_THREADS
	.align		4
.L_308:
        /*09b4*/ 	.byte	0x04, 0x05
        /*09b6*/ 	.short	(.L_310 - .L_309)
.L_309:
        /*09b8*/ 	.word	0x00000100
        /*09bc*/ 	.word	0x00000001
        /*09c0*/ 	.word	0x00000001


	//----- nvinfo : EIATTR_CRS_STACK_SIZE
	.align		4
.L_310:
        /*09c4*/ 	.byte	0x04, 0x1e
        /*09c6*/ 	.short	(.L_312 - .L_311)
.L_311:
        /*09c8*/ 	.word	0x00000000
.L_312:


//--------------------- .nv.info._ZN7cutlass13device_kernelIN5flash19enable_sm80_to_sm89INS1_16FlashAttnFwdSm80INS1_25CollectiveMainloopFwdSm80ILi4ELi1ELb0EN4cute5tupleIJNS5_1CILi128EEENS7_ILi64EEES8_EEELi128ENS_6half_tEfNS_4arch4Sm80ELb1ELb0ELb1ELb0ELb0ELb0ELb1ELb1EEENS1_21CollectiveEpilogueFwdINS6_IJS8_S8_S9_EEENS6_IJNS7_ILi1EEESH_SH_EEESB_SD_Li128ELb0ELb1ELb1ELb0EEENS1_30DynamicPersistentTileSchedulerILi128ELi128ELb1ELb1ELb0EEEEEEEEEvNT_6ParamsE --------------------------
	.section	.nv.info._ZN7cutlass13device_kernelIN5flash19enable_sm80_to_sm89INS1_16FlashAttnFwdSm80INS1_25CollectiveMainloopFwdSm80ILi4ELi1ELb0EN4cute5tupleIJNS5_1CILi128EEENS7_ILi64EEES8_EEELi128ENS_6half_tEfNS_4arch4Sm80ELb1ELb0ELb1ELb0ELb0ELb0ELb1ELb1EEENS1_21CollectiveEpilogueFwdINS6_IJS8_S8_S9_EEENS6_IJNS7_ILi1EEESH_SH_EEESB_SD_Li128ELb0ELb1ELb1ELb0EEENS1_30DynamicPersistentTileSchedulerILi128ELi128ELb1ELb1ELb0EEEEEEEEEvNT_6ParamsE,"",@"SHT_CUDA_INFO"
	.sectionflags	@""
	.align	4


	//----- nvinfo : EIATTR_CUDA_API_VERSION
	.align		4
        /*0000*/ 	.byte	0x04, 0x37
        /*0002*/ 	.short	(.L_314 - .L_313)
.L_313:
        /*0004*/ 	.word	0x00000082


	//----- nvinfo : EIATTR_SW2861232_WAR
	.align		4
.L_314:
        /*0008*/ 	.byte	0x01, 0x35
	.zero		2


	//----- nvinfo : EIATTR_PARAM_CBANK
	.align		4
        /*000c*/ 	.byte	0x04, 0x0a
        /*000e*/ 	.short	(.L_316 - .L_315)
	.align		4
.L_315:
        /*0010*/ 	.word	index@(.nv.constant0._ZN7cutlass13device_kernelIN5flash19enable_sm80_to_sm89INS1_16FlashAttnFwdSm80INS1_25CollectiveMainloopFwdSm80ILi4ELi1ELb0EN4cute5tupleIJNS5_1CILi128EEENS7_ILi64EEES8_EEELi128ENS_6half_tEfNS_4arch4Sm80ELb1ELb0ELb1ELb0ELb0ELb0ELb1ELb1EEENS1_21CollectiveEpilogueFwdINS6_IJS8_S8_S9_EEENS6_IJNS7_ILi1EEESH_SH_EEESB_SD_Li128ELb0ELb1ELb1ELb0EEENS1_30DynamicPersistentTileSchedulerILi128ELi128ELb1ELb1ELb0EEEEEEEEEvNT_6ParamsE)
        /*0014*/ 	.short	0x0160
        /*0016*/ 	.short	0x0428


	//----- nvinfo : EIATTR_CBANK_PARAM_SIZE
	.align		4
.L_316:
        /*0018*/ 	.byte	0x03, 0x19
        /*001a*/ 	.short	0x0428


	//----- nvinfo : EIATTR_KPARAM_INFO
	.align		4
        /*001c*/ 	.byte	0x04, 0x17
        /*001e*/ 	.short	(.L_318 - .L_317)
.L_317:
        /*0020*/ 	.word	0x00000000
        /*0024*/ 	.short	0x0000
        /*0026*/ 	.short	0x0000
        /*0028*/ 	.byte	0x00, 0xf0, 0xa1, 0x10


	//----- nvinfo : EIATTR_MAXREG_COUNT
	.align		4
.L_318:
        /*002c*/ 	.byte	0x03, 0x1b
        /*002e*/ 	.short	0x00ff


	//----- nvinfo : EIATTR_NUM_BARRIERS
	.align		4
        /*0030*/ 	.byte	0x02, 0x4c
        /*0032*/ 	.byte	0x06
	.zero		1


	//----- nvinfo : EIATTR_ANNOTATIONS
	.align		4
        /*0034*/ 	.byte	0x04, 0x55
        /*0036*/ 	.short	(.L_320 - .L_319)


	//   ....[0]....
.L_319:
        /* <DEDUP_REMOVED lines=76> */


	//----- nvinfo : EIATTR_MERCURY_ISA_VERSION
	.align		4
.L_320:
        /*04e8*/ 	.byte	0x03, 0x5f
        /*04ea*/ 	.short	0x0000


	//----- nvinfo : EIATTR_INT_WARP_WIDE_INSTR_OFFSETS
	.align		4
        /*04ec*/ 	.byte	0x04, 0x31
        /*04ee*/ 	.short	(.L_322 - .L_321)


	//   ....[0]....
.L_321:
        /*04f0*/ 	.word	0x00011630


	//   ....[1]....
        /*04f4*/ 	.word	0x000116b0


	//----- nvinfo : EIATTR_COOP_GROUP_MASK_REGIDS
	.align		4
.L_322:
        /*04f8*/ 	.byte	0x04, 0x29
        /*04fa*/ 	.short	(.L_324 - .L_323)


	//   ....[0]....
.L_323:
        /*04fc*/ 	.word	0xffffffff


	//   ....[1]....
        /*0500*/ 	.word	0xffffffff


	//   ....[2]....
        /*0504*/ 	.word	0xffffffff


	//   ....[3]....
        /*0508*/ 	.word	0xffffffff


	//   ....[4]....
        /*050c*/ 	.word	0xffffffff


	//   ....[5]....
        /*0510*/ 	.word	0xffffffff


	//   ....[6]....
        /*0514*/ 	.word	0xffffffff


	//   ....[7]....
        /*0518*/ 	.word	0xffffffff


	//   ....[8]....
        /*051c*/ 	.word	0xffffffff


	//   ....[9]....
        /*0520*/ 	.word	0xffffffff


	//   ....[10]....
        /*0524*/ 	.word	0xffffffff


	//   ....[11]....
        /*0528*/ 	.word	0xffffffff


	//   ....[12]....
        /*052c*/ 	.word	0xffffffff


	//   ....[13]....
        /*0530*/ 	.word	0xffffffff


	//   ....[14]....
        /*0534*/ 	.word	0xffffffff


	//   ....[15]....
        /*0538*/ 	.word	0xffffffff


	//   ....[16]....
        /*053c*/ 	.word	0xffffffff


	//   ....[17]....
        /*0540*/ 	.word	0xffffffff


	//   ....[18]....
        /*0544*/ 	.word	0xffffffff


	//   ....[19]....
        /*0548*/ 	.word	0xffffffff


	//   ....[20]....
        /*054c*/ 	.word	0xffffffff


	//   ....[21]....
        /*0550*/ 	.word	0xffffffff


	//   ....[22]....
        /*0554*/ 	.word	0xffffffff


	//   ....[23]....
        /*0558*/ 	.word	0xffffffff


	//   ....[24]....
        /*055c*/ 	.word	0xffffffff


	//   ....[25]....
        /*0560*/ 	.word	0xffffffff


	//   ....[26]....
        /*0564*/ 	.word	0xffffffff


	//   ....[27]....
        /*0568*/ 	.word	0xffffffff


	//   ....[28]....
        /*056c*/ 	.word	0xffffffff


	//   ....[29]....
        /*0570*/ 	.word	0xffffffff


	//   ....[30]....
        /*0574*/ 	.word	0xffffffff


	//   ....[31]....
        /*0578*/ 	.word	0xffffffff


	//   ....[32]....
        /*057c*/ 	.word	0xffffffff


	//   ....[33]....
        /*0580*/ 	.word	0xffffffff


	//   ....[34]....
        /*0584*/ 	.word	0xffffffff


	//   ....[35]....
        /*0588*/ 	.word	0xffffffff


	//   ....[36]....
        /*058c*/ 	.word	0xffffffff


	//   ....[37]....
        /*0590*/ 	.word	0xffffffff


	//   ....[38]....
        /*0594*/ 	.word	0xffffffff


	//   ....[39]....
        /*0598*/ 	.word	0xffffffff


	//   ....[40]....
        /*059c*/ 	.word	0xffffffff


	//   ....[41]....
        /*05a0*/ 	.word	0xffffffff


	//   ....[42]....
        /*05a4*/ 	.word	0xffffffff


	//   ....[43]....
        /*05a8*/ 	.word	0xffffffff


	//   ....[44]....
        /*05ac*/ 	.word	0xffffffff


	//   ....[45]....
        /*05b0*/ 	.word	0xffffffff


	//   ....[46]....
        /*05b4*/ 	.word	0xffffffff


	//   ....[47]....
        /*05b8*/ 	.word	0xffffffff


	//   ....[48]....
        /*05bc*/ 	.word	0xffffffff


	//   ....[49]....
        /*05c0*/ 	.word	0xffffffff


	//   ....[50]....
        /*05c4*/ 	.word	0xffffffff


	//   ....[51]....
        /*05c8*/ 	.word	0xffffffff


	//   ....[52]....
        /*05cc*/ 	.word	0xffffffff


	//   ....[53]....
        /*05d0*/ 	.word	0xffffffff


	//   ....[54]....
        /*05d4*/ 	.word	0xffffffff


	//   ....[55]....
        /*05d8*/ 	.word	0xffffffff


	//   ....[56]....
        /*05dc*/ 	.word	0xffffffff


	//   ....[57]....
        /*05e0*/ 	.word	0xffffffff


	//   ....[58]....
        /*05e4*/ 	.word	0xffffffff


	//   ....[59]....
        /*05e8*/ 	.word	0xffffffff


	//   ....[60]....
        /*05ec*/ 	.word	0xffffffff


	//   ....[61]....
        /*05f0*/ 	.word	0xffffffff


	//   ....[62]....
        /*05f4*/ 	.word	0xffffffff


	//   ....[63]....
        /*05f8*/ 	.word	0xffffffff


	//   ....[64]....
        /*05fc*/ 	.word	0xffffffff


	//   ....[65]....
        /*0600*/ 	.word	0xffffffff


	//   ....[66]....
        /*0604*/ 	.word	0xffffffff


	//   ....[67]....
        /*0608*/ 	.word	0xffffffff


	//   ....[68]....
        /*060c*/ 	.word	0xffffffff


	//   ....[69]....
        /*0610*/ 	.word	0xffffffff


	//   ....[70]....
        /*0614*/ 	.word	0xffffffff


	//   ....[71]....
        /*0618*/ 	.word	0xffffffff


	//   ....[72]....
        /*061c*/ 	.word	0xffffffff


	//   ....[73]....
        /*0620*/ 	.word	0xffffffff


	//   ....[74]....
        /*0624*/ 	.word	0xffffffff


	//   ....[75]....
        /*0628*/ 	.word	0xffffffff


	//   ....[76]....
        /*062c*/ 	.word	0xffffffff


	//   ....[77]....
        /*0630*/ 	.word	0xffffffff


	//   ....[78]....
        /*0634*/ 	.word	0xffffffff


	//   ....[79]....
        /*0638*/ 	.word	0xffffffff


	//   ....[80]....
        /*063c*/ 	.word	0xffffffff


	//   ....[81]....
        /*0640*/ 	.word	0xffffffff


	//   ....[82]....
        /*0644*/ 	.word	0xffffffff


	//   ....[83]....
        /*0648*/ 	.word	0xffffffff


	//   ....[84]....
        /*064c*/ 	.word	0xffffffff


	//   ....[85]....
        /*0650*/ 	.word	0xffffffff


	//   ....[86]....
        /*0654*/ 	.word	0xffffffff


	//   ....[87]....
        /*0658*/ 	.word	0xffffffff


	//   ....[88]....
        /*065c*/ 	.word	0xffffffff


	//   ....[89]....
        /*0660*/ 	.word	0xffffffff


	//   ....[90]....
        /*0664*/ 	.word	0xffffffff


	//   ....[91]....
        /*0668*/ 	.word	0xffffffff


	//   ....[92]....
        /*066c*/ 	.word	0xffffffff


	//   ....[93]....
        /*0670*/ 	.word	0xffffffff


	//   ....[94]....
        /*0674*/ 	.word	0xffffffff


	//   ....[95]....
        /*0678*/ 	.word	0xffffffff


	//   ....[96]....
        /*067c*/ 	.word	0xffffffff


	//   ....[97]....
        /*0680*/ 	.word	0xffffffff


	//   ....[98]....
        /*0684*/ 	.word	0xffffffff


	//   ....[99]....
        /*0688*/ 	.word	0xffffffff


	//   ....[100]....
        /*068c*/ 	.word	0xffffffff


	//----- nvinfo : EIATTR_COOP_GROUP_INSTR_OFFSETS
	.align		4
.L_324:
        /*0690*/ 	.byte	0x04, 0x28
        /*0692*/ 	.short	(.L_326 - .L_325)


	//   ....[0]....
.L_325:
        /*0694*/ 	.word	0x00000050


	//   ....[1]....
        /*0698*/ 	.word	0x00000060


	//   ....[2]....
        /*069c*/ 	.word	0x00001810


	//   ....[3]....
        /*06a0*/ 	.word	0x00001830


	//   ....[4]....
        /*06a4*/ 	.word	0x00001970


	//   ....[5]....
        /*06a8*/ 	.word	0x00001980


	//   ....[6]....
        /*06ac*/ 	.word	0x00001ab0


	//   ....[7]....
        /*06b0*/ 	.word	0x00001ad0


	//   ....[8]....
        /*06b4*/ 	.word	0x00001c00


	//   ....[9]....
        /*06b8*/ 	.word	0x00001c10


	//   ....[10]....
        /*06bc*/ 	.word	0x00001d40


	//   ....[11]....
        /*06c0*/ 	.word	0x00001d60


	//   ....[12]....
        /*06c4*/ 	.word	0x00001e90


	//   ....[13]....
        /*06c8*/ 	.word	0x00001ea0


	//   ....[14]....
        /*06cc*/ 	.word	0x00001fd0


	//   ....[15]....
        /*06d0*/ 	.word	0x00001ff0


	//   ....[16]....
        /*06d4*/ 	.word	0x00002120


	//   ....[17]....
        /*06d8*/ 	.word	0x00002130


	//   ....[18]....
        /*06dc*/ 	.word	0x00003f80


	//   ....[19]....
        /*06e0*/ 	.word	0x00003fa0


	//   ....[20]....
        /*06e4*/ 	.word	0x000045c0


	//   ....[21]....
        /*06e8*/ 	.word	0x00004610


	//   ....[22]....
        /*06ec*/ 	.word	0x00004630


	//   ....[23]....
        /*06f0*/ 	.word	0x00004640


	//   ....[24]....
        /*06f4*/ 	.word	0x000046d0


	//   ....[25]....
        /*06f8*/ 	.word	0x00004840


	//   ....[26]....
        /*06fc*/ 	.word	0x00004cc0


	//   ....[27]....
        /*0700*/ 	.word	0x00004ea0


	//   ....[28]....
        /*0704*/ 	.word	0x00004ed0


	//   ....[29]....
        /*0708*/ 	.word	0x00004f80


	//   ....[30]....
        /*070c*/ 	.word	0x000075c0


	//   ....[31]....
        /*0710*/ 	.word	0x000075e0


	//   ....[32]....
        /*0714*/ 	.word	0x00008230


	//   ....[33]....
        /*0718*/ 	.word	0x00008260


	//   ....[34]....
        /*071c*/ 	.word	0x00009130


	//   ....[35]....
        /*0720*/ 	.word	0x00009230


	//   ....[36]....
        /*0724*/ 	.word	0x00009290


	//   ....[37]....
        /*0728*/ 	.word	0x000092c0


	//   ....[38]....
        /*072c*/ 	.word	0x000092f0


	//   ....[39]....
        /*0730*/ 	.word	0x00009310


	//   ....[40]....
        /*0734*/ 	.word	0x00009350


	//   ....[41]....
        /*0738*/ 	.word	0x00009390


	//   ....[42]....
        /*073c*/ 	.word	0x0000d850


	//   ....[43]....
        /*0740*/ 	.word	0x0000d8d0


	//   ....[44]....
        /*0744*/ 	.word	0x0000d900


	//   ....[45]....
        /*0748*/ 	.word	0x0000d9e0


	//   ....[46]....
        /*074c*/ 	.word	0x0000dd10


	//   ....[47]....
        /*0750*/ 	.word	0x0000dd30


	//   ....[48]....
        /*0754*/ 	.word	0x0000ddb0


	//   ....[49]....
        /*0758*/ 	.word	0x0000dfc0


	//   ....[50]....
        /*075c*/ 	.word	0x00010a30


	//   ....[51]....
        /*0760*/ 	.word	0x00010aa0


	//   ....[52]....
        /*0764*/ 	.word	0x00010ab0


	//   ....[53]....
        /*0768*/ 	.word	0x00010ac0


	//   ....[54]....
        /*076c*/ 	.word	0x00010af0


	//   ....[55]....
        /*0770*/ 	.word	0x00010b10


	//   ....[56]....
        /*0774*/ 	.word	0x00010b20


	//   ....[57]....
        /*0778*/ 	.word	0x00010b30


	//   ....[58]....
        /*077c*/ 	.word	0x000117f0


	//   ....[59]....
        /*0780*/ 	.word	0x00011c50


	//   ....[60]....
        /*0784*/ 	.word	0x00011c60


	//   ....[61]....
        /*0788*/ 	.word	0x00011c80


	//   ....[62]....
        /*078c*/ 	.word	0x00011c90


	//   ....[63]....
        /*0790*/ 	.word	0x00011cd0


	//   ....[64]....
        /*0794*/ 	.word	0x00011cf0


	//   ....[65]....
        /*0798*/ 	.word	0x00011d10


	//   ....[66]....
        /*079c*/ 	.word	0x00011d30


	//   ....[67]....
        /*07a0*/ 	.word	0x00011e90


	//   ....[68]....
        /*07a4*/ 	.word	0x00011ec0


	//   ....[69]....
        /*07a8*/ 	.word	0x000124c0


	//   ....[70]....
        /*07ac*/ 	.word	0x000124e0


	//   ....[71]....
        /*07b0*/ 	.word	0x00012910


	//   ....[72]....
        /*07b4*/ 	.word	0x00012930


	//   ....[73]....
        /*07b8*/ 	.word	0x00012d60


	//   ....[74]....
        /*07bc*/ 	.word	0x00012d70


	//   ....[75]....
        /*07c0*/ 	.word	0x00013500


	//   ....[76]....
        /*07c4*/ 	.word	0x00013610


	//   ....[77]....
        /*07c8*/ 	.word	0x00013680


	//   ....[78]....
        /*07cc*/ 	.word	0x000136f0


	//   ....[79]....
        /*07d0*/ 	.word	0x00013750


	//   ....[80]....
        /*07d4*/ 	.word	0x000137c0


	//   ....[81]....
        /*07d8*/ 	.word	0x00013830


	//   ....[82]....
        /*07dc*/ 	.word	0x000138a0


	//   ....[83]....
        /*07e0*/ 	.word	0x00013900


	//   ....[84]....
        /*07e4*/ 	.word	0x00013970


	//   ....[85]....
        /*07e8*/ 	.word	0x000139e0


	//   ....[86]....
        /*07ec*/ 	.word	0x00013a50


	//   ....[87]....
        /*07f0*/ 	.word	0x00013ab0


	//   ....[88]....
        /*07f4*/ 	.word	0x00013b20


	//   ....[89]....
        /*07f8*/ 	.word	0x00013b90


	//   ....[90]....
        /*07fc*/ 	.word	0x00013c00


	//   ....[91]....
        /*0800*/ 	.word	0x00013c60


	//   ....[92]....
        /*0804*/ 	.word	0x00013cc0


	//   ....[93]....
        /*0808*/ 	.word	0x00013d20


	//   ....[94]....
        /*080c*/ 	.word	0x00013d70


	//   ....[95]....
        /*0810*/ 	.word	0x00013dd0


	//   ....[96]....
        /*0814*/ 	.word	0x00013e20


	//   ....[97]....
        /*0818*/ 	.word	0x00013e80


	//   ....[98]....
        /*081c*/ 	.word	0x00013ed0


	//   ....[99]....
        /*0820*/ 	.word	0x00013f30


	//   ....[100]....
        /*0824*/ 	.word	0x00013f90


	//----- nvinfo : EIATTR_EXIT_INSTR_OFFSETS
	.align		4
.L_326:
        /*0828*/ 	.byte	0x04, 0x1c
        /*082a*/ 	.short	(.L_328 - .L_327)


	//   ....[0]....
.L_327:
        /*082c*/ 	.word	0x000000b0


	//   ....[1]....
        /*0830*/ 	.word	0x000135c0


	//----- nvinfo : EIATTR_MAX_THREADS
	.align		4
.L_328:
        /*0834*/ 	.byte	0x04, 0x05
        /*0836*/ 	.short	(.L_330 - .L_329)
.L_329:
        /*0838*/ 	.word	0x00000080
        /*083c*/ 	.word	0x00000001
        /*0840*/ 	.word	0x00000001


	//----- nvinfo : EIATTR_CRS_STACK_SIZE
	.align		4
.L_330:
        /*0844*/ 	.byte	0x04, 0x1e
        /*0846*/ 	.short	(.L_332 - .L_331)
.L_331:
        /*0848*/ 	.word	0x00000000
.L_332:


//--------------------- .nv.info._ZN7cutlass13device_kernelIN5flash19enable_sm80_to_sm89INS1_16FlashAttnFwdSm80INS1_25CollectiveMainloopFwdSm80ILi8ELi1ELb1EN4cute5tupleIJNS5_1CILi128EEENS7_ILi112EEES8_EEELi128ENS_6half_tEfNS_4arch4Sm80ELb1ELb0ELb1ELb1ELb0ELb0ELb1ELb1EEENS1_21CollectiveEpilogueFwdINS6_IJS8_S8_S9_EEENS6_IJNS7_ILi1EEESH_SH_EEESB_SD_Li256ELb1ELb1ELb1ELb0EEENS1_36VarlenDynamicPersistentTileSchedulerILi128ELi112ELi256ELi256ELb1ELb1ELb0ELb1ELb1ELb1EEEEEEEEEvNT_6ParamsE --------------------------
	.section	.nv.info._ZN7cutlass13device_kernelIN5flash19enable_sm80_to_sm89INS1_16FlashAttnFwdSm80INS1_25CollectiveMainloopFwdSm80ILi8ELi1ELb1EN4cute5tupleIJNS5_1CILi128EEENS7_ILi112EEES8_EEELi128ENS_6half_tEfNS_4arch4Sm80ELb1ELb0ELb1ELb1ELb0ELb0ELb1ELb1EEENS1_21CollectiveEpilogueFwdINS6_IJS8_S8_S9_EEENS6_IJNS7_ILi1EEESH_SH_EEESB_SD_Li256ELb1ELb1ELb1ELb0EEENS1_36VarlenDynamicPersistentTileSchedulerILi128ELi112ELi256ELi256ELb1ELb1ELb0ELb1ELb1ELb1EEEEEEEEEvNT_6ParamsE,"",@"SHT_CUDA_INFO"
	.sectionflags	@""
	.align	4


	//----- nvinfo : EIATTR_CUDA_API_VERSION
	.align		4
        /*0000*/ 	.byte	0x04, 0x37
        /*0002*/ 	.short	(.L_334 - .L_333)
.L_333:
        /*0004*/ 	.word	0x00000082


	//----- nvinfo : EIATTR_SW2861232_WAR
	.align		4
.L_334:
        /*0008*/ 	.byte	0x01, 0x35
	.zero		2


	//----- nvinfo : EIATTR_PARAM_CBANK
	.align		4
        /*000c*/ 	.byte	0x04, 0x0a
        /*000e*/ 	.short	(.L_336 - .L_335)
	.align		4
.L_335:
        /*0010*/ 	.word	index@(.nv.constant0._ZN7cutlass13device_kernelIN5flash19enable_sm80_to_sm89INS1_16FlashAttnFwdSm80INS1_25CollectiveMainloopFwdSm80ILi8ELi1ELb1EN4cute5tupleIJNS5_1CILi128EEENS7_ILi112EEES8_EEELi128ENS_6half_tEfNS_4arch4Sm80ELb1ELb0ELb1ELb1ELb0ELb0ELb1ELb1EEENS1_21CollectiveEpilogueFwdINS6_IJS8_S8_S9_EEENS6_IJNS7_ILi1EEESH_SH_EEESB_SD_Li256ELb1ELb1ELb1ELb0EEENS1_36VarlenDynamicPersistentTileSchedulerILi128ELi112ELi256ELi256ELb1ELb1ELb0ELb1ELb1ELb1EEEEEEEEEvNT_6ParamsE)
        /*0014*/ 	.short	0x0160
        /*0016*/ 	.short	0x0438


	//----- nvinfo : EIATTR_CBANK_PARAM_SIZE
	.align		4
.L_336:
        /*0018*/ 	.byte	0x03, 0x19
        /*001a*/ 	.short	0x0438


	//----- nvinfo : EIATTR_KPARAM_INFO
	.align		4
        /*001c*/ 	.byte	0x04, 0x17
        /*001e*/ 	.short	(.L_338 - .L_337)
.L_337:
        /*0020*/ 	.word	0x00000000
        /*0024*/ 	.short	0x0000
        /*0026*/ 	.short	0x0000
        /*0028*/ 	.byte	0x00, 0xf0, 0xe1, 0x10


	//----- nvinfo : EIATTR_MAXREG_COUNT
	.align		4
.L_338:
        /*002c*/ 	.byte	0x03, 0x1b
        /*002e*/ 	.short	0x00ff


	//----- nvinfo : EIATTR_NUM_BARRIERS
	.align		4
        /*0030*/ 	.byte	0x02, 0x4c
        /*0032*/ 	.byte	0x06
	.zero		1


	//----- nvinfo : EIATTR_ANNOTATIONS
	.align		4
        /*0034*/ 	.byte	0x04, 0x55
        /*0036*/ 	.short	(.L_340 - .L_339)


	//   ....[0]....
.L_339:
        /* <DEDUP_REMOVED lines=84> */


	//----- nvinfo : EIATTR_MERCURY_ISA_VERSION
	.align		4
.L_340:
        /*0560*/ 	.byte	0x03, 0x5f
        /*0562*/ 	.short	0x0000


	//----- nvinfo : EIATTR_INT_WARP_WIDE_INSTR_OFFSETS
	.align		4
        /*0564*/ 	.byte	0x04, 0x31
        /*0566*/ 	.short	(.L_342 - .L_341)


	//   ....[0]....
.L_341:
        /*0568*/ 	.word	0x0000f0a0


	//   ....[1]....
        /*056c*/ 	.word	0x0000f120


	//----- nvinfo : EIATTR_COOP_GROUP_MASK_REGIDS
	.align		4
.L_342:
        /*0570*/ 	.byte	0x04, 0x29
        /*0572*/ 	.short	(.L_344 - .L_343)


	//   ....[0]....
.L_343:
        /*0574*/ 	.word	0xffffffff


	//   ....[1]....
        /*0578*/ 	.word	0xffffffff


	//   ....[2]....
        /*057c*/ 	.word	0xffffffff


	//   ....[3]....
        /*0580*/ 	.word	0xffffffff


	//   ....[4]....
        /*0584*/ 	.word	0xffffffff


	//   ....[5]....
        /*0588*/ 	.word	0xffffffff


	//   ....[6]....
        /*058c*/ 	.word	0xffffffff


	//   ....[7]....
        /*0590*/ 	.word	0xffffffff


	//   ....[8]....
        /*0594*/ 	.word	0xffffffff


	//   ....[9]....
        /*0598*/ 	.word	0xffffffff


	//   ....[10]....
        /*059c*/ 	.word	0xffffffff


	//   ....[11]....
        /*05a0*/ 	.word	0xffffffff


	//   ....[12]....
        /*05a4*/ 	.word	0xffffffff


	//   ....[13]....
        /*05a8*/ 	.word	0xffffffff


	//   ....[14]....
        /*05ac*/ 	.word	0xffffffff


	//   ....[15]....
        /*05b0*/ 	.word	0xffffffff


	//   ....[16]....
        /*05b4*/ 	.word	0xffffffff


	//   ....[17]....
        /*05b8*/ 	.word	0xffffffff


	//   ....[18]....
        /*05bc*/ 	.word	0xffffffff


	//   ....[19]....
        /*05c0*/ 	.word	0xffffffff


	//   ....[20]....
        /*05c4*/ 	.word	0xffffffff


	//   ....[21]....
        /*05c8*/ 	.word	0xffffffff


	//   ....[22]....
        /*05cc*/ 	.word	0xffffffff


	//   ....[23]....
        /*05d0*/ 	.word	0xffffffff


	//   ....[24]....
        /*05d4*/ 	.word	0xffffffff


	//   ....[25]....
        /*05d8*/ 	.word	0xffffffff


	//   ....[26]....
        /*05dc*/ 	.word	0xffffffff


	//   ....[27]....
        /*05e0*/ 	.word	0xffffffff


	//   ....[28]....
        /*05e4*/ 	.word	0xffffffff


	//   ....[29]....
        /*05e8*/ 	.word	0xffffffff


	//   ....[30]....
        /*05ec*/ 	.word	0xffffffff


	//   ....[31]....
        /*05f0*/ 	.word	0xffffffff


	//   ....[32]....
        /*05f4*/ 	.word	0xffffffff


	//   ....[33]....
        /*05f8*/ 	.word	0xffffffff


	//   ....[34]....
        /*05fc*/ 	.word	0xffffffff


	//   ....[35]....
        /*0600*/ 	.word	0xffffffff


	//   ....[36]....
        /*0604*/ 	.word	0xffffffff


	//   ....[37]....
        /*0608*/ 	.word	0xffffffff


	//   ....[38]....
        /*060c*/ 	.word	0xffffffff


	//   ....[39]....
        /*0610*/ 	.word	0xffffffff


	//   ....[40]....
        /*0614*/ 	.word	0xffffffff


	//   ....[41]....
        /*0618*/ 	.word	0xffffffff


	//   ....[42]....
        /*061c*/ 	.word	0xffffffff


	//   ....[43]....
        /*0620*/ 	.word	0xffffffff


	//   ....[44]....
        /*0624*/ 	.word	0xffffffff


	//   ....[45]....
        /*0628*/ 	.word	0xffffffff


	//   ....[46]....
        /*062c*/ 	.word	0xffffffff


	//   ....[47]....
        /*0630*/ 	.word	0xffffffff


	//   ....[48]....
        /*0634*/ 	.word	0xffffffff


	//   ....[49]....
        /*0638*/ 	.word	0xffffffff


	//   ....[50]....
        /*063c*/ 	.word	0xffffffff


	//   ....[51]....
        /*0640*/ 	.word	0xffffffff


	//   ....[52]....
        /*0644*/ 	.word	0xffffffff


	//   ....[53]....
        /*0648*/ 	.word	0xffffffff


	//   ....[54]....
        /*064c*/ 	.word	0xffffffff


	//   ....[55]....
        /*0650*/ 	.word	0xffffffff


	//   ....[56]....
        /*0654*/ 	.word	0xffffffff


	//   ....[57]....
        /*0658*/ 	.word	0xffffffff


	//   ....[58]....
        /*065c*/ 	.word	0xffffffff


	//   ....[59]....
        /*0660*/ 	.word	0xffffffff


	//   ....[60]....
        /*0664*/ 	.word	0xffffffff


	//   ....[61]....
        /*0668*/ 	.word	0xffffffff


	//   ....[62]....
        /*066c*/ 	.word	0xffffffff


	//   ....[63]....
        /*0670*/ 	.word	0xffffffff


	//   ....[64]....
        /*0674*/ 	.word	0xffffffff


	//   ....[65]....
        /*0678*/ 	.word	0xffffffff


	//   ....[66]....
        /*067c*/ 	.word	0xffffffff


	//   ....[67]....
        /*0680*/ 	.word	0xffffffff


	//   ....[68]....
        /*0684*/ 	.word	0xffffffff


	//   ....[69]....
        /*0688*/ 	.word	0xffffffff


	//   ....[70]....
        /*068c*/ 	.word	0xffffffff


	//   ....[71]....
        /*0690*/ 	.word	0xffffffff


	//   ....[72]....
        /*0694*/ 	.word	0xffffffff


	//   ....[73]....
        /*0698*/ 	.word	0xffffffff


	//   ....[74]....
        /*069c*/ 	.word	0xffffffff


	//   ....[75]....
        /*06a0*/ 	.word	0xffffffff


	//   ....[76]....
        /*06a4*/ 	.word	0xffffffff


	//   ....[77]....
        /*06a8*/ 	.word	0xffffffff


	//   ....[78]....
        /*06ac*/ 	.word	0xffffffff


	//   ....[79]....
        /*06b0*/ 	.word	0xffffffff


	//   ....[80]....
        /*06b4*/ 	.word	0xffffffff


	//   ....[81]....
        /*06b8*/ 	.word	0xffffffff


	//   ....[82]....
        /*06bc*/ 	.word	0xffffffff


	//   ....[83]....
        /*06c0*/ 	.word	0xffffffff


	//   ....[84]....
        /*06c4*/ 	.word	0xffffffff


	//   ....[85]....
        /*06c8*/ 	.word	0xffffffff


	//   ....[86]....
        /*06cc*/ 	.word	0xffffffff


	//   ....[87]....
        /*06d0*/ 	.word	0xffffffff


	//   ....[88]....
        /*06d4*/ 	.word	0xffffffff


	//   ....[89]....
        /*06d8*/ 	.word	0xffffffff


	//   ....[90]....
        /*06dc*/ 	.word	0xffffffff


	//   ....[91]....
        /*06e0*/ 	.word	0xffffffff


	//   ....[92]....
        /*06e4*/ 	.word	0xffffffff


	//   ....[93]....
        /*06e8*/ 	.word	0xffffffff


	//   ....[94]....
        /*06ec*/ 	.word	0xffffffff


	//   ....[95]....
        /*06f0*/ 	.word	0xffffffff


	//   ....[96]....
        /*06f4*/ 	.word	0xffffffff


	//   ....[97]....
        /*06f8*/ 	.word	0xffffffff


	//   ....[98]....
        /*06fc*/ 	.word	0xffffffff


	//   ....[99]....
        /*0700*/ 	.word	0xffffffff


	//   ....[100]....
        /*0704*/ 	.word	0xffffffff


	//   ....[101]....
        /*0708*/ 	.word	0xffffffff


	//   ....[102]....
        /*070c*/ 	.word	0xffffffff


	//   ....[103]....
        /*0710*/ 	.word	0xffffffff


	//   ....[104]....
        /*0714*/ 	.word	0xffffffff


	//   ....[105]....
        /*0718*/ 	.word	0xffffffff


	//   ....[106]....
        /*071c*/ 	.word	0xffffffff


	//   ....[107]....
        /*0720*/ 	.word	0xffffffff


	//   ....[108]....
        /*0724*/ 	.word	0xffffffff


	//   ....[109]....
        /*0728*/ 	.word	0xffffffff


	//   ....[110]....
        /*072c*/ 	.word	0xffffffff


	//   ....[111]....
        /*0730*/ 	.word	0xffffffff


	//   ....[112]....
        /*0734*/ 	.word	0xffffffff


	//   ....[113]....
        /*0738*/ 	.word	0xffffffff


	//   ....[114]....
        /*073c*/ 	.word	0xffffffff


	//   ....[115]....
        /*0740*/ 	.word	0xffffffff


	//   ....[116]....
        /*0744*/ 	.word	0xffffffff


	//   ....[117]....
        /*0748*/ 	.word	0xffffffff


	//   ....[118]....
        /*074c*/ 	.word	0xffffffff


	//   ....[119]....
        /*0750*/ 	.word	0xffffffff


	//   ....[120]....
        /*0754*/ 	.word	0xffffffff


	//   ....[121]....
        /*0758*/ 	.word	0xffffffff


	//   ....[122]....
        /*075c*/ 	.word	0xffffffff


	//   ....[123]....
        /*0760*/ 	.word	0xffffffff


	//   ....[124]....
        /*0764*/ 	.word	0xffffffff


	//   ....[125]....
        /*0768*/ 	.word	0xffffffff


	//   ....[126]....
        /*076c*/ 	.word	0xffffffff


	//   ....[127]....
        /*0770*/ 	.word	0xffffffff


	//   ....[128]....
        /*0774*/ 	.word	0xffffffff


	//   ....[129]....
        /*0778*/ 	.word	0xffffffff


	//   ....[130]....
        /*077c*/ 	.word	0xffffffff


	//   ....[131]....
        /*0780*/ 	.word	0xffffffff


	//   ....[132]....
        /*0784*/ 	.word	0xffffffff


	//   ....[133]....
        /*0788*/ 	.word	0xffffffff


	//   ....[134]....
        /*078c*/ 	.word	0xffffffff


	//   ....[135]....
        /*0790*/ 	.word	0xffffffff


	//   ....[136]....
        /*0794*/ 	.word	0xffffffff


	//   ....[137]....
        /*0798*/ 	.word	0xffffffff


	//   ....[138]....
        /*079c*/ 	.word	0xffffffff


	//----- nvinfo : EIATTR_COOP_GROUP_INSTR_OFFSETS
	.align		4
.L_344:
        /*07a0*/ 	.byte	0x04, 0x28
        /*07a2*/ 	.short	(.L_346 - .L_345)


	//   ....[0]....
.L_345:
        /*07a4*/ 	.word	0x00000050


	//   ....[1]....
        /*07a8*/ 	.word	0x00000200


	//   ....[2]....
        /*07ac*/ 	.word	0x00000230


	//   ....[3]....
        /*07b0*/ 	.word	0x00000260


	//   ....[4]....
        /*07b4*/ 	.word	0x00000290


	//   ....[5]....
        /*07b8*/ 	.word	0x000002c0


	//   ....[6]....
        /*07bc*/ 	.word	0x000002f0


	//   ....[7]....
        /*07c0*/ 	.word	0x00000450


	//   ....[8]....
        /*07c4*/ 	.word	0x00000490


	//   ....[9]....
        /*07c8*/ 	.word	0x000004c0


	//   ....[10]....
        /*07cc*/ 	.word	0x000004f0


	//   ....[11]....
        /*07d0*/ 	.word	0x00000520


	//   ....[12]....
        /*07d4*/ 	.word	0x00000550


	//   ....[13]....
        /*07d8*/ 	.word	0x000005e0


	//   ....[14]....
        /*07dc*/ 	.word	0x00000630


	//   ....[15]....
        /*07e0*/ 	.word	0x00000650


	//   ....[16]....
        /*07e4*/ 	.word	0x000006b0


	//   ....[17]....
        /*07e8*/ 	.word	0x00002620


	//   ....[18]....
        /*07ec*/ 	.word	0x00002660


	//   ....[19]....
        /*07f0*/ 	.word	0x00002680


	//   ....[20]....
        /*07f4*/ 	.word	0x00002690


	//   ....[21]....
        /*07f8*/ 	.word	0x000026a0


	//   ....[22]....
        /*07fc*/ 	.word	0x000027d0


	//   ....[23]....
        /*0800*/ 	.word	0x00002830


	//   ....[24]....
        /*0804*/ 	.word	0x00002850


	//   ....[25]....
        /*0808*/ 	.word	0x00004900


	//   ....[26]....
        /*080c*/ 	.word	0x00004910


	//   ....[27]....
        /*0810*/ 	.word	0x00005370


	//   ....[28]....
        /*0814*/ 	.word	0x00005450


	//   ....[29]....
        /*0818*/ 	.word	0x00005460


	//   ....[30]....
        /*081c*/ 	.word	0x00005490


	//   ....[31]....
        /*0820*/ 	.word	0x000087e0


	//   ....[32]....
        /*0824*/ 	.word	0x00008810


	//   ....[33]....
        /*0828*/ 	.word	0x000091f0


	//   ....[34]....
        /*082c*/ 	.word	0x00009300


	//   ....[35]....
        /*0830*/ 	.word	0x00009320


	//   ....[36]....
        /*0834*/ 	.word	0x00009380


	//   ....[37]....
        /*0838*/ 	.word	0x0000cdc0


	//   ....[38]....
        /*083c*/ 	.word	0x0000cde0


	//   ....[39]....
        /*0840*/ 	.word	0x0000ce10


	//   ....[40]....
        /*0844*/ 	.word	0x0000ce20


	//   ....[41]....
        /*0848*/ 	.word	0x0000ea50


	//   ....[42]....
        /*084c*/ 	.word	0x0000eaa0


	//   ....[43]....
        /*0850*/ 	.word	0x0000eac0


	//   ....[44]....
        /*0854*/ 	.word	0x0000eae0


	//   ....[45]....
        /*0858*/ 	.word	0x0000fba0


	//   ....[46]....
        /*085c*/ 	.word	0x0000fbb0


	//   ....[47]....
        /*0860*/ 	.word	0x0000fbd0


	//   ....[48]....
        /*0864*/ 	.word	0x0000fbf0


	//   ....[49]....
        /*0868*/ 	.word	0x0000ffb0


	//   ....[50]....
        /*086c*/ 	.word	0x0000ffd0


	//   ....[51]....
        /*0870*/ 	.word	0x000100d0


	//   ....[52]....
        /*0874*/ 	.word	0x000100e0


	//   ....[53]....
        /*0878*/ 	.word	0x000101f0


	//   ....[54]....
        /*087c*/ 	.word	0x00010210


	//   ....[55]....
        /*0880*/ 	.word	0x00010320


	//   ....[56]....
        /*0884*/ 	.word	0x00010330


	//   ....[57]....
        /*0888*/ 	.word	0x00010640


	//   ....[58]....
        /*088c*/ 	.word	0x00010660


	//   ....[59]....
        /*0890*/ 	.word	0x00010cb0


	//   ....[60]....
        /*0894*/ 	.word	0x00010cc0


	//   ....[61]....
        /*0898*/ 	.word	0x00011910


	//   ....[62]....
        /*089c*/ 	.word	0x00011930


	//   ....[63]....
        /*08a0*/ 	.word	0x00011a40


	//   ....[64]....
        /*08a4*/ 	.word	0x00011a50


	//   ....[65]....
        /*08a8*/ 	.word	0x00011b60


	//   ....[66]....
        /*08ac*/ 	.word	0x00011b80


	//   ....[67]....
        /*08b0*/ 	.word	0x00011c90


	//   ....[68]....
        /*08b4*/ 	.word	0x00011ca0


	//   ....[69]....
        /*08b8*/ 	.word	0x00011e70


	//   ....[70]....
        /*08bc*/ 	.word	0x00011e90


	//   ....[71]....
        /*08c0*/ 	.word	0x00011fc0


	//   ....[72]....
        /*08c4*/ 	.word	0x00012000


	//   ....[73]....
        /*08c8*/ 	.word	0x00012030


	//   ....[74]....
        /*08cc*/ 	.word	0x00012060


	//   ....[75]....
        /*08d0*/ 	.word	0x00012090


	//   ....[76]....
        /*08d4*/ 	.word	0x000120c0


	//   ....[77]....
        /*08d8*/ 	.word	0x00012220


	//   ....[78]....
        /*08dc*/ 	.word	0x00012260


	//   ....[79]....
        /*08e0*/ 	.word	0x00012290


	//   ....[80]....
        /*08e4*/ 	.word	0x000122c0


	//   ....[81]....
        /*08e8*/ 	.word	0x000122f0


	//   ....[82]....
        /*08ec*/ 	.word	0x00012320


	//   ....[83]....
        /*08f0*/ 	.word	0x000123b0


	//   ....[84]....
        /*08f4*/ 	.word	0x00012410


	//   ....[85]....
        /*08f8*/ 	.word	0x00012420


	//   ....[86]....
        /*08fc*/ 	.word	0x00012480


	//   ....[87]....
        /*0900*/ 	.word	0x00012ef0


	//   ....[88]....
        /*0904*/ 	.word	0x00012f50


	//   ....[89]....
        /*0908*/ 	.word	0x00012fa0


	//   ....[90]....
        /*090c*/ 	.word	0x00012ff0


	//   ....[91]....
        /*0910*/ 	.word	0x00013040


	//   ....[92]....
        /*0914*/ 	.word	0x000130b0


	//   ....[93]....
        /*0918*/ 	.word	0x000130f0


	//   ....[94]....
        /*091c*/ 	.word	0x00013160


	//   ....[95]....
        /*0920*/ 	.word	0x000131d0


	//   ....[96]....
        /*0924*/ 	.word	0x00013230


	//   ....[97]....
        /*0928*/ 	.word	0x00013290


	//   ....[98]....
        /*092c*/ 	.word	0x000132f0


	//   ....[99]....
        /*0930*/ 	.word	0x00013340


	//   ....[100]....
        /*0934*/ 	.word	0x000133a0


	//   ....[101]....
        /*0938*/ 	.word	0x00013410


	//   ....[102]....
        /*093c*/ 	.word	0x00013480


	//   ....[103]....
        /*0940*/ 	.word	0x000134e0


	//   ....[104]....
        /*0944*/ 	.word	0x00013540


	//   ....[105]....
        /*0948*/ 	.word	0x000135a0


	//   ....[106]....
        /*094c*/ 	.word	0x00013610


	//   ....[107]....
        /*0950*/ 	.word	0x00013670


	//   ....[108]....
        /*0954*/ 	.word	0x000136d0


	//   ....[109]....
        /*0958*/ 	.word	0x00013730


	//   ....[110]....
        /*095c*/ 	.word	0x000137a0


	//   ....[111]....
        /*0960*/ 	.word	0x00013800


	//   ....[112]....
        /*0964*/ 	.word	0x00013860


	//   ....[113]....
        /*0968*/ 	.word	0x000138c0


	//   ....[114]....
        /*096c*/ 	.word	0x00013930


	//   ....[115]....
        /*0970*/ 	.word	0x00013990


	//   ....[116]....
        /*0974*/ 	.word	0x000139f0


	//   ....[117]....
        /*0978*/ 	.word	0x00013a50


	//   ....[118]....
        /*097c*/ 	.word	0x00013ac0


	//   ....[119]....
        /*0980*/ 	.word	0x00013b20


	//   ....[120]....
        /*0984*/ 	.word	0x00013b80


	//   ....[121]....
        /*0988*/ 	.word	0x00013be0


	//   ....[122]....
        /*098c*/ 	.word	0x00013c50


	//   ....[123]....
        /*0990*/ 	.word	0x00013ca0


	//   ....[124]....
        /*0994*/ 	.word	0x00013ce0


	//   ....[125]....
        /*0998*/ 	.word	0x00013d30


	//   ....[126]....
        /*099c*/ 	.word	0x00013d80


	//   ....[127]....
        /*09a0*/ 	.word	0x00013dd0


	//   ....[128]....
        /*09a4*/ 	.word	0x00013e40


	//   ....[129]....
        /*09a8*/ 	.word	0x00013e80


	//   ....[130]....
        /*09ac*/ 	.word	0x00013ed0


	//   ....[131]....
        /*09b0*/ 	.word	0x00013f20


	//   ....[132]....
        /*09b4*/ 	.word	0x00013f70


	//   ....[133]....
        /*09b8*/ 	.word	0x00013fc0


	//   ....[134]....
        /*09bc*/ 	.word	0x00014030


	//   ....[135]....
        /*09c0*/ 	.word	0x00014070


	//   ....[136]....
        /*09c4*/ 	.word	0x000140e0


	//   ....[137]....
        /*09c8*/ 	.word	0x00014140


	//   ....[138]....
        /*09cc*/ 	.word	0x000141a0


	//----- nvinfo : EIATTR_EXIT_INSTR_OFFSETS
	.align		4
.L_346:
        /*09d0*/ 	.byte	0x04, 0x1c
        /*09d2*/ 	.short	(.L_348 - .L_347)


	//   ....[0]....
.L_347:
        /*09d4*/ 	.word	0x000010d0


	//   ....[1]....
        /*09d8*/ 	.word	0x00012eb0


	//----- nvinfo : EIATTR_MAX_THREADS
	.align		4
.L_348:
        /*09dc*/ 	.byte	0x04, 0x05
        /*09de*/ 	.short	(.L_350 - .L_349)
.L_349:
        /*09e0*/ 	.word	0x00000100
        /*09e4*/ 	.word	0x00000001
        /*09e8*/ 	.word	0x00000001


	//----- nvinfo : EIATTR_CRS_STACK_SIZE
	.align		4
.L_350:
        /*09ec*/ 	.byte	0x04, 0x1e
        /*09ee*/ 	.short	(.L_352 - .L_351)
.L_351:
        /*09f0*/ 	.word	0x00000000
.L_352:


//--------------------- .nv.info._ZN7cutlass13device_kernelIN5flash19enable_sm80_to_sm89INS1_16FlashAttnFwdSm80INS1_25CollectiveMainloopFwdSm80ILi8ELi1ELb1EN4cute5tupleIJNS5_1CILi128EEENS7_ILi112EEES8_EEELi128ENS_6half_tEfNS_4arch4Sm80ELb1ELb0ELb1ELb1ELb0ELb1ELb1ELb1EEENS1_21CollectiveEpilogueFwdINS6_IJS8_S8_S9_EEENS6_IJNS7_ILi1EEESH_SH_EEESB_SD_Li256ELb1ELb1ELb1ELb0EEENS1_36VarlenDynamicPersistentTileSchedulerILi128ELi112ELi256ELi256ELb1ELb1ELb0ELb1ELb1ELb1EEEEEEEEEvNT_6ParamsE --------------------------
	.section	.nv.info._ZN7cutlass13device_kernelIN5flash19enable_sm80_to_sm89INS1_16FlashAttnFwdSm80INS1_25CollectiveMainloopFwdSm80ILi8ELi1ELb1EN4cute5tupleIJNS5_1CILi128EEENS7_ILi112EEES8_EEELi128ENS_6half_tEfNS_4arch4Sm80ELb1ELb0ELb1ELb1ELb0ELb1ELb1ELb1EEENS1_21CollectiveEpilogueFwdINS6_IJS8_S8_S9_EEENS6_IJNS7_ILi1EEESH_SH_EEESB_SD_Li256ELb1ELb1ELb1ELb0EEENS1_36VarlenDynamicPersistentTileSchedulerILi128ELi112ELi256ELi256ELb1ELb1ELb0ELb1ELb1ELb1EEEEEEEEEvNT_6ParamsE,"",@"SHT_CUDA_INFO"
	.sectionflags	@""
	.align	4


	//----- nvinfo : EIATTR_CUDA_API_VERSION
	.align		4
        /*0000*/ 	.byte	0x04, 0x37
        /*0002*/ 	.short	(.L_354 - .L_353)
.L_353:
        /*0004*/ 	.word	0x00000082


	//----- nvinfo : EIATTR_SW2861232_WAR
	.align		4
.L_354:
        /*0008*/ 	.byte	0x01, 0x35
	.zero		2


	//----- nvinfo : EIATTR_PARAM_CBANK
	.align		4
        /*000c*/ 	.byte	0x04, 0x0a
        /*000e*/ 	.short	(.L_356 - .L_355)
	.align		4
.L_355:
        /*0010*/ 	.word	index@(.nv.constant0._ZN7cutlass13device_kernelIN5flash19enable_sm80_to_sm89INS1_16FlashAttnFwdSm80INS1_25CollectiveMainloopFwdSm80ILi8ELi1ELb1EN4cute5tupleIJNS5_1CILi128EEENS7_ILi112EEES8_EEELi128ENS_6half_tEfNS_4arch4Sm80ELb1ELb0ELb1ELb1ELb0ELb1ELb1ELb1EEENS1_21CollectiveEpilogueFwdINS6_IJS8_S8_S9_EEENS6_IJNS7_ILi1EEESH_SH_EEESB_SD_Li256ELb1ELb1ELb1ELb0EEENS1_36VarlenDynamicPersistentTileSchedulerILi128ELi112ELi256ELi256ELb1ELb1ELb0ELb1ELb1ELb1EEEEEEEEEvNT_6ParamsE)
        /*0014*/ 	.short	0x0160
        /*0016*/ 	.short	0x0438


	//----- nvinfo : EIATTR_CBANK_PARAM_SIZE
	.align		4
.L_356:
        /*0018*/ 	.byte	0x03, 0x19
        /*001a*/ 	.short	0x0438


	//----- nvinfo : EIATTR_KPARAM_INFO
	.align		4
        /*001c*/ 	.byte	0x04, 0x17
        /*001e*/ 	.short	(.L_358 - .L_357)
.L_357:
        /*0020*/ 	.word	0x00000000
        /*0024*/ 	.short	0x0000
        /*0026*/ 	.short	0x0000
        /*0028*/ 	.byte	0x00, 0xf0, 0xe1, 0x10


	//----- nvinfo : EIATTR_MAXREG_COUNT
	.align		4
.L_358:
        /*002c*/ 	.byte	0x03, 0x1b
        /*002e*/ 	.short	0x00ff


	//----- nvinfo : EIATTR_NUM_BARRIERS
	.align		4
        /*0030*/ 	.byte	0x02, 0x4c
        /*0032*/ 	.byte	0x06
	.zero		1


	//----- nvinfo : EIATTR_ANNOTATIONS
	.align		4
        /*0034*/ 	.byte	0x04, 0x55
        /*0036*/ 	.short	(.L_360 - .L_359)


	//   ....[0]....
.L_359:
        /* <DEDUP_REMOVED lines=71> */


	//----- nvinfo : EIATTR_MERCURY_ISA_VERSION
	.align		4
.L_360:
        /*0490*/ 	.byte	0x03, 0x5f
        /*0492*/ 	.short	0x0000


	//----- nvinfo : EIATTR_INT_WARP_WIDE_INSTR_OFFSETS
	.align		4
        /*0494*/ 	.byte	0x04, 0x31
        /*0496*/ 	.short	(.L_362 - .L_361)


	//   ....[0]....
.L_361:
        /*0498*/ 	.word	0x0001b650


	//   ....[1]....
        /*049c*/ 	.word	0x0001b6d0


	//----- nvinfo : EIATTR_COOP_GROUP_MASK_REGIDS
	.align		4
.L_362:
        /*04a0*/ 	.byte	0x04, 0x29
        /*04a2*/ 	.short	(.L_364 - .L_363)


	//   ....[0]....
.L_363:
        /*04a4*/ 	.word	0xffffffff


	//   ....[1]....
        /*04a8*/ 	.word	0xffffffff


	//   ....[2]....
        /*04ac*/ 	.word	0xffffffff


	//   ....[3]....
        /*04b0*/ 	.word	0xffffffff


	//   ....[4]....
        /*04b4*/ 	.word	0xffffffff


	//   ....[5]....
        /*04b8*/ 	.word	0xffffffff


	//   ....[6]....
        /*04bc*/ 	.word	0xffffffff


	//   ....[7]....
        /*04c0*/ 	.word	0xffffffff


	//   ....[8]....
        /*04c4*/ 	.word	0xffffffff


	//   ....[9]....
        /*04c8*/ 	.word	0xffffffff


	//   ....[10]....
        /*04cc*/ 	.word	0xffffffff


	//   ....[11]....
        /*04d0*/ 	.word	0xffffffff


	//   ....[12]....
        /*04d4*/ 	.word	0xffffffff


	//   ....[13]....
        /*04d8*/ 	.word	0xffffffff


	//   ....[14]....
        /*04dc*/ 	.word	0xffffffff


	//   ....[15]....
        /*04e0*/ 	.word	0xffffffff


	//   ....[16]....
        /*04e4*/ 	.word	0xffffffff


	//   ....[17]....
        /*04e8*/ 	.word	0xffffffff


	//   ....[18]....
        /*04ec*/ 	.word	0xffffffff


	//   ....[19]....
        /*04f0*/ 	.word	0xffffffff


	//   ....[20]....
        /*04f4*/ 	.word	0xffffffff


	//   ....[21]....
        /*04f8*/ 	.word	0xffffffff


	//   ....[22]....
        /*04fc*/ 	.word	0xffffffff


	//   ....[23]....
        /*0500*/ 	.word	0xffffffff


	//   ....[24]....
        /*0504*/ 	.word	0xffffffff


	//   ....[25]....
        /*0508*/ 	.word	0xffffffff


	//   ....[26]....
        /*050c*/ 	.word	0xffffffff


	//   ....[27]....
        /*0510*/ 	.word	0xffffffff


	//   ....[28]....
        /*0514*/ 	.word	0xffffffff


	//   ....[29]....
        /*0518*/ 	.word	0xffffffff


	//   ....[30]....
        /*051c*/ 	.word	0xffffffff


	//   ....[31]....
        /*0520*/ 	.word	0xffffffff


	//   ....[32]....
        /*0524*/ 	.word	0xffffffff


	//   ....[33]....
        /*0528*/ 	.word	0xffffffff


	//   ....[34]....
        /*052c*/ 	.word	0xffffffff


	//   ....[35]....
        /*0530*/ 	.word	0xffffffff


	//   ....[36]....
        /*0534*/ 	.word	0xffffffff


	//   ....[37]....
        /*0538*/ 	.word	0xffffffff


	//   ....[38]....
        /*053c*/ 	.word	0xffffffff


	//   ....[39]....
        /*0540*/ 	.word	0xffffffff


	//   ....[40]....
        /*0544*/ 	.word	0xffffffff


	//   ....[41]....
        /*0548*/ 	.word	0xffffffff


	//   ....[42]....
        /*054c*/ 	.word	0xffffffff


	//   ....[43]....
        /*0550*/ 	.word	0xffffffff


	//   ....[44]....
        /*0554*/ 	.word	0xffffffff


	//   ....[45]....
        /*0558*/ 	.word	0xffffffff


	//   ....[46]....
        /*055c*/ 	.word	0xffffffff


	//   ....[47]....
        /*0560*/ 	.word	0xffffffff


	//   ....[48]....
        /*0564*/ 	.word	0xffffffff


	//   ....[49]....
        /*0568*/ 	.word	0xffffffff


	//   ....[50]....
        /*056c*/ 	.word	0xffffffff


	//   ....[51]....
        /*0570*/ 	.word	0xffffffff


	//   ....[52]....
        /*0574*/ 	.word	0xffffffff


	//   ....[53]....
        /*0578*/ 	.word	0xffffffff


	//   ....[54]....
        /*057c*/ 	.word	0xffffffff


	//   ....[55]....
        /*0580*/ 	.word	0xffffffff


	//   ....[56]....
        /*0584*/ 	.word	0xffffffff


	//   ....[57]....
        /*0588*/ 	.word	0xffffffff


	//   ....[58]....
        /*058c*/ 	.word	0xffffffff


	//   ....[59]....
        /*0590*/ 	.word	0xffffffff


	//   ....[60]....
        /*0594*/ 	.word	0xffffffff


	//   ....[61]....
        /*0598*/ 	.word	0xffffffff


	//   ....[62]....
        /*059c*/ 	.word	0xffffffff


	//   ....[63]....
        /*05a0*/ 	.word	0xffffffff


	//   ....[64]....
        /*05a4*/ 	.word	0xffffffff


	//   ....[65]....
        /*05a8*/ 	.word	0xffffffff


	//   ....[66]....
        /*05ac*/ 	.word	0xffffffff


	//   ....[67]....
        /*05b0*/ 	.word	0xffffffff


	//   ....[68]....
        /*05b4*/ 	.word	0xffffffff


	//   ....[69]....
        /*05b8*/ 	.word	0xffffffff


	//   ....[70]....
        /*05bc*/ 	.word	0xffffffff


	//   ....[71]....
        /*05c0*/ 	.word	0xffffffff


	//   ....[72]....
        /*05c4*/ 	.word	0xffffffff


	//   ....[73]....
        /*05c8*/ 	.word	0xffffffff


	//   ....[74]....
        /*05cc*/ 	.word	0xffffffff


	//   ....[75]....
        /*05d0*/ 	.word	0xffffffff


	//   ....[76]....
        /*05d4*/ 	.word	0xffffffff


	//   ....[77]....
        /*05d8*/ 	.word	0xffffffff


	//   ....[78]....
        /*05dc*/ 	.word	0xffffffff


	//   ....[79]....
        /*05e0*/ 	.word	0xffffffff


	//   ....[80]....
        /*05e4*/ 	.word	0xffffffff


	//   ....[81]....
        /*05e8*/ 	.word	0xffffffff


	//   ....[82]....
        /*05ec*/ 	.word	0xffffffff


	//   ....[83]....
        /*05f0*/ 	.word	0xffffffff


	//   ....[84]....
        /*05f4*/ 	.word	0xffffffff


	//   ....[85]....
        /*05f8*/ 	.word	0xffffffff


	//   ....[86]....
        /*05fc*/ 	.word	0xffffffff


	//   ....[87]....
        /*0600*/ 	.word	0xffffffff


	//   ....[88]....
        /*0604*/ 	.word	0xffffffff


	//   ....[89]....
        /*0608*/ 	.word	0xffffffff


	//   ....[90]....
        /*060c*/ 	.word	0xffffffff


	//   ....[91]....
        /*0610*/ 	.word	0xffffffff


	//   ....[92]....
        /*0614*/ 	.word	0xffffffff


	//   ....[93]....
        /*0618*/ 	.word	0xffffffff


	//   ....[94]....
        /*061c*/ 	.word	0xffffffff


	//   ....[95]....
        /*0620*/ 	.word	0xffffffff


	//   ....[96]....
        /*0624*/ 	.word	0xffffffff


	//   ....[97]....
        /*0628*/ 	.word	0xffffffff


	//   ....[98]....
        /*062c*/ 	.word	0xffffffff


	//   ....[99]....
        /*0630*/ 	.word	0xffffffff


	//   ....[100]....
        /*0634*/ 	.word	0xffffffff


	//   ....[101]....
        /*0638*/ 	.word	0xffffffff


	//   ....[102]....
        /*063c*/ 	.word	0xffffffff


	//   ....[103]....
        /*0640*/ 	.word	0xffffffff


	//   ....[104]....
        /*0644*/ 	.word	0xffffffff


	//   ....[105]....
        /*0648*/ 	.word	0xffffffff


	//   ....[106]....
        /*064c*/ 	.word	0xffffffff


	//   ....[107]....
        /*0650*/ 	.word	0xffffffff


	//   ....[108]....
        /*0654*/ 	.word	0xffffffff


	//   ....[109]....
        /*0658*/ 	.word	0xffffffff


	//   ....[110]....
        /*065c*/ 	.word	0xffffffff


	//   ....[111]....
        /*0660*/ 	.word	0xffffffff


	//   ....[112]....
        /*0664*/ 	.word	0xffffffff


	//   ....[113]....
        /*0668*/ 	.word	0xffffffff


	//   ....[114]....
        /*066c*/ 	.word	0xffffffff


	//   ....[115]....
        /*0670*/ 	.word	0xffffffff


	//   ....[116]....
        /*0674*/ 	.word	0xffffffff


	//   ....[117]....
        /*0678*/ 	.word	0xffffffff


	//   ....[118]....
        /*067c*/ 	.word	0xffffffff


	//   ....[119]....
        /*0680*/ 	.word	0xffffffff


	//   ....[120]....
        /*0684*/ 	.word	0xffffffff


	//   ....[121]....
        /*0688*/ 	.word	0xffffffff


	//   ....[122]....
        /*068c*/ 	.word	0xffffffff


	//   ....[123]....
        /*0690*/ 	.word	0xffffffff


	//   ....[124]....
        /*0694*/ 	.word	0xffffffff


	//   ....[125]....
        /*0698*/ 	.word	0xffffffff


	//   ....[126]....
        /*069c*/ 	.word	0xffffffff


	//   ....[127]....
        /*06a0*/ 	.word	0xffffffff


	//   ....[128]....
        /*06a4*/ 	.word	0xffffffff


	//   ....[129]....
        /*06a8*/ 	.word	0xffffffff


	//   ....[130]....
        /*06ac*/ 	.word	0xffffffff


	//   ....[131]....
        /*06b0*/ 	.word	0xffffffff


	//   ....[132]....
        /*06b4*/ 	.word	0xffffffff


	//   ....[133]....
        /*06b8*/ 	.word	0xffffffff


	//   ....[134]....
        /*06bc*/ 	.word	0xffffffff


	//   ....[135]....
        /*06c0*/ 	.word	0xffffffff


	//   ....[136]....
        /*06c4*/ 	.word	0xffffffff


	//   ....[137]....
        /*06c8*/ 	.word	0xffffffff


	//   ....[138]....
        /*06cc*/ 	.word	0xffffffff


	//   ....[139]....
        /*06d0*/ 	.word	0xffffffff


	//   ....[140]....
        /*06d4*/ 	.word	0xffffffff


	//   ....[141]....
        /*06d8*/ 	.word	0xffffffff


	//   ....[142]....
        /*06dc*/ 	.word	0xffffffff


	//   ....[143]....
        /*06e0*/ 	.word	0xffffffff


	//   ....[144]....
        /*06e4*/ 	.word	0xffffffff


	//   ....[145]....
        /*06e8*/ 	.word	0xffffffff


	//   ....[146]....
        /*06ec*/ 	.word	0xffffffff


	//   ....[147]....
        /*06f0*/ 	.word	0xffffffff


	//   ....[148]....
        /*06f4*/ 	.word	0xffffffff


	//   ....[149]....
        /*06f8*/ 	.word	0xffffffff


	//   ....[150]....
        /*06fc*/ 	.word	0xffffffff


	//   ....[151]....
        /*0700*/ 	.word	0xffffffff


	//   ....[152]....
        /*0704*/ 	.word	0xffffffff


	//   ....[153]....
        /*0708*/ 	.word	0xffffffff


	//   ....[154]....
        /*070c*/ 	.word	0xffffffff


	//   ....[155]....
        /*0710*/ 	.word	0xffffffff


	//   ....[156]....
        /*0714*/ 	.word	0xffffffff


	//   ....[157]....
        /*0718*/ 	.word	0xffffffff


	//   ....[158]....
        /*071c*/ 	.word	0xffffffff


	//   ....[159]....
        /*0720*/ 	.word	0xffffffff


	//   ....[160]....
        /*0724*/ 	.word	0xffffffff


	//   ....[161]....
        /*0728*/ 	.word	0xffffffff


	//   ....[162]....
        /*072c*/ 	.word	0xffffffff


	//   ....[163]....
        /*0730*/ 	.word	0xffffffff


	//   ....[164]....
        /*0734*/ 	.word	0xffffffff


	//   ....[165]....
        /*0738*/ 	.word	0xffffffff


	//   ....[166]....
        /*073c*/ 	.word	0xffffffff


	//   ....[167]....
        /*0740*/ 	.word	0xffffffff


	//   ....[168]....
        /*0744*/ 	.word	0xffffffff


	//   ....[169]....
        /*0748*/ 	.word	0xffffffff


	//   ....[170]....
        /*074c*/ 	.word	0xffffffff


	//----- nvinfo : EIATTR_COOP_GROUP_INSTR_OFFSETS
	.align		4
.L_364:
        /*0750*/ 	.byte	0x04, 0x28
        /*0752*/ 	.short	(.L_366 - .L_365)


	//   ....[0]....
.L_365:
        /*0754*/ 	.word	0x00000050


	//   ....[1]....
        /*0758*/ 	.word	0x00000200


	//   ....[2]....
        /*075c*/ 	.word	0x00000230


	//   ....[3]....
        /*0760*/ 	.word	0x00000260


	//   ....[4]....
        /*0764*/ 	.word	0x00000290


	//   ....[5]....
        /*0768*/ 	.word	0x000002c0


	//   ....[6]....
        /*076c*/ 	.word	0x000002f0


	//   ....[7]....
        /*0770*/ 	.word	0x00000450


	//   ....[8]....
        /*0774*/ 	.word	0x00000490


	//   ....[9]....
        /*0778*/ 	.word	0x000004c0


	//   ....[10]....
        /*077c*/ 	.word	0x000004f0


	//   ....[11]....
        /*0780*/ 	.word	0x00000520


	//   ....[12]....
        /*0784*/ 	.word	0x00000550


	//   ....[13]....
        /*0788*/ 	.word	0x000005e0


	//   ....[14]....
        /*078c*/ 	.word	0x00000630


	//   ....[15]....
        /*0790*/ 	.word	0x00000650


	//   ....[16]....
        /*0794*/ 	.word	0x000006b0


	//   ....[17]....
        /*0798*/ 	.word	0x0000a190


	//   ....[18]....
        /*079c*/ 	.word	0x0000a1b0


	//   ....[19]....
        /*07a0*/ 	.word	0x0000a210


	//   ....[20]....
        /*07a4*/ 	.word	0x0000a230


	//   ....[21]....
        /*07a8*/ 	.word	0x0000a2a0


	//   ....[22]....
        /*07ac*/ 	.word	0x0000a2c0


	//   ....[23]....
        /*07b0*/ 	.word	0x0000a310


	//   ....[24]....
        /*07b4*/ 	.word	0x0000a330


	//   ....[25]....
        /*07b8*/ 	.word	0x0000a800


	//   ....[26]....
        /*07bc*/ 	.word	0x0000a820


	//   ....[27]....
        /*07c0*/ 	.word	0x0000a840


	//   ....[28]....
        /*07c4*/ 	.word	0x0000a850


	//   ....[29]....
        /*07c8*/ 	.word	0x0000aa00


	//   ....[30]....
        /*07cc*/ 	.word	0x0000aac0


	//   ....[31]....
        /*07d0*/ 	.word	0x0000ab00


	//   ....[32]....
        /*07d4*/ 	.word	0x0000ab40


	//   ....[33]....
        /*07d8*/ 	.word	0x0000ad10


	//   ....[34]....
        /*07dc*/ 	.word	0x0000add0


	//   ....[35]....
        /*07e0*/ 	.word	0x0000ae10


	//   ....[36]....
        /*07e4*/ 	.word	0x0000ae50


	//   ....[37]....
        /*07e8*/ 	.word	0x0000b040


	//   ....[38]....
        /*07ec*/ 	.word	0x0000b0c0


	//   ....[39]....
        /*07f0*/ 	.word	0x0000b100


	//   ....[40]....
        /*07f4*/ 	.word	0x0000b140


	//   ....[41]....
        /*07f8*/ 	.word	0x0000cde0


	//   ....[42]....
        /*07fc*/ 	.word	0x0000ce00


	//   ....[43]....
        /*0800*/ 	.word	0x0000ce20


	//   ....[44]....
        /*0804*/ 	.word	0x0000ce30


	//   ....[45]....
        /*0808*/ 	.word	0x0000cf20


	//   ....[46]....
        /*080c*/ 	.word	0x0000cf60


	//   ....[47]....
        /*0810*/ 	.word	0x0000cf70


	//   ....[48]....
        /*0814*/ 	.word	0x0000cf80


	//   ....[49]....
        /*0818*/ 	.word	0x0000d140


	//   ....[50]....
        /*081c*/ 	.word	0x0000d180


	//   ....[51]....
        /*0820*/ 	.word	0x0000d1b0


	//   ....[52]....
        /*0824*/ 	.word	0x0000d1c0


	//   ....[53]....
        /*0828*/ 	.word	0x0000d2a0


	//   ....[54]....
        /*082c*/ 	.word	0x0000d2e0


	//   ....[55]....
        /*0830*/ 	.word	0x0000d2f0


	//   ....[56]....
        /*0834*/ 	.word	0x0000d310


	//   ....[57]....
        /*0838*/ 	.word	0x00010e80


	//   ....[58]....
        /*083c*/ 	.word	0x00010e90


	//   ....[59]....
        /*0840*/ 	.word	0x000118f0


	//   ....[60]....
        /*0844*/ 	.word	0x000119c0


	//   ....[61]....
        /*0848*/ 	.word	0x000119d0


	//   ....[62]....
        /*084c*/ 	.word	0x00011a00


	//   ....[63]....
        /*0850*/ 	.word	0x00014d20


	//   ....[64]....
        /*0854*/ 	.word	0x00014d50


	//   ....[65]....
        /*0858*/ 	.word	0x00015730


	//   ....[66]....
        /*085c*/ 	.word	0x00015850


	//   ....[67]....
        /*0860*/ 	.word	0x00015860


	//   ....[68]....
        /*0864*/ 	.word	0x000158c0


	//   ....[69]....
        /*0868*/ 	.word	0x000192e0


	//   ....[70]....
        /*086c*/ 	.word	0x00019300


	//   ....[71]....
        /*0870*/ 	.word	0x00019330


	//   ....[72]....
        /*0874*/ 	.word	0x00019340


	//   ....[73]....
        /*0878*/ 	.word	0x0001b000


	//   ....[74]....
        /*087c*/ 	.word	0x0001b050


	//   ....[75]....
        /*0880*/ 	.word	0x0001b070


	//   ....[76]....
        /*0884*/ 	.word	0x0001b090


	//   ....[77]....
        /*0888*/ 	.word	0x0001c300


	//   ....[78]....
        /*088c*/ 	.word	0x0001c310


	//   ....[79]....
        /*0890*/ 	.word	0x0001c330


	//   ....[80]....
        /*0894*/ 	.word	0x0001c350


	//   ....[81]....
        /*0898*/ 	.word	0x0001c6c0


	//   ....[82]....
        /*089c*/ 	.word	0x0001c6e0


	//   ....[83]....
        /*08a0*/ 	.word	0x0001c7c0


	//   ....[84]....
        /*08a4*/ 	.word	0x0001c7d0


	//   ....[85]....
        /*08a8*/ 	.word	0x0001c8c0


	//   ....[86]....
        /*08ac*/ 	.word	0x0001c8e0


	//   ....[87]....
        /*08b0*/ 	.word	0x0001c9d0


	//   ....[88]....
        /*08b4*/ 	.word	0x0001c9e0


	//   ....[89]....
        /*08b8*/ 	.word	0x0001ccd0


	//   ....[90]....
        /*08bc*/ 	.word	0x0001ccf0


	//   ....[91]....
        /*08c0*/ 	.word	0x0001d340


	//   ....[92]....
        /*08c4*/ 	.word	0x0001d350


	//   ....[93]....
        /*08c8*/ 	.word	0x0001df70


	//   ....[94]....
        /*08cc*/ 	.word	0x0001df90


	//   ....[95]....
        /*08d0*/ 	.word	0x0001e080


	//   ....[96]....
        /*08d4*/ 	.word	0x0001e090


	//   ....[97]....
        /*08d8*/ 	.word	0x0001e180


	//   ....[98]....
        /*08dc*/ 	.word	0x0001e1a0


	//   ....[99]....
        /*08e0*/ 	.word	0x0001e290


	//   ....[100]....
        /*08e4*/ 	.word	0x0001e2a0


	//   ....[101]....
        /*08e8*/ 	.word	0x0001e450


	//   ....[102]....
        /*08ec*/ 	.word	0x0001e470


	//   ....[103]....
        /*08f0*/ 	.word	0x0001e5a0


	//   ....[104]....
        /*08f4*/ 	.word	0x0001e5e0


	//   ....[105]....
        /*08f8*/ 	.word	0x0001e610


	//   ....[106]....
        /*08fc*/ 	.word	0x0001e640


	//   ....[107]....
        /*0900*/ 	.word	0x0001e670


	//   ....[108]....
        /*0904*/ 	.word	0x0001e6a0


	//   ....[109]....
        /*0908*/ 	.word	0x0001e800


	//   ....[110]....
        /*090c*/ 	.word	0x0001e840


	//   ....[111]....
        /*0910*/ 	.word	0x0001e870


	//   ....[112]....
        /*0914*/ 	.word	0x0001e8a0


	//   ....[113]....
        /*0918*/ 	.word	0x0001e8d0


	//   ....[114]....
        /*091c*/ 	.word	0x0001e900


	//   ....[115]....
        /*0920*/ 	.word	0x0001e990


	//   ....[116]....
        /*0924*/ 	.word	0x0001e9f0


	//   ....[117]....
        /*0928*/ 	.word	0x0001ea00


	//   ....[118]....
        /*092c*/ 	.word	0x0001ea60


	//   ....[119]....
        /*0930*/ 	.word	0x0001f4d0


	//   ....[120]....
        /*0934*/ 	.word	0x0001f530


	//   ....[121]....
        /*0938*/ 	.word	0x0001f580


	//   ....[122]....
        /*093c*/ 	.word	0x0001f5d0


	//   ....[123]....
        /*0940*/ 	.word	0x0001f620


	//   ....[124]....
        /*0944*/ 	.word	0x0001f690


	//   ....[125]....
        /*0948*/ 	.word	0x0001f6d0


	//   ....[126]....
        /*094c*/ 	.word	0x0001f740


	//   ....[127]....
        /*0950*/ 	.word	0x0001f7b0


	//   ....[128]....
        /*0954*/ 	.word	0x0001f810


	//   ....[129]....
        /*0958*/ 	.word	0x0001f870


	//   ....[130]....
        /*095c*/ 	.word	0x0001f8d0


	//   ....[131]....
        /*0960*/ 	.word	0x0001f920


	//   ....[132]....
        /*0964*/ 	.word	0x0001f980


	//   ....[133]....
        /*0968*/ 	.word	0x0001f9f0


	//   ....[134]....
        /*096c*/ 	.word	0x0001fa60


	//   ....[135]....
        /*0970*/ 	.word	0x0001fac0


	//   ....[136]....
        /*0974*/ 	.word	0x0001fb20


	//   ....[137]....
        /*0978*/ 	.word	0x0001fb80


	//   ....[138]....
        /*097c*/ 	.word	0x0001fbf0


	//   ....[139]....
        /*0980*/ 	.word	0x0001fc50


	//   ....[140]....
        /*0984*/ 	.word	0x0001fcb0


	//   ....[141]....
        /*0988*/ 	.word	0x0001fd10


	//   ....[142]....
        /*098c*/ 	.word	0x0001fd80


	//   ....[143]....
        /*0990*/ 	.word	0x0001fde0


	//   ....[144]....
        /*0994*/ 	.word	0x0001fe40


	//   ....[145]....
        /*0998*/ 	.word	0x0001fea0


	//   ....[146]....
        /*099c*/ 	.word	0x0001ff10


	//   ....[147]....
        /*09a0*/ 	.word	0x0001ff70


	//   ....[148]....
        /*09a4*/ 	.word	0x0001ffd0


	//   ....[149]....
        /*09a8*/ 	.word	0x00020030


	//   ....[150]....
        /*09ac*/ 	.word	0x000200a0


	//   ....[151]....
        /*09b0*/ 	.word	0x00020100


	//   ....[152]....
        /*09b4*/ 	.word	0x00020160


	//   ....[153]....
        /*09b8*/ 	.word	0x000201c0


	//   ....[154]....
        /*09bc*/ 	.word	0x00020230


	//   ....[155]....
        /*09c0*/ 	.word	0x00020280


	//   ....[156]....
        /*09c4*/ 	.word	0x000202c0


	//   ....[157]....
        /*09c8*/ 	.word	0x00020310


	//   ....[158]....
        /*09cc*/ 	.word	0x00020360


	//   ....[159]....
        /*09d0*/ 	.word	0x000203b0


	//   ....[160]....
        /*09d4*/ 	.word	0x00020420


	//   ....[161]....
        /*09d8*/ 	.word	0x00020460


	//   ....[162]....
        /*09dc*/ 	.word	0x000204b0


	//   ....[163]....
        /*09e0*/ 	.word	0x00020500


	//   ....[164]....
        /*09e4*/ 	.word	0x00020550


	//   ....[165]....
        /*09e8*/ 	.word	0x000205a0


	//   ....[166]....
        /*09ec*/ 	.word	0x00020610


	//   ....[167]....
        /*09f0*/ 	.word	0x00020650


	//   ....[168]....
        /*09f4*/ 	.word	0x000206c0


	//   ....[169]....
        /*09f8*/ 	.word	0x00020720


	//   ....[170]....
        /*09fc*/ 	.word	0x00020780


	//----- nvinfo : EIATTR_EXIT_INSTR_OFFSETS
	.align		4
.L_366:
        /*0a00*/ 	.byte	0x04, 0x1c
        /*0a02*/ 	.short	(.L_368 - .L_367)


	//   ....[0]....
.L_367:
        /*0a04*/ 	.word	0x000010d0


	//   ....[1]....
        /*0a08*/ 	.word	0x0001f490


	//----- nvinfo : EIATTR_MAX_THREADS
	.align		4
.L_368:
        /*0a0c*/ 	.byte	0x04, 0x05
        /*0a0e*/ 	.short	(.L_370 - .L_369)
.L_369:
        /*0a10*/ 	.word	0x00000100
        /*0a14*/ 	.word	0x00000001
        /*0a18*/ 	.word	0x00000001


	//----- nvinfo : EIATTR_CRS_STACK_SIZE
	.align		4
.L_370:
        /*0a1c*/ 	.byte	0x04, 0x1e
        /*0a1e*/ 	.short	(.L_372 - .L_371)
.L_371:
        /*0a20*/ 	.word	0x00000000
.L_372:


//--------------------- .nv.callgraph             --------------------------
	.section	.nv.callgraph,"",@"SHT_CUDA_CALLGRAPH"
	.align	4
	.sectionentsize	8
	.align		4
        /*0000*/ 	.word	0x00000000
	.align		4
        /*0004*/ 	.word	0xffffffff
	.align		4
        /*0008*/ 	.word	0x00000000
	.align		4
        /*000c*/ 	.word	0xfffffffe
	.align		4
        /*0010*/ 	.word	0x00000000
	.align		4
        /*0014*/ 	.word	0xfffffffd
	.align		4
        /*0018*/ 	.word	0x00000000
	.align		4
        /*001c*/ 	.word	0xfffffffc


//--------------------- .nv.rel.action            --------------------------
	.section	.nv.rel.action,"",@"SHT_CUDA_RELOCINFO"
	.align	8
	.sectionentsize	8
        /*0000*/ 	.byte	0x73, 0x00, 0x00, 0x00, 0x00, 0x00, 0x00, 0x00, 0x00, 0x00, 0x00, 0x11, 0x25, 0x00, 0x05, 0x36


//--------------------- .nv.constant4             --------------------------
	.section	.nv.constant4,"a",@progbits
	.align	8
	.align		8
.nv.constant4:
        /*0000*/ 	.dword	_ZN80_INTERNAL_280a4de0_44_flash_fwd_hdim128_fp16_split_softcap_sm80_cu_ee213261_31084cuda3std3__45__cpo5beginE
	.align		8
        /*0008*/ 	.dword	_ZN80_INTERNAL_280a4de0_44_flash_fwd_hdim128_fp16_split_softcap_sm80_cu_ee213261_31084cuda3std3__45__cpo3endE
	.align		8
        /*0010*/ 	.dword	_ZN80_INTERNAL_280a4de0_44_flash_fwd_hdim128_fp16_split_softcap_sm80_cu_ee213261_31084cuda3std3__45__cpo6cbeginE
	.align		8
        /*0018*/ 	.dword	_ZN80_INTERNAL_280a4de0_44_flash_fwd_hdim128_fp16_split_softcap_sm80_cu_ee213261_31084cuda3std3__45__cpo4cendE
	.align		8
        /*0020*/ 	.dword	_ZN80_INTERNAL_280a4de0_44_flash_fwd_hdim128_fp16_split_softcap_sm80_cu_ee213261_31084cuda3std3__482_GLOBAL__N__280a4de0_44_flash_fwd_hdim128_fp16_split_softcap_sm80_cu_ee213261_31086ignoreE
	.align		8
        /*0028*/ 	.dword	_ZN80_INTERNAL_280a4de0_44_flash_fwd_hdim128_fp16_split_softcap_sm80_cu_ee213261_31084cuda3std3__419piecewise_constructE
	.align		8
        /*0030*/ 	.dword	_ZN80_INTERNAL_280a4de0_44_flash_fwd_hdim128_fp16_split_softcap_sm80_cu_ee213261_31084cuda3std3__48in_placeE
	.align		8
        /*0038*/ 	.dword	_ZN80_INTERNAL_280a4de0_44_flash_fwd_hdim128_fp16_split_softcap_sm80_cu_ee213261_31084cuda3std6ranges3__45__cpo4swapE
	.align		8
        /*0040*/ 	.dword	_ZN80_INTERNAL_280a4de0_44_flash_fwd_hdim128_fp16_split_softcap_sm80_cu_ee213261_31084cuda3std6ranges3__45__cpo9iter_moveE
	.align		8
        /*0048*/ 	.dword	_ZN80_INTERNAL_280a4de0_44_flash_fwd_hdim128_fp16_split_softcap_sm80_cu_ee213261_31084cute7productE
	.align		8
        /*0050*/ 	.dword	_ZN80_INTERNAL_280a4de0_44_flash_fwd_hdim128_fp16_split_softcap_sm80_cu_ee213261_31084cute1_E


//--------------------- .nv.constant0._ZN7cutlass13device_kernelIN5flash19enable_sm80_to_sm89INS1_16FlashAttnFwdSm80INS1_25CollectiveMainloopFwdSm80ILi8ELi1ELb1EN4cute5tupleIJNS5_1CILi128EEES8_S8_EEELi128ENS_6half_tEfNS_4arch4Sm80ELb0ELb0ELb1ELb0ELb0ELb0ELb1ELb1EEENS1_21CollectiveEpilogueFwdIS9_NS6_IJNS7_ILi1EEESF_SF_EEESA_SC_Li256ELb0ELb1ELb1ELb0EEENS1_19SingleTileSchedulerILb0ELb1ELb1ELi128EEEEEEEEEvNT_6ParamsE --------------------------
	.section	.nv.constant0._ZN7cutlass13device_kernelIN5flash19enable_sm80_to_sm89INS1_16FlashAttnFwdSm80INS1_25CollectiveMainloopFwdSm80ILi8ELi1ELb1EN4cute5tupleIJNS5_1CILi128EEES8_S8_EEELi128ENS_6half_tEfNS_4arch4Sm80ELb0ELb0ELb1ELb0ELb0ELb0ELb1ELb1EEENS1_21CollectiveEpilogueFwdIS9_NS6_IJNS7_ILi1EEESF_SF_EEESA_SC_Li256ELb0ELb1ELb1ELb0EEENS1_19SingleTileSchedulerILb0ELb1ELb1ELi128EEEEEEEEEvNT_6ParamsE,"a",@progbits
	.sectionflags	@""
	.align	4
.nv.constant0._ZN7cutlass13device_kernelIN5flash19enable_sm80_to_sm89INS1_16FlashAttnFwdSm80INS1_25CollectiveMainloopFwdSm80ILi8ELi1ELb1EN4cute5tupleIJNS5_1CILi128EEES8_S8_EEELi128ENS_6half_tEfNS_4arch4Sm80ELb0ELb0ELb1ELb0ELb0ELb0ELb1ELb1EEENS1_21CollectiveEpilogueFwdIS9_NS6_IJNS7_ILi1EEESF_SF_EEESA_SC_Li256ELb0ELb1ELb1ELb0EEENS1_19SingleTileSchedulerILb0ELb1ELb1ELi128EEEEEEEEEvNT_6ParamsE:
	.zero		1400


//--------------------- .nv.constant0._ZN7cutlass13device_kernelIN5flash19enable_sm80_to_sm89INS1_16FlashAttnFwdSm80INS1_25CollectiveMainloopFwdSm80ILi8ELi1ELb1EN4cute5tupleIJNS5_1CILi128EEENS7_ILi96EEES8_EEELi128ENS_6half_tEfNS_4arch4Sm80ELb0ELb1ELb1ELb0ELb0ELb0ELb1ELb1EEENS1_21CollectiveEpilogueFwdINS6_IJS8_S8_S9_EEENS6_IJNS7_ILi1EEESH_SH_EEESB_SD_Li256ELb0ELb1ELb1ELb0EEENS1_19SingleTileSchedulerILb0ELb1ELb1ELi128EEEEEEEEEvNT_6ParamsE --------------------------
	.section	.nv.constant0._ZN7cutlass13device_kernelIN5flash19enable_sm80_to_sm89INS1_16FlashAttnFwdSm80INS1_25CollectiveMainloopFwdSm80ILi8ELi1ELb1EN4cute5tupleIJNS5_1CILi128EEENS7_ILi96EEES8_EEELi128ENS_6half_tEfNS_4arch4Sm80ELb0ELb1ELb1ELb0ELb0ELb0ELb1ELb1EEENS1_21CollectiveEpilogueFwdINS6_IJS8_S8_S9_EEENS6_IJNS7_ILi1EEESH_SH_EEESB_SD_Li256ELb0ELb1ELb1ELb0EEENS1_19SingleTileSchedulerILb0ELb1ELb1ELi128EEEEEEEEEvNT_6ParamsE,"a",@progbits
	.sectionflags	@""
	.align	4
.nv.constant0._ZN7cutlass13device_kernelIN5flash19enable_sm80_to_sm89INS1_16FlashAttnFwdSm80INS1_25CollectiveMainloopFwdSm80ILi8ELi1ELb1EN4cute5tupleIJNS5_1CILi128EEENS7_ILi96EEES8_EEELi128ENS_6half_tEfNS_4arch4Sm80ELb0ELb1ELb1ELb0ELb0ELb0ELb1ELb1EEENS1_21CollectiveEpilogueFwdINS6_IJS8_S8_S9_EEENS6_IJNS7_ILi1EEESH_SH_EEESB_SD_Li256ELb0ELb1ELb1ELb0EEENS1_19SingleTileSchedulerILb0ELb1ELb1ELi128EEEEEEEEEvNT_6ParamsE:
	.zero		1400


//--------------------- .nv.constant0._ZN7cutlass13device_kernelIN5flash19enable_sm80_to_sm89INS1_16FlashAttnFwdSm80INS1_25CollectiveMainloopFwdSm80ILi8ELi1ELb1EN4cute5tupleIJNS5_1CILi128EEES8_S8_EEELi128ENS_6half_tEfNS_4arch4Sm80ELb1ELb0ELb1ELb0ELb0ELb0ELb1ELb1EEENS1_21CollectiveEpilogueFwdIS9_NS6_IJNS7_ILi1EEESF_SF_EEESA_SC_Li256ELb0ELb1ELb1ELb0EEENS1_30DynamicPersistentTileSchedulerILi256ELi256ELb1ELb1ELb0EEEEEEEEEvNT_6ParamsE --------------------------
	.section	.nv.constant0._ZN7cutlass13device_kernelIN5flash19enable_sm80_to_sm89INS1_16FlashAttnFwdSm80INS1_25CollectiveMainloopFwdSm80ILi8ELi1ELb1EN4cute5tupleIJNS5_1CILi128EEES8_S8_EEELi128ENS_6half_tEfNS_4arch4Sm80ELb1ELb0ELb1ELb0ELb0ELb0ELb1ELb1EEENS1_21CollectiveEpilogueFwdIS9_NS6_IJNS7_ILi1EEESF_SF_EEESA_SC_Li256ELb0ELb1ELb1ELb0EEENS1_30DynamicPersistentTileSchedulerILi256ELi256ELb1ELb1ELb0EEEEEEEEEvNT_6ParamsE,"a",@progbits
	.sectionflags	@""
	.align	4
.nv.constant0._ZN7cutlass13device_kernelIN5flash19enable_sm80_to_sm89INS1_16FlashAttnFwdSm80INS1_25CollectiveMainloopFwdSm80ILi8ELi1ELb1EN4cute5tupleIJNS5_1CILi128EEES8_S8_EEELi128ENS_6half_tEfNS_4arch4Sm80ELb1ELb0ELb1ELb0ELb0ELb0ELb1ELb1EEENS1_21CollectiveEpilogueFwdIS9_NS6_IJNS7_ILi1EEESF_SF_EEESA_SC_Li256ELb0ELb1ELb1ELb0EEENS1_30DynamicPersistentTileSchedulerILi256ELi256ELb1ELb1ELb0EEEEEEEEEvNT_6ParamsE:
	.zero		1416


//--------------------- .nv.constant0._ZN7cutlass13device_kernelIN5flash19enable_sm80_to_sm89INS1_16FlashAttnFwdSm80INS1_25CollectiveMainloopFwdSm80ILi4ELi1ELb0EN4cute5tupleIJNS5_1CILi128EEENS7_ILi64EEES8_EEELi128ENS_6half_tEfNS_4arch4Sm80ELb0ELb0ELb1ELb0ELb0ELb0ELb1ELb1EEENS1_21CollectiveEpilogueFwdINS6_IJS8_S8_S9_EEENS6_IJNS7_ILi1EEESH_SH_EEESB_SD_Li128ELb0ELb1ELb1ELb0EEENS1_19SingleTileSchedulerILb0ELb1ELb1ELi128EEEEEEEEEvNT_6ParamsE --------------------------
	.section	.nv.constant0._ZN7cutlass13device_kernelIN5flash19enable_sm80_to_sm89INS1_16FlashAttnFwdSm80INS1_25CollectiveMainloopFwdSm80ILi4ELi1ELb0EN4cute5tupleIJNS5_1CILi128EEENS7_ILi64EEES8_EEELi128ENS_6half_tEfNS_4arch4Sm80ELb0ELb0ELb1ELb0ELb0ELb0ELb1ELb1EEENS1_21CollectiveEpilogueFwdINS6_IJS8_S8_S9_EEENS6_IJNS7_ILi1EEESH_SH_EEESB_SD_Li128ELb0ELb1ELb1ELb0EEENS1_19SingleTileSchedulerILb0ELb1ELb1ELi128EEEEEEEEEvNT_6ParamsE,"a",@progbits
	.sectionflags	@""
	.align	4
.nv.constant0._ZN7cutlass13device_kernelIN5flash19enable_sm80_to_sm89INS1_16FlashAttnFwdSm80INS1_25CollectiveMainloopFwdSm80ILi4ELi1ELb0EN4cute5tupleIJNS5_1CILi128EEENS7_ILi64EEES8_EEELi128ENS_6half_tEfNS_4arch4Sm80ELb0ELb0ELb1ELb0ELb0ELb0ELb1ELb1EEENS1_21CollectiveEpilogueFwdINS6_IJS8_S8_S9_EEENS6_IJNS7_ILi1EEESH_SH_EEESB_SD_Li128ELb0ELb1ELb1ELb0EEENS1_19SingleTileSchedulerILb0ELb1ELb1ELi128EEEEEEEEEvNT_6ParamsE:
	.zero		1400


//--------------------- .nv.constant0._ZN7cutlass13device_kernelIN5flash19enable_sm80_to_sm89INS1_16FlashAttnFwdSm80INS1_25CollectiveMainloopFwdSm80ILi8ELi1ELb1EN4cute5tupleIJNS5_1CILi128EEENS7_ILi112EEES8_EEELi128ENS_6half_tEfNS_4arch4Sm80ELb0ELb0ELb1ELb1ELb0ELb0ELb1ELb1EEENS1_21CollectiveEpilogueFwdINS6_IJS8_S8_S9_EEENS6_IJNS7_ILi1EEESH_SH_EEESB_SD_Li256ELb1ELb1ELb1ELb0EEENS1_36VarlenDynamicPersistentTileSchedulerILi128ELi112ELi256ELi256ELb1ELb1ELb0ELb0ELb1ELb1EEEEEEEEEvNT_6ParamsE --------------------------
	.section	.nv.constant0._ZN7cutlass13device_kernelIN5flash19enable_sm80_to_sm89INS1_16FlashAttnFwdSm80INS1_25CollectiveMainloopFwdSm80ILi8ELi1ELb1EN4cute5tupleIJNS5_1CILi128EEENS7_ILi112EEES8_EEELi128ENS_6half_tEfNS_4arch4Sm80ELb0ELb0ELb1ELb1ELb0ELb0ELb1ELb1EEENS1_21CollectiveEpilogueFwdINS6_IJS8_S8_S9_EEENS6_IJNS7_ILi1EEESH_SH_EEESB_SD_Li256ELb1ELb1ELb1ELb0EEENS1_36VarlenDynamicPersistentTileSchedulerILi128ELi112ELi256ELi256ELb1ELb1ELb0ELb0ELb1ELb1EEEEEEEEEvNT_6ParamsE,"a",@progbits
	.sectionflags	@""
	.align	4
.nv.constant0._ZN7cutlass13device_kernelIN5flash19enable_sm80_to_sm89INS1_16FlashAttnFwdSm80INS1_25CollectiveMainloopFwdSm80ILi8ELi1ELb1EN4cute5tupleIJNS5_1CILi128EEENS7_ILi112EEES8_EEELi128ENS_6half_tEfNS_4arch4Sm80ELb0ELb0ELb1ELb1ELb0ELb0ELb1ELb1EEENS1_21CollectiveEpilogueFwdINS6_IJS8_S8_S9_EEENS6_IJNS7_ILi1EEESH_SH_EEESB_SD_Li256ELb1ELb1ELb1ELb0EEENS1_36VarlenDynamicPersistentTileSchedulerILi128ELi112ELi256ELi256ELb1ELb1ELb0ELb0ELb1ELb1EEEEEEEEEvNT_6ParamsE:
	.zero		1432


//--------------------- .nv.constant0._ZN7cutlass13device_kernelIN5flash19enable_sm80_to_sm89INS1_16FlashAttnFwdSm80INS1_25CollectiveMainloopFwdSm80ILi8ELi1ELb1EN4cute5tupleIJNS5_1CILi128EEENS7_ILi112EEES8_EEELi128ENS_6half_tEfNS_4arch4Sm80ELb0ELb0ELb1ELb1ELb0ELb1ELb1ELb1EEENS1_21CollectiveEpilogueFwdINS6_IJS8_S8_S9_EEENS6_IJNS7_ILi1EEESH_SH_EEESB_SD_Li256ELb1ELb1ELb1ELb0EEENS1_36VarlenDynamicPersistentTileSchedulerILi128ELi112ELi256ELi256ELb1ELb1ELb0ELb0ELb1ELb1EEEEEEEEEvNT_6ParamsE --------------------------
	.section	.nv.constant0._ZN7cutlass13device_kernelIN5flash19enable_sm80_to_sm89INS1_16FlashAttnFwdSm80INS1_25CollectiveMainloopFwdSm80ILi8ELi1ELb1EN4cute5tupleIJNS5_1CILi128EEENS7_ILi112EEES8_EEELi128ENS_6half_tEfNS_4arch4Sm80ELb0ELb0ELb1ELb1ELb0ELb1ELb1ELb1EEENS1_21CollectiveEpilogueFwdINS6_IJS8_S8_S9_EEENS6_IJNS7_ILi1EEESH_SH_EEESB_SD_Li256ELb1ELb1ELb1ELb0EEENS1_36VarlenDynamicPersistentTileSchedulerILi128ELi112ELi256ELi256ELb1ELb1ELb0ELb0ELb1ELb1EEEEEEEEEvNT_6ParamsE,"a",@progbits
	.sectionflags	@""
	.align	4
.nv.constant0._ZN7cutlass13device_kernelIN5flash19enable_sm80_to_sm89INS1_16FlashAttnFwdSm80INS1_25CollectiveMainloopFwdSm80ILi8ELi1ELb1EN4cute5tupleIJNS5_1CILi128EEENS7_ILi112EEES8_EEELi128ENS_6half_tEfNS_4arch4Sm80ELb0ELb0ELb1ELb1ELb0ELb1ELb1ELb1EEENS1_21CollectiveEpilogueFwdINS6_IJS8_S8_S9_EEENS6_IJNS7_ILi1EEESH_SH_EEESB_SD_Li256ELb1ELb1ELb1ELb0EEENS1_36VarlenDynamicPersistentTileSchedulerILi128ELi112ELi256ELi256ELb1ELb1ELb0ELb0ELb1ELb1EEEEEEEEEvNT_6ParamsE:
	.zero		1432


//--------------------- .nv.constant0._ZN7cutlass13device_kernelIN5flash19enable_sm80_to_sm89INS1_16FlashAttnFwdSm80INS1_25CollectiveMainloopFwdSm80ILi4ELi1ELb0EN4cute5tupleIJNS5_1CILi128EEENS7_ILi48EEES8_EEELi128ENS_6half_tEfNS_4arch4Sm80ELb0ELb1ELb1ELb0ELb0ELb0ELb1ELb1EEENS1_21CollectiveEpilogueFwdINS6_IJS8_S8_S9_EEENS6_IJNS7_ILi1EEESH_SH_EEESB_SD_Li128ELb0ELb1ELb1ELb0EEENS1_19SingleTileSchedulerILb0ELb1ELb1ELi128EEEEEEEEEvNT_6ParamsE --------------------------
	.section	.nv.constant0._ZN7cutlass13device_kernelIN5flash19enable_sm80_to_sm89INS1_16FlashAttnFwdSm80INS1_25CollectiveMainloopFwdSm80ILi4ELi1ELb0EN4cute5tupleIJNS5_1CILi128EEENS7_ILi48EEES8_EEELi128ENS_6half_tEfNS_4arch4Sm80ELb0ELb1ELb1ELb0ELb0ELb0ELb1ELb1EEENS1_21CollectiveEpilogueFwdINS6_IJS8_S8_S9_EEENS6_IJNS7_ILi1EEESH_SH_EEESB_SD_Li128ELb0ELb1ELb1ELb0EEENS1_19SingleTileSchedulerILb0ELb1ELb1ELi128EEEEEEEEEvNT_6ParamsE,"a",@progbits
	.sectionflags	@""
	.align	4
.nv.constant0._ZN7cutlass13device_kernelIN5flash19enable_sm80_to_sm89INS1_16FlashAttnFwdSm80INS1_25CollectiveMainloopFwdSm80ILi4ELi1ELb0EN4cute5tupleIJNS5_1CILi128EEENS7_ILi48EEES8_EEELi128ENS_6half_tEfNS_4arch4Sm80ELb0ELb1ELb1ELb0ELb0ELb0ELb1ELb1EEENS1_21CollectiveEpilogueFwdINS6_IJS8_S8_S9_EEENS6_IJNS7_ILi1EEESH_SH_EEESB_SD_Li128ELb0ELb1ELb1ELb0EEENS1_19SingleTileSchedulerILb0ELb1ELb1ELi128EEEEEEEEEvNT_6ParamsE:
	.zero		1400


//--------------------- .nv.constant0._ZN7cutlass13device_kernelIN5flash19enable_sm80_to_sm89INS1_16FlashAttnFwdSm80INS1_25CollectiveMainloopFwdSm80ILi8ELi1ELb1EN4cute5tupleIJNS5_1CILi128EEENS7_ILi96EEES8_EEELi128ENS_6half_tEfNS_4arch4Sm80ELb0ELb1ELb1ELb1ELb0ELb0ELb1ELb1EEENS1_21CollectiveEpilogueFwdINS6_IJS8_S8_S9_EEENS6_IJNS7_ILi1EEESH_SH_EEESB_SD_Li256ELb1ELb1ELb1ELb0EEENS1_36VarlenDynamicPersistentTileSchedulerILi128ELi96ELi256ELi256ELb1ELb1ELb0ELb1ELb0ELb1EEEEEEEEEvNT_6ParamsE --------------------------
	.section	.nv.constant0._ZN7cutlass13device_kernelIN5flash19enable_sm80_to_sm89INS1_16FlashAttnFwdSm80INS1_25CollectiveMainloopFwdSm80ILi8ELi1ELb1EN4cute5tupleIJNS5_1CILi128EEENS7_ILi96EEES8_EEELi128ENS_6half_tEfNS_4arch4Sm80ELb0ELb1ELb1ELb1ELb0ELb0ELb1ELb1EEENS1_21CollectiveEpilogueFwdINS6_IJS8_S8_S9_EEENS6_IJNS7_ILi1EEESH_SH_EEESB_SD_Li256ELb1ELb1ELb1ELb0EEENS1_36VarlenDynamicPersistentTileSchedulerILi128ELi96ELi256ELi256ELb1ELb1ELb0ELb1ELb0ELb1EEEEEEEEEvNT_6ParamsE,"a",@progbits
	.sectionflags	@""
	.align	4
.nv.constant0._ZN7cutlass13device_kernelIN5flash19enable_sm80_to_sm89INS1_16FlashAttnFwdSm80INS1_25CollectiveMainloopFwdSm80ILi8ELi1ELb1EN4cute5tupleIJNS5_1CILi128EEENS7_ILi96EEES8_EEELi128ENS_6half_tEfNS_4arch4Sm80ELb0ELb1ELb1ELb1ELb0ELb0ELb1ELb1EEENS1_21CollectiveEpilogueFwdINS6_IJS8_S8_S9_EEENS6_IJNS7_ILi1EEESH_SH_EEESB_SD_Li256ELb1ELb1ELb1ELb0EEENS1_36VarlenDynamicPersistentTileSchedulerILi128ELi96ELi256ELi256ELb1ELb1ELb0ELb1ELb0ELb1EEEEEEEEEvNT_6ParamsE:
	.zero		1432


//--------------------- .nv.constant0._ZN7cutlass13device_kernelIN5flash19enable_sm80_to_sm89INS1_16FlashAttnFwdSm80INS1_25CollectiveMainloopFwdSm80ILi8ELi1ELb1EN4cute5tupleIJNS5_1CILi128EEENS7_ILi96EEES8_EEELi128ENS_6half_tEfNS_4arch4Sm80ELb0ELb1ELb1ELb1ELb0ELb1ELb1ELb1EEENS1_21CollectiveEpilogueFwdINS6_IJS8_S8_S9_EEENS6_IJNS7_ILi1EEESH_SH_EEESB_SD_Li256ELb1ELb1ELb1ELb0EEENS1_36VarlenDynamicPersistentTileSchedulerILi128ELi96ELi256ELi256ELb1ELb1ELb0ELb1ELb0ELb1EEEEEEEEEvNT_6ParamsE --------------------------
	.section	.nv.constant0._ZN7cutlass13device_kernelIN5flash19enable_sm80_to_sm89INS1_16FlashAttnFwdSm80INS1_25CollectiveMainloopFwdSm80ILi8ELi1ELb1EN4cute5tupleIJNS5_1CILi128EEENS7_ILi96EEES8_EEELi128ENS_6half_tEfNS_4arch4Sm80ELb0ELb1ELb1ELb1ELb0ELb1ELb1ELb1EEENS1_21CollectiveEpilogueFwdINS6_IJS8_S8_S9_EEENS6_IJNS7_ILi1EEESH_SH_EEESB_SD_Li256ELb1ELb1ELb1ELb0EEENS1_36VarlenDynamicPersistentTileSchedulerILi128ELi96ELi256ELi256ELb1ELb1ELb0ELb1ELb0ELb1EEEEEEEEEvNT_6ParamsE,"a",@progbits
	.sectionflags	@""
	.align	4
.nv.constant0._ZN7cutlass13device_kernelIN5flash19enable_sm80_to_sm89INS1_16FlashAttnFwdSm80INS1_25CollectiveMainloopFwdSm80ILi8ELi1ELb1EN4cute5tupleIJNS5_1CILi128EEENS7_ILi96EEES8_EEELi128ENS_6half_tEfNS_4arch4Sm80ELb0ELb1ELb1ELb1ELb0ELb1ELb1ELb1EEENS1_21CollectiveEpilogueFwdINS6_IJS8_S8_S9_EEENS6_IJNS7_ILi1EEESH_SH_EEESB_SD_Li256ELb1ELb1ELb1ELb0EEENS1_36VarlenDynamicPersistentTileSchedulerILi128ELi96ELi256ELi256ELb1ELb1ELb0ELb1ELb0ELb1EEEEEEEEEvNT_6ParamsE:
	.zero		1432


//--------------------- .nv.constant0._ZN7cutlass13device_kernelIN5flash19enable_sm80_to_sm89INS1_16FlashAttnFwdSm80INS1_25CollectiveMainloopFwdSm80ILi4ELi1ELb0EN4cute5tupleIJNS5_1CILi128EEENS7_ILi64EEES8_EEELi128ENS_6half_tEfNS_4arch4Sm80ELb1ELb0ELb1ELb0ELb0ELb0ELb1ELb1EEENS1_21CollectiveEpilogueFwdINS6_IJS8_S8_S9_EEENS6_IJNS7_ILi1EEESH_SH_EEESB_SD_Li128ELb0ELb1ELb1ELb0EEENS1_30DynamicPersistentTileSchedulerILi128ELi128ELb1ELb1ELb0EEEEEEEEEvNT_6ParamsE --------------------------
	.section	.nv.constant0._ZN7cutlass13device_kernelIN5flash19enable_sm80_to_sm89INS1_16FlashAttnFwdSm80INS1_25CollectiveMainloopFwdSm80ILi4ELi1ELb0EN4cute5tupleIJNS5_1CILi128EEENS7_ILi64EEES8_EEELi128ENS_6half_tEfNS_4arch4Sm80ELb1ELb0ELb1ELb0ELb0ELb0ELb1ELb1EEENS1_21CollectiveEpilogueFwdINS6_IJS8_S8_S9_EEENS6_IJNS7_ILi1EEESH_SH_EEESB_SD_Li128ELb0ELb1ELb1ELb0EEENS1_30DynamicPersistentTileSchedulerILi128ELi128ELb1ELb1ELb0EEEEEEEEEvNT_6ParamsE,"a",@progbits
	.sectionflags	@""
	.align	4
.nv.constant0._ZN7cutlass13device_kernelIN5flash19enable_sm80_to_sm89INS1_16FlashAttnFwdSm80INS1_25CollectiveMainloopFwdSm80ILi4ELi1ELb0EN4cute5tupleIJNS5_1CILi128EEENS7_ILi64EEES8_EEELi128ENS_6half_tEfNS_4arch4Sm80ELb1ELb0ELb1ELb0ELb0ELb0ELb1ELb1EEENS1_21CollectiveEpilogueFwdINS6_IJS8_S8_S9_EEENS6_IJNS7_ILi1EEESH_SH_EEESB_SD_Li128ELb0ELb1ELb1ELb0EEENS1_30DynamicPersistentTileSchedulerILi128ELi128ELb1ELb1ELb0EEEEEEEEEvNT_6ParamsE:
	.zero		1416


//--------------------- .nv.constant0._ZN7cutlass13device_kernelIN5flash19enable_sm80_to_sm89INS1_16FlashAttnFwdSm80INS1_25CollectiveMainloopFwdSm80ILi8ELi1ELb1EN4cute5tupleIJNS5_1CILi128EEENS7_ILi112EEES8_EEELi128ENS_6half_tEfNS_4arch4Sm80ELb1ELb0ELb1ELb1ELb0ELb0ELb1ELb1EEENS1_21CollectiveEpilogueFwdINS6_IJS8_S8_S9_EEENS6_IJNS7_ILi1EEESH_SH_EEESB_SD_Li256ELb1ELb1ELb1ELb0EEENS1_36VarlenDynamicPersistentTileSchedulerILi128ELi112ELi256ELi256ELb1ELb1ELb0ELb1ELb1ELb1EEEEEEEEEvNT_6ParamsE --------------------------
	.section	.nv.constant0._ZN7cutlass13device_kernelIN5flash19enable_sm80_to_sm89INS1_16FlashAttnFwdSm80INS1_25CollectiveMainloopFwdSm80ILi8ELi1ELb1EN4cute5tupleIJNS5_1CILi128EEENS7_ILi112EEES8_EEELi128ENS_6half_tEfNS_4arch4Sm80ELb1ELb0ELb1ELb1ELb0ELb0ELb1ELb1EEENS1_21CollectiveEpilogueFwdINS6_IJS8_S8_S9_EEENS6_IJNS7_ILi1EEESH_SH_EEESB_SD_Li256ELb1ELb1ELb1ELb0EEENS1_36VarlenDynamicPersistentTileSchedulerILi128ELi112ELi256ELi256ELb1ELb1ELb0ELb1ELb1ELb1EEEEEEEEEvNT_6ParamsE,"a",@progbits
	.sectionflags	@""
	.align	4
.nv.constant0._ZN7cutlass13device_kernelIN5flash19enable_sm80_to_sm89INS1_16FlashAttnFwdSm80INS1_25CollectiveMainloopFwdSm80ILi8ELi1ELb1EN4cute5tupleIJNS5_1CILi128EEENS7_ILi112EEES8_EEELi128ENS_6half_tEfNS_4arch4Sm80ELb1ELb0ELb1ELb1ELb0ELb0ELb1ELb1EEENS1_21CollectiveEpilogueFwdINS6_IJS8_S8_S9_EEENS6_IJNS7_ILi1EEESH_SH_EEESB_SD_Li256ELb1ELb1ELb1ELb0EEENS1_36VarlenDynamicPersistentTileSchedulerILi128ELi112ELi256ELi256ELb1ELb1ELb0ELb1ELb1ELb1EEEEEEEEEvNT_6ParamsE:
	.zero		1432


//--------------------- .nv.constant0._ZN7cutlass13device_kernelIN5flash19enable_sm80_to_sm89INS1_16FlashAttnFwdSm80INS1_25CollectiveMainloopFwdSm80ILi8ELi1ELb1EN4cute5tupleIJNS5_1CILi128EEENS7_ILi112EEES8_EEELi128ENS_6half_tEfNS_4arch4Sm80ELb1ELb0ELb1ELb1ELb0ELb1ELb1ELb1EEENS1_21CollectiveEpilogueFwdINS6_IJS8_S8_S9_EEENS6_IJNS7_ILi1EEESH_SH_EEESB_SD_Li256ELb1ELb1ELb1ELb0EEENS1_36VarlenDynamicPersistentTileSchedulerILi128ELi112ELi256ELi256ELb1ELb1ELb0ELb1ELb1ELb1EEEEEEEEEvNT_6ParamsE --------------------------
	.section	.nv.constant0._ZN7cutlass13device_kernelIN5flash19enable_sm80_to_sm89INS1_16FlashAttnFwdSm80INS1_25CollectiveMainloopFwdSm80ILi8ELi1ELb1EN4cute5tupleIJNS5_1CILi128EEENS7_ILi112EEES8_EEELi128ENS_6half_tEfNS_4arch4Sm80ELb1ELb0ELb1ELb1ELb0ELb1ELb1ELb1EEENS1_21CollectiveEpilogueFwdINS6_IJS8_S8_S9_EEENS6_IJNS7_ILi1EEESH_SH_EEESB_SD_Li256ELb1ELb1ELb1ELb0EEENS1_36VarlenDynamicPersistentTileSchedulerILi128ELi112ELi256ELi256ELb1ELb1ELb0ELb1ELb1ELb1EEEEEEEEEvNT_6ParamsE,"a",@progbits
	.sectionflags	@""
	.align	4
.nv.constant0._ZN7cutlass13device_kernelIN5flash19enable_sm80_to_sm89INS1_16FlashAttnFwdSm80INS1_25CollectiveMainloopFwdSm80ILi8ELi1ELb1EN4cute5tupleIJNS5_1CILi128EEENS7_ILi112EEES8_EEELi128ENS_6half_tEfNS_4arch4Sm80ELb1ELb0ELb1ELb1ELb0ELb1ELb1ELb1EEENS1_21CollectiveEpilogueFwdINS6_IJS8_S8_S9_EEENS6_IJNS7_ILi1EEESH_SH_EEESB_SD_Li256ELb1ELb1ELb1ELb0EEENS1_36VarlenDynamicPersistentTileSchedulerILi128ELi112ELi256ELi256ELb1ELb1ELb0ELb1ELb1ELb1EEEEEEEEEvNT_6ParamsE:
	.zero		1432


//--------------------- .text._ZN7cutlass13device_kernelIN5flash19enable_sm80_to_sm89INS1_16FlashAttnFwdSm80INS1_25CollectiveMainloopFwdSm80ILi8ELi1ELb1EN4cute5tupleIJNS5_1CILi128EEES8_S8_EEELi128ENS_6half_tEfNS_4arch4Sm80ELb0ELb0ELb1ELb0ELb0ELb0ELb1ELb1EEENS1_21CollectiveEpilogueFwdIS9_NS6_IJNS7_ILi1EEESF_SF_EEESA_SC_Li256ELb0ELb1ELb1ELb0EEENS1_19SingleTileSchedulerILb0ELb1ELb1ELi128EEEEEEEEEvNT_6ParamsE --------------------------
	.section	.text._ZN7cutlass13device_kernelIN5flash19enable_sm80_to_sm89INS1_16FlashAttnFwdSm80INS1_25CollectiveMainloopFwdSm80ILi8ELi1ELb1EN4cute5tupleIJNS5_1CILi128EEES8_S8_EEELi128ENS_6half_tEfNS_4arch4Sm80ELb0ELb0ELb1ELb0ELb0ELb0ELb1ELb1EEENS1_21CollectiveEpilogueFwdIS9_NS6_IJNS7_ILi1EEESF_SF_EEESA_SC_Li256ELb0ELb1ELb1ELb0EEENS1_19SingleTileSchedulerILb0ELb1ELb1ELi128EEEEEEEEEvNT_6ParamsE,"ax",@progbits
	.sectioninfo	@"SHI_REGISTERS=255"
	.align	128
.text._ZN7cutlass13device_kernelIN5flash19enable_sm80_to_sm89INS1_16FlashAttnFwdSm80INS1_25CollectiveMainloopFwdSm80ILi8ELi1ELb1EN4cute5tupleIJNS5_1CILi128EEES8_S8_EEELi128ENS_6half_tEfNS_4arch4Sm80ELb0ELb0ELb1ELb0ELb0ELb0ELb1ELb1EEENS1_21CollectiveEpilogueFwdIS9_NS6_IJNS7_ILi1EEESF_SF_EEESA_SC_Li256ELb0ELb1ELb1ELb0EEENS1_19SingleTileSchedulerILb0ELb1ELb1ELi128EEEEEEEEEvNT_6ParamsE:
        .type           _ZN7cutlass13device_kernelIN5flash19enable_sm80_to_sm89INS1_16FlashAttnFwdSm80INS1_25CollectiveMainloopFwdSm80ILi8ELi1ELb1EN4cute5tupleIJNS5_1CILi128EEES8_S8_EEELi128ENS_6half_tEfNS_4arch4Sm80ELb0ELb0ELb1ELb0ELb0ELb0ELb1ELb1EEENS1_21CollectiveEpilogueFwdIS9_NS6_IJNS7_ILi1EEESF_SF_EEESA_SC_Li256ELb0ELb1ELb1ELb0EEENS1_19SingleTileSchedulerILb0ELb1ELb1ELi128EEEEEEEEEvNT_6ParamsE,@function
        .size           _ZN7cutlass13device_kernelIN5flash19enable_sm80_to_sm89INS1_16FlashAttnFwdSm80INS1_25CollectiveMainloopFwdSm80ILi8ELi1ELb1EN4cute5tupleIJNS5_1CILi128EEES8_S8_EEELi128ENS_6half_tEfNS_4arch4Sm80ELb0ELb0ELb1ELb0ELb0ELb0ELb1ELb1EEENS1_21CollectiveEpilogueFwdIS9_NS6_IJNS7_ILi1EEESF_SF_EEESA_SC_Li256ELb0ELb1ELb1ELb0EEENS1_19SingleTileSchedulerILb0ELb1ELb1ELi128EEEEEEEEEvNT_6ParamsE,(.L_x_1336 - _ZN7cutlass13device_kernelIN5flash19enable_sm80_to_sm89INS1_16FlashAttnFwdSm80INS1_25CollectiveMainloopFwdSm80ILi8ELi1ELb1EN4cute5tupleIJNS5_1CILi128EEES8_S8_EEELi128ENS_6half_tEfNS_4arch4Sm80ELb0ELb0ELb1ELb0ELb0ELb0ELb1ELb1EEENS1_21CollectiveEpilogueFwdIS9_NS6_IJNS7_ILi1EEESF_SF_EEESA_SC_Li256ELb0ELb1ELb1ELb0EEENS1_19SingleTileSchedulerILb0ELb1ELb1ELi128EEEEEEEEEvNT_6ParamsE)
        .other          _ZN7cutlass13device_kernelIN5flash19enable_sm80_to_sm89INS1_16FlashAttnFwdSm80INS1_25CollectiveMainloopFwdSm80ILi8ELi1ELb1EN4cute5tupleIJNS5_1CILi128EEES8_S8_EEELi128ENS_6half_tEfNS_4arch4Sm80ELb0ELb0ELb1ELb0ELb0ELb0ELb1ELb1EEENS1_21CollectiveEpilogueFwdIS9_NS6_IJNS7_ILi1EEESF_SF_EEESA_SC_Li256ELb0ELb1ELb1ELb0EEENS1_19SingleTileSchedulerILb0ELb1ELb1ELi128EEEEEEEEEvNT_6ParamsE,@"STO_CUDA_ENTRY STV_DEFAULT"
_ZN7cutlass13device_kernelIN5flash19enable_sm80_to_sm89INS1_16FlashAttnFwdSm80INS1_25CollectiveMainloopFwdSm80ILi8ELi1ELb1EN4cute5tupleIJNS5_1CILi128EEES8_S8_EEELi128ENS_6half_tEfNS_4arch4Sm80ELb0ELb0ELb1ELb0ELb0ELb0ELb1ELb1EEENS1_21CollectiveEpilogueFwdIS9_NS6_IJNS7_ILi1EEESF_SF_EEESA_SC_Li256ELb0ELb1ELb1ELb0EEENS1_19SingleTileSchedulerILb0ELb1ELb1ELi128EEEEEEEEEvNT_6ParamsE:
[----:B------:R-:W-:Y:S02]  /*0000*/  MOV R1, c[0x0][0x28] ;  /* 0x00000a0000017a02 */ /* 0x000fe40000000f00 */
[----:B------:R-:W1:Y:S01]  /*0010*/  S2R R112, SR_TID.X ;  /* 0x0000000000707919 */ /* 0x000e620000002100 */
[----:B------:R-:W2:Y:S01]  /*0020*/  S2UR UR6, SR_CTAID.Y ;  /* 0x00000000000679c3 */ /* 0x000ea20000002600 */
[----:B------:R-:W-:Y:S02]  /*0030*/  IADD3 R1, R1, -0x10, RZ ;  /* 0xfffffff001017810 */ /* 0x000fe40007ffe0ff */
[----:B------:R-:W3:Y:S01]  /*0040*/  S2R R0, SR_CTAID.Z ;  /* 0x0000000000007919 */ /* 0x000ee20000002700 */
[----:B-1----:R-:W-:-:S06]  /*0050*/  SHF.R.U32.HI R2, RZ, 0x5, R112 ;  /* 0x00000005ff027819 */ /* 0x002fcc0000011670 */
[----:B------:R-:W1:Y:S02]  /*0060*/  SHFL.IDX PT, R2, R2, RZ, 0x1f ;  /* 0x00001fff02027589 */ /* 0x000e6400000e0000 */
[----:B-1----:R-:W-:-:S13]  /*0070*/  ISETP.NE.AND P0, PT, R2, RZ, PT ;  /* 0x000000ff0200720c */ /* 0x002fda0003f05270 */
[----:B--2---:R-:W-:Y:S05]  /*0080*/  @!P0 BRA `(.L_x_0) ;  /* 0x0000009000008947 */ /* 0x004fea0003800000 */
[----:B---3--:R-:W-:Y:S01]  /*0090*/  MOV R2, c[0x0][0x550] ;  /* 0x0001540000027a02 */ /* 0x008fe20000000f00 */
[----:B------:R-:W-:-:S03]  /*00a0*/  UMOV UR10, UR6 ;  /* 0x00000006000a7c82 */ /* 0x000fc60008000000 */
[----:B------:R-:W-:-:S13]  /*00b0*/  ISETP.NE.AND P0, PT, R2, 0x1, PT ;  /* 0x000000010200780c */ /* 0x000fda0003f05270 */
[----:B------:R-:W-:Y:S05]  /*00c0*/  @!P0 BRA `(.L_x_1) ;  /* 0x000000b000008947 */ /* 0x000fea0003800000 */
[----:B------:R-:W-:Y:S02]  /*00d0*/  ULDC UR4, c[0x0][0x554] ;  /* 0x0001550000047ab9 */ /* 0x000fe40000000800 */
[----:B------:R-:W-:Y:S02]  /*00e0*/  UIMAD.WIDE.U32 UR4, UR6, UR4, URZ ;  /* 0x00000004060472a5 */ /* 0x000fe4000f8e003f */
[----:B------:R-:W-:Y:S02]  /*00f0*/  ULDC UR10, c[0x0][0x558] ;  /* 0x00015600000a7ab9 */ /* 0x000fe40000000800 */
[----:B------:R-:W-:Y:S01]  /*0100*/  USHF.R.U32.HI UR10, URZ, UR10, UR5 ;  /* 0x0000000a3f0a7299 */ /* 0x000fe20008011605 */
[----:B------:R-:W-:Y:S05]  /*0110*/  BRA `(.L_x_1) ;  /* 0x0000006000007947 */ /* 0x000fea0003800000 */
.L_x_0:
[----:B---3--:R-:W-:Y:S02]  /*0120*/  ULDC.64 UR4, c[0x0][0x550] ;  /* 0x0001540000047ab9 */ /* 0x008fe40000000a00 */
[----:B------:R-:W-:Y:S02]  /*0130*/  UISETP.NE.AND UP0, UPT, UR4, 0x1, UPT ;  /* 0x000000010400788c */ /* 0x000fe4000bf05270 */
[----:B------:R-:W-:-:S02]  /*0140*/  UIMAD.WIDE.U32 UR8, UR6, UR5, URZ ;  /* 0x00000005060872a5 */ /* 0x000fc4000f8e003f */
[----:B------:R-:W-:Y:S02]  /*0150*/  ULDC UR4, c[0x0][0x558] ;  /* 0x0001560000047ab9 */ /* 0x000fe40000000800 */
[----:B------:R-:W-:-:S05]  /*0160*/  UMOV UR10, UR6 ;  /* 0x00000006000a7c82 */ /* 0x000fca0008000000 */
[----:B------:R-:W-:-:S03]  /*0170*/  @UP0 USHF.R.U32.HI UR10, URZ, UR4, UR9 ;  /* 0x000000043f0a0299 */ /* 0x000fc60008011609 */
.L_x_1:
[----:B------:R-:W-:Y:S01]  /*0180*/  ISETP.GE.AND P0, PT, R0, RZ, PT ;  /* 0x000000ff0000720c */ /* 0x000fe20003f06270 */
[----:B------:R-:W-:Y:S02]  /*0190*/  UIADD3 UR5, -UR10, URZ, URZ ;  /* 0x0000003f0a057290 */ /* 0x000fe4000fffe13f */
[----:B------:R-:W-:Y:S02]  /*01a0*/  ULDC UR4, c[0x0][0x550] ;  /* 0x0001540000047ab9 */ /* 0x000fe40000000800 */
[----:B------:R-:W-:-:S08]  /*01b0*/  UIMAD UR6, UR5, UR4, UR6 ;  /* 0x00000004050672a4 */ /* 0x000fd0000f8e0206 */
[----:B------:R-:W-:Y:S05]  /*01c0*/  @!P0 EXIT ;  /* 0x000000000000894d */ /* 0x000fea0003800000 */
[----:B------:R-:W-:Y:S02]  /*01d0*/  ULDC UR4, c[0x0][0x1d0] ;  /* 0x0000740000047ab9 */ /* 0x000fe40000000800 */
[----:B------:R-:W-:Y:S02]  /*01e0*/  UISETP.GE.AND UP0, UPT, UR4, 0x1, UPT ;  /* 0x000000010400788c */ /* 0x000fe4000bf06270 */
[----:B------:R-:W-:Y:S02]  /*01f0*/  UIADD3 UR7, UR4, 0x7f, URZ ;  /* 0x0000007f04077890 */ /* 0x000fe4000fffe03f */
[----:B------:R-:W-:Y:S02]  /*0200*/  UMOV UR13, URZ ;  /* 0x0000003f000d7c82 */ /* 0x000fe40008000000 */
[----:B------:R-:W-:Y:S01]  /*0210*/  PLOP3.LUT P0, PT, PT, PT, UP0, 0x80, 0x0 ;  /* 0x000000000000781c */ /* 0x000fe20003f0f008 */
[----:B------:R-:W-:-:S04]  /*0220*/  USHF.R.S32.HI UR5, URZ, 0x1f, UR7 ;  /* 0x0000001f3f057899 */ /* 0x000fc80008011407 */
[----:B------:R-:W-:-:S04]  /*0230*/  ULEA.HI UR5, UR5, UR7, URZ, 0x7 ;  /* 0x0000000705057291 */ /* 0x000fc8000f8f383f */
[----:B------:R-:W-:-:S04]  /*0240*/  USHF.R.S32.HI UR17, URZ, 0x7, UR5 ;  /* 0x000000073f117899 */ /* 0x000fc80008011405 */
[----:B------:R-:W-:Y:S05]  /*0250*/  @!P0 BRA `(.L_x_2) ;  /* 0x0000024000008947 */ /* 0x000fea0003800000 */
[----:B------:R-:W-:Y:S02]  /*0260*/  USHF.R.U32.HI UR4, URZ, 0x10, UR6 ;  /* 0x000000103f047899 */ /* 0x000fe40008011606 */
[----:B------:R-:W-:Y:S02]  /*0270*/  ULDC UR5, c[0x0][0x338] ;  /* 0x0000ce0000057ab9 */ /* 0x000fe40000000800 */
[----:B------:R-:W-:Y:S02]  /*0280*/  UISETP.NE.AND UP0, UPT, UR4, URZ, UPT ;  /* 0x0000003f0400728c */ /* 0x000fe4000bf05270 */
[----:B------:R-:W-:Y:S02]  /*0290*/  UMOV UR12, URZ ;  /* 0x0000003f000c7c82 */ /* 0x000fe40008000000 */
[----:B------:R-:W-:-:S04]  /*02a0*/  USEL UR5, UR4, UR5, UP0 ;  /* 0x0000000504057287 */ /* 0x000fc80008000000 */
[----:B------:R-:W-:Y:S02]  /*02b0*/  UIADD3 UR11, UR17, -0x1, UR5 ;  /* 0xffffffff110b7890 */ /* 0x000fe4000fffe005 */
[----:B------:R-:W-:-:S05]  /*02c0*/  IMAD.U32 R2, RZ, RZ, UR5 ;  /* 0x00000005ff027e24 */ /* 0x000fca000f8e00ff */
[-C--:B------:R-:W-:Y:S02]  /*02d0*/  IABS R3, R2.reuse ;  /* 0x0000000200037213 */ /* 0x080fe40000000000 */
[----:B------:R-:W-:-:S03]  /*02e0*/  IABS R2, R2 ;  /* 0x0000000200027213 */ /* 0x000fc60000000000 */
[----:B------:R-:W-:Y:S02]  /*02f0*/  IMAD.MOV.U32 R5, RZ, RZ, R3 ;  /* 0x000000ffff057224 */ /* 0x000fe400078e0003 */
[----:B------:R-:W-:Y:S01]  /*0300*/  IMAD.U32 R3, RZ, RZ, UR11 ;  /* 0x0000000bff037e24 */ /* 0x000fe2000f8e00ff */
[----:B------:R-:W-:Y:S01]  /*0310*/  ULOP3.LUT UR11, UR11, UR5, URZ, 0x3c, !UPT ;  /* 0x000000050b0b7292 */ /* 0x000fe2000f8e3c3f */
[----:B------:R-:W1:Y:S01]  /*0320*/  R2UR UR9, R5 ;  /* 0x00000000050973c2 */ /* 0x000e6200000e0000 */
[----:B------:R-:W-:Y:S02]  /*0330*/  IMAD.MOV R2, RZ, RZ, -R2 ;  /* 0x000000ffff027224 */ /* 0x000fe400078e0a02 */
[----:B------:R-:W-:-:S05]  /*0340*/  IABS R3, R3 ;  /* 0x0000000300037213 */ /* 0x000fca0000000000 */
[----:B------:R-:W2:Y:S08]  /*0350*/  R2UR UR8, R3 ;  /* 0x00000000030873c2 */ /* 0x000eb000000e0000 */
[----:B------:R-:W3:Y:S01]  /*0360*/  R2UR UR7, R2 ;  /* 0x00000000020773c2 */ /* 0x000ee200000e0000 */
[----:B-1----:R-:W1:Y:S08]  /*0370*/  I2F.RP R6, UR9 ;  /* 0x0000000900067d06 */ /* 0x002e700008209400 */
[----:B-1----:R-:W1:Y:S02]  /*0380*/  MUFU.RCP R4, R6 ;  /* 0x0000000600047308 */ /* 0x002e640000001000 */
[----:B-1----:R-:W-:-:S06]  /*0390*/  IADD3 R4, R4, 0xffffffe, RZ ;  /* 0x0ffffffe04047810 */ /* 0x002fcc0007ffe0ff */
[----:B------:R-:W1:Y:S02]  /*03a0*/  F2I.FTZ.U32.TRUNC.NTZ R4, R4 ;  /* 0x0000000400047305 */ /* 0x000e64000021f000 */
[----:B-1----:R-:W1:Y:S02]  /*03b0*/  R2UR UR13, R4 ;  /* 0x00000000040d73c2 */ /* 0x002e6400000e0000 */
[----:B-1----:R-:W-:-:S04]  /*03c0*/  UIADD3 UR4, URZ, -UR13, URZ ;  /* 0x8000000d3f047290 */ /* 0x002fc8000fffe03f */
[----:B------:R-:W-:-:S04]  /*03d0*/  UIMAD UR4, UR4, UR9, URZ ;  /* 0x00000009040472a4 */ /* 0x000fc8000f8e023f */
[----:B------:R-:W-:-:S04]  /*03e0*/  UIMAD.WIDE.U32 UR12, UR13, UR4, UR12 ;  /* 0x000000040d0c72a5 */ /* 0x000fc8000f8e000c */
[----:B--2---:R-:W-:-:S04]  /*03f0*/  UIMAD.WIDE.U32 UR12, UR13, UR8, URZ ;  /* 0x000000080d0c72a5 */ /* 0x004fc8000f8e003f */
[----:B---3--:R-:W-:-:S04]  /*0400*/  UIMAD UR7, UR13, UR7, UR8 ;  /* 0x000000070d0772a4 */ /* 0x008fc8000f8e0208 */
[----:B------:R-:W-:-:S11]  /*0410*/  UISETP.GT.U32.AND UP0, UPT, UR9, UR7, UPT ;  /* 0x000000070900728c */ /* 0x000fd6000bf04070 */
[----:B------:R-:W-:Y:S02]  /*0420*/  @!UP0 UIADD3 UR7, UR7, -UR9, URZ ;  /* 0x8000000907078290 */ /* 0x000fe4000fffe03f */
[----:B------:R-:W-:Y:S02]  /*0430*/  @!UP0 UIADD3 UR13, UR13, 0x1, URZ ;  /* 0x000000010d0d8890 */ /* 0x000fe4000fffe03f */
[----:B------:R-:W-:Y:S02]  /*0440*/  UISETP.GE.U32.AND UP1, UPT, UR7, UR9, UPT ;  /* 0x000000090700728c */ /* 0x000fe4000bf26070 */
[----:B------:R-:W-:-:S09]  /*0450*/  UISETP.GE.AND UP0, UPT, UR11, URZ, UPT ;  /* 0x0000003f0b00728c */ /* 0x000fd2000bf06270 */
[----:B------:R-:W-:Y:S02]  /*0460*/  @UP1 UIADD3 UR13, UR13, 0x1, URZ ;  /* 0x000000010d0d1890 */ /* 0x000fe4000fffe03f */
[----:B------:R-:W-:Y:S02]  /*0470*/  UISETP.NE.AND UP1, UPT, UR5, URZ, UPT ;  /* 0x0000003f0500728c */ /* 0x000fe4000bf25270 */
[----:B------:R-:W-:-:S09]  /*0480*/  @!UP0 UIADD3 UR13, -UR13, URZ, URZ ;  /* 0x0000003f0d0d8290 */ /* 0x000fd2000fffe13f */
[----:B------:R-:W-:Y:S02]  /*0490*/  @!UP1 ULOP3.LUT UR13, URZ, UR5, URZ, 0x33, !UPT ;  /* 0x000000053f0d9292 */ /* 0x000fe4000f8e333f */
.L_x_2:
[----:B------:R-:W-:Y:S01]  /*04a0*/  ULOP3.LUT UR8, UR6, 0xffff, URZ, 0xc0, !UPT ;  /* 0x0000ffff06087892 */ /* 0x000fe2000f8ec03f */
[----:B------:R-:W-:Y:S01]  /*04b0*/  PLOP3.LUT P2, PT, PT, PT, PT, 0x80, 0x0 ;  /* 0x000000000000781c */ /* 0x000fe20003f4f070 */
[----:B------:R-:W-:Y:S01]  /*04c0*/  ULDC.64 UR14, c[0x0][0x118] ;  /* 0x00004600000e7ab9 */ /* 0x000fe20000000a00 */
[----:B------:R-:W-:Y:S01]  /*04d0*/  IMAD.MOV.U32 R7, RZ, RZ, RZ ;  /* 0x000000ffff077224 */ /* 0x000fe200078e00ff */
[----:B------:R-:W-:Y:S01]  /*04e0*/  UIMAD UR8, UR8, UR13, URZ ;  /* 0x0000000d080872a4 */ /* 0x000fe2000f8e023f */
[----:B------:R-:W-:Y:S01]  /*04f0*/  IMAD.MOV.U32 R2, RZ, RZ, RZ ;  /* 0x000000ffff027224 */ /* 0x000fe200078e00ff */
[----:B------:R-:W-:Y:S01]  /*0500*/  CS2R R70, SRZ ;  /* 0x0000000000467805 */ /* 0x000fe2000001ff00 */
[----:B------:R-:W-:Y:S01]  /*0510*/  CS2R R68, SRZ ;  /* 0x0000000000447805 */ /* 0x000fe2000001ff00 */
[----:B------:R-:W-:Y:S01]  /*0520*/  UIADD3 UR13, UR8, UR13, URZ ;  /* 0x0000000d080d7290 */ /* 0x000fe2000fffe03f */
[----:B------:R-:W-:Y:S01]  /*0530*/  CS2R R74, SRZ ;  /* 0x00000000004a7805 */ /* 0x000fe2000001ff00 */
[----:B------:R-:W-:Y:S01]  /*0540*/  CS2R R72, SRZ ;  /* 0x0000000000487805 */ /* 0x000fe2000001ff00 */
[----:B------:R-:W-:Y:S01]  /*0550*/  CS2R R78, SRZ ;  /* 0x00000000004e7805 */ /* 0x000fe2000001ff00 */
[----:B------:R-:W-:Y:S01]  /*0560*/  UISETP.LT.AND UP0, UPT, UR17, UR13, UPT ;  /* 0x0000000d1100728c */ /* 0x000fe2000bf01270 */
[----:B------:R-:W-:Y:S01]  /*0570*/  CS2R R76, SRZ ;  /* 0x00000000004c7805 */ /* 0x000fe2000001ff00 */
[----:B------:R-:W-:Y:S01]  /*0580*/  CS2R R82, SRZ ;  /* 0x0000000000527805 */ /* 0x000fe2000001ff00 */
[----:B------:R-:W-:Y:S01]  /*0590*/  CS2R R80, SRZ ;  /* 0x0000000000507805 */ /* 0x000fe2000001ff00 */
[----:B------:R-:W-:Y:S01]  /*05a0*/  USEL UR17, UR17, UR13, UP0 ;  /* 0x0000000d11117287 */ /* 0x000fe20008000000 */
[----:B------:R-:W-:Y:S01]  /*05b0*/  CS2R R86, SRZ ;  /* 0x0000000000567805 */ /* 0x000fe2000001ff00 */
[----:B------:R-:W-:Y:S01]  /*05c0*/  CS2R R84, SRZ ;  /* 0x0000000000547805 */ /* 0x000fe2000001ff00 */
[----:B------:R-:W-:Y:S01]  /*05d0*/  CS2R R90, SRZ ;  /* 0x00000000005a7805 */ /* 0x000fe2000001ff00 */
[----:B------:R-:W-:Y:S01]  /*05e0*/  UISETP.GT.AND UP0, UPT, UR17, UR8, UPT ;  /* 0x000000081100728c */ /* 0x000fe2000bf04270 */
[----:B------:R-:W-:Y:S01]  /*05f0*/  CS2R R88, SRZ ;  /* 0x0000000000587805 */ /* 0x000fe2000001ff00 */
[----:B------:R-:W-:Y:S01]  /*0600*/  CS2R R94, SRZ ;  /* 0x00000000005e7805 */ /* 0x000fe2000001ff00 */
[----:B------:R-:W-:Y:S01]  /*0610*/  CS2R R92, SRZ ;  /* 0x00000000005c7805 */ /* 0x000fe2000001ff00 */
[----:B------:R-:W-:Y:S01]  /*0620*/  CS2R R98, SRZ ;  /* 0x0000000000627805 */ /* 0x000fe2000001ff00 */
[----:B------:R-:W-:Y:S01]  /*0630*/  CS2R R96, SRZ ;  /* 0x0000000000607805 */ /* 0x000fe2000001ff00 */
[----:B------:R-:W-:Y:S01]  /*0640*/  PLOP3.LUT P0, PT, PT, PT, UP0, 0x80, 0x0 ;  /* 0x000000000000781c */ /* 0x000fe20003f0f008 */
[----:B------:R-:W-:Y:S01]  /*0650*/  CS2R R102, SRZ ;  /* 0x0000000000667805 */ /* 0x000fe2000001ff00 */
        /* <DEDUP_REMOVED lines=15> */
[----:B------:R-:W-:Y:S05]  /*0750*/  @!P0 BRA `(.L_x_3) ;  /* 0x000095e000008947 */ /* 0x000fea0003800000 */
[----:B------:R-:W-:Y:S02]  /*0760*/  ISETP.NE.U32.AND P1, PT, RZ, c[0x0][0x340], PT ;  /* 0x0000d000ff007a0c */ /* 0x000fe40003f25070 */
[----:B------:R-:W-:Y:S01]  /*0770*/  SHF.R.S32.HI R113, RZ, 0x1f, R112 ;  /* 0x0000001fff717819 */ /* 0x000fe20000011470 */
[----:B------:R-:W-:Y:S01]  /*0780*/  USHF.R.S32.HI UR20, URZ, 0x1f, UR10 ;  /* 0x0000001f3f147899 */ /* 0x000fe2000801140a */
[----:B------:R-:W-:Y:S01]  /*0790*/  ISETP.NE.AND.EX P1, PT, RZ, c[0x0][0x344], PT, P1 ;  /* 0x0000d100ff007a0c */ /* 0x000fe20003f25310 */
[----:B------:R-:W-:-:S12]  /*07a0*/  ULDC.64 UR4, c[0x0][0x1b8] ;  /* 0x00006e0000047ab9 */ /* 0x000fd80000000a00 */
[----:B------:R-:W-:-:S04]  /*07b0*/  @P1 IMAD.MOV.U32 R3, RZ, RZ, 0x4 ;  /* 0x00000004ff031424 */ /* 0x000fc800078e00ff */
[----:B------:R-:W-:-:S06]  /*07c0*/  @P1 IMAD.WIDE R250, R0, R3, c[0x0][0x340] ;  /* 0x0000d00000fa1625 */ /* 0x000fcc00078e0203 */
[----:B------:R-:W2:Y:S01]  /*07d0*/  @P1 LDG.E R250, [R250.64] ;  /* 0x0000000efafa1981 */ /* 0x000ea2000c1e1900 */
[----:B------:R-:W-:Y:S01]  /*07e0*/  LEA.HI R32, R113, R112, RZ, 0x3 ;  /* 0x0000007071207211 */ /* 0x000fe200078f18ff */
[----:B------:R-:W-:Y:S01]  /*07f0*/  IMAD.MOV.U32 R9, RZ, RZ, c[0x0][0x2c4] ;  /* 0x0000b100ff097624 */ /* 0x000fe200078e00ff */
[----:B------:R-:W-:Y:S01]  /*0800*/  UIMAD.WIDE.U32 UR6, UR10, UR4, URZ ;  /* 0x000000040a0672a5 */ /* 0x000fe2000f8e003f */
[----:B------:R-:W1:Y:S01]  /*0810*/  S2R R3, SR_CTAID.X ;  /* 0x0000000000037919 */ /* 0x000e620000002500 */
[----:B------:R-:W-:Y:S01]  /*0820*/  LOP3.LUT R29, R32, 0xfffffff8, RZ, 0xc0, !PT ;  /* 0xfffffff8201d7812 */ /* 0x000fe200078ec0ff */
[----:B------:R-:W-:Y:S01]  /*0830*/  UIMAD UR4, UR20, UR4, URZ ;  /* 0x00000004140472a4 */ /* 0x000fe2000f8e023f */
[----:B------:R-:W-:Y:S01]  /*0840*/  ISETP.NE.AND P0, PT, R9, 0x1, PT ;  /* 0x000000010900780c */ /* 0x000fe20003f05270 */
[----:B------:R-:W-:Y:S01]  /*0850*/  UIADD3 UR16, UR17, -0x1, URZ ;  /* 0xffffffff11107890 */ /* 0x000fe2000fffe03f */
[----:B------:R-:W-:Y:S01]  /*0860*/  SHF.R.S32.HI R32, RZ, 0x3, R32 ;  /* 0x00000003ff207819 */ /* 0x000fe20000011420 */
[----:B------:R-:W-:Y:S01]  /*0870*/  IMAD.IADD R29, R112, 0x1, -R29 ;  /* 0x00000001701d7824 */ /* 0x000fe200078e0a1d */
[----:B------:R-:W-:Y:S01]  /*0880*/  UIMAD UR4, UR10, UR5, UR4 ;  /* 0x000000050a0472a4 */ /* 0x000fe2000f8e0204 */
[----:B------:R-:W-:Y:S01]  /*0890*/  SHF.R.S32.HI R7, RZ, 0x1f, R0 ;  /* 0x0000001fff077819 */ /* 0x000fe20000011400 */
[----:B------:R-:W-:Y:S01]  /*08a0*/  IMAD.U32 R13, RZ, RZ, UR7 ;  /* 0x00000007ff0d7e24 */ /* 0x000fe2000f8e00ff */
[--C-:B------:R-:W-:Y:S01]  /*08b0*/  SHF.R.S32.HI R28, RZ, 0x1f, R32.reuse ;  /* 0x0000001fff1c7819 */ /* 0x100fe20000011420 */
[----:B------:R-:W-:Y:S01]  /*08c0*/  IMAD R2, R29, 0x20, R32 ;  /* 0x000000201d027824 */ /* 0x000fe200078e0220 */
[----:B------:R-:W-:Y:S01]  /*08d0*/  UIADD3 UR4, UR7, UR4, URZ ;  /* 0x0000000407047290 */ /* 0x000fe2000fffe03f */
[----:B------:R-:W-:Y:S01]  /*08e0*/  IMAD R5, R7, c[0x0][0x1c0], RZ ;  /* 0x0000700007057a24 */ /* 0x000fe200078e02ff */
[----:B------:R-:W-:Y:S01]  /*08f0*/  UMOV UR18, 0x7 ;  /* 0x0000000700127882 */ /* 0x000fe20000000000 */
[----:B------:R-:W-:Y:S01]  /*0900*/  IMAD.U32 R12, RZ, RZ, UR6 ;  /* 0x00000006ff0c7e24 */ /* 0x000fe2000f8e00ff */
[----:B------:R-:W-:Y:S01]  /*0910*/  ULDC.64 UR6, c[0x0][0x1e0] ;  /* 0x0000780000067ab9 */ /* 0x000fe20000000a00 */
[C---:B------:R-:W-:Y:S01]  /*0920*/  IMAD R14, R0.reuse, c[0x0][0x1c4], R5 ;  /* 0x00007100000e7a24 */ /* 0x040fe200078e0205 */
[----:B------:R-:W-:Y:S01]  /*0930*/  MOV R13, UR4 ;  /* 0x00000004000d7c02 */ /* 0x000fe20008000f00 */
[----:B------:R-:W-:Y:S01]  /*0940*/  IMAD R9, R9, c[0x0][0x168], RZ ;  /* 0x00005a0009097a24 */ /* 0x000fe200078e02ff */
[----:B------:R-:W-:Y:S01]  /*0950*/  ULDC.64 UR4, c[0x0][0x1e8] ;  /* 0x00007a0000047ab9 */ /* 0x000fe20000000a00 */
[----:B------:R-:W-:Y:S01]  /*0960*/  IMAD.SHL.U32 R30, R29, 0x8, RZ ;  /* 0x000000081d1e7824 */ /* 0x000fe200078e00ff */
[----:B------:R-:W-:Y:S01]  /*0970*/  UIMAD UR4, UR20, UR4, URZ ;  /* 0x00000004140472a4 */ /* 0x000fe2000f8e023f */
[----:B------:R-:W-:Y:S01]  /*0980*/  IMAD.WIDE.U32 R12, R0, c[0x0][0x1c0], R12 ;  /* 0x00007000000c7a25 */ /* 0x000fe200078e000c */
[----:B------:R-:W-:-:S02]  /*0990*/  USHF.L.U64.HI UR18, UR6, UR18, UR7 ;  /* 0x0000001206127299 */ /* 0x000fc40008010207 */
[----:B------:R-:W-:Y:S01]  /*09a0*/  SHF.R.S32.HI R31, RZ, 0x1f, R30 ;  /* 0x0000001fff1f7819 */ /* 0x000fe2000001141e */
[----:B-1----:R-:W-:Y:S01]  /*09b0*/  IMAD R11, R3, 0x80, R2 ;  /* 0x00000080030b7824 */ /* 0x002fe200078e0202 */
[----:B------:R-:W-:Y:S01]  /*09c0*/  ISETP.GE.AND P6, PT, R30, c[0x0][0x198], PT ;  /* 0x000066001e007a0c */ /* 0x000fe20003fc6270 */
[----:B------:R-:W-:Y:S01]  /*09d0*/  IMAD.IADD R15, R13, 0x1, R14 ;  /* 0x000000010d0f7824 */ /* 0x000fe200078e020e */
[----:B------:R-:W-:Y:S01]  /*09e0*/  UIMAD UR4, UR10, UR5, UR4 ;  /* 0x000000050a0472a4 */ /* 0x000fe2000f8e0204 */
[----:B------:R-:W-:Y:S01]  /*09f0*/  @P0 IMAD.HI.U32 R4, R11, c[0x0][0x2c8], RZ ;  /* 0x0000b2000b040a27 */ /* 0x000fe200078e00ff */
[----:B------:R-:W-:Y:S02]  /*0a00*/  USHF.L.U32 UR19, UR6, 0x7, URZ ;  /* 0x0000000706137899 */ /* 0x000fe4000800063f */
[----:B------:R-:W-:Y:S01]  /*0a10*/  USHF.R.S32.HI UR11, URZ, 0x1f, UR16 ;  /* 0x0000001f3f0b7899 */ /* 0x000fe20008011410 */
[----:B------:R-:W-:Y:S01]  /*0a20*/  IMAD.MOV.U32 R2, RZ, RZ, R11 ;  /* 0x000000ffff027224 */ /* 0x000fe200078e000b */
[----:B------:R-:W-:Y:S01]  /*0a30*/  @P0 SHF.R.U32.HI R2, RZ, c[0x0][0x2cc], R4 ;  /* 0x0000b300ff020a19 */ /* 0x000fe20000011604 */
[----:B------:R-:W-:Y:S01]  /*0a40*/  IMAD.MOV.U32 R14, RZ, RZ, R12 ;  /* 0x000000ffff0e7224 */ /* 0x000fe200078e000c */
[----:B------:R-:W-:Y:S01]  /*0a50*/  UIMAD.WIDE.U32 UR12, UR6, 0x40, URZ ;  /* 0x00000040060c78a5 */ /* 0x000fe2000f8e003f */
[----:B------:R-:W-:Y:S01]  /*0a60*/  IMAD R6, R3, 0x80, R32 ;  /* 0x0000008003067824 */ /* 0x000fe200078e0220 */
[--C-:B------:R-:W-:Y:S01]  /*0a70*/  SHF.R.S32.HI R5, RZ, 0x1f, R2.reuse ;  /* 0x0000001fff057819 */ /* 0x100fe20000011402 */
[----:B------:R-:W-:Y:S01]  /*0a80*/  IMAD.MOV R12, RZ, RZ, -R2 ;  /* 0x000000ffff0c7224 */ /* 0x000fe200078e0a02 */
[----:B------:R-:W-:Y:S01]  /*0a90*/  IADD3 R3, -R32, c[0x0][0x1d0], RZ ;  /* 0x0000740020037a10 */ /* 0x000fe20007ffe1ff */
[----:B------:R-:W-:Y:S01]  /*0aa0*/  IMAD.WIDE.U32 R14, R2, c[0x0][0x1b0], R14 ;  /* 0x00006c00020e7a25 */ /* 0x000fe200078e000e */
[----:B------:R-:W-:Y:S01]  /*0ab0*/  IADD3 R4, R6, 0x20, RZ ;  /* 0x0000002006047810 */ /* 0x000fe20007ffe0ff */
[----:B------:R-:W-:Y:S01]  /*0ac0*/  USHF.L.U32 UR9, UR7, 0x6, URZ ;  /* 0x0000000607097899 */ /* 0x000fe2000800063f */
[----:B------:R-:W-:Y:S01]  /*0ad0*/  BAR.SYNC.DEFER_BLOCKING 0x0 ;  /* 0x0000000000007b1d */ /* 0x000fe20000010000 */
[----:B------:R-:W-:Y:S01]  /*0ae0*/  IMAD R5, R5, c[0x0][0x1b0], RZ ;  /* 0x00006c0005057a24 */ /* 0x000fe200078e02ff */
[-C--:B------:R-:W-:Y:S01]  /*0af0*/  ISETP.GE.AND P3, PT, R4, R9.reuse, PT ;  /* 0x000000090400720c */ /* 0x080fe20003f66270 */
[----:B------:R-:W-:Y:S01]  /*0b00*/  IMAD R12, R12, c[0x0][0x2c4], R11 ;  /* 0x0000b1000c0c7a24 */ /* 0x000fe200078e020b */
[----:B------:R-:W-:Y:S01]  /*0b10*/  IADD3 R4, R6, 0x40, RZ ;  /* 0x0000004006047810 */ /* 0x000fe20007ffe0ff */
[----:B------:R-:W-:Y:S01]  /*0b20*/  IMAD R5, R2, c[0x0][0x1b4], R5 ;  /* 0x00006d0002057a24 */ /* 0x000fe200078e0205 */
[-C--:B------:R-:W-:Y:S01]  /*0b30*/  ISETP.GE.AND P5, PT, R6, R9.reuse, PT ;  /* 0x000000090600720c */ /* 0x080fe20003fa6270 */
[----:B------:R-:W-:Y:S01]  /*0b40*/  IMAD.SHL.U32 R11, R32, 0x40, RZ ;  /* 0x00000040200b7824 */ /* 0x000fe200078e00ff */
[----:B------:R-:W-:Y:S01]  /*0b50*/  ISETP.GE.AND P4, PT, R4, R9, PT ;  /* 0x000000090400720c */ /* 0x000fe20003f86270 */
[----:B------:R-:W-:Y:S01]  /*0b60*/  IMAD.U32 R2, RZ, RZ, UR16 ;  /* 0x00000010ff027e24 */ /* 0x000fe2000f8e00ff */
[----:B------:R-:W-:Y:S01]  /*0b70*/  IADD3 R15, R15, R5, RZ ;  /* 0x000000050f0f7210 */ /* 0x000fe20007ffe0ff */
[----:B------:R-:W-:Y:S01]  /*0b80*/  IMAD.U32 R244, RZ, RZ, UR10 ;  /* 0x0000000afff47e24 */ /* 0x000fe2000f8e00ff */
[----:B------:R-:W-:Y:S01]  /*0b90*/  SHF.R.S32.HI R5, RZ, 0x1f, R12 ;  /* 0x0000001fff057819 */ /* 0x000fe2000001140c */
[----:B------:R-:W-:Y:S01]  /*0ba0*/  IMAD R2, R2, -0x80, R3 ;  /* 0xffffff8002027824 */ /* 0x000fe200078e0203 */
[----:B------:R-:W-:Y:S01]  /*0bb0*/  LOP3.LUT R11, R11, 0x1c0, RZ, 0xc0, !PT ;  /* 0x000001c00b0b7812 */ /* 0x000fe200078ec0ff */
[----:B------:R-:W-:Y:S01]  /*0bc0*/  IMAD R3, R28, c[0x0][0x1e0], RZ ;  /* 0x000078001c037a24 */ /* 0x000fe200078e02ff */
[----:B------:R-:W-:Y:S01]  /*0bd0*/  IADD3 R6, R6, 0x60, RZ ;  /* 0x0000006006067810 */ /* 0x000fe20007ffe0ff */
[----:B------:R-:W-:Y:S01]  /*0be0*/  IMAD R5, R5, c[0x0][0x1a8], RZ ;  /* 0x00006a0005057a24 */ /* 0x000fe200078e02ff */
[----:B------:R-:W-:Y:S01]  /*0bf0*/  SHF.R.U32.HI R8, RZ, 0x3, R11 ;  /* 0x00000003ff087819 */ /* 0x000fe2000001160b */
[----:B------:R-:W-:Y:S01]  /*0c00*/  IMAD R3, R32, c[0x0][0x1e4], R3 ;  /* 0x0000790020037a24 */ /* 0x000fe200078e0203 */
[----:B------:R-:W-:Y:S01]  /*0c10*/  LOP3.LUT R11, R11, 0x38, R30, 0xf8, !PT ;  /* 0x000000380b0b7812 */ /* 0x000fe200078ef81e */
[C---:B------:R-:W-:Y:S01]  /*0c20*/  IMAD R5, R12.reuse, c[0x0][0x1ac], R5 ;  /* 0x00006b000c057a24 */ /* 0x040fe200078e0205 */
[----:B------:R-:W-:Y:S01]  /*0c30*/  UIADD3 UR9, UR13, UR9, URZ ;  /* 0x000000090d097290 */ /* 0x000fe2000fffe03f */
[----:B------:R-:W-:Y:S01]  /*0c40*/  IMAD.WIDE.U32 R12, R12, c[0x0][0x1a8], R14 ;  /* 0x00006a000c0c7a25 */ /* 0x000fe200078e000e */
[----:B------:R-:W-:-:S03]  /*0c50*/  LOP3.LUT R8, R11, R8, RZ, 0x3c, !PT ;  /* 0x000000080b087212 */ /* 0x000fc600078e3cff */
[----:B------:R-:W-:Y:S01]  /*0c60*/  IMAD.IADD R4, R13, 0x1, R5 ;  /* 0x000000010d047824 */ /* 0x000fe200078e0205 */
[----:B------:R-:W-:Y:S01]  /*0c70*/  LEA R5, P0, R12, c[0x0][0x160], 0x1 ;  /* 0x000058000c057a11 */ /* 0x000fe200078008ff */
[----:B------:R-:W-:-:S03]  /*0c80*/  IMAD.WIDE.U32 R10, R32, c[0x0][0x1e0], R30 ;  /* 0x00007800200a7a25 */ /* 0x000fc600078e001e */
[----:B------:R-:W-:Y:S01]  /*0c90*/  LEA.HI.X R4, R12, c[0x0][0x164], R4, 0x1, P0 ;  /* 0x000059000c047a11 */ /* 0x000fe200000f0c04 */
[----:B------:R-:W-:Y:S01]  /*0ca0*/  IMAD.MOV.U32 R12, RZ, RZ, R10 ;  /* 0x000000ffff0c7224 */ /* 0x000fe200078e000a */
[----:B------:R-:W1:Y:S01]  /*0cb0*/  SHFL.IDX PT, R14, R5, RZ, 0x181f ;  /* 0x00181fff050e7589 */ /* 0x000e6200000e0000 */
[----:B------:R-:W-:Y:S01]  /*0cc0*/  IMAD.IADD R13, R11, 0x1, R3 ;  /* 0x000000010b0d7824 */ /* 0x000fe200078e0203 */
[----:B------:R-:W-:Y:S02]  /*0cd0*/  IADD3 R3, R30, 0x40, RZ ;  /* 0x000000401e037810 */ /* 0x000fe40007ffe0ff */
[----:B------:R-:W3:Y:S01]  /*0ce0*/  SHFL.IDX PT, R15, R4, RZ, 0x181f ;  /* 0x00181fff040f7589 */ /* 0x000ee200000e0000 */
[----:B------:R-:W-:Y:S01]  /*0cf0*/  IMAD.WIDE.U32 R244, R244, c[0x0][0x1e8], R12 ;  /* 0x00007a00f4f47a25 */ /* 0x000fe200078e000c */
[----:B------:R-:W-:Y:S02]  /*0d00*/  LEA.HI R11, R113, R112, RZ, 0x6 ;  /* 0x00000070710b7211 */ /* 0x000fe400078f30ff */
[----:B------:R-:W4:Y:S01]  /*0d10*/  SHFL.IDX PT, R12, R5, 0x1, 0x181f ;  /* 0x00381f00050c7f89 */ /* 0x000f2200000e0000 */
[----:B------:R-:W-:-:S02]  /*0d20*/  ISETP.GE.AND P0, PT, R6, R9, PT ;  /* 0x000000090600720c */ /* 0x000fc40003f06270 */
[----:B------:R-:W-:Y:S01]  /*0d30*/  @!P5 SHF.R.S32.HI R6, RZ, 0x1f, R3 ;  /* 0x0000001fff06d819 */ /* 0x000fe20000011403 */
[----:B------:R-:W5:Y:S01]  /*0d40*/  SHFL.IDX PT, R13, R4, 0x1, 0x181f ;  /* 0x00381f00040d7f89 */ /* 0x000f6200000e0000 */
[----:B------:R-:W-:Y:S02]  /*0d50*/  SHF.L.U32 R11, R11, 0x3, RZ ;  /* 0x000000030b0b7819 */ /* 0x000fe400000006ff */
[----:B------:R-:W-:Y:S01]  /*0d60*/  @!P5 LEA.HI R6, R6, R3, RZ, 0x3 ;  /* 0x000000030606d211 */ /* 0x000fe200078f18ff */
[----:B------:R-:W5:Y:S01]  /*0d70*/  SHFL.IDX PT, R18, R5, 0x2, 0x181f ;  /* 0x00581f0005127f89 */ /* 0x000f6200000e0000 */
[----:B------:R-:W-:Y:S02]  /*0d80*/  LOP3.LUT R8, R8, 0xfffffe00, R11, 0xf8, !PT ;  /* 0xfffffe0008087812 */ /* 0x000fe400078ef80b */
[----:B------:R-:W-:Y:S01]  /*0d90*/  IADD3 R245, R245, UR4, RZ ;  /* 0x00000004f5f57c10 */ /* 0x000fe2000fffe0ff */
[----:B------:R-:W5:Y:S01]  /*0da0*/  SHFL.IDX PT, R19, R4, 0x2, 0x181f ;  /* 0x00581f0004137f89 */ /* 0x000f6200000e0000 */
[----:B------:R-:W-:Y:S01]  /*0db0*/  UIMAD UR4, UR18, UR16, URZ ;  /* 0x00000010120472a4 */ /* 0x000fe2000f8e023f */
[----:B------:R-:W-:Y:S01]  /*0dc0*/  IMAD.SHL.U32 R243, R8, 0x2, RZ ;  /* 0x0000000208f37824 */ /* 0x000fe200078e00ff */
[----:B-1----:R-:W-:Y:S01]  /*0dd0*/  @!P5 LEA R16, P2, R30, R14, 0x1 ;  /* 0x0000000e1e10d211 */ /* 0x002fe200078408ff */
[----:B------:R1:W2:Y:S01]  /*0de0*/  SHFL.IDX PT, R10, R5, 0x3, 0x181f ;  /* 0x00781f00050a7f89 */ /* 0x0002a200000e0000 */
[----:B------:R-:W-:-:S02]  /*0df0*/  UIMAD UR4, UR11, UR19, UR4 ;  /* 0x000000130b0472a4 */ /* 0x000fc4000f8e0204 */
[C---:B---3--:R-:W-:Y:S01]  /*0e00*/  @!P5 LEA.HI.X R17, R30.reuse, R15, R31, 0x1, P2 ;  /* 0x0000000f1e11d211 */ /* 0x048fe200010f0c1f */
[----:B------:R3:W2:Y:S01]  /*0e10*/  SHFL.IDX PT, R11, R4, 0x3, 0x181f ;  /* 0x00781f00040b7f89 */ /* 0x0006a200000e0000 */
[----:B----4-:R-:W-:-:S03]  /*0e20*/  @!P3 LEA R8, P2, R30, R12, 0x1 ;  /* 0x0000000c1e08b211 */ /* 0x010fc600078408ff */
[----:B------:R4:W-:Y:S01]  /*0e30*/  @!P5 LDGSTS.E.BYPASS.LTC128B.128 [R243+0x100], [R16.64], !P6 ;  /* 0x0010000010f3dfae */ /* 0x0009e2000f101d4e */
[C---:B-----5:R-:W-:Y:S01]  /*0e40*/  @!P3 LEA.HI.X R9, R30.reuse, R13, R31, 0x1, P2 ;  /* 0x0000000d1e09b211 */ /* 0x060fe200010f0c1f */
[----:B-1----:R-:W-:Y:S01]  /*0e50*/  IMAD.U32 R5, RZ, RZ, UR6 ;  /* 0x00000006ff057e24 */ /* 0x002fe2000f8e00ff */
[----:B---3--:R-:W-:Y:S02]  /*0e60*/  MOV R4, UR7 ;  /* 0x0000000700047c02 */ /* 0x008fe40008000f00 */
[----:B----4-:R-:W-:-:S04]  /*0e70*/  @!P4 LEA R16, P2, R30, R18, 0x1 ;  /* 0x000000121e10c211 */ /* 0x010fc800078408ff */
[----:B------:R-:W-:Y:S02]  /*0e80*/  @!P4 LEA.HI.X R17, R30, R19, R31, 0x1, P2 ;  /* 0x000000131e11c211 */ /* 0x000fe400010f0c1f */
[----:B--2---:R-:W-:Y:S01]  /*0e90*/  @P1 SHF.R.S32.HI R251, RZ, 0x1f, R250 ;  /* 0x0000001ffffb1819 */ /* 0x004fe200000114fa */
[----:B------:R-:W-:Y:S01]  /*0ea0*/  @!P1 IMAD.MOV.U32 R250, RZ, RZ, R0 ;  /* 0x000000fffffa9224 */ /* 0x000fe200078e0000 */
[----:B------:R-:W-:Y:S01]  /*0eb0*/  @!P3 SHF.R.S32.HI R0, RZ, 0x1f, R3 ;  /* 0x0000001fff00b819 */ /* 0x000fe20000011403 */
[----:B------:R-:W-:Y:S01]  /*0ec0*/  @!P1 IMAD.MOV.U32 R251, RZ, RZ, R7 ;  /* 0x000000fffffb9224 */ /* 0x000fe200078e0007 */
[----:B------:R-:W-:Y:S01]  /*0ed0*/  ISETP.GE.AND P1, PT, R3, c[0x0][0x198], PT ;  /* 0x0000660003007a0c */ /* 0x000fe20003f26270 */
[----:B------:R-:W-:Y:S01]  /*0ee0*/  IMAD.WIDE.U32 R244, R250, c[0x0][0x1f0], R244 ;  /* 0x00007c00faf47a25 */ /* 0x000fe200078e00f4 */
[----:B------:R-:W-:Y:S02]  /*0ef0*/  @!P5 LOP3.LUT R7, R6, 0xfffffff8, RZ, 0xc0, !PT ;  /* 0xfffffff80607d812 */ /* 0x000fe400078ec0ff */
[----:B------:R-:W-:Y:S01]  /*0f00*/  @!P3 LEA.HI R0, R0, R3, RZ, 0x3 ;  /* 0x000000030000b211 */ /* 0x000fe200078f18ff */
[----:B------:R-:W-:-:S02]  /*0f10*/  IMAD R247, R251, c[0x0][0x1f0], RZ ;  /* 0x00007c00fbf77a24 */ /* 0x000fc400078e02ff */
[----:B------:R-:W-:Y:S01]  /*0f20*/  @!P5 IMAD.WIDE R20, R7, 0x2, R14 ;  /* 0x000000020714d825 */ /* 0x000fe200078e020e */
[----:B------:R-:W-:Y:S02]  /*0f30*/  @!P3 LOP3.LUT R7, R0, 0xfffffff8, RZ, 0xc0, !PT ;  /* 0xfffffff80007b812 */ /* 0x000fe400078ec0ff */
[----:B------:R-:W-:Y:S01]  /*0f40*/  @!P4 SHF.R.S32.HI R0, RZ, 0x1f, R3 ;  /* 0x0000001fff00c819 */ /* 0x000fe20000011403 */
[----:B------:R-:W-:Y:S02]  /*0f50*/  IMAD R247, R250, c[0x0][0x1f4], R247 ;  /* 0x00007d00faf77a24 */ /* 0x000fe400078e02f7 */
[----:B------:R1:W-:Y:S01]  /*0f60*/  @!P5 LDGSTS.E.BYPASS.LTC128B.128 [R243+0x4100], [R20.64], !P1 ;  /* 0x0410000014f3dfae */ /* 0x0003e2000c901d4e */
[----:B------:R-:W-:Y:S01]  /*0f70*/  ISETP.GE.AND P5, PT, R2, 0x21, PT ;  /* 0x000000210200780c */ /* 0x000fe20003fa6270 */
[----:B------:R-:W-:Y:S01]  /*0f80*/  IMAD.IADD R247, R245, 0x1, R247 ;  /* 0x00000001f5f77824 */ /* 0x000fe200078e02f7 */
[----:B------:R-:W-:Y:S01]  /*0f90*/  @!P4 LEA.HI R0, R0, R3, RZ, 0x3 ;  /* 0x000000030000c211 */ /* 0x000fe200078f18ff */
[----:B------:R2:W-:Y:S01]  /*0fa0*/  @!P3 LDGSTS.E.BYPASS.LTC128B.128 [R243+0x1100], [R8.64], !P6 ;  /* 0x0110000008f3bfae */ /* 0x0005e2000f101d4e */
[----:B------:R-:W-:-:S02]  /*0fb0*/  IMAD.MOV.U32 R246, RZ, RZ, R244 ;  /* 0x000000fffff67224 */ /* 0x000fc400078e00f4 */
[----:B------:R-:W-:Y:S01]  /*0fc0*/  @!P3 IMAD.WIDE R6, R7, 0x2, R12 ;  /* 0x000000020706b825 */ /* 0x000fe200078e020c */
[----:B------:R-:W-:-:S04]  /*0fd0*/  @!P4 LOP3.LUT R0, R0, 0xfffffff8, RZ, 0xc0, !PT ;  /* 0xfffffff80000c812 */ /* 0x000fc800078ec0ff */
[----:B------:R3:W-:Y:S01]  /*0fe0*/  @!P3 LDGSTS.E.BYPASS.LTC128B.128 [R243+0x5100], [R6.64], !P1 ;  /* 0x0510000006f3bfae */ /* 0x0007e2000c901d4e */
[----:B------:R-:W-:Y:S01]  /*0ff0*/  @!P0 LEA R14, P3, R30, R10, 0x1 ;  /* 0x0000000a1e0e8211 */ /* 0x000fe200078608ff */
[----:B------:R-:W-:Y:S02]  /*1000*/  @!P4 IMAD.WIDE R18, R0, 0x2, R18 ;  /* 0x000000020012c825 */ /* 0x000fe400078e0212 */
[----:B------:R4:W-:Y:S01]  /*1010*/  @!P4 LDGSTS.E.BYPASS.LTC128B.128 [R243+0x2100], [R16.64], !P6 ;  /* 0x0210000010f3cfae */ /* 0x0009e2000f101d4e */
[C-C-:B------:R-:W-:Y:S02]  /*1020*/  @!P0 LEA.HI.X R15, R30.reuse, R11, R31.reuse, 0x1, P3 ;  /* 0x0000000b1e0f8211 */ /* 0x140fe400018f0c1f */
[----:B------:R-:W-:Y:S01]  /*1030*/  ISETP.GE.AND P3, PT, R30, c[0x0][0x1d4], PT ;  /* 0x000075001e007a0c */ /* 0x000fe20003f66270 */
[----:B------:R5:W-:Y:S01]  /*1040*/  @!P4 LDGSTS.E.BYPASS.LTC128B.128 [R243+0x6100], [R18.64], !P1 ;  /* 0x0610000012f3cfae */ /* 0x000be2000c901d4e */
[----:B------:R-:W-:Y:S01]  /*1050*/  ISETP.GE.AND P4, PT, R2, 0x41, PT ;  /* 0x000000410200780c */ /* 0x000fe20003f86270 */
[----:B------:R-:W-:-:S02]  /*1060*/  IMAD.WIDE.U32 R30, R32, c[0x0][0x208], R30 ;  /* 0x00008200201e7a25 */ /* 0x000fc400078e001e */
[----:B------:R1:W-:Y:S01]  /*1070*/  @!P0 LDGSTS.E.BYPASS.LTC128B.128 [R243+0x3100], [R14.64], !P6 ;  /* 0x031000000ef38fae */ /* 0x0003e2000f101d4e */
[----:B------:R-:W-:Y:S01]  /*1080*/  ISETP.GE.AND P6, PT, R2, 0x1, PT ;  /* 0x000000010200780c */ /* 0x000fe20003fc6270 */
[----:B--2---:R-:W-:-:S04]  /*1090*/  IMAD.U32 R9, RZ, RZ, UR16 ;  /* 0x00000010ff097e24 */ /* 0x004fc8000f8e00ff */
[----:B------:R-:W-:-:S04]  /*10a0*/  IMAD.WIDE.U32 R8, R9, UR19, R246 ;  /* 0x0000001309087c25 */ /* 0x000fc8000f8e00f6 */
[----:B---3--:R-:W-:Y:S01]  /*10b0*/  IMAD.U32 R7, RZ, RZ, UR6 ;  /* 0x00000006ff077e24 */ /* 0x008fe2000f8e00ff */
[----:B------:R-:W-:Y:S02]  /*10c0*/  @P5 LEA R5, P2, R5, R8, 0x5 ;  /* 0x0000000805055211 */ /* 0x000fe400078428ff */
[----:B------:R-:W-:Y:S01]  /*10d0*/  IADD3 R9, R9, UR4, RZ ;  /* 0x0000000409097c10 */ /* 0x000fe2000fffe0ff */
[----:B------:R-:W-:Y:S01]  /*10e0*/  ULDC.64 UR4, c[0x0][0x210] ;  /* 0x0000840000047ab9 */ /* 0x000fe20000000a00 */
[----:B------:R-:W-:Y:S01]  /*10f0*/  LEA.HI R6, R113, R112, RZ, 0x4 ;  /* 0x0000007071067211 */ /* 0x000fe200078f20ff */
[----:B------:R-:W-:Y:S01]  /*1100*/  UIMAD UR4, UR20, UR4, URZ ;  /* 0x00000004140472a4 */ /* 0x000fe2000f8e023f */
[----:B------:R-:W-:Y:S02]  /*1110*/  @P5 LEA.HI.X R4, R7, R9, R4, 0x5, P2 ;  /* 0x0000000907045211 */ /* 0x000fe400010f2c04 */
[----:B------:R-:W-:Y:S02]  /*1120*/  @P5 LEA R12, P2, R5, c[0x0][0x1c8], 0x1 ;  /* 0x00007200050c5a11 */ /* 0x000fe400078408ff */
[----:B------:R-:W-:-:S02]  /*1130*/  SHF.R.S32.HI R7, RZ, 0x4, R6 ;  /* 0x00000004ff077819 */ /* 0x000fc40000011406 */
[----:B------:R-:W-:Y:S02]  /*1140*/  @P5 LEA.HI.X R13, R5, c[0x0][0x1cc], R4, 0x1, P2 ;  /* 0x00007300050d5a11 */ /* 0x000fe400010f0c04 */
[----:B------:R-:W-:Y:S02]  /*1150*/  @!P0 SHF.R.S32.HI R4, RZ, 0x1f, R3 ;  /* 0x0000001fff048819 */ /* 0x000fe40000011403 */
[----:B------:R-:W-:Y:S02]  /*1160*/  LOP3.LUT R5, R6, 0xfffffff0, RZ, 0xc0, !PT ;  /* 0xfffffff006057812 */ /* 0x000fe400078ec0ff */
[----:B------:R-:W-:Y:S02]  /*1170*/  @!P0 LEA.HI R4, R4, R3, RZ, 0x3 ;  /* 0x0000000304048211 */ /* 0x000fe400078f18ff */
[----:B------:R-:W-:Y:S01]  /*1180*/  ISETP.GE.AND P2, PT, R2, 0x61, PT ;  /* 0x000000610200780c */ /* 0x000fe20003f46270 */
[----:B------:R-:W-:Y:S01]  /*1190*/  IMAD.IADD R5, R112, 0x1, -R5 ;  /* 0x0000000170057824 */ /* 0x000fe200078e0a05 */
[----:B------:R-:W-:-:S02]  /*11a0*/  @!P0 LOP3.LUT R4, R4, 0xfffffff8, RZ, 0xc0, !PT ;  /* 0xfffffff804048812 */ /* 0x000fc400078ec0ff */
[----:B------:R-:W-:Y:S02]  /*11b0*/  LEA.HI R6, R6, R7, RZ, 0x1 ;  /* 0x0000000706067211 */ /* 0x000fe400078f08ff */
[----:B------:R-:W-:Y:S01]  /*11c0*/  SHF.R.S32.HI R0, RZ, 0x1f, R5 ;  /* 0x0000001fff007819 */ /* 0x000fe20000011405 */
[----:B----4-:R-:W-:Y:S01]  /*11d0*/  @!P0 IMAD.WIDE R16, R4, 0x2, R10 ;  /* 0x0000000204108825 */ /* 0x010fe200078e020a */
[----:B------:R-:W-:Y:S02]  /*11e0*/  LOP3.LUT R6, R6, 0xfffffffe, RZ, 0xc0, !PT ;  /* 0xfffffffe06067812 */ /* 0x000fe400078ec0ff */
[----:B------:R-:W-:Y:S02]  /*11f0*/  LEA.HI R0, R0, R5, RZ, 0x3 ;  /* 0x0000000500007211 */ /* 0x000fe400078f18ff */
[----:B------:R2:W-:Y:S01]  /*1200*/  @!P0 LDGSTS.E.BYPASS.LTC128B.128 [R243+0x7100], [R16.64], !P1 ;  /* 0x0710000010f38fae */ /* 0x0005e2000c901d4e */
[----:B-1----:R-:W-:Y:S01]  /*1210*/  @P6 LEA R14, P0, R8, c[0x0][0x1c8], 0x1 ;  /* 0x00007200080e6a11 */ /* 0x002fe200078008ff */
[----:B------:R-:W-:Y:S01]  /*1220*/  VOTEU.ANY UP0, P2 ;  /* 0x00000000003f7886 */ /* 0x000fe20001000100 */
[----:B------:R-:W-:Y:S01]  /*1230*/  LOP3.LUT R2, R0, 0xfffffff8, RZ, 0xc0, !PT ;  /* 0xfffffff800027812 */ /* 0x000fe200078ec0ff */
[----:B------:R-:W0:Y:S01]  /*1240*/  LDGDEPBAR ;  /* 0x00000000000079af */ /* 0x000e220000000000 */
[C-C-:B------:R-:W-:Y:S01]  /*1250*/  @P6 LEA.HI.X R15, R8.reuse, c[0x0][0x1cc], R9.reuse, 0x1, P0 ;  /* 0x00007300080f6a11 */ /* 0x140fe200000f0c09 */
[----:B------:R-:W-:Y:S01]  /*1260*/  IMAD.IADD R6, R7, 0x1, -R6 ;  /* 0x0000000107067824 */ /* 0x000fe200078e0a06 */
[----:B------:R-:W-:Y:S01]  /*1270*/  @P4 IADD3 R4, P0, R8, UR12, RZ ;  /* 0x0000000c08044c10 */ /* 0x000fe2000ff1e0ff */
[----:B------:R-:W-:Y:S01]  /*1280*/  IMAD.IADD R2, R5, 0x1, -R2 ;  /* 0x0000000105027824 */ /* 0x000fe200078e0a02 */
[----:B------:R-:W-:Y:S01]  /*1290*/  @UP0 UIMAD UR7, UR7, 0x60, URZ ;  /* 0x00000060070708a4 */ /* 0x000fe2000f8e023f */
[----:B------:R-:W-:Y:S01]  /*12a0*/  IMAD.U32 R5, RZ, RZ, UR6 ;  /* 0x00000006ff057e24 */ /* 0x000fe2000f8e00ff */
[----:B------:R-:W-:Y:S01]  /*12b0*/  @P4 IADD3.X R11, R9, UR9, RZ, P0, !PT ;  /* 0x00000009090b4c10 */ /* 0x000fe200087fe4ff */
[----:B------:R1:W-:Y:S01]  /*12c0*/  @P6 LDGSTS.E.BYPASS.LTC128B.128 [R243+0x8100], [R14.64], !P3 ;  /* 0x081000000ef36fae */ /* 0x0003e2000d901d4e */
[----:B------:R-:W-:Y:S01]  /*12d0*/  ISETP.GE.AND P0, PT, R3, c[0x0][0x1d4], PT ;  /* 0x0000750003007a0c */ /* 0x000fe20003f06270 */
[----:B------:R-:W-:Y:S01]  /*12e0*/  @P2 IMAD.WIDE.U32 R8, R5, 0x60, R8 ;  /* 0x0000006005082825 */ /* 0x000fe200078e0008 */
[----:B------:R-:W-:-:S02]  /*12f0*/  SHF.L.U32 R7, R6, 0x3, RZ ;  /* 0x0000000306077819 */ /* 0x000fc400000006ff */
[----:B------:R-:W-:Y:S01]  /*1300*/  LEA.HI R113, R113, R112, RZ, 0x5 ;  /* 0x0000007071717211 */ /* 0x000fe200078f28ff */
[----:B------:R-:W-:Y:S02]  /*1310*/  IMAD.SHL.U32 R10, R2, 0x40, RZ ;  /* 0x00000040020a7824 */ /* 0x000fe400078e00ff */
[----:B------:R-:W-:Y:S02]  /*1320*/  IMAD.SHL.U32 R0, R0, 0x40, RZ ;  /* 0x0000004000007824 */ /* 0x000fe400078e00ff */
[----:B------:R-:W-:Y:S01]  /*1330*/  IMAD.SHL.U32 R5, R113, 0x20, RZ ;  /* 0x0000002071057824 */ /* 0x000fe200078e00ff */
[----:B------:R-:W-:-:S03]  /*1340*/  LOP3.LUT R10, R10, 0x1c0, RZ, 0xc0, !PT ;  /* 0x000001c00a0a7812 */ /* 0x000fc600078ec0ff */
[----:B------:R1:W-:Y:S01]  /*1350*/  @P6 LDGSTS.E.BYPASS.LTC128B.128 [R243+0xc100], [R14.64+0x80], !P0 ;  /* 0x0c1000800ef36fae */ /* 0x0003e2000c101d4e */
[----:B--2---:R-:W-:Y:S02]  /*1360*/  @P4 LEA R16, P1, R4, c[0x0][0x1c8], 0x1 ;  /* 0x0000720004104a11 */ /* 0x004fe400078208ff */
[----:B------:R-:W-:Y:S01]  /*1370*/  LOP3.LUT R3, R10, 0x8, R7, 0xf8, !PT ;  /* 0x000000080a037812 */ /* 0x000fe200078ef807 */
[----:B------:R1:W-:Y:S01]  /*1380*/  @P5 LDGSTS.E.BYPASS.LTC128B.128 [R243+0x9100], [R12.64], !P3 ;  /* 0x091000000cf35fae */ /* 0x0003e2000d901d4e */
[----:B------:R-:W-:Y:S01]  /*1390*/  @P4 LEA.HI.X R17, R4, c[0x0][0x1cc], R11, 0x1, P1 ;  /* 0x0000730004114a11 */ /* 0x000fe200008f0c0b */
[----:B------:R-:W-:Y:S01]  /*13a0*/  IMAD.MOV.U32 R7, RZ, RZ, 0x10 ;  /* 0x00000010ff077424 */ /* 0x000fe200078e00ff */
[----:B------:R-:W-:Y:S01]  /*13b0*/  @P2 IADD3 R4, R9, UR7, RZ ;  /* 0x0000000709042c10 */ /* 0x000fe2000fffe0ff */
[----:B------:R1:W-:Y:S01]  /*13c0*/  @P5 LDGSTS.E.BYPASS.LTC128B.128 [R243+0xd100], [R12.64+0x80], !P0 ;  /* 0x0d1000800cf35fae */ /* 0x0003e2000c101d4e */
[----:B-----5:R-:W-:Y:S01]  /*13d0*/  @P2 LEA R18, P1, R8, c[0x0][0x1c8], 0x1 ;  /* 0x0000720008122a11 */ /* 0x020fe200078208ff */
[----:B------:R-:W-:Y:S01]  /*13e0*/  IMAD.SHL.U32 R9, R32, 0x8, RZ ;  /* 0x0000000820097824 */ /* 0x000fe200078e00ff */
[----:B------:R-:W-:Y:S01]  /*13f0*/  SHF.R.U32.HI R10, RZ, 0x3, R10 ;  /* 0x00000003ff0a7819 */ /* 0x000fe2000001160a */
[----:B------:R2:W-:Y:S01]  /*1400*/  @P4 LDGSTS.E.BYPASS.LTC128B.128 [R243+0xa100], [R16.64], !P3 ;  /* 0x0a10000010f34fae */ /* 0x0005e2000d901d4e */
[----:B------:R-:W-:Y:S01]  /*1410*/  @P2 LEA.HI.X R19, R8, c[0x0][0x1cc], R4, 0x1, P1 ;  /* 0x0000730008132a11 */ /* 0x000fe200008f0c04 */
[----:B------:R-:W-:Y:S01]  /*1420*/  IMAD.SHL.U32 R4, R29, 0x40, RZ ;  /* 0x000000401d047824 */ /* 0x000fe200078e00ff */
[----:B------:R-:W-:Y:S01]  /*1430*/  LOP3.LUT R3, R3, R10, RZ, 0x3c, !PT ;  /* 0x0000000a03037212 */ /* 0x000fe200078e3cff */
[----:B------:R2:W-:Y:S01]  /*1440*/  @P4 LDGSTS.E.BYPASS.LTC128B.128 [R243+0xe100], [R16.64+0x80], !P0 ;  /* 0x0e10008010f34fae */ /* 0x0005e2000c101d4e */
[----:B------:R-:W-:-:S02]  /*1450*/  UIMAD UR7, UR10, UR5, UR4 ;  /* 0x000000050a0772a4 */ /* 0x000fc4000f8e0204 */
[----:B------:R-:W-:Y:S01]  /*1460*/  LOP3.LUT R0, R3, 0xfffffe00, R0, 0xf8, !PT ;  /* 0xfffffe0003007812 */ /* 0x000fe200078ef800 */
[----:B------:R2:W-:Y:S01]  /*1470*/  @P2 LDGSTS.E.BYPASS.LTC128B.128 [R243+0xb100], [R18.64], !P3 ;  /* 0x0b10000012f32fae */ /* 0x0005e2000d901d4e */
[----:B------:R-:W-:Y:S01]  /*1480*/  LOP3.LUT R3, R5, 0x7ffffc00, RZ, 0xc0, !PT ;  /* 0x7ffffc0005037812 */ /* 0x000fe200078ec0ff */
[----:B------:R-:W-:Y:S01]  /*1490*/  IMAD.MOV.U32 R5, RZ, RZ, 0x20 ;  /* 0x00000020ff057424 */ /* 0x000fe200078e00ff */
[----:B------:R-:W-:Y:S01]  /*14a0*/  LOP3.LUT R4, R4, 0x1c0, RZ, 0xc0, !PT ;  /* 0x000001c004047812 */ /* 0x000fe200078ec0ff */
[----:B------:R2:W-:Y:S01]  /*14b0*/  @P2 LDGSTS.E.BYPASS.LTC128B.128 [R243+0xf100], [R18.64+0x80], !P0 ;  /* 0x0f10008012f32fae */ /* 0x0005e2000c101d4e */
[----:B------:R-:W-:Y:S01]  /*14c0*/  R2P PR, R2, 0x6 ;  /* 0x0000000602007804 */ /* 0x000fe20000000000 */
[----:B------:R-:W-:Y:S01]  /*14d0*/  ULDC.64 UR4, c[0x0][0x208] ;  /* 0x0000820000047ab9 */ /* 0x000fe20000000a00 */
[----:B------:R-:W-:Y:S01]  /*14e0*/  IADD3 R3, R0, R3, RZ ;  /* 0x0000000300037210 */ /* 0x000fe20007ffe0ff */
[----:B------:R-:W0:Y:S01]  /*14f0*/  LDGDEPBAR ;  /* 0x00000000000079af */ /* 0x000e220000000000 */
[----:B------:R-:W-:Y:S01]  /*1500*/  LOP3.LUT R9, R4, 0x8, R9, 0xf8, !PT ;  /* 0x0000000804097812 */ /* 0x000fe200078ef809 */
[----:B------:R-:W-:Y:S01]  /*1510*/  UIMAD UR11, UR11, UR4, URZ ;  /* 0x000000040b0b72a4 */ /* 0x000fe2000f8e023f */
[----:B------:R-:W-:Y:S01]  /*1520*/  SHF.R.U32.HI R4, RZ, 0x3, R4 ;  /* 0x00000003ff047819 */ /* 0x000fe20000011604 */
[----:B------:R-:W-:Y:S01]  /*1530*/  UIMAD.WIDE.U32 UR22, UR16, UR4, URZ ;  /* 0x00000004101672a5 */ /* 0x000fe2000f8e003f */
[----:B------:R-:W-:Y:S01]  /*1540*/  SEL R7, R7, 0xfffffff0, !P1 ;  /* 0xfffffff007077807 */ /* 0x000fe20004800000 */
[----:B------:R-:W-:Y:S01]  /*1550*/  UIMAD UR11, UR16, UR5, UR11 ;  /* 0x00000005100b72a4 */ /* 0x000fe2000f8e020b */
[----:B------:R-:W-:-:S02]  /*1560*/  LEA R2, R3, 0x100, 0x1 ;  /* 0x0000010003027811 */ /* 0x000fc400078e08ff */
[----:B------:R-:W-:Y:S01]  /*1570*/  LOP3.LUT R9, R9, R4, RZ, 0x3c, !PT ;  /* 0x0000000409097212 */ /* 0x000fe200078e3cff */
[----:B------:R-:W-:Y:S01]  /*1580*/  UIADD3 UR20, UR23, UR11, URZ ;  /* 0x0000000b17147290 */ /* 0x000fe2000fffe03f */
[----:B------:R-:W-:Y:S01]  /*1590*/  SEL R5, R5, 0xffffffe0, !P2 ;  /* 0xffffffe005057807 */ /* 0x000fe20005000000 */
[--C-:B------:R-:W-:Y:S01]  /*15a0*/  IMAD R4, R7, 0x2, R2.reuse ;  /* 0x0000000207047824 */ /* 0x100fe200078e0202 */
[----:B------:R-:W-:Y:S01]  /*15b0*/  LOP3.LUT P1, RZ, R29, 0x2, RZ, 0xc0, !PT ;  /* 0x000000021dff7812 */ /* 0x000fe2000782c0ff */
[----:B------:R-:W-:Y:S01]  /*15c0*/  IMAD R242, R6, 0x200, R9 ;  /* 0x0000020006f27824 */ /* 0x000fe200078e0209 */
[----:B------:R-:W-:Y:S01]  /*15d0*/  UMOV UR11, 0xffffff80 ;  /* 0xffffff80000b7882 */ /* 0x000fe20000000000 */
[----:B------:R-:W-:Y:S01]  /*15e0*/  IMAD.SHL.U32 R6, R3, 0x2, RZ ;  /* 0x0000000203067824 */ /* 0x000fe200078e00ff */
[----:B------:R-:W-:Y:S01]  /*15f0*/  LOP3.LUT P2, RZ, R29, 0x4, RZ, 0xc0, !PT ;  /* 0x000000041dff7812 */ /* 0x000fe2000784c0ff */
[C---:B------:R-:W-:Y:S01]  /*1600*/  IMAD R3, R5.reuse, 0x2, R2 ;  /* 0x0000000205037824 */ /* 0x040fe200078e0202 */
[----:B------:R-:W-:Y:S01]  /*1610*/  LEA R2, R5, R4, 0x1 ;  /* 0x0000000405027211 */ /* 0x000fe200078e08ff */
[----:B------:R-:W-:Y:S01]  /*1620*/  IMAD.SHL.U32 R242, R242, 0x2, RZ ;  /* 0x00000002f2f27824 */ /* 0x000fe200078e00ff */
[----:B------:R-:W-:-:S04]  /*1630*/  DEPBAR.LE SB0, 0x1 ;  /* 0x000080400000791a */ /* 0x000fc80000000000 */
[----:B------:R-:W-:Y:S01]  /*1640*/  BAR.SYNC.DEFER_BLOCKING 0x0 ;  /* 0x0000000000007b1d */ /* 0x000fe20000010000 */
[----:B------:R-:W-:-:S05]  /*1650*/  IADD3 R241, R242, 0x8120, RZ ;  /* 0x00008120f2f17810 */ /* 0x000fca0007ffe0ff */
[----:B------:R-:W-:Y:S04]  /*1660*/  LDSM.16.M88.4 R136, [R6+0x100] ;  /* 0x000100000688783b */ /* 0x000fe80000000200 */
[----:B------:R3:W-:Y:S04]  /*1670*/  LDSM.16.M88.4 R184, [R6+0x4100] ;  /* 0x0041000006b8783b */ /* 0x0007e80000000200 */
[----:B------:R-:W-:Y:S04]  /*1680*/  LDSM.16.M88.4 R172, [R4] ;  /* 0x0000000004ac783b */ /* 0x000fe80000000200 */
[----:B------:R-:W-:Y:S04]  /*1690*/  LDSM.16.M88.4 R188, [R4+0x4000] ;  /* 0x0040000004bc783b */ /* 0x000fe80000000200 */
[----:B------:R-:W-:Y:S04]  /*16a0*/  LDSM.16.M88.4 R176, [R3] ;  /* 0x0000000003b0783b */ /* 0x000fe80000000200 */
[----:B------:R4:W-:Y:S04]  /*16b0*/  LDSM.16.M88.4 R192, [R3+0x4000] ;  /* 0x0040000003c0783b */ /* 0x0009e80000000200 */
[----:B------:R-:W-:Y:S01]  /*16c0*/  LDSM.16.M88.4 R180, [R2] ;  /* 0x0000000002b4783b */ /* 0x000fe20000000200 */
[----:B---3--:R-:W-:-:S03]  /*16d0*/  IADD3 R6, R242, 0x8100, RZ ;  /* 0x00008100f2067810 */ /* 0x008fc60007ffe0ff */
[----:B------:R3:W-:Y:S01]  /*16e0*/  LDSM.16.M88.4 R212, [R2+0x4000] ;  /* 0x0040000002d4783b */ /* 0x0007e20000000200 */
[----:B------:R-:W-:-:S03]  /*16f0*/  @P1 IADD3 R241, R6, -0x20, RZ ;  /* 0xffffffe006f11810 */ /* 0x000fc60007ffe0ff */
[----:B------:R-:W-:Y:S01]  /*1700*/  BAR.SYNC.DEFER_BLOCKING 0x0 ;  /* 0x0000000000007b1d */ /* 0x000fe20000010000 */
[C---:B------:R-:W-:Y:S02]  /*1710*/  IADD3 R235, R241.reuse, 0x800, RZ ;  /* 0x00000800f1eb7810 */ /* 0x040fe40007ffe0ff */
[C---:B------:R-:W-:Y:S02]  /*1720*/  IADD3 R234, R241.reuse, 0x1000, RZ ;  /* 0x00001000f1ea7810 */ /* 0x040fe40007ffe0ff */
[C---:B------:R-:W-:Y:S02]  /*1730*/  IADD3 R233, R241.reuse, 0x1800, RZ ;  /* 0x00001800f1e97810 */ /* 0x040fe40007ffe0ff */
[C---:B------:R-:W-:Y:S01]  /*1740*/  IADD3 R232, R241.reuse, 0x2000, RZ ;  /* 0x00002000f1e87810 */ /* 0x040fe20007ffe0ff */
[----:B----4-:R-:W-:Y:S01]  /*1750*/  IMAD R3, R28, c[0x0][0x208], RZ ;  /* 0x000082001c037a24 */ /* 0x010fe200078e02ff */
[C---:B------:R-:W-:Y:S02]  /*1760*/  IADD3 R231, R241.reuse, 0x2800, RZ ;  /* 0x00002800f1e77810 */ /* 0x040fe40007ffe0ff */
[----:B------:R-:W-:-:S02]  /*1770*/  IADD3 R230, R241, 0x3000, RZ ;  /* 0x00003000f1e67810 */ /* 0x000fc40007ffe0ff */
[C---:B------:R-:W-:Y:S02]  /*1780*/  IADD3 R229, R241.reuse, 0x3800, RZ ;  /* 0x00003800f1e57810 */ /* 0x040fe40007ffe0ff */
[C---:B------:R-:W-:Y:S01]  /*1790*/  IADD3 R227, R241.reuse, 0x4000, RZ ;  /* 0x00004000f1e37810 */ /* 0x040fe20007ffe0ff */
[----:B---3--:R-:W-:Y:S01]  /*17a0*/  IMAD R2, R32, c[0x0][0x20c], R3 ;  /* 0x0000830020027a24 */ /* 0x008fe200078e0203 */
[----:B------:R-:W-:Y:S01]  /*17b0*/  IADD3 R226, R241, 0x4800, RZ ;  /* 0x00004800f1e27810 */ /* 0x000fe20007ffe0ff */
[----:B------:R-:W-:Y:S01]  /*17c0*/  IMAD R3, R251, c[0x0][0x218], RZ ;  /* 0x00008600fb037a24 */ /* 0x000fe200078e02ff */
[----:B------:R-:W-:Y:S01]  /*17d0*/  IADD3 R225, R241, 0x5000, RZ ;  /* 0x00005000f1e17810 */ /* 0x000fe20007ffe0ff */
[----:B------:R-:W-:-:S04]  /*17e0*/  DEPBAR.LE SB0, 0x0 ;  /* 0x000080000000791a */ /* 0x000fc80000000000 */
[----:B------:R-:W-:Y:S01]  /*17f0*/  BAR.SYNC.DEFER_BLOCKING 0x0 ;  /* 0x0000000000007b1d */ /* 0x000fe20000010000 */
[----:B------:R-:W-:Y:S01]  /*1800*/  IMAD R3, R250, c[0x0][0x21c], R3 ;  /* 0x00008700fa037a24 */ /* 0x000fe200078e0203 */
[C---:B------:R-:W-:Y:S02]  /*1810*/  IADD3 R224, R241.reuse, 0x5800, RZ ;  /* 0x00005800f1e07810 */ /* 0x040fe40007ffe0ff */
[C---:B------:R-:W-:Y:S02]  /*1820*/  IADD3 R223, R241.reuse, 0x6000, RZ ;  /* 0x00006000f1df7810 */ /* 0x040fe40007ffe0ff */
[C---:B------:R-:W-:Y:S02]  /*1830*/  IADD3 R222, R241.reuse, 0x6800, RZ ;  /* 0x00006800f1de7810 */ /* 0x040fe40007ffe0ff */
[C---:B------:R-:W-:Y:S02]  /*1840*/  IADD3 R221, R241.reuse, 0x7000, RZ ;  /* 0x00007000f1dd7810 */ /* 0x040fe40007ffe0ff */
[----:B------:R-:W-:Y:S01]  /*1850*/  IADD3 R220, R241, 0x7800, RZ ;  /* 0x00007800f1dc7810 */ /* 0x000fe20007ffe0ff */
[----:B------:R-:W3:Y:S04]  /*1860*/  LDSM.16.M88.4 R84, [R242+0x8900] ;  /* 0x00890000f254783b */ /* 0x000ee80000000200 */
[----:B------:R-:W-:Y:S04]  /*1870*/  LDSM.16.M88.4 R20, [R241+0x800] ;  /* 0x00080000f114783b */ /* 0x000fe80000000200 */
[----:B-1----:R-:W2:Y:S04]  /*1880*/  LDSM.16.M88.4 R12, [R242+0x8100] ;  /* 0x00810000f20c783b */ /* 0x002ea80000000200 */
[----:B------:R-:W1:Y:S04]  /*1890*/  LDSM.16.M88.4 R24, [R241] ;  /* 0x00000000f118783b */ /* 0x000e680000000200 */
[----:B------:R-:W4:Y:S04]  /*18a0*/  LDSM.16.M88.4 R76, [R242+0x9100] ;  /* 0x00910000f24c783b */ /* 0x000f280000000200 */
[----:B------:R-:W-:Y:S04]  /*18b0*/  LDSM.16.M88.4 R100, [R241+0x1000] ;  /* 0x00100000f164783b */ /* 0x000fe80000000200 */
[----:B------:R-:W5:Y:S04]  /*18c0*/  LDSM.16.M88.4 R44, [R242+0xa100] ;  /* 0x00a10000f22c783b */ /* 0x000f680000000200 */
[----:B------:R-:W-:Y:S04]  /*18d0*/  LDSM.16.M88.4 R52, [R242+0x9900] ;  /* 0x00990000f234783b */ /* 0x000fe80000000200 */
[----:B------:R-:W1:Y:S04]  /*18e0*/  LDSM.16.M88.4 R36, [R242+0xa900] ;  /* 0x00a90000f224783b */ /* 0x000e680000000200 */
[----:B------:R-:W-:Y:S01]  /*18f0*/  LDSM.16.M88.4 R96, [R241+0x1800] ;  /* 0x00180000f160783b */ /* 0x000fe20000000200 */
[C---:B---3--:R-:W-:Y:S03]  /*1900*/  HMMA.16816.F32 R8, R136.reuse, R84, RZ ;  /* 0x000000548808723c */ /* 0x048fe600000018ff */
[----:B------:R-:W-:Y:S04]  /*1910*/  LDSM.16.M88.4 R88, [R241+0x2000] ;  /* 0x00200000f158783b */ /* 0x000fe80000000200 */
[----:B------:R-:W-:Y:S01]  /*1920*/  LDSM.16.M88.4 R68, [R241+0x2800] ;  /* 0x00280000f144783b */ /* 0x000fe20000000200 */
[C---:B------:R-:W-:Y:S03]  /*1930*/  HMMA.16816.F32 R84, R136.reuse, R86, RZ ;  /* 0x000000568854723c */ /* 0x040fe600000018ff */
[----:B------:R-:W-:Y:S04]  /*1940*/  LDSM.16.M88.4 R64, [R241+0x3000] ;  /* 0x00300000f140783b */ /* 0x000fe80000000200 */
[----:B------:R-:W-:Y:S01]  /*1950*/  LDSM.16.M88.4 R60, [R241+0x3800] ;  /* 0x00380000f13c783b */ /* 0x000fe20000000200 */
[----:B--2---:R-:W-:Y:S08]  /*1960*/  HMMA.16816.F32 R16, R136, R12, RZ ;  /* 0x0000000c8810723c */ /* 0x004ff000000018ff */
[----:B------:R-:W-:Y:S07]  /*1970*/  HMMA.16816.F32 R8, R172, R20, R8 ;  /* 0x00000014ac08723c */ /* 0x000fee0000001808 */
[----:B------:R-:W-:Y:S01]  /*1980*/  IMAD.IADD R21, R31, 0x1, R2 ;  /* 0x000000011f157824 */ /* 0x000fe200078e0202 */
[----:B------:R-:W-:Y:S01]  /*1990*/  HMMA.16816.F32 R12, R136, R14, RZ ;  /* 0x0000000e880c723c */ /* 0x000fe200000018ff */
[----:B------:R-:W-:-:S02]  /*19a0*/  IMAD.U32 R2, RZ, RZ, UR10 ;  /* 0x0000000aff027e24 */ /* 0x000fc4000f8e00ff */
[----:B------:R-:W-:Y:S02]  /*19b0*/  IMAD.MOV.U32 R20, RZ, RZ, R30 ;  /* 0x000000ffff147224 */ /* 0x000fe400078e001e */
[----:B------:R-:W-:Y:S02]  /*19c0*/  LDSM.16.M88.4 R28, [R242+0xb100] ;  /* 0x00b10000f21c783b */ /* 0x000fe40000000200 */
[----:B------:R-:W-:Y:S01]  /*19d0*/  IMAD.WIDE.U32 R20, R2, c[0x0][0x210], R20 ;  /* 0x0000840002147a25 */ /* 0x000fe200078e0014 */
[----:B------:R-:W-:Y:S04]  /*19e0*/  HMMA.16816.F32 R84, R172, R22, R84 ;  /* 0x00000016ac54723c */ /* 0x000fe80000001854 */
[----:B------:R-:W-:Y:S01]  /*19f0*/  IADD3 R21, R21, UR7, RZ ;  /* 0x0000000715157c10 */ /* 0x000fe2000fffe0ff */
[----:B------:R-:W-:-:S02]  /*1a00*/  ULDC UR7, c[0x0][0x1d0] ;  /* 0x0000740000077ab9 */ /* 0x000fc40000000800 */
[----:B------:R-:W-:Y:S01]  /*1a10*/  UIMAD UR7, UR16, UR11, UR7 ;  /* 0x0000000b100772a4 */ /* 0x000fe2000f8e0207 */
[----:B-1----:R-:W-:Y:S01]  /*1a20*/  HMMA.16816.F32 R16, R172, R24, R16 ;  /* 0x00000018ac10723c */ /* 0x002fe20000001810 */
[----:B------:R-:W-:Y:S01]  /*1a30*/  IMAD.WIDE.U32 R250, R250, c[0x0][0x218], R20 ;  /* 0x00008600fafa7a25 */ /* 0x000fe200078e0014 */
[----:B------:R-:W-:-:S03]  /*1a40*/  USHF.L.U32 UR11, UR4, 0x6, URZ ;  /* 0x00000006040b7899 */ /* 0x000fc6000800063f */
[----:B------:R-:W-:Y:S01]  /*1a50*/  IMAD.U32 R20, RZ, RZ, UR22 ;  /* 0x00000016ff147e24 */ /* 0x000fe2000f8e00ff */
[----:B------:R-:W-:Y:S01]  /*1a60*/  IADD3 R2, -R32, UR7, RZ ;  /* 0x0000000720027c10 */ /* 0x000fe2000fffe1ff */
[----:B------:R-:W-:Y:S01]  /*1a70*/  IMAD.U32 R21, RZ, RZ, UR23 ;  /* 0x00000017ff157e24 */ /* 0x000fe2000f8e00ff */
[----:B------:R-:W-:Y:S01]  /*1a80*/  IADD3 R248, R251, R3, RZ ;  /* 0x00000003fbf87210 */ /* 0x000fe20007ffe0ff */
[----:B------:R-:W-:Y:S01]  /*1a90*/  IMAD.U32 R21, RZ, RZ, UR20 ;  /* 0x00000014ff157e24 */ /* 0x000fe2000f8e00ff */
[----:B------:R-:W-:Y:S01]  /*1aa0*/  LEA R3, P1, R20, R250, 0x7 ;  /* 0x000000fa14037211 */ /* 0x000fe200078238ff */
[----:B------:R-:W-:Y:S01]  /*1ab0*/  UMOV UR23, 0x6 ;  /* 0x0000000600177882 */ /* 0x000fe20000000000 */
[C---:B------:R-:W-:Y:S01]  /*1ac0*/  ISETP.LT.OR P5, PT, R2.reuse, 0x1, P3 ;  /* 0x000000010200780c */ /* 0x040fe20001fa1670 */
[----:B------:R-:W-:Y:S01]  /*1ad0*/  USHF.L.U64.HI UR20, UR4, UR23, UR5 ;  /* 0x0000001704147299 */ /* 0x000fe20008010205 */
[----:B------:R-:W-:Y:S01]  /*1ae0*/  ISETP.LT.OR P6, PT, R2, 0x1, P0 ;  /* 0x000000010200780c */ /* 0x000fe200007c1670 */
[----:B------:R-:W-:Y:S01]  /*1af0*/  HMMA.16816.F32 R12, R172, R26, R12 ;  /* 0x0000001aac0c723c */ /* 0x000fe2000000180c */
[----:B------:R-:W-:Y:S01]  /*1b00*/  LEA.HI.X R4, R20, R248, R21, 0x7, P1 ;  /* 0x000000f814047211 */ /* 0x000fe200008f3c15 */
[----:B------:R-:W-:Y:S01]  /*1b10*/  UIADD3 UR22, UP0, UR11, 0x80, URZ ;  /* 0x000000800b167890 */ /* 0x000fe2000ff1e03f */
[C---:B------:R-:W-:Y:S01]  /*1b20*/  LEA R34, P1, R3.reuse, c[0x0][0x1f8], 0x1 ;  /* 0x00007e0003227a11 */ /* 0x040fe200078208ff */
[----:B------:R-:W1:Y:S01]  /*1b30*/  LDSM.16.M88.4 R20, [R242+0xb900] ;  /* 0x00b90000f214783b */ /* 0x000e620000000200 */
[----:B------:R-:W-:Y:S01]  /*1b40*/  ISETP.LT.OR P4, PT, R2, 0x21, P3 ;  /* 0x000000210200780c */ /* 0x000fe20001f81670 */
[----:B------:R-:W-:Y:S01]  /*1b50*/  UIADD3.X UR21, URZ, UR20, URZ, UP0, !UPT ;  /* 0x000000143f157290 */ /* 0x000fe200087fe43f */
[----:B------:R-:W-:Y:S01]  /*1b60*/  LEA.HI.X R35, R3, c[0x0][0x1fc], R4, 0x1, P1 ;  /* 0x00007f0003237a11 */ /* 0x000fe200008f0c04 */
[----:B----4-:R-:W-:Y:S01]  /*1b70*/  HMMA.16816.F32 R80, R136, R76, RZ ;  /* 0x0000004c8850723c */ /* 0x010fe200000018ff */
[----:B------:R-:W-:Y:S01]  /*1b80*/  IADD3 R24, P1, R34, UR11, RZ ;  /* 0x0000000b22187c10 */ /* 0x000fe2000ff3e0ff */
[----:B------:R-:W-:Y:S01]  /*1b90*/  IMAD.U32 R27, RZ, RZ, UR11 ;  /* 0x0000000bff1b7e24 */ /* 0x000fe2000f8e00ff */
[----:B------:R-:W-:Y:S01]  /*1ba0*/  UISETP.GT.AND UP0, UPT, UR16, UR8, UPT ;  /* 0x000000081000728c */ /* 0x000fe2000bf04270 */
[----:B------:R-:W-:Y:S01]  /*1bb0*/  @!PT LDS RZ, [RZ] ;  /* 0x00000000fffff984 */ /* 0x000fe20000000800 */
[----:B------:R-:W-:Y:S01]  /*1bc0*/  @!PT LDS RZ, [RZ] ;  /* 0x00000000fffff984 */ /* 0x000fe20000000800 */
[----:B------:R-:W-:Y:S01]  /*1bd0*/  @!PT LDS RZ, [RZ] ;  /* 0x00000000fffff984 */ /* 0x000fe20000000800 */
[----:B------:R2:W-:Y:S01]  /*1be0*/  LDGSTS.E.BYPASS.LTC128B.128 [R243+0x100], [R34.64], !P5 ;  /* 0x0010000022f37fae */ /* 0x0005e2000e901d4e */
[----:B------:R-:W-:-:S02]  /*1bf0*/  IADD3.X R25, R35, UR20, RZ, P1, !PT ;  /* 0x0000001423197c10 */ /* 0x000fc40008ffe4ff */
[----:B------:R-:W-:Y:S01]  /*1c00*/  IADD3 R26, P5, P1, R27, 0x80, R34 ;  /* 0x000000801b1a7810 */ /* 0x000fe200079be022 */
[----:B------:R2:W-:Y:S01]  /*1c10*/  LDGSTS.E.BYPASS.LTC128B.128 [R243+0x4100], [R34.64+0x80], !P6 ;  /* 0x0410008022f37fae */ /* 0x0005e2000f101d4e */
[----:B------:R-:W-:Y:S01]  /*1c20*/  ISETP.LT.OR P6, PT, R2, 0x21, P0 ;  /* 0x000000210200780c */ /* 0x000fe200007c1670 */
[C---:B-----5:R-:W-:Y:S01]  /*1c30*/  HMMA.16816.F32 R48, R136.reuse, R44, RZ ;  /* 0x0000002c8830723c */ /* 0x060fe200000018ff */
[----:B------:R-:W-:Y:S01]  /*1c40*/  IADD3.X R27, RZ, UR20, R35, P5, P1 ;  /* 0x00000014ff1b7c10 */ /* 0x000fe2000afe2423 */
[----:B------:R1:W-:Y:S01]  /*1c50*/  LDGSTS.E.BYPASS.LTC128B.128 [R243+0x1100], [R24.64], !P4 ;  /* 0x0110000018f37fae */ /* 0x0003e2000e101d4e */
[----:B------:R-:W-:Y:S02]  /*1c60*/  IADD3 R92, P4, R24, UR11, RZ ;  /* 0x0000000b185c7c10 */ /* 0x000fe4000ff9e0ff */
[----:B------:R-:W-:Y:S02]  /*1c70*/  ISETP.LT.OR P1, PT, R2, 0x41, P3 ;  /* 0x000000410200780c */ /* 0x000fe40001f21670 */
[----:B------:R-:W-:Y:S01]  /*1c80*/  IADD3.X R93, R25, UR20, RZ, P4, !PT ;  /* 0x00000014195d7c10 */ /* 0x000fe2000a7fe4ff */
[----:B------:R-:W-:Y:S01]  /*1c90*/  HMMA.16816.F32 R44, R136, R46, RZ ;  /* 0x0000002e882c723c */ /* 0x000fe200000018ff */
[----:B------:R-:W-:-:S02]  /*1ca0*/  IADD3 R106, P5, R24, UR22, RZ ;  /* 0x00000016186a7c10 */ /* 0x000fc4000ffbe0ff */
[----:B------:R-:W-:Y:S01]  /*1cb0*/  IADD3 R104, P4, R92, UR11, RZ ;  /* 0x0000000b5c687c10 */ /* 0x000fe2000ff9e0ff */
[----:B------:R1:W-:Y:S01]  /*1cc0*/  LDGSTS.E.BYPASS.LTC128B.128 [R243+0x5100], [R26.64], !P6 ;  /* 0x051000001af37fae */ /* 0x0003e2000f101d4e */
[----:B------:R-:W-:Y:S02]  /*1cd0*/  IADD3.X R107, R25, UR21, RZ, P5, !PT ;  /* 0x00000015196b7c10 */ /* 0x000fe4000affe4ff */
[----:B------:R-:W-:Y:S01]  /*1ce0*/  IADD3.X R105, R93, UR20, RZ, P4, !PT ;  /* 0x000000145d697c10 */ /* 0x000fe2000a7fe4ff */
[----:B------:R-:W-:Y:S01]  /*1cf0*/  HMMA.16816.F32 R80, R172, R100, R80 ;  /* 0x00000064ac50723c */ /* 0x000fe20000001850 */
[C---:B------:R-:W-:Y:S01]  /*1d00*/  ISETP.LT.OR P6, PT, R2.reuse, 0x41, P0 ;  /* 0x000000410200780c */ /* 0x040fe200007c1670 */
[----:B------:R3:W-:Y:S01]  /*1d10*/  LDGSTS.E.BYPASS.LTC128B.128 [R243+0x2100], [R92.64], !P1 ;  /* 0x021000005cf37fae */ /* 0x0007e2000c901d4e */
[C---:B------:R-:W-:Y:S02]  /*1d20*/  ISETP.LT.OR P5, PT, R2.reuse, 0x61, P3 ;  /* 0x000000610200780c */ /* 0x040fe40001fa1670 */
[----:B------:R-:W-:Y:S01]  /*1d30*/  ISETP.LT.OR P4, PT, R2, 0x61, P0 ;  /* 0x000000610200780c */ /* 0x000fe20000781670 */
[----:B------:R-:W-:Y:S01]  /*1d40*/  IMAD.MOV.U32 R2, RZ, RZ, 0x40 ;  /* 0x00000040ff027424 */ /* 0x000fe200078e00ff */
[----:B------:R-:W-:Y:S01]  /*1d50*/  IADD3 R100, P1, R92, UR22, RZ ;  /* 0x000000165c647c10 */ /* 0x000fe2000ff3e0ff */
[----:B------:R-:W-:Y:S03]  /*1d60*/  HMMA.16816.F32 R40, R136, R36, RZ ;  /* 0x000000248828723c */ /* 0x000fe600000018ff */
[----:B------:R-:W-:-:S02]  /*1d70*/  SEL R2, R2, 0xffffffc0, !P2 ;  /* 0xffffffc002027807 */ /* 0x000fc40005000000 */
[----:B------:R-:W-:Y:S01]  /*1d80*/  IADD3.X R101, R93, UR21, RZ, P1, !PT ;  /* 0x000000155d657c10 */ /* 0x000fe20008ffe4ff */
[----:B------:R4:W-:Y:S01]  /*1d90*/  LDGSTS.E.BYPASS.LTC128B.128 [R243+0x6100], [R106.64], !P6 ;  /* 0x061000006af37fae */ /* 0x0009e2000f101d4e */
[----:B------:R-:W-:Y:S01]  /*1da0*/  PLOP3.LUT P1, PT, PT, PT, UP0, 0x80, 0x0 ;  /* 0x000000000000781c */ /* 0x000fe20003f2f008 */
[----:B------:R-:W-:Y:S01]  /*1db0*/  IMAD.IADD R239, R242, 0x1, R2 ;  /* 0x00000001f2ef7824 */ /* 0x000fe200078e0202 */
[----:B------:R-:W-:Y:S01]  /*1dc0*/  HMMA.16816.F32 R76, R136, R78, RZ ;  /* 0x0000004e884c723c */ /* 0x000fe200000018ff */
[----:B------:R4:W-:Y:S01]  /*1dd0*/  LDGSTS.E.BYPASS.LTC128B.128 [R243+0x3100], [R104.64], !P5 ;  /* 0x0310000068f37fae */ /* 0x0009e2000e901d4e */
[----:B------:R-:W-:-:S03]  /*1de0*/  IMAD.IADD R228, R2, 0x1, R241 ;  /* 0x0000000102e47824 */ /* 0x000fc600078e02f1 */
[----:B------:R5:W-:Y:S03]  /*1df0*/  LDGSTS.E.BYPASS.LTC128B.128 [R243+0x7100], [R100.64], !P4 ;  /* 0x0710000064f37fae */ /* 0x000be6000e101d4e */
[C---:B-1----:R-:W-:Y:S01]  /*1e00*/  HMMA.16816.F32 R24, R136.reuse, R20, RZ ;  /* 0x000000148818723c */ /* 0x042fe200000018ff */
[----:B------:R-:W1:Y:S04]  /*1e10*/  LDSM.16.M88.4 R56, [R239+0x8100] ;  /* 0x00810000ef38783b */ /* 0x000e680000000200 */
[----:B---3--:R-:W-:Y:S03]  /*1e20*/  LDSM.16.M88.4 R92, [R239+0x8900] ;  /* 0x00890000ef5c783b */ /* 0x008fe60000000200 */
[C---:B------:R-:W-:Y:S01]  /*1e30*/  HMMA.16816.F32 R20, R136.reuse, R22, RZ ;  /* 0x000000168814723c */ /* 0x040fe200000018ff */
[----:B------:R-:W-:Y:S04]  /*1e40*/  LDSM.16.M88.4 R108, [R239+0x9900] ;  /* 0x00990000ef6c783b */ /* 0x000fe80000000200 */
[----:B------:R-:W0:Y:S03]  /*1e50*/  LDGDEPBAR ;  /* 0x00000000000079af */ /* 0x000e260000000000 */
[C---:B------:R-:W-:Y:S01]  /*1e60*/  HMMA.16816.F32 R36, R136.reuse, R38, RZ ;  /* 0x000000268824723c */ /* 0x040fe200000018ff */
[----:B----4-:R-:W-:Y:S07]  /*1e70*/  LDSM.16.M88.4 R104, [R228] ;  /* 0x00000000e468783b */ /* 0x010fee0000000200 */
[C---:B--2---:R-:W-:Y:S08]  /*1e80*/  HMMA.16816.F32 R32, R136.reuse, R28, RZ ;  /* 0x0000001c8820723c */ /* 0x044ff000000018ff */
[----:B------:R-:W-:Y:S08]  /*1e90*/  HMMA.16816.F32 R28, R136, R30, RZ ;  /* 0x0000001e881c723c */ /* 0x000ff000000018ff */
[C---:B------:R-:W-:Y:S08]  /*1ea0*/  HMMA.16816.F32 R48, R172.reuse, R88, R48 ;  /* 0x00000058ac30723c */ /* 0x040ff00000001830 */
[C---:B------:R-:W-:Y:S01]  /*1eb0*/  HMMA.16816.F32 R44, R172.reuse, R90, R44 ;  /* 0x0000005aac2c723c */ /* 0x040fe2000000182c */
[----:B------:R-:W2:Y:S07]  /*1ec0*/  LDSM.16.M88.4 R88, [R239+0x9100] ;  /* 0x00910000ef58783b */ /* 0x000eae0000000200 */
[C---:B------:R-:W-:Y:S08]  /*1ed0*/  HMMA.16816.F32 R24, R172.reuse, R60, R24 ;  /* 0x0000003cac18723c */ /* 0x040ff00000001818 */
[----:B------:R-:W-:Y:S01]  /*1ee0*/  HMMA.16816.F32 R20, R172, R62, R20 ;  /* 0x0000003eac14723c */ /* 0x000fe20000001814 */
[----:B------:R-:W3:Y:S07]  /*1ef0*/  LDSM.16.M88.4 R60, [R239+0xb100] ;  /* 0x00b10000ef3c783b */ /* 0x000eee0000000200 */
[C---:B------:R-:W-:Y:S08]  /*1f00*/  HMMA.16816.F32 R72, R136.reuse, R52, RZ ;  /* 0x000000348848723c */ /* 0x040ff000000018ff */
[----:B------:R-:W-:Y:S08]  /*1f10*/  HMMA.16816.F32 R52, R136, R54, RZ ;  /* 0x000000368834723c */ /* 0x000ff000000018ff */
[C---:B------:R-:W-:Y:S01]  /*1f20*/  HMMA.16816.F32 R76, R172.reuse, R102, R76 ;  /* 0x00000066ac4c723c */ /* 0x040fe2000000184c */
[----:B-----5:R-:W-:Y:S07]  /*1f30*/  LDSM.16.M88.4 R100, [R228+0x800] ;  /* 0x00080000e464783b */ /* 0x020fee0000000200 */
[C---:B------:R-:W-:Y:S08]  /*1f40*/  HMMA.16816.F32 R40, R172.reuse, R68, R40 ;  /* 0x00000044ac28723c */ /* 0x040ff00000001828 */
[----:B------:R-:W-:Y:S01]  /*1f50*/  HMMA.16816.F32 R36, R172, R70, R36 ;  /* 0x00000046ac24723c */ /* 0x000fe20000001824 */
[----:B------:R-:W4:Y:S07]  /*1f60*/  LDSM.16.M88.4 R68, [R239+0xa100] ;  /* 0x00a10000ef44783b */ /* 0x000f2e0000000200 */
[C---:B-1----:R-:W-:Y:S08]  /*1f70*/  HMMA.16816.F32 R16, R176.reuse, R56, R16 ;  /* 0x00000038b010723c */ /* 0x042ff00000001810 */
[----:B------:R-:W-:Y:S01]  /*1f80*/  HMMA.16816.F32 R12, R176, R58, R12 ;  /* 0x0000003ab00c723c */ /* 0x000fe2000000180c */
[----:B------:R-:W1:Y:S07]  /*1f90*/  LDSM.16.M88.4 R56, [R239+0xb900] ;  /* 0x00b90000ef38783b */ /* 0x000e6e0000000200 */
[C---:B------:R-:W-:Y:S08]  /*1fa0*/  HMMA.16816.F32 R32, R172.reuse, R64, R32 ;  /* 0x00000040ac20723c */ /* 0x040ff00000001820 */
[C---:B------:R-:W-:Y:S01]  /*1fb0*/  HMMA.16816.F32 R28, R172.reuse, R66, R28 ;  /* 0x00000042ac1c723c */ /* 0x040fe2000000181c */
[----:B------:R-:W5:Y:S07]  /*1fc0*/  LDSM.16.M88.4 R64, [R239+0xa900] ;  /* 0x00a90000ef40783b */ /* 0x000f6e0000000200 */
[C---:B------:R-:W-:Y:S08]  /*1fd0*/  HMMA.16816.F32 R72, R172.reuse, R96, R72 ;  /* 0x00000060ac48723c */ /* 0x040ff00000001848 */
[----:B------:R-:W-:Y:S01]  /*1fe0*/  HMMA.16816.F32 R52, R172, R98, R52 ;  /* 0x00000062ac34723c */ /* 0x000fe20000001834 */
[----:B------:R-:W-:Y:S07]  /*1ff0*/  LDSM.16.M88.4 R96, [R228+0x1000] ;  /* 0x00100000e460783b */ /* 0x000fee0000000200 */
[C---:B--2---:R-:W-:Y:S08]  /*2000*/  HMMA.16816.F32 R80, R176.reuse, R88, R80 ;  /* 0x00000058b050723c */ /* 0x044ff00000001850 */
[C---:B------:R-:W-:Y:S01]  /*2010*/  HMMA.16816.F32 R76, R176.reuse, R90, R76 ;  /* 0x0000005ab04c723c */ /* 0x040fe2000000184c */
[----:B------:R-:W2:Y:S07]  /*2020*/  LDSM.16.M88.4 R88, [R228+0x2000] ;  /* 0x00200000e458783b */ /* 0x000eae0000000200 */
[C---:B------:R-:W-:Y:S08]  /*2030*/  HMMA.16816.F32 R8, R176.reuse, R92, R8 ;  /* 0x0000005cb008723c */ /* 0x040ff00000001808 */
[C---:B------:R-:W-:Y:S01]  /*2040*/  HMMA.16816.F32 R84, R176.reuse, R94, R84 ;  /* 0x0000005eb054723c */ /* 0x040fe20000001854 */
[----:B------:R-:W1:Y:S07]  /*2050*/  LDSM.16.M88.4 R92, [R228+0x1800] ;  /* 0x00180000e45c783b */ /* 0x000e6e0000000200 */
[C---:B---3--:R-:W-:Y:S08]  /*2060*/  HMMA.16816.F32 R32, R176.reuse, R60, R32 ;  /* 0x0000003cb020723c */ /* 0x048ff00000001820 */
[C---:B------:R-:W-:Y:S01]  /*2070*/  HMMA.16816.F32 R28, R176.reuse, R62, R28 ;  /* 0x0000003eb01c723c */ /* 0x040fe2000000181c */
[----:B------:R-:W3:Y:S07]  /*2080*/  LDSM.16.M88.4 R60, [R228+0x2800] ;  /* 0x00280000e43c783b */ /* 0x000eee0000000200 */
[C---:B----4-:R-:W-:Y:S08]  /*2090*/  HMMA.16816.F32 R48, R176.reuse, R68, R48 ;  /* 0x00000044b030723c */ /* 0x050ff00000001830 */
[C---:B------:R-:W-:Y:S01]  /*20a0*/  HMMA.16816.F32 R44, R176.reuse, R70, R44 ;  /* 0x00000046b02c723c */ /* 0x040fe2000000182c */
[----:B------:R-:W-:Y:S07]  /*20b0*/  LDSM.16.M88.4 R68, [R228+0x3000] ;  /* 0x00300000e444783b */ /* 0x000fee0000000200 */
[C---:B------:R-:W-:Y:S08]  /*20c0*/  HMMA.16816.F32 R72, R176.reuse, R108, R72 ;  /* 0x0000006cb048723c */ /* 0x040ff00000001848 */
[C---:B------:R-:W-:Y:S08]  /*20d0*/  HMMA.16816.F32 R52, R176.reuse, R110, R52 ;  /* 0x0000006eb034723c */ /* 0x040ff00000001834 */
[C---:B-1----:R-:W-:Y:S08]  /*20e0*/  HMMA.16816.F32 R24, R176.reuse, R56, R24 ;  /* 0x00000038b018723c */ /* 0x042ff00000001818 */
[C---:B-----5:R-:W-:Y:S08]  /*20f0*/  HMMA.16816.F32 R40, R176.reuse, R64, R40 ;  /* 0x00000040b028723c */ /* 0x060ff00000001828 */
[C---:B------:R-:W-:Y:S08]  /*2100*/  HMMA.16816.F32 R36, R176.reuse, R66, R36 ;  /* 0x00000042b024723c */ /* 0x040ff00000001824 */
[----:B------:R-:W-:Y:S01]  /*2110*/  HMMA.16816.F32 R56, R176, R58, R20 ;  /* 0x0000003ab038723c */ /* 0x000fe20000001814 */
[----:B------:R-:W1:Y:S07]  /*2120*/  LDSM.16.M88.4 R20, [R242+0xc100] ;  /* 0x00c10000f214783b */ /* 0x000e6e0000000200 */
[C---:B------:R-:W-:Y:S08]  /*2130*/  HMMA.16816.F32 R16, R180.reuse, R104, R16 ;  /* 0x00000068b410723c */ /* 0x040ff00000001810 */
[C---:B------:R-:W-:Y:S08]  /*2140*/  HMMA.16816.F32 R12, R180.reuse, R106, R12 ;  /* 0x0000006ab40c723c */ /* 0x040ff0000000180c */
[C---:B--2---:R-:W-:Y:S01]  /*2150*/  HMMA.16816.F32 R64, R180.reuse, R88, R48 ;  /* 0x00000058b440723c */ /* 0x044fe20000001830 */
[----:B------:R-:W-:Y:S07]  /*2160*/  LDSM.16.M88.4 R48, [R241+0x4000] ;  /* 0x00400000f130783b */ /* 0x000fee0000000200 */
[C---:B------:R-:W-:Y:S01]  /*2170*/  HMMA.16816.F32 R44, R180.reuse, R90, R44 ;  /* 0x0000005ab42c723c */ /* 0x040fe2000000182c */
[----:B------:R-:W2:Y:S07]  /*2180*/  LDSM.16.M88.4 R88, [R242+0xc900] ;  /* 0x00c90000f258783b */ /* 0x000eae0000000200 */
[C---:B------:R-:W-:Y:S08]  /*2190*/  HMMA.16816.F32 R72, R180.reuse, R92, R72 ;  /* 0x0000005cb448723c */ /* 0x040ff00000001848 */
[C---:B------:R-:W-:Y:S08]  /*21a0*/  HMMA.16816.F32 R52, R180.reuse, R94, R52 ;  /* 0x0000005eb434723c */ /* 0x040ff00000001834 */
[C---:B---3--:R-:W-:Y:S01]  /*21b0*/  HMMA.16816.F32 R92, R180.reuse, R60, R40 ;  /* 0x0000003cb45c723c */ /* 0x048fe20000001828 */
[----:B------:R-:W-:Y:S07]  /*21c0*/  LDSM.16.M88.4 R40, [R239+0xc100] ;  /* 0x00c10000ef28783b */ /* 0x000fee0000000200 */
[C---:B------:R-:W-:Y:S01]  /*21d0*/  HMMA.16816.F32 R36, R180.reuse, R62, R36 ;  /* 0x0000003eb424723c */ /* 0x040fe20000001824 */
[----:B------:R-:W3:Y:S07]  /*21e0*/  LDSM.16.M88.4 R60, [R228+0x3800] ;  /* 0x00380000e43c783b */ /* 0x000eee0000000200 */
[----:B------:R-:W-:Y:S08]  /*21f0*/  HMMA.16816.F32 R8, R180, R100, R8 ;  /* 0x00000064b408723c */ /* 0x000ff00000001808 */
[C---:B-1----:R-:W-:Y:S08]  /*2200*/  HMMA.16816.F32 R16, R184.reuse, R20, R16 ;  /* 0x00000014b810723c */ /* 0x042ff00000001810 */
[C---:B------:R-:W-:Y:S01]  /*2210*/  HMMA.16816.F32 R12, R184.reuse, R22, R12 ;  /* 0x00000016b80c723c */ /* 0x040fe2000000180c */
[----:B------:R-:W1:Y:S07]  /*2220*/  LDSM.16.M88.4 R20, [R241+0x4800] ;  /* 0x00480000f114783b */ /* 0x000e6e0000000200 */
[----:B--2---:R-:W-:Y:S08]  /*2230*/  HMMA.16816.F32 R8, R184, R88, R8 ;  /* 0x00000058b808723c */ /* 0x004ff00000001808 */
[C---:B------:R-:W-:Y:S08]  /*2240*/  HMMA.16816.F32 R84, R180.reuse, R102, R84 ;  /* 0x00000066b454723c */ /* 0x040ff00000001854 */
[C---:B------:R-:W-:Y:S01]  /*2250*/  HMMA.16816.F32 R100, R180.reuse, R68, R32 ;  /* 0x00000044b464723c */ /* 0x040fe20000001820 */
[----:B------:R-:W-:Y:S07]  /*2260*/  LDSM.16.M88.4 R32, [R228+0x4000] ;  /* 0x00400000e420783b */ /* 0x000fee0000000200 */
[C---:B------:R-:W-:Y:S08]  /*2270*/  HMMA.16816.F32 R28, R180.reuse, R70, R28 ;  /* 0x00000046b41c723c */ /* 0x040ff0000000181c */
[C---:B------:R-:W-:Y:S08]  /*2280*/  HMMA.16816.F32 R80, R180.reuse, R96, R80 ;  /* 0x00000060b450723c */ /* 0x040ff00000001850 */
[----:B------:R-:W-:Y:S01]  /*2290*/  HMMA.16816.F32 R76, R180, R98, R76 ;  /* 0x00000062b44c723c */ /* 0x000fe2000000184c */
[----:B------:R-:W2:Y:S07]  /*22a0*/  LDSM.16.M88.4 R96, [R242+0xd100] ;  /* 0x00d10000f260783b */ /* 0x000eae0000000200 */
[C---:B------:R-:W-:Y:S08]  /*22b0*/  HMMA.16816.F32 R16, R188.reuse, R48, R16 ;  /* 0x00000030bc10723c */ /* 0x040ff00000001810 */
[----:B------:R-:W-:Y:S01]  /*22c0*/  HMMA.16816.F32 R12, R188, R50, R12 ;  /* 0x00000032bc0c723c */ /* 0x000fe2000000180c */
[----:B------:R-:W-:Y:S07]  /*22d0*/  LDSM.16.M88.4 R48, [R242+0xd900] ;  /* 0x00d90000f230783b */ /* 0x000fee0000000200 */
[----:B---3--:R-:W-:Y:S01]  /*22e0*/  HMMA.16816.F32 R68, R180, R60, R24 ;  /* 0x0000003cb444723c */ /* 0x008fe20000001818 */
[----:B------:R-:W3:Y:S07]  /*22f0*/  LDSM.16.M88.4 R24, [R239+0xc900] ;  /* 0x00c90000ef18783b */ /* 0x000eee0000000200 */
[----:B-1----:R-:W-:Y:S08]  /*2300*/  HMMA.16816.F32 R8, R188, R20, R8 ;  /* 0x00000014bc08723c */ /* 0x002ff00000001808 */
[----:B------:R-:W-:Y:S08]  /*2310*/  HMMA.16816.F32 R16, R192, R40, R16 ;  /* 0x00000028c010723c */ /* 0x000ff00000001810 */
[----:B------:R-:W-:Y:S01]  /*2320*/  HMMA.16816.F32 R56, R180, R62, R56 ;  /* 0x0000003eb438723c */ /* 0x000fe20000001838 */
[----:B------:R-:W-:Y:S07]  /*2330*/  LDSM.16.M88.4 R60, [R228+0x4800] ;  /* 0x00480000e43c783b */ /* 0x000fee0000000200 */
[----:B------:R-:W-:Y:S01]  /*2340*/  HMMA.16816.F32 R84, R184, R90, R84 ;  /* 0x0000005ab854723c */ /* 0x000fe20000001854 */
[----:B------:R-:W-:Y:S07]  /*2350*/  LDSM.16.M88.4 R88, [R242+0xe100] ;  /* 0x00e10000f258783b */ /* 0x000fee0000000200 */
[----:B------:R-:W-:Y:S01]  /*2360*/  HMMA.16816.F32 R12, R192, R42, R12 ;  /* 0x0000002ac00c723c */ /* 0x000fe2000000180c */
[----:B------:R-:W1:Y:S07]  /*2370*/  LDSM.16.M88.4 R40, [R241+0x5000] ;  /* 0x00500000f128783b */ /* 0x000e6e0000000200 */
[C---:B--2---:R-:W-:Y:S08]  /*2380*/  HMMA.16816.F32 R80, R184.reuse, R96, R80 ;  /* 0x00000060b850723c */ /* 0x044ff00000001850 */
[----:B------:R-:W-:Y:S08]  /*2390*/  HMMA.16816.F32 R76, R184, R98, R76 ;  /* 0x00000062b84c723c */ /* 0x000ff0000000184c */
[----:B---3--:R-:W-:Y:S08]  /*23a0*/  HMMA.16816.F32 R8, R192, R24, R8 ;  /* 0x00000018c008723c */ /* 0x008ff00000001808 */
[----:B------:R-:W-:Y:S08]  /*23b0*/  HMMA.16816.F32 R16, R212, R32, R16 ;  /* 0x00000020d410723c */ /* 0x000ff00000001810 */
[C---:B------:R-:W-:Y:S01]  /*23c0*/  HMMA.16816.F32 R84, R188.reuse, R22, R84 ;  /* 0x00000016bc54723c */ /* 0x040fe20000001854 */
[----:B------:R-:W2:Y:S07]  /*23d0*/  LDSM.16.M88.4 R20, [R239+0xd100] ;  /* 0x00d10000ef14783b */ /* 0x000eae0000000200 */
[----:B-1----:R-:W-:Y:S08]  /*23e0*/  HMMA.16816.F32 R80, R188, R40, R80 ;  /* 0x00000028bc50723c */ /* 0x002ff00000001850 */
[----:B------:R-:W-:Y:S01]  /*23f0*/  HMMA.16816.F32 R8, R212, R60, R8 ;  /* 0x0000003cd408723c */ /* 0x000fe20000001808 */
[----:B------:R-:W-:-:S02]  /*2400*/  FMUL.FTZ R2, R16, c[0x0][0x320] ;  /* 0x0000c80010027a20 */ /* 0x000fc40000410000 */
[----:B------:R-:W-:Y:S02]  /*2410*/  FMUL.FTZ R3, R17, c[0x0][0x320] ;  /* 0x0000c80011037a20 */ /* 0x000fe40000410000 */
[----:B------:R-:W-:Y:S02]  /*2420*/  FMUL.FTZ R4, R18, c[0x0][0x320] ;  /* 0x0000c80012047a20 */ /* 0x000fe40000410000 */
[----:B------:R-:W-:Y:S01]  /*2430*/  FMUL.FTZ R6, R19, c[0x0][0x320] ;  /* 0x0000c80013067a20 */ /* 0x000fe20000410000 */
[----:B------:R-:W-:Y:S01]  /*2440*/  HMMA.16816.F32 R76, R188, R42, R76 ;  /* 0x0000002abc4c723c */ /* 0x000fe2000000184c */
[----:B------:R-:W1:Y:S01]  /*2450*/  LDSM.16.M88.4 R16, [R241+0x5800] ;  /* 0x00580000f110783b */ /* 0x000e620000000200 */
[----:B------:R-:W3:Y:S06]  /*2460*/  MUFU.TANH R2, R2 ;  /* 0x0000000200027308 */ /* 0x000eec0000002400 */
[----:B------:R-:W-:Y:S01]  /*2470*/  HMMA.16816.F32 R12, R212, R34, R12 ;  /* 0x00000022d40c723c */ /* 0x000fe2000000180c */
[----:B------:R-:W-:Y:S01]  /*2480*/  LDSM.16.M88.4 R32, [R242+0xe900] ;  /* 0x00e90000f220783b */ /* 0x000fe20000000200 */
[----:B------:R-:W4:Y:S06]  /*2490*/  MUFU.TANH R3, R3 ;  /* 0x0000000300037308 */ /* 0x000f2c0000002400 */
[----:B------:R-:W-:Y:S01]  /*24a0*/  HMMA.16816.F32 R84, R192, R26, R84 ;  /* 0x0000001ac054723c */ /* 0x000fe20000001854 */
[----:B------:R-:W5:Y:S01]  /*24b0*/  LDSM.16.M88.4 R24, [R228+0x5000] ;  /* 0x00500000e418783b */ /* 0x000f620000000200 */
[----:B------:R-:W1:Y:S06]  /*24c0*/  MUFU.TANH R4, R4 ;  /* 0x0000000400047308 */ /* 0x000e6c0000002400 */
[C---:B------:R-:W-:Y:S02]  /*24d0*/  HMMA.16816.F32 R72, R184.reuse, R48, R72 ;  /* 0x00000030b848723c */ /* 0x040fe40000001848 */
[----:B------:R-:W1:Y:S05]  /*24e0*/  MUFU.TANH R6, R6 ;  /* 0x0000000600067308 */ /* 0x000e6a0000002400 */
[----:B------:R-:W-:Y:S01]  /*24f0*/  FMUL.FTZ R48, R8, c[0x0][0x320] ;  /* 0x0000c80008307a20 */ /* 0x000fe20000410000 */
[----:B------:R-:W-:Y:S01]  /*2500*/  HMMA.16816.F32 R52, R184, R50, R52 ;  /* 0x00000032b834723c */ /* 0x000fe20000001834 */
[----:B------:R-:W-:-:S02]  /*2510*/  FMUL.FTZ R49, R9, c[0x0][0x320] ;  /* 0x0000c80009317a20 */ /* 0x000fc40000410000 */
[----:B------:R-:W-:Y:S02]  /*2520*/  FMUL.FTZ R12, R12, c[0x0][0x320] ;  /* 0x0000c8000c0c7a20 */ /* 0x000fe40000410000 */
[----:B------:R-:W-:Y:S01]  /*2530*/  FMUL.FTZ R41, R13, c[0x0][0x320] ;  /* 0x0000c8000d297a20 */ /* 0x000fe20000410000 */
[----:B------:R-:W1:Y:S01]  /*2540*/  MUFU.TANH R48, R48 ;  /* 0x0000003000307308 */ /* 0x000e620000002400 */
[----:B------:R-:W-:Y:S01]  /*2550*/  FMUL.FTZ R50, R10, c[0x0][0x320] ;  /* 0x0000c8000a327a20 */ /* 0x000fe20000410000 */
[C---:B--2---:R-:W-:Y:S01]  /*2560*/  HMMA.16816.F32 R80, R192.reuse, R20, R80 ;  /* 0x00000014c050723c */ /* 0x044fe20000001850 */
[----:B------:R-:W-:Y:S02]  /*2570*/  FMUL.FTZ R51, R11, c[0x0][0x320] ;  /* 0x0000c8000b337a20 */ /* 0x000fe40000410000 */
[----:B------:R-:W2:Y:S01]  /*2580*/  LDSM.16.M88.4 R8, [R241+0x6000] ;  /* 0x00600000f108783b */ /* 0x000ea20000000200 */
[----:B------:R-:W-:Y:S02]  /*2590*/  FMUL.FTZ R42, R14, c[0x0][0x320] ;  /* 0x0000c8000e2a7a20 */ /* 0x000fe40000410000 */
[----:B------:R1:W1:Y:S01]  /*25a0*/  MUFU.TANH R40, R12 ;  /* 0x0000000c00287308 */ /* 0x0002620000002400 */
[----:B------:R-:W-:Y:S01]  /*25b0*/  FMUL.FTZ R43, R15, c[0x0][0x320] ;  /* 0x0000c8000f2b7a20 */ /* 0x000fe20000410000 */
[----:B------:R-:W-:Y:S01]  /*25c0*/  HMMA.16816.F32 R76, R192, R22, R76 ;  /* 0x00000016c04c723c */ /* 0x000fe2000000184c */
[----:B------:R-:W-:Y:S05]  /*25d0*/  LDSM.16.M88.4 R20, [R228+0x5800] ;  /* 0x00580000e414783b */ /* 0x000fea0000000200 */
[----:B------:R-:W2:Y:S02]  /*25e0*/  MUFU.TANH R41, R41 ;  /* 0x0000002900297308 */ /* 0x000ea40000002400 */
[C---:B------:R-:W-:Y:S01]  /*25f0*/  HMMA.16816.F32 R64, R184.reuse, R88, R64 ;  /* 0x00000058b840723c */ /* 0x040fe20000001840 */
[----:B-1----:R-:W1:Y:S05]  /*2600*/  LDSM.16.M88.4 R12, [R239+0xd900] ;  /* 0x00d90000ef0c783b */ /* 0x002e6a0000000200 */
[----:B------:R-:W1:Y:S02]  /*2610*/  MUFU.TANH R42, R42 ;  /* 0x0000002a002a7308 */ /* 0x000e640000002400 */
[----:B------:R-:W-:Y:S06]  /*2620*/  HMMA.16816.F32 R44, R184, R90, R44 ;  /* 0x0000005ab82c723c */ /* 0x000fec000000182c */
[----:B------:R-:W1:Y:S02]  /*2630*/  MUFU.TANH R43, R43 ;  /* 0x0000002b002b7308 */ /* 0x000e640000002400 */
[----:B------:R-:W-:Y:S06]  /*2640*/  HMMA.16816.F32 R72, R188, R16, R72 ;  /* 0x00000010bc48723c */ /* 0x000fec0000001848 */
[----:B------:R-:W1:Y:S02]  /*2650*/  MUFU.TANH R49, R49 ;  /* 0x0000003100317308 */ /* 0x000e640000002400 */
[----:B-----5:R-:W-:Y:S06]  /*2660*/  HMMA.16816.F32 R80, R212, R24, R80 ;  /* 0x00000018d450723c */ /* 0x020fec0000001850 */
[----:B------:R-:W1:Y:S02]  /*2670*/  MUFU.TANH R50, R50 ;  /* 0x0000003200327308 */ /* 0x000e640000002400 */
[----:B------:R-:W-:Y:S06]  /*2680*/  HMMA.16816.F32 R92, R184, R32, R92 ;  /* 0x00000020b85c723c */ /* 0x000fec000000185c */
[----:B------:R-:W1:Y:S02]  /*2690*/  MUFU.TANH R51, R51 ;  /* 0x0000003300337308 */ /* 0x000e640000002400 */
[----:B------:R-:W-:Y:S01]  /*26a0*/  HMMA.16816.F32 R52, R188, R18, R52 ;  /* 0x00000012bc34723c */ /* 0x000fe20000001834 */
[----:B------:R-:W-:Y:S07]  /*26b0*/  LDSM.16.M88.4 R16, [R242+0xf100] ;  /* 0x00f10000f210783b */ /* 0x000fee0000000200 */
[----:B------:R-:W-:Y:S01]  /*26c0*/  HMMA.16816.F32 R76, R212, R26, R76 ;  /* 0x0000001ad44c723c */ /* 0x000fe2000000184c */
[----:B------:R-:W5:Y:S01]  /*26d0*/  LDSM.16.M88.4 R24, [R239+0xe100] ;  /* 0x00e10000ef18783b */ /* 0x000f620000000200 */
[----:B------:R-:W-:-:S02]  /*26e0*/  FMUL.FTZ R80, R80, c[0x0][0x320] ;  /* 0x0000c80050507a20 */ /* 0x000fc40000410000 */
[----:B------:R-:W-:Y:S02]  /*26f0*/  FMUL.FTZ R81, R81, c[0x0][0x320] ;  /* 0x0000c80051517a20 */ /* 0x000fe40000410000 */
[----:B------:R-:W-:Y:S02]  /*2700*/  FMUL.FTZ R82, R82, c[0x0][0x320] ;  /* 0x0000c80052527a20 */ /* 0x000fe40000410000 */
[----:B------:R-:W-:Y:S01]  /*2710*/  HMMA.16816.F32 R36, R184, R34, R36 ;  /* 0x00000022b824723c */ /* 0x000fe20000001824 */
[----:B------:R-:W3:Y:S01]  /*2720*/  LDSM.16.M88.4 R32, [R241+0x6800] ;  /* 0x00680000f120783b */ /* 0x000ee20000000200 */
[----:B------:R-:W-:Y:S01]  /*2730*/  FMUL.FTZ R83, R83, c[0x0][0x320] ;  /* 0x0000c80053537a20 */ /* 0x000fe20000410000 */
[----:B------:R-:W1:Y:S05]  /*2740*/  MUFU.TANH R80, R80 ;  /* 0x0000005000507308 */ /* 0x000e6a0000002400 */
[C---:B--2---:R-:W-:Y:S03]  /*2750*/  HMMA.16816.F32 R64, R188.reuse, R8, R64 ;  /* 0x00000008bc40723c */ /* 0x044fe60000001840 */
[----:B------:R-:W2:Y:S05]  /*2760*/  MUFU.TANH R81, R81 ;  /* 0x0000005100517308 */ /* 0x000eaa0000002400 */
[----:B------:R-:W-:Y:S01]  /*2770*/  HMMA.16816.F32 R44, R188, R10, R44 ;  /* 0x0000000abc2c723c */ /* 0x000fe2000000182c */
[----:B------:R-:W2:Y:S01]  /*2780*/  LDSM.16.M88.4 R8, [R239+0xe900] ;  /* 0x00e90000ef08783b */ /* 0x000ea20000000200 */
[----:B------:R-:W-:Y:S01]  /*2790*/  FMUL.FTZ R76, R76, c[0x0][0x320] ;  /* 0x0000c8004c4c7a20 */ /* 0x000fe20000410000 */
[----:B------:R-:W2:Y:S01]  /*27a0*/  MUFU.TANH R82, R82 ;  /* 0x0000005200527308 */ /* 0x000ea20000002400 */
[----:B------:R-:W-:-:S02]  /*27b0*/  FMUL.FTZ R77, R77, c[0x0][0x320] ;  /* 0x0000c8004d4d7a20 */ /* 0x000fc40000410000 */
[----:B------:R-:W-:Y:S02]  /*27c0*/  FMUL.FTZ R78, R78, c[0x0][0x320] ;  /* 0x0000c8004e4e7a20 */ /* 0x000fe40000410000 */
[C---:B-1----:R-:W-:Y:S01]  /*27d0*/  HMMA.16816.F32 R72, R192.reuse, R12, R72 ;  /* 0x0000000cc048723c */ /* 0x042fe20000001848 */
[----:B------:R-:W-:Y:S02]  /*27e0*/  FMUL.FTZ R79, R79, c[0x0][0x320] ;  /* 0x0000c8004f4f7a20 */ /* 0x000fe40000410000 */
[----:B------:R-:W1:Y:S05]  /*27f0*/  MUFU.TANH R83, R83 ;  /* 0x0000005300537308 */ /* 0x000e6a0000002400 */
[C---:B------:R-:W-:Y:S01]  /*2800*/  HMMA.16816.F32 R52, R192.reuse, R14, R52 ;  /* 0x0000000ec034723c */ /* 0x040fe20000001834 */
[----:B------:R-:W1:Y:S02]  /*2810*/  LDSM.16.M88.4 R12, [R228+0x6000] ;  /* 0x00600000e40c783b */ /* 0x000e640000000200 */
[----:B------:R-:W1:Y:S05]  /*2820*/  MUFU.TANH R76, R76 ;  /* 0x0000004c004c7308 */ /* 0x000e6a0000002400 */
[----:B-----5:R-:W-:Y:S03]  /*2830*/  HMMA.16816.F32 R64, R192, R24, R64 ;  /* 0x00000018c040723c */ /* 0x020fe60000001840 */
[----:B------:R-:W1:Y:S05]  /*2840*/  MUFU.TANH R77, R77 ;  /* 0x0000004d004d7308 */ /* 0x000e6a0000002400 */
[----:B---3--:R-:W-:Y:S03]  /*2850*/  HMMA.16816.F32 R92, R188, R32, R92 ;  /* 0x00000020bc5c723c */ /* 0x008fe6000000185c */
[----:B------:R-:W3:Y:S05]  /*2860*/  MUFU.TANH R78, R78 ;  /* 0x0000004e004e7308 */ /* 0x000eea0000002400 */
[----:B------:R-:W-:Y:S01]  /*2870*/  HMMA.16816.F32 R44, R192, R26, R44 ;  /* 0x0000001ac02c723c */ /* 0x000fe2000000182c */
[----:B------:R-:W5:Y:S02]  /*2880*/  LDSM.16.M88.4 R24, [R242+0xf900] ;  /* 0x00f90000f218783b */ /* 0x000f640000000200 */
[----:B------:R-:W1:Y:S05]  /*2890*/  MUFU.TANH R144, R79 ;  /* 0x0000004f00907308 */ /* 0x000e6a0000002400 */
[----:B------:R-:W-:Y:S08]  /*28a0*/  HMMA.16816.F32 R36, R188, R34, R36 ;  /* 0x00000022bc24723c */ /* 0x000ff00000001824 */
[----:B------:R-:W-:Y:S08]  /*28b0*/  HMMA.16816.F32 R72, R212, R20, R72 ;  /* 0x00000014d448723c */ /* 0x000ff00000001848 */
[----:B------:R-:W-:Y:S08]  /*28c0*/  HMMA.16816.F32 R100, R184, R16, R100 ;  /* 0x00000010b864723c */ /* 0x000ff00000001864 */
[----:B------:R-:W-:Y:S01]  /*28d0*/  HMMA.16816.F32 R52, R212, R22, R52 ;  /* 0x00000016d434723c */ /* 0x000fe20000001834 */
[----:B------:R-:W3:Y:S07]  /*28e0*/  LDSM.16.M88.4 R20, [R241+0x7000] ;  /* 0x00700000f114783b */ /* 0x000eee0000000200 */
[----:B------:R-:W-:Y:S01]  /*28f0*/  HMMA.16816.F32 R28, R184, R18, R28 ;  /* 0x00000012b81c723c */ /* 0x000fe2000000181c */
[----:B------:R-:W3:Y:S01]  /*2900*/  LDSM.16.M88.4 R16, [R228+0x6800] ;  /* 0x00680000e410783b */ /* 0x000ee20000000200 */
[----:B------:R-:W-:-:S02]  /*2910*/  FMUL.FTZ R72, R72, c[0x0][0x320] ;  /* 0x0000c80048487a20 */ /* 0x000fc40000410000 */
[----:B------:R-:W-:Y:S02]  /*2920*/  FMUL.FTZ R32, R74, c[0x0][0x320] ;  /* 0x0000c8004a207a20 */ /* 0x000fe40000410000 */
[----:B------:R-:W-:Y:S02]  /*2930*/  FMUL.FTZ R73, R73, c[0x0][0x320] ;  /* 0x0000c80049497a20 */ /* 0x000fe40000410000 */
[C---:B--2---:R-:W-:Y:S01]  /*2940*/  HMMA.16816.F32 R92, R192.reuse, R8, R92 ;  /* 0x00000008c05c723c */ /* 0x044fe2000000185c */
[----:B------:R-:W-:Y:S01]  /*2950*/  FMUL.FTZ R75, R75, c[0x0][0x320] ;  /* 0x0000c8004b4b7a20 */ /* 0x000fe20000410000 */
[----:B------:R-:W2:Y:S06]  /*2960*/  MUFU.TANH R72, R72 ;  /* 0x0000004800487308 */ /* 0x000eac0000002400 */
        /* <DEDUP_REMOVED lines=9> */
[----:B------:R-:W-:Y:S01]  /*2a00*/  HMMA.16816.F32 R44, R212, R14, R44 ;  /* 0x0000000ed42c723c */ /* 0x000fe2000000182c */
[----:B------:R-:W1:Y:S02]  /*2a10*/  LDSM.16.M88.4 R12, [R239+0xf100] ;  /* 0x00f10000ef0c783b */ /* 0x000e640000000200 */
[----:B------:R-:W1:Y:S05]  /*2a20*/  MUFU.TANH R153, R75 ;  /* 0x0000004b00997308 */ /* 0x000e6a0000002400 */
[C---:B-----5:R-:W-:Y:S03]  /*2a30*/  HMMA.16816.F32 R68, R184.reuse, R24, R68 ;  /* 0x00000018b844723c */ /* 0x060fe60000001844 */
[----:B------:R-:W1:Y:S05]  /*2a40*/  MUFU.TANH R147, R52 ;  /* 0x0000003400937308 */ /* 0x000e6a0000002400 */
[----:B------:R-:W-:Y:S01]  /*2a50*/  HMMA.16816.F32 R56, R184, R26, R56 ;  /* 0x0000001ab838723c */ /* 0x000fe20000001838 */
[----:B------:R-:W-:-:S02]  /*2a60*/  FMUL.FTZ R65, R65, c[0x0][0x320] ;  /* 0x0000c80041417a20 */ /* 0x000fc40000410000 */
[----:B------:R-:W-:Y:S01]  /*2a70*/  FMUL.FTZ R67, R67, c[0x0][0x320] ;  /* 0x0000c80043437a20 */ /* 0x000fe20000410000 */
[----:B------:R-:W1:Y:S01]  /*2a80*/  MUFU.TANH R33, R33 ;  /* 0x0000002100217308 */ /* 0x000e620000002400 */
[----:B------:R-:W-:Y:S02]  /*2a90*/  FMUL.FTZ R64, R64, c[0x0][0x320] ;  /* 0x0000c80040407a20 */ /* 0x000fe40000410000 */
[----:B------:R-:W-:Y:S01]  /*2aa0*/  FMUL.FTZ R66, R66, c[0x0][0x320] ;  /* 0x0000c80042427a20 */ /* 0x000fe20000410000 */
[----:B---3--:R-:W-:Y:S01]  /*2ab0*/  HMMA.16816.F32 R100, R188, R20, R100 ;  /* 0x00000014bc64723c */ /* 0x008fe20000001864 */
[----:B------:R-:W-:Y:S02]  /*2ac0*/  FMUL.FTZ R44, R44, c[0x0][0x320] ;  /* 0x0000c8002c2c7a20 */ /* 0x000fe40000410000 */
[----:B------:R-:W-:Y:S01]  /*2ad0*/  FMUL.FTZ R45, R45, c[0x0][0x320] ;  /* 0x0000c8002d2d7a20 */ /* 0x000fe20000410000 */
[----:B------:R-:W3:Y:S01]  /*2ae0*/  MUFU.TANH R169, R65 ;  /* 0x0000004100a97308 */ /* 0x000ee20000002400 */
[----:B------:R-:W-:-:S02]  /*2af0*/  FMUL.FTZ R46, R46, c[0x0][0x320] ;  /* 0x0000c8002e2e7a20 */ /* 0x000fc40000410000 */
[----:B------:R-:W-:Y:S01]  /*2b00*/  FMUL.FTZ R47, R47, c[0x0][0x320] ;  /* 0x0000c8002f2f7a20 */ /* 0x000fe20000410000 */
[----:B------:R-:W-:Y:S04]  /*2b10*/  HMMA.16816.F32 R92, R212, R16, R92 ;  /* 0x00000010d45c723c */ /* 0x000fe8000000185c */
[----:B------:R5:W1:Y:S04]  /*2b20*/  MUFU.TANH R199, R67 ;  /* 0x0000004300c77308 */ /* 0x000a680000002400 */
[----:B------:R-:W-:Y:S01]  /*2b30*/  HMMA.16816.F32 R28, R188, R22, R28 ;  /* 0x00000016bc1c723c */ /* 0x000fe2000000181c */
[----:B------:R-:W-:Y:S03]  /*2b40*/  LDSM.16.M88.4 R20, [R228+0x7000] ;  /* 0x00700000e414783b */ /* 0x000fe60000000200 */
[----:B------:R-:W1:Y:S04]  /*2b50*/  MUFU.TANH R34, R34 ;  /* 0x0000002200227308 */ /* 0x000e680000002400 */
[----:B------:R-:W-:Y:S01]  /*2b60*/  HMMA.16816.F32 R36, R212, R18, R36 ;  /* 0x00000012d424723c */ /* 0x000fe20000001824 */
[----:B------:R-:W3:Y:S03]  /*2b70*/  LDSM.16.M88.4 R16, [R239+0xf900] ;  /* 0x00f90000ef10783b */ /* 0x000ee60000000200 */
[----:B------:R1:W1:Y:S04]  /*2b80*/  MUFU.TANH R155, R55 ;  /* 0x00000037009b7308 */ /* 0x0002680000002400 */
[----:B--2---:R-:W-:Y:S01]  /*2b90*/  HMMA.16816.F32 R68, R188, R8, R68 ;  /* 0x00000008bc44723c */ /* 0x004fe20000001844 */
[----:B------:R-:W-:-:S02]  /*2ba0*/  FMUL.FTZ R92, R92, c[0x0][0x320] ;  /* 0x0000c8005c5c7a20 */ /* 0x000fc40000410000 */
[----:B------:R-:W-:Y:S01]  /*2bb0*/  FMUL.FTZ R93, R93, c[0x0][0x320] ;  /* 0x0000c8005d5d7a20 */ /* 0x000fe20000410000 */
[----:B------:R2:W2:Y:S01]  /*2bc0*/  MUFU.TANH R134, R64 ;  /* 0x0000004000867308 */ /* 0x0004a20000002400 */
[----:B------:R-:W-:Y:S02]  /*2bd0*/  FMUL.FTZ R94, R94, c[0x0][0x320] ;  /* 0x0000c8005e5e7a20 */ /* 0x000fe40000410000 */
[----:B------:R-:W-:Y:S01]  /*2be0*/  FMUL.FTZ R95, R95, c[0x0][0x320] ;  /* 0x0000c8005f5f7a20 */ /* 0x000fe20000410000 */
[----:B------:R-:W-:Y:S04]  /*2bf0*/  HMMA.16816.F32 R56, R188, R10, R56 ;  /* 0x0000000abc38723c */ /* 0x000fe80000001838 */
[----:B------:R2:W2:Y:S04]  /*2c00*/  MUFU.TANH R142, R66 ;  /* 0x00000042008e7308 */ /* 0x0004a80000002400 */
[----:B-1----:R-:W-:Y:S01]  /*2c10*/  HMMA.16816.F32 R100, R192, R12, R100 ;  /* 0x0000000cc064723c */ /* 0x002fe20000001864 */
[----:B------:R-:W-:-:S02]  /*2c20*/  FMUL.FTZ R36, R36, c[0x0][0x320] ;  /* 0x0000c80024247a20 */ /* 0x000fc40000410000 */
[----:B------:R-:W-:Y:S01]  /*2c30*/  FMUL.FTZ R37, R37, c[0x0][0x320] ;  /* 0x0000c80025257a20 */ /* 0x000fe20000410000 */
[----:B------:R1:W1:Y:S01]  /*2c40*/  MUFU.TANH R171, R44 ;  /* 0x0000002c00ab7308 */ /* 0x0002620000002400 */
[----:B------:R-:W-:Y:S02]  /*2c50*/  FMUL.FTZ R38, R38, c[0x0][0x320] ;  /* 0x0000c80026267a20 */ /* 0x000fe40000410000 */
[----:B------:R-:W-:Y:S01]  /*2c60*/  FMUL.FTZ R39, R39, c[0x0][0x320] ;  /* 0x0000c80027277a20 */ /* 0x000fe20000410000 */
[----:B------:R-:W-:Y:S01]  /*2c70*/  HMMA.16816.F32 R28, R192, R14, R28 ;  /* 0x0000000ec01c723c */ /* 0x000fe2000000181c */
[----:B------:R-:W1:Y:S01]  /*2c80*/  LDSM.16.M88.4 R12, [R228+0x7800] ;  /* 0x00780000e40c783b */ /* 0x000e620000000200 */
[----:B------:R-:W-:-:S04]  /*2c90*/  DEPBAR.LE SB0, 0x0 ;  /* 0x000080000000791a */ /* 0x000fc80000000000 */
[----:B------:R1:W1:Y:S02]  /*2ca0*/  MUFU.TANH R140, R45 ;  /* 0x0000002d008c7308 */ /* 0x0002640000002400 */
[----:B------:R-:W-:Y:S06]  /*2cb0*/  HMMA.16816.F32 R84, R212, R62, R84 ;  /* 0x0000003ed454723c */ /* 0x000fec0000001854 */
[----:B------:R1:W1:Y:S02]  /*2cc0*/  MUFU.TANH R249, R46 ;  /* 0x0000002e00f97308 */ /* 0x0002640000002400 */
[C---:B---3--:R-:W-:Y:S06]  /*2cd0*/  HMMA.16816.F32 R68, R192.reuse, R16, R68 ;  /* 0x00000010c044723c */ /* 0x048fec0000001844 */
[----:B------:R3:W1:Y:S02]  /*2ce0*/  MUFU.TANH R203, R47 ;  /* 0x0000002f00cb7308 */ /* 0x0006640000002400 */
[----:B------:R-:W-:Y:S06]  /*2cf0*/  HMMA.16816.F32 R56, R192, R18, R56 ;  /* 0x00000012c038723c */ /* 0x000fec0000001838 */
[----:B------:R3:W1:Y:S02]  /*2d00*/  MUFU.TANH R219, R92 ;  /* 0x0000005c00db7308 */ /* 0x0006640000002400 */
[----:B------:R-:W-:Y:S01]  /*2d10*/  HMMA.16816.F32 R100, R212, R20, R100 ;  /* 0x00000014d464723c */ /* 0x000fe20000001864 */
[----:B------:R-:W-:-:S02]  /*2d20*/  FMUL.FTZ R60, R84, c[0x0][0x320] ;  /* 0x0000c800543c7a20 */ /* 0x000fc40000410000 */
[----:B------:R-:W-:Y:S02]  /*2d30*/  FMUL.FTZ R61, R85, c[0x0][0x320] ;  /* 0x0000c800553d7a20 */ /* 0x000fe40000410000 */
[----:B------:R-:W-:Y:S01]  /*2d40*/  FMUL.FTZ R62, R86, c[0x0][0x320] ;  /* 0x0000c800563e7a20 */ /* 0x000fe20000410000 */
[----:B------:R3:W2:Y:S01]  /*2d50*/  MUFU.TANH R217, R93 ;  /* 0x0000005d00d97308 */ /* 0x0006a20000002400 */
[----:B------:R-:W-:Y:S01]  /*2d60*/  FMUL.FTZ R63, R87, c[0x0][0x320] ;  /* 0x0000c800573f7a20 */ /* 0x000fe20000410000 */
[C---:B------:R-:W-:Y:S06]  /*2d70*/  HMMA.16816.F32 R28, R212.reuse, R22, R28 ;  /* 0x00000016d41c723c */ /* 0x040fec000000181c */
[----:B------:R-:W2:Y:S02]  /*2d80*/  MUFU.TANH R60, R60 ;  /* 0x0000003c003c7308 */ /* 0x000ea40000002400 */
[C---:B-1----:R-:W-:Y:S06]  /*2d90*/  HMMA.16816.F32 R68, R212.reuse, R12, R68 ;  /* 0x0000000cd444723c */ /* 0x042fec0000001844 */
[----:B------:R-:W1:Y:S02]  /*2da0*/  MUFU.TANH R61, R61 ;  /* 0x0000003d003d7308 */ /* 0x000e640000002400 */
[----:B------:R-:W-:Y:S01]  /*2db0*/  HMMA.16816.F32 R56, R212, R14, R56 ;  /* 0x0000000ed438723c */ /* 0x000fe20000001838 */
[----:B------:R-:W-:-:S02]  /*2dc0*/  FMUL.FTZ R100, R100, c[0x0][0x320] ;  /* 0x0000c80064647a20 */ /* 0x000fc40000410000 */
[----:B------:R-:W-:Y:S02]  /*2dd0*/  FMUL.FTZ R101, R101, c[0x0][0x320] ;  /* 0x0000c80065657a20 */ /* 0x000fe40000410000 */
[----:B------:R-:W-:Y:S01]  /*2de0*/  FMUL.FTZ R102, R102, c[0x0][0x320] ;  /* 0x0000c80066667a20 */ /* 0x000fe20000410000 */
[----:B------:R-:W1:Y:S01]  /*2df0*/  MUFU.TANH R62, R62 ;  /* 0x0000003e003e7308 */ /* 0x000e620000002400 */
[----:B------:R-:W-:Y:S02]  /*2e00*/  FMUL.FTZ R103, R103, c[0x0][0x320] ;  /* 0x0000c80067677a20 */ /* 0x000fe40000410000 */
[----:B------:R-:W-:Y:S02]  /*2e10*/  FMUL.FTZ R28, R28, c[0x0][0x320] ;  /* 0x0000c8001c1c7a20 */ /* 0x000fe40000410000 */
[----:B------:R-:W-:Y:S02]  /*2e20*/  FMUL.FTZ R29, R29, c[0x0][0x320] ;  /* 0x0000c8001d1d7a20 */ /* 0x000fe40000410000 */
[----:B------:R-:W-:Y:S01]  /*2e30*/  FMUL.FTZ R30, R30, c[0x0][0x320] ;  /* 0x0000c8001e1e7a20 */ /* 0x000fe20000410000 */
[----:B------:R-:W1:Y:S01]  /*2e40*/  MUFU.TANH R63, R63 ;  /* 0x0000003f003f7308 */ /* 0x000e620000002400 */
[----:B------:R-:W-:-:S02]  /*2e50*/  FMUL.FTZ R31, R31, c[0x0][0x320] ;  /* 0x0000c8001f1f7a20 */ /* 0x000fc40000410000 */
[----:B-----5:R-:W-:Y:S02]  /*2e60*/  FMUL.FTZ R67, R70, c[0x0][0x320] ;  /* 0x0000c80046437a20 */ /* 0x020fe40000410000 */
[----:B------:R-:W-:Y:S02]  /*2e70*/  FMUL.FTZ R65, R71, c[0x0][0x320] ;  /* 0x0000c80047417a20 */ /* 0x000fe40000410000 */
[----:B------:R-:W-:Y:S01]  /*2e80*/  FMUL.FTZ R68, R68, c[0x0][0x320] ;  /* 0x0000c80044447a20 */ /* 0x000fe20000410000 */
[----:B------:R3:W1:Y:S01]  /*2e90*/  MUFU.TANH R207, R94 ;  /* 0x0000005e00cf7308 */ /* 0x0006620000002400 */
[----:B------:R-:W-:Y:S02]  /*2ea0*/  FMUL.FTZ R69, R69, c[0x0][0x320] ;  /* 0x0000c80045457a20 */ /* 0x000fe40000410000 */
[----:B------:R-:W-:Y:S02]  /*2eb0*/  FMUL.FTZ R10, R58, c[0x0][0x320] ;  /* 0x0000c8003a0a7a20 */ /* 0x000fe40000410000 */
[----:B------:R-:W-:-:S02]  /*2ec0*/  FMUL.FTZ R8, R59, c[0x0][0x320] ;  /* 0x0000c8003b087a20 */ /* 0x000fc40000410000 */
[----:B------:R-:W-:Y:S01]  /*2ed0*/  FMUL.FTZ R56, R56, c[0x0][0x320] ;  /* 0x0000c80038387a20 */ /* 0x000fe20000410000 */
[----:B------:R3:W1:Y:S01]  /*2ee0*/  MUFU.TANH R205, R95 ;  /* 0x0000005f00cd7308 */ /* 0x0006620000002400 */
[----:B------:R-:W-:-:S07]  /*2ef0*/  FMUL.FTZ R57, R57, c[0x0][0x320] ;  /* 0x0000c80039397a20 */ /* 0x000fce0000410000 */
[----:B------:R3:W1:Y:S08]  /*2f00*/  MUFU.TANH R211, R36 ;  /* 0x0000002400d37308 */ /* 0x0006700000002400 */
        /* <DEDUP_REMOVED lines=13> */
[----:B------:R-:W1:Y:S08]  /*2fe0*/  MUFU.TANH R67, R67 ;  /* 0x0000004300437308 */ /* 0x000e700000002400 */
[----:B------:R-:W1:Y:S08]  /*2ff0*/  MUFU.TANH R65, R65 ;  /* 0x0000004100417308 */ /* 0x000e700000002400 */
[----:B------:R3:W1:Y:S08]  /*3000*/  MUFU.TANH R135, R56 ;  /* 0x0000003800877308 */ /* 0x0006700000002400 */
[----:B------:R3:W1:Y:S08]  /*3010*/  MUFU.TANH R133, R57 ;  /* 0x0000003900857308 */ /* 0x0006700000002400 */
[----:B------:R-:W1:Y:S08]  /*3020*/  MUFU.TANH R10, R10 ;  /* 0x0000000a000a7308 */ /* 0x000e700000002400 */
[----:B------:R-:W1:Y:S01]  /*3030*/  MUFU.TANH R8, R8 ;  /* 0x0000000800087308 */ /* 0x000e620000002400 */
[----:B------:R-:W-:Y:S06]  /*3040*/  BAR.SYNC.DEFER_BLOCKING 0x0 ;  /* 0x0000000000007b1d */ /* 0x000fec0000010000 */
[----:B------:R-:W-:Y:S05]  /*3050*/  @!P1 BRA `(.L_x_4) ;  /* 0x0000026000009947 */ /* 0x000fea0003800000 */
[----:B--234-:R-:W-:Y:S02]  /*3060*/  UIADD3 UR5, UR17, -0x2, URZ ;  /* 0xfffffffe11057890 */ /* 0x01cfe4000fffe03f */
[----:B------:R-:W-:-:S02]  /*3070*/  USHF.L.U32 UR16, UR6, 0x6, URZ ;  /* 0x0000000606107899 */ /* 0x000fc4000800063f */
[----:B------:R-:W-:Y:S02]  /*3080*/  USHF.R.S32.HI UR4, URZ, 0x1f, UR5 ;  /* 0x0000001f3f047899 */ /* 0x000fe40008011405 */
[----:B------:R-:W-:Y:S01]  /*3090*/  UIMAD UR18, UR18, UR5, URZ ;  /* 0x00000005121272a4 */ /* 0x000fe2000f8e023f */
[----:B------:R-:W-:Y:S02]  /*30a0*/  IMAD.U32 R9, RZ, RZ, UR5 ;  /* 0x00000005ff097e24 */ /* 0x000fe4000f8e00ff */
[----:B------:R-:W-:Y:S01]  /*30b0*/  IMAD.U32 R20, RZ, RZ, UR16 ;  /* 0x00000010ff147e24 */ /* 0x000fe2000f8e00ff */
[----:B------:R-:W-:Y:S01]  /*30c0*/  UIMAD UR4, UR4, UR19, UR18 ;  /* 0x00000013040472a4 */ /* 0x000fe2000f8e0212 */
[----:B------:R-:W-:Y:S01]  /*30d0*/  IMAD.WIDE.U32 R12, R9, UR19, R246 ;  /* 0x00000013090c7c25 */ /* 0x000fe2000f8e00f6 */
[----:B------:R-:W-:Y:S02]  /*30e0*/  ULDC UR5, c[0x0][0x1e4] ;  /* 0x0000790000057ab9 */ /* 0x000fe40000000800 */
[----:B------:R-:W-:-:S02]  /*30f0*/  USHF.L.U64.HI UR5, UR6, UR23, UR5 ;  /* 0x0000001706057299 */ /* 0x000fc40008010205 */
[----:B------:R-:W-:Y:S01]  /*3100*/  IADD3 R9, R13, UR4, RZ ;  /* 0x000000040d097c10 */ /* 0x000fe2000fffe0ff */
[----:B------:R-:W-:Y:S01]  /*3110*/  UIADD3 UR6, UP0, UR12, 0x80, URZ ;  /* 0x000000800c067890 */ /* 0x000fe2000ff1e03f */
[----:B------:R-:W-:-:S03]  /*3120*/  LEA R24, P1, R12, c[0x0][0x1c8], 0x1 ;  /* 0x000072000c187a11 */ /* 0x000fc600078208ff */
[----:B------:R-:W-:Y:S01]  /*3130*/  UIADD3.X UR4, URZ, UR9, URZ, UP0, !UPT ;  /* 0x000000093f047290 */ /* 0x000fe200087fe43f */
[----:B------:R-:W-:Y:S02]  /*3140*/  LEA.HI.X R25, R12, c[0x0][0x1cc], R9, 0x1, P1 ;  /* 0x000073000c197a11 */ /* 0x000fe400008f0c09 */
[----:B------:R-:W-:Y:S02]  /*3150*/  IADD3 R20, P2, P1, R20, 0x80, R24 ;  /* 0x0000008014147810 */ /* 0x000fe4000795e018 */
[----:B------:R-:W-:Y:S01]  /*3160*/  IADD3 R22, P4, R24, UR16, RZ ;  /* 0x0000001018167c10 */ /* 0x000fe2000ff9e0ff */
[----:B------:R-:W-:Y:S01]  /*3170*/  @!PT LDS RZ, [RZ] ;  /* 0x00000000fffff984 */ /* 0x000fe20000000800 */
[----:B------:R-:W-:Y:S01]  /*3180*/  @!PT LDS RZ, [RZ] ;  /* 0x00000000fffff984 */ /* 0x000fe20000000800 */
[----:B------:R-:W-:Y:S01]  /*3190*/  @!PT LDS RZ, [RZ] ;  /* 0x00000000fffff984 */ /* 0x000fe20000000800 */
[----:B------:R2:W-:Y:S01]  /*31a0*/  LDGSTS.E.BYPASS.LTC128B.128 [R243+0x8100], [R24.64], !P3 ;  /* 0x0810000018f37fae */ /* 0x0005e2000d901d4e */
[----:B------:R-:W-:Y:S02]  /*31b0*/  IADD3.X R21, RZ, UR5, R25, P2, P1 ;  /* 0x00000005ff157c10 */ /* 0x000fe400097e2419 */
[----:B------:R-:W-:Y:S01]  /*31c0*/  IADD3.X R23, R25, UR5, RZ, P4, !PT ;  /* 0x0000000519177c10 */ /* 0x000fe2000a7fe4ff */
[----:B------:R2:W-:Y:S01]  /*31d0*/  LDGSTS.E.BYPASS.LTC128B.128 [R243+0xc100], [R24.64+0x80], !P0 ;  /* 0x0c10008018f37fae */ /* 0x0005e2000c101d4e */
[----:B------:R-:W-:-:S02]  /*31e0*/  IADD3 R18, P1, R22, UR16, RZ ;  /* 0x0000001016127c10 */ /* 0x000fc4000ff3e0ff */
[----:B------:R-:W-:Y:S01]  /*31f0*/  IADD3 R16, P4, R22, UR6, RZ ;  /* 0x0000000616107c10 */ /* 0x000fe2000ff9e0ff */
[----:B------:R2:W-:Y:S01]  /*3200*/  LDGSTS.E.BYPASS.LTC128B.128 [R243+0x9100], [R22.64], !P3 ;  /* 0x0910000016f37fae */ /* 0x0005e2000d901d4e */
[C---:B------:R-:W-:Y:S02]  /*3210*/  IADD3.X R19, R23.reuse, UR5, RZ, P1, !PT ;  /* 0x0000000517137c10 */ /* 0x040fe40008ffe4ff */
[C---:B------:R-:W-:Y:S01]  /*3220*/  IADD3 R14, P2, R18.reuse, UR16, RZ ;  /* 0x00000010120e7c10 */ /* 0x040fe2000ff5e0ff */
[----:B------:R2:W-:Y:S01]  /*3230*/  LDGSTS.E.BYPASS.LTC128B.128 [R243+0xd100], [R20.64], !P0 ;  /* 0x0d10000014f37fae */ /* 0x0005e2000c101d4e */
[----:B------:R-:W-:Y:S02]  /*3240*/  IADD3 R12, P1, R18, UR6, RZ ;  /* 0x00000006120c7c10 */ /* 0x000fe4000ff3e0ff */
[----:B------:R-:W-:Y:S01]  /*3250*/  IADD3.X R17, R23, UR4, RZ, P4, !PT ;  /* 0x0000000417117c10 */ /* 0x000fe2000a7fe4ff */
[----:B------:R2:W-:Y:S01]  /*3260*/  LDGSTS.E.BYPASS.LTC128B.128 [R243+0xa100], [R18.64], !P3 ;  /* 0x0a10000012f37fae */ /* 0x0005e2000d901d4e */
[----:B------:R-:W-:-:S02]  /*3270*/  IADD3.X R15, R19, UR5, RZ, P2, !PT ;  /* 0x00000005130f7c10 */ /* 0x000fc400097fe4ff */
[----:B------:R-:W-:Y:S01]  /*3280*/  IADD3.X R13, R19, UR4, RZ, P1, !PT ;  /* 0x00000004130d7c10 */ /* 0x000fe20008ffe4ff */
[----:B------:R2:W-:Y:S04]  /*3290*/  LDGSTS.E.BYPASS.LTC128B.128 [R243+0xe100], [R16.64], !P0 ;  /* 0x0e10000010f37fae */ /* 0x0005e8000c101d4e */
[----:B------:R2:W-:Y:S04]  /*32a0*/  LDGSTS.E.BYPASS.LTC128B.128 [R243+0xb100], [R14.64], !P3 ;  /* 0x0b1000000ef37fae */ /* 0x0005e8000d901d4e */
[----:B------:R2:W-:Y:S02]  /*32b0*/  LDGSTS.E.BYPASS.LTC128B.128 [R243+0xf100], [R12.64], !P0 ;  /* 0x0f1000000cf37fae */ /* 0x0005e4000c101d4e */
.L_x_4:
[----:B--234-:R-:W-:Y:S01]  /*32c0*/  LOP3.LUT R113, R113, 0xffffffe0, RZ, 0xc0, !PT ;  /* 0xffffffe071717812 */ /* 0x01cfe200078ec0ff */
[----:B------:R-:W-:Y:S01]  /*32d0*/  IMAD.MOV.U32 R12, RZ, RZ, -0x2 ;  /* 0xfffffffeff0c7424 */ /* 0x000fe200078e00ff */
[----:B------:R-:W-:Y:S01]  /*32e0*/  UIADD3 UR23, UR17, -0x2, URZ ;  /* 0xfffffffe11177890 */ /* 0x000fe2000fffe03f */
[----:B------:R-:W-:Y:S01]  /*32f0*/  IMAD.SHL.U32 R240, R0, 0x2, RZ ;  /* 0x0000000200f07824 */ /* 0x000fe200078e00ff */
[----:B------:R-:W0:Y:S01]  /*3300*/  LDGDEPBAR ;  /* 0x00000000000079af */ /* 0x000e220000000000 */
[----:B------:R-:W-:Y:S01]  /*3310*/  IMAD.IADD R112, R112, 0x1, -R113 ;  /* 0x0000000170707824 */ /* 0x000fe200078e0a71 */
[----:B------:R-:W-:Y:S01]  /*3320*/  UISETP.GE.AND UP0, UPT, UR23, UR8, UPT ;  /* 0x000000081700728c */ /* 0x000fe2000bf06270 */
[--C-:B------:R-:W-:Y:S01]  /*3330*/  IMAD R238, R7, 0x2, R240.reuse ;  /* 0x0000000207ee7824 */ /* 0x100fe200078e02f0 */
[----:B------:R-:W-:Y:S01]  /*3340*/  LDSM.16.MT88.4 R92, [R240+0x4100] ;  /* 0x00410000f05c783b */ /* 0x000fe20000004200 */
[C---:B------:R-:W-:Y:S01]  /*3350*/  IMAD R237, R5.reuse, 0x2, R240 ;  /* 0x0000000205ed7824 */ /* 0x040fe200078e02f0 */
[----:B------:R-:W-:Y:S01]  /*3360*/  SHF.R.S32.HI R9, RZ, 0x1f, R112 ;  /* 0x0000001fff097819 */ /* 0x000fe20000011470 */
[----:B------:R-:W-:Y:S01]  /*3370*/  IMAD R236, R5, 0x2, R238 ;  /* 0x0000000205ec7824 */ /* 0x000fe200078e02ee */
[----:B------:R-:W-:Y:S02]  /*3380*/  LDSM.16.MT88.4 R124, [R240+0x100] ;  /* 0x00010000f07c783b */ /* 0x000fe40000004200 */
[----:B------:R-:W-:-:S02]  /*3390*/  LEA.HI R9, R9, R112, RZ, 0x2 ;  /* 0x0000007009097211 */ /* 0x000fc400078f10ff */
[----:B------:R-:W-:Y:S02]  /*33a0*/  LDSM.16.MT88.4 R100, [R236+0x100] ;  /* 0x00010000ec64783b */ /* 0x000fe40000004200 */
[----:B------:R-:W-:Y:S02]  /*33b0*/  LOP3.LUT R9, R9, 0x7ffffffc, RZ, 0xc0, !PT ;  /* 0x7ffffffc09097812 */ /* 0x000fe400078ec0ff */
[----:B------:R-:W-:Y:S03]  /*33c0*/  LDSM.16.MT88.4 R116, [R238+0x100] ;  /* 0x00010000ee74783b */ /* 0x000fe60000004200 */
[----:B------:R-:W-:Y:S01]  /*33d0*/  IMAD.IADD R9, R112, 0x1, -R9 ;  /* 0x0000000170097824 */ /* 0x000fe200078e0a09 */
[----:B------:R-:W-:Y:S03]  /*33e0*/  LDSM.16.MT88.4 R108, [R237+0x100] ;  /* 0x00010000ed6c783b */ /* 0x000fe60000004200 */
[----:B------:R-:W-:Y:S01]  /*33f0*/  IMAD R12, R9, R12, UR7 ;  /* 0x00000007090c7e24 */ /* 0x000fe2000f8e020c */
[----:B------:R-:W-:Y:S04]  /*3400*/  LDSM.16.MT88.4 R84, [R238+0x4100] ;  /* 0x00410000ee54783b */ /* 0x000fe80000004200 */
[----:B------:R-:W-:-:S02]  /*3410*/  ISETP.GT.AND P2, PT, R12, RZ, PT ;  /* 0x000000ff0c00720c */ /* 0x000fc40003f44270 */
[C---:B------:R-:W-:Y:S02]  /*3420*/  ISETP.GT.AND P1, PT, R12.reuse, 0x1, PT ;  /* 0x000000010c00780c */ /* 0x040fe40003f24270 */
[----:B------:R-:W-:Y:S02]  /*3430*/  ISETP.GT.AND P6, PT, R12, 0x8, PT ;  /* 0x000000080c00780c */ /* 0x000fe40003fc4270 */
[----:B------:R-:W-:Y:S02]  /*3440*/  FSEL R35, R2, -INF , P2 ;  /* 0xff80000002237808 */ /* 0x000fe40001000000 */
[----:B------:R-:W-:Y:S02]  /*3450*/  FSEL R3, R3, -INF , P1 ;  /* 0xff80000003037808 */ /* 0x000fe40000800000 */
[----:B------:R-:W-:Y:S02]  /*3460*/  FSEL R27, R6, -INF , P1 ;  /* 0xff800000061b7808 */ /* 0x000fe40000800000 */
[----:B------:R-:W-:-:S02]  /*3470*/  ISETP.GT.AND P5, PT, R12, 0x9, PT ;  /* 0x000000090c00780c */ /* 0x000fc40003fa4270 */
[----:B------:R-:W-:Y:S02]  /*3480*/  FSEL R45, R40, -INF , P6 ;  /* 0xff800000282d7808 */ /* 0x000fe40003000000 */
[----:B------:R-:W-:Y:S02]  /*3490*/  FMNMX.FTZ R6, R35, R3, !PT ;  /* 0x0000000323067209 */ /* 0x000fe40007810000 */
[----:B------:R-:W-:Y:S02]  /*34a0*/  ISETP.GT.AND P4, PT, R12, 0x10, PT ;  /* 0x000000100c00780c */ /* 0x000fe40003f84270 */
[----:B------:R-:W-:Y:S02]  /*34b0*/  FSEL R47, R41, -INF , P5 ;  /* 0xff800000292f7808 */ /* 0x000fe40002800000 */
[----:B------:R-:W-:Y:S02]  /*34c0*/  FMNMX.FTZ R6, R45, R6, !PT ;  /* 0x000000062d067209 */ /* 0x000fe40007810000 */
[----:B------:R-:W-:-:S02]  /*34d0*/  FSEL R4, R4, -INF , P2 ;  /* 0xff80000004047808 */ /* 0x000fc40001000000 */
[----:B------:R-:W-:Y:S02]  /*34e0*/  ISETP.GT.AND P2, PT, R12, 0x11, PT ;  /* 0x000000110c00780c */ /* 0x000fe40003f44270 */
[----:B------:R-:W-:Y:S02]  /*34f0*/  FSEL R23, R48, -INF , P4 ;  /* 0xff80000030177808 */ /* 0x000fe40002000000 */
[----:B------:R-:W-:Y:S02]  /*3500*/  FMNMX.FTZ R6, R47, R6, !PT ;  /* 0x000000062f067209 */ /* 0x000fe40007810000 */
[----:B------:R-:W-:Y:S02]  /*3510*/  ISETP.GT.AND P1, PT, R12, 0x18, PT ;  /* 0x000000180c00780c */ /* 0x000fe40003f24270 */
[----:B------:R-:W-:Y:S02]  /*3520*/  FSEL R19, R49, -INF , P2 ;  /* 0xff80000031137808 */ /* 0x000fe40001000000 */
[----:B------:R-:W-:-:S02]  /*3530*/  FMNMX.FTZ R6, R23, R6, !PT ;  /* 0x0000000617067209 */ /* 0x000fc40007810000 */
[----:B------:R-:W-:Y:S02]  /*3540*/  FSEL R25, R42, -INF , P6 ;  /* 0xff8000002a197808 */ /* 0x000fe40003000000 */
[----:B------:R-:W-:Y:S02]  /*3550*/  ISETP.GT.AND P6, PT, R12, 0x19, PT ;  /* 0x000000190c00780c */ /* 0x000fe40003fc4270 */
[----:B------:R-:W-:Y:S02]  /*3560*/  FSEL R21, R60, -INF , P1 ;  /* 0xff8000003c157808 */ /* 0x000fe40000800000 */
[----:B------:R-:W-:Y:S02]  /*3570*/  FMNMX.FTZ R6, R19, R6, !PT ;  /* 0x0000000613067209 */ /* 0x000fe40007810000 */
[----:B------:R-:W-:Y:S02]  /*3580*/  FSEL R43, R43, -INF , P5 ;  /* 0xff8000002b2b7808 */ /* 0x000fe40002800000 */
[----:B------:R-:W-:-:S02]  /*3590*/  ISETP.GT.AND P5, PT, R12, 0x20, PT ;  /* 0x000000200c00780c */ /* 0x000fc40003fa4270 */
[----:B-1----:R-:W-:Y:S02]  /*35a0*/  FSEL R17, R61, -INF , P6 ;  /* 0xff8000003d117808 */ /* 0x002fe40003000000 */
[----:B------:R-:W-:Y:S02]  /*35b0*/  FMNMX.FTZ R6, R21, R6, !PT ;  /* 0x0000000615067209 */ /* 0x000fe40007810000 */
[----:B------:R-:W-:Y:S02]  /*35c0*/  FSEL R15, R50, -INF , P4 ;  /* 0xff800000320f7808 */ /* 0x000fe40002000000 */
[----:B------:R-:W-:Y:S02]  /*35d0*/  FMNMX.FTZ R14, R4, R27, !PT ;  /* 0x0000001b040e7209 */ /* 0x000fe40007810000 */
[----:B------:R-:W-:Y:S02]  /*35e0*/  ISETP.GT.AND P4, PT, R12, 0x21, PT ;  /* 0x000000210c00780c */ /* 0x000fe40003f84270 */
[----:B------:R-:W-:-:S02]  /*35f0*/  FSEL R39, R80, -INF , P5 ;  /* 0xff80000050277808 */ /* 0x000fc40002800000 */
[----:B------:R-:W-:Y:S02]  /*3600*/  FMNMX.FTZ R6, R17, R6, !PT ;  /* 0x0000000611067209 */ /* 0x000fe40007810000 */
[----:B------:R-:W-:Y:S02]  /*3610*/  FSEL R13, R51, -INF , P2 ;  /* 0xff800000330d7808 */ /* 0x000fe40001000000 */
[----:B------:R-:W-:Y:S02]  /*3620*/  ISETP.GT.AND P2, PT, R12, 0x28, PT ;  /* 0x000000280c00780c */ /* 0x000fe40003f44270 */
[----:B------:R-:W-:Y:S02]  /*3630*/  FMNMX.FTZ R14, R25, R14, !PT ;  /* 0x0000000e190e7209 */ /* 0x000fe40007810000 */
[----:B------:R-:W-:Y:S02]  /*3640*/  FSEL R31, R81, -INF , P4 ;  /* 0xff800000511f7808 */ /* 0x000fe40002000000 */
[----:B------:R-:W-:-:S02]  /*3650*/  FMNMX.FTZ R6, R39, R6, !PT ;  /* 0x0000000627067209 */ /* 0x000fc40007810000 */
[----:B------:R-:W-:Y:S02]  /*3660*/  FSEL R37, R78, -INF , P2 ;  /* 0xff8000004e257808 */ /* 0x000fe40001000000 */
[----:B------:R-:W-:Y:S02]  /*3670*/  FSEL R29, R76, -INF , P2 ;  /* 0xff8000004c1d7808 */ /* 0x000fe40001000000 */
[----:B------:R-:W-:Y:S02]  /*3680*/  FSEL R11, R62, -INF , P1 ;  /* 0xff8000003e0b7808 */ /* 0x000fe40000800000 */
[C---:B------:R-:W-:Y:S02]  /*3690*/  ISETP.GT.AND P2, PT, R12.reuse, 0x39, PT ;  /* 0x000000390c00780c */ /* 0x040fe40003f44270 */
[----:B------:R-:W-:Y:S02]  /*36a0*/  FMNMX.FTZ R14, R43, R14, !PT ;  /* 0x0000000e2b0e7209 */ /* 0x000fe40007810000 */
[----:B------:R-:W-:-:S02]  /*36b0*/  ISETP.GT.AND P1, PT, R12, 0x29, PT ;  /* 0x000000290c00780c */ /* 0x000fc40003f24270 */
[----:B------:R-:W-:Y:S02]  /*36c0*/  FMNMX.FTZ R6, R31, R6, !PT ;  /* 0x000000061f067209 */ /* 0x000fe40007810000 */
[----:B------:R-:W-:Y:S02]  /*36d0*/  FSEL R9, R63, -INF , P6 ;  /* 0xff8000003f097808 */ /* 0x000fe40003000000 */
[----:B------:R-:W-:Y:S02]  /*36e0*/  FSEL R62, R33, -INF , P2 ;  /* 0xff800000213e7808 */ /* 0x000fe40001000000 */
[----:B------:R-:W-:Y:S02]  /*36f0*/  FMNMX.FTZ R14, R15, R14, !PT ;  /* 0x0000000e0f0e7209 */ /* 0x000fe40007810000 */
[----:B------:R-:W-:Y:S02]  /*3700*/  ISETP.GT.AND P6, PT, R12, 0x30, PT ;  /* 0x000000300c00780c */ /* 0x000fe40003fc4270 */
[----:B------:R-:W-:-:S02]  /*3710*/  FSEL R2, R77, -INF , P1 ;  /* 0xff8000004d027808 */ /* 0x000fc40000800000 */
[----:B------:R-:W-:Y:S01]  /*3720*/  FMNMX.FTZ R33, R29, R6, !PT ;  /* 0x000000061d217209 */ /* 0x000fe20007810000 */
[----:B------:R-:W-:Y:S01]  /*3730*/  LDSM.16.MT88.4 R76, [R237+0x4100] ;  /* 0x00410000ed4c783b */ /* 0x000fe20000004200 */
[----:B------:R-:W-:Y:S02]  /*3740*/  FSEL R41, R82, -INF , P5 ;  /* 0xff80000052297808 */ /* 0x000fe40002800000 */
[----:B------:R-:W-:Y:S02]  /*3750*/  FMNMX.FTZ R14, R13, R14, !PT ;  /* 0x0000000e0d0e7209 */ /* 0x000fe40007810000 */
[----:B------:R-:W-:Y:S02]  /*3760*/  ISETP.GT.AND P5, PT, R12, 0x31, PT ;  /* 0x000000310c00780c */ /* 0x000fe40003fa4270 */
[----:B------:R-:W-:Y:S02]  /*3770*/  FSEL R60, R72, -INF , P6 ;  /* 0xff800000483c7808 */ /* 0x000fe40003000000 */
[----:B------:R-:W-:-:S02]  /*3780*/  FMNMX.FTZ R33, R2, R33, !PT ;  /* 0x0000002102217209 */ /* 0x000fc40007810000 */
[----:B------:R-:W-:Y:S02]  /*3790*/  FSEL R36, R83, -INF , P4 ;  /* 0xff80000053247808 */ /* 0x000fe40002000000 */
[----:B------:R-:W-:Y:S02]  /*37a0*/  FMNMX.FTZ R14, R11, R14, !PT ;  /* 0x0000000e0b0e7209 */ /* 0x000fe40007810000 */
[----:B------:R-:W-:Y:S02]  /*37b0*/  ISETP.GT.AND P4, PT, R12, 0x38, PT ;  /* 0x000000380c00780c */ /* 0x000fe40003f84270 */
[----:B------:R-:W-:Y:S02]  /*37c0*/  FSEL R145, R145, -INF , P5 ;  /* 0xff80000091917808 */ /* 0x000fe40002800000 */
[----:B------:R-:W-:Y:S02]  /*37d0*/  FMNMX.FTZ R6, R60, R33, !PT ;  /* 0x000000213c067209 */ /* 0x000fe40007810000 */
[----:B------:R-:W-:-:S02]  /*37e0*/  FMNMX.FTZ R14, R9, R14, !PT ;  /* 0x0000000e090e7209 */ /* 0x000fc40007810000 */
[----:B------:R-:W-:Y:S02]  /*37f0*/  FSEL R147, R147, -INF , P4 ;  /* 0xff80000093937808 */ /* 0x000fe40002000000 */
[----:B------:R-:W-:Y:S02]  /*3800*/  FMNMX.FTZ R6, R145, R6, !PT ;  /* 0x0000000691067209 */ /* 0x000fe40007810000 */
[----:B------:R-:W-:Y:S02]  /*3810*/  FSEL R144, R144, -INF , P1 ;  /* 0xff80000090907808 */ /* 0x000fe40000800000 */
[----:B------:R-:W-:Y:S02]  /*3820*/  FMNMX.FTZ R49, R41, R14, !PT ;  /* 0x0000000e29317209 */ /* 0x000fe40007810000 */
[----:B------:R-:W-:Y:S02]  /*3830*/  ISETP.GT.AND P1, PT, R12, 0x40, PT ;  /* 0x000000400c00780c */ /* 0x000fe40003f24270 */
[----:B------:R-:W-:-:S02]  /*3840*/  FMNMX.FTZ R33, R147, R6, !PT ;  /* 0x0000000693217209 */ /* 0x000fc40007810000 */
[----:B------:R-:W-:Y:S02]  /*3850*/  FSEL R64, R32, -INF , P6 ;  /* 0xff80000020407808 */ /* 0x000fe40003000000 */
[----:B------:R-:W-:Y:S02]  /*3860*/  FMNMX.FTZ R6, R36, R49, !PT ;  /* 0x0000003124067209 */ /* 0x000fe40007810000 */
[----:B------:R-:W-:Y:S02]  /*3870*/  ISETP.GT.AND P6, PT, R12, 0x41, PT ;  /* 0x000000410c00780c */ /* 0x000fe40003fc4270 */
[----:B------:R-:W-:Y:S02]  /*3880*/  FSEL R134, R134, -INF , P1 ;  /* 0xff80000086867808 */ /* 0x000fe40000800000 */
[----:B------:R-:W-:Y:S02]  /*3890*/  FMNMX.FTZ R33, R62, R33, !PT ;  /* 0x000000213e217209 */ /* 0x000fe40007810000 */
[----:B------:R-:W-:-:S02]  /*38a0*/  FSEL R153, R153, -INF , P5 ;  /* 0xff80000099997808 */ /* 0x000fc40002800000 */
[----:B------:R-:W-:Y:S02]  /*38b0*/  FMNMX.FTZ R49, R37, R6, !PT ;  /* 0x0000000625317209 */ /* 0x000fe40007810000 */
[----:B------:R-:W-:Y:S02]  /*38c0*/  ISETP.GT.AND P5, PT, R12, 0x48, PT ;  /* 0x000000480c00780c */ /* 0x000fe40003fa4270 */
[----:B------:R-:W-:Y:S02]  /*38d0*/  FSEL R169, R169, -INF , P6 ;  /* 0xff800000a9a97808 */ /* 0x000fe40003000000 */
[----:B------:R-:W-:Y:S02]  /*38e0*/  FMNMX.FTZ R14, R134, R33, !PT ;  /* 0x00000021860e7209 */ /* 0x000fe40007810000 */
[----:B------:R-:W-:Y:S02]  /*38f0*/  FSEL R66, R34, -INF , P4 ;  /* 0xff80000022427808 */ /* 0x000fe40002000000 */
[----:B------:R-:W-:-:S02]  /*3900*/  FMNMX.FTZ R33, R144, R49, !PT ;  /* 0x0000003190217209 */ /* 0x000fc40007810000 */
[----:B------:R-:W-:Y:S02]  /*3910*/  ISETP.GT.AND P4, PT, R12, 0x49, PT ;  /* 0x000000490c00780c */ /* 0x000fe40003f84270 */
[----:B------:R-:W-:Y:S02]  /*3920*/  FSEL R171, R171, -INF , P5 ;  /* 0xff800000abab7808 */ /* 0x000fe40002800000 */
[----:B------:R-:W-:Y:S02]  /*3930*/  FMNMX.FTZ R14, R169, R14, !PT ;  /* 0x0000000ea90e7209 */ /* 0x000fe40007810000 */
[----:B------:R-:W-:Y:S02]  /*3940*/  FSEL R155, R155, -INF , P2 ;  /* 0xff8000009b9b7808 */ /* 0x000fe40001000000 */
[----:B------:R-:W-:Y:S02]  /*3950*/  FMNMX.FTZ R6, R64, R33, !PT ;  /* 0x0000002140067209 */ /* 0x000fe40007810000 */
[----:B------:R-:W-:-:S02]  /*3960*/  ISETP.GT.AND P2, PT, R12, 0x50, PT ;  /* 0x000000500c00780c */ /* 0x000fc40003f44270 */
[----:B------:R-:W-:Y:S02]  /*3970*/  FSEL R140, R140, -INF , P4 ;  /* 0xff8000008c8c7808 */ /* 0x000fe40002000000 */
        /* <DEDUP_REMOVED lines=8> */
[----:B------:R-:W-:Y:S02]  /*3a00*/  FSEL R217, R217, -INF , P1 ;  /* 0xff800000d9d97808 */ /* 0x000fe40000800000 */
[----:B------:R-:W-:Y:S02]  /*3a10*/  FMNMX.FTZ R6, R219, R6, !PT ;  /* 0x00000006db067209 */ /* 0x000fe40007810000 */
[----:B------:R-:W-:-:S02]  /*3a20*/  FMNMX.FTZ R14, R66, R49, !PT ;  /* 0x00000031420e7209 */ /* 0x000fc40007810000 */
[----:B------:R-:W-:Y:S02]  /*3a30*/  FSEL R249, R249, -INF , P5 ;  /* 0xff800000f9f97808 */ /* 0x000fe40002800000 */
[----:B------:R-:W-:Y:S02]  /*3a40*/  ISETP.GT.AND P5, PT, R12, 0x59, PT ;  /* 0x000000590c00780c */ /* 0x000fe40003fa4270 */
[----:B------:R-:W-:Y:S02]  /*3a50*/  FSEL R211, R211, -INF , P6 ;  /* 0xff800000d3d37808 */ /* 0x000fe40003000000 */
[----:B------:R-:W-:Y:S02]  /*3a60*/  FMNMX.FTZ R6, R217, R6, !PT ;  /* 0x00000006d9067209 */ /* 0x000fe40007810000 */
[----:B------:R-:W-:Y:S02]  /*3a70*/  FMNMX.FTZ R33, R155, R14, !PT ;  /* 0x0000000e9b217209 */ /* 0x000fe40007810000 */
[----:B------:R-:W-:-:S02]  /*3a80*/  FSEL R203, R203, -INF , P4 ;  /* 0xff800000cbcb7808 */ /* 0x000fc40002000000 */
[----:B------:R-:W-:Y:S02]  /*3a90*/  ISETP.GT.AND P4, PT, R12, 0x60, PT ;  /* 0x000000600c00780c */ /* 0x000fe40003f84270 */
[----:B------:R-:W-:Y:S02]  /*3aa0*/  FSEL R209, R209, -INF , P5 ;  /* 0xff800000d1d17808 */ /* 0x000fe40002800000 */
[----:B------:R-:W-:Y:S02]  /*3ab0*/  FMNMX.FTZ R6, R211, R6, !PT ;  /* 0x00000006d3067209 */ /* 0x000fe40007810000 */
[----:B------:R-:W-:Y:S02]  /*3ac0*/  FMNMX.FTZ R14, R142, R33, !PT ;  /* 0x000000218e0e7209 */ /* 0x000fe40007810000 */
[----:B------:R-:W-:Y:S02]  /*3ad0*/  FSEL R207, R207, -INF , P2 ;  /* 0xff800000cfcf7808 */ /* 0x000fe40001000000 */
[----:B------:R-:W-:-:S02]  /*3ae0*/  ISETP.GT.AND P2, PT, R12, 0x61, PT ;  /* 0x000000610c00780c */ /* 0x000fc40003f44270 */
[----:B------:R-:W-:Y:S02]  /*3af0*/  FSEL R167, R167, -INF , P4 ;  /* 0xff800000a7a77808 */ /* 0x000fe40002000000 */
[----:B------:R-:W-:Y:S02]  /*3b00*/  FMNMX.FTZ R6, R209, R6, !PT ;  /* 0x00000006d1067209 */ /* 0x000fe40007810000 */
[----:B------:R-:W-:Y:S02]  /*3b10*/  FMNMX.FTZ R14, R199, R14, !PT ;  /* 0x0000000ec70e7209 */ /* 0x000fe40007810000 */
[----:B------:R-:W-:Y:S02]  /*3b20*/  FSEL R205, R205, -INF , P1 ;  /* 0xff800000cdcd7808 */ /* 0x000fe40000800000 */
[----:B------:R-:W-:Y:S02]  /*3b30*/  ISETP.GT.AND P1, PT, R12, 0x68, PT ;  /* 0x000000680c00780c */ /* 0x000fe40003f24270 */
[----:B------:R-:W-:-:S02]  /*3b40*/  FSEL R165, R165, -INF , P2 ;  /* 0xff800000a5a57808 */ /* 0x000fc40001000000 */
[----:B------:R-:W-:Y:S02]  /*3b50*/  FMNMX.FTZ R6, R167, R6, !PT ;  /* 0x00000006a7067209 */ /* 0x000fe40007810000 */
[----:B------:R-:W-:Y:S02]  /*3b60*/  FMNMX.FTZ R14, R249, R14, !PT ;  /* 0x0000000ef90e7209 */ /* 0x000fe40007810000 */
[----:B------:R-:W-:Y:S02]  /*3b70*/  FSEL R201, R201, -INF , P6 ;  /* 0xff800000c9c97808 */ /* 0x000fe40003000000 */
[----:B------:R-:W-:Y:S02]  /*3b80*/  ISETP.GT.AND P6, PT, R12, 0x69, PT ;  /* 0x000000690c00780c */ /* 0x000fe40003fc4270 */
[----:B------:R-:W-:Y:S02]  /*3b90*/  FSEL R163, R163, -INF , P1 ;  /* 0xff800000a3a37808 */ /* 0x000fe40000800000 */
[----:B------:R-:W-:-:S02]  /*3ba0*/  FMNMX.FTZ R6, R165, R6, !PT ;  /* 0x00000006a5067209 */ /* 0x000fc40007810000 */
        /* <DEDUP_REMOVED lines=12> */
[C---:B------:R-:W-:Y:S02]  /*3c70*/  ISETP.GT.AND P2, PT, R12.reuse, 0x78, PT ;  /* 0x000000780c00780c */ /* 0x040fe40003f44270 */
        /* <DEDUP_REMOVED lines=9> */
[----:B------:R-:W-:Y:S02]  /*3d10*/  FMNMX.FTZ R6, R135, R6, !PT ;  /* 0x0000000687067209 */ /* 0x000fe40007810000 */
[----:B------:R-:W-:-:S02]  /*3d20*/  FMNMX.FTZ R12, R159, R14, !PT ;  /* 0x0000000e9f0c7209 */ /* 0x000fc40007810000 */
[----:B------:R-:W-:Y:S02]  /*3d30*/  FMNMX.FTZ R6, R133, R6, !PT ;  /* 0x0000000685067209 */ /* 0x000fe40007810000 */
[----:B------:R-:W-:Y:S02]  /*3d40*/  FMNMX.FTZ R12, R157, R12, !PT ;  /* 0x0000000c9d0c7209 */ /* 0x000fe40007810000 */
[----:B------:R-:W-:Y:S01]  /*3d50*/  FSEL R149, R149, -INF , P6 ;  /* 0xff80000095957808 */ /* 0x000fe20003000000 */
[----:B------:R-:W1:Y:S01]  /*3d60*/  SHFL.BFLY PT, R33, R6, 0x2, 0x1f ;  /* 0x0c401f0006217f89 */ /* 0x000e6200000e0000 */
[----:B------:R-:W-:Y:S02]  /*3d70*/  FMNMX.FTZ R12, R151, R12, !PT ;  /* 0x0000000c970c7209 */ /* 0x000fe40007810000 */
[----:B------:R-:W-:Y:S02]  /*3d80*/  FSEL R67, R67, -INF , P5 ;  /* 0xff80000043437808 */ /* 0x000fe40002800000 */
[----:B------:R-:W-:-:S02]  /*3d90*/  FMNMX.FTZ R12, R149, R12, !PT ;  /* 0x0000000c950c7209 */ /* 0x000fc40007810000 */
[----:B------:R-:W-:Y:S02]  /*3da0*/  FSEL R65, R65, -INF , P4 ;  /* 0xff80000041417808 */ /* 0x000fe40002000000 */
[----:B------:R-:W-:Y:S02]  /*3db0*/  FMNMX.FTZ R12, R67, R12, !PT ;  /* 0x0000000c430c7209 */ /* 0x000fe40007810000 */
[----:B------:R-:W-:Y:S02]  /*3dc0*/  FSEL R63, R10, -INF , P2 ;  /* 0xff8000000a3f7808 */ /* 0x000fe40001000000 */
[----:B------:R-:W-:Y:S02]  /*3dd0*/  FMNMX.FTZ R10, R65, R12, !PT ;  /* 0x0000000c410a7209 */ /* 0x000fe40007810000 */
[----:B------:R-:W-:Y:S02]  /*3de0*/  FSEL R61, R8, -INF , P1 ;  /* 0xff800000083d7808 */ /* 0x000fe40000800000 */
[----:B------:R-:W-:-:S04]  /*3df0*/  FMNMX.FTZ R8, R63, R10, !PT ;  /* 0x0000000a3f087209 */ /* 0x000fc80007810000 */
[----:B------:R-:W-:Y:S02]  /*3e00*/  FMNMX.FTZ R8, R61, R8, !PT ;  /* 0x000000083d087209 */ /* 0x000fe40007810000 */
[----:B-1----:R-:W-:-:S03]  /*3e10*/  FMNMX.FTZ R49, R6, R33, !PT ;  /* 0x0000002106317209 */ /* 0x002fc60007810000 */
[----:B------:R-:W1:Y:S04]  /*3e20*/  SHFL.BFLY PT, R33, R8, 0x2, 0x1f ;  /* 0x0c401f0008217f89 */ /* 0x000e6800000e0000 */
[----:B------:R-:W2:Y:S01]  /*3e30*/  SHFL.BFLY PT, R132, R49, 0x1, 0x1f ;  /* 0x0c201f0031847f89 */ /* 0x000ea200000e0000 */
[----:B-1----:R-:W-:Y:S02]  /*3e40*/  FMNMX.FTZ R33, R8, R33, !PT ;  /* 0x0000002108217209 */ /* 0x002fe40007810000 */
[----:B--2---:R-:W-:-:S03]  /*3e50*/  FMNMX.FTZ R132, R49, R132, !PT ;  /* 0x0000008431847209 */ /* 0x004fc60007810000 */
[----:B------:R-:W1:Y:S01]  /*3e60*/  SHFL.BFLY PT, R6, R33, 0x1, 0x1f ;  /* 0x0c201f0021067f89 */ /* 0x000e6200000e0000 */
[C---:B------:R-:W-:Y:S01]  /*3e70*/  FSETP.NEU.FTZ.AND P1, PT, R132.reuse, -INF , PT ;  /* 0xff8000008400780b */ /* 0x040fe20003f3d000 */
[----:B------:R-:W-:-:S05]  /*3e80*/  FMUL.FTZ R58, R132, c[0x0][0x2d0] ;  /* 0x0000b400843a7a20 */ /* 0x000fca0000410000 */
[----:B------:R-:W-:-:S05]  /*3e90*/  FSEL R58, R58, RZ, P1 ;  /* 0x000000ff3a3a7208 */ /* 0x000fca0000800000 */
[--C-:B------:R-:W-:Y:S02]  /*3ea0*/  FFMA.FTZ R50, R3, c[0x0][0x2d0], -R58.reuse ;  /* 0x0000b40003327a23 */ /* 0x100fe4000001083a */
[--C-:B------:R-:W-:Y:S02]  /*3eb0*/  FFMA.FTZ R57, R35, c[0x0][0x2d0], -R58.reuse ;  /* 0x0000b40023397a23 */ /* 0x100fe4000001083a */
[--C-:B------:R-:W-:Y:S02]  /*3ec0*/  FFMA.FTZ R55, R45, c[0x0][0x2d0], -R58.reuse ;  /* 0x0000b4002d377a23 */ /* 0x100fe4000001083a */
[--C-:B------:R-:W-:Y:S01]  /*3ed0*/  FFMA.FTZ R48, R47, c[0x0][0x2d0], -R58.reuse ;  /* 0x0000b4002f307a23 */ /* 0x100fe2000001083a */
[----:B------:R-:W-:Y:S01]  /*3ee0*/  MUFU.EX2 R50, R50 ;  /* 0x0000003200327308 */ /* 0x000fe20000000800 */
[--C-:B------:R-:W-:Y:S01]  /*3ef0*/  FFMA.FTZ R53, R23, c[0x0][0x2d0], -R58.reuse ;  /* 0x0000b40017357a23 */ /* 0x100fe2000001083a */
[----:B-1----:R-:W-:Y:S01]  /*3f00*/  FMNMX.FTZ R3, R33, R6, !PT ;  /* 0x0000000621037209 */ /* 0x002fe20007810000 */
[--C-:B------:R-:W-:Y:S01]  /*3f10*/  FFMA.FTZ R46, R19, c[0x0][0x2d0], -R58.reuse ;  /* 0x0000b400132e7a23 */ /* 0x100fe2000001083a */
[----:B------:R-:W-:Y:S01]  /*3f20*/  LDSM.16.MT88.4 R32, [R238+0x4900] ;  /* 0x00490000ee20783b */ /* 0x000fe20000004200 */
[--C-:B------:R-:W-:Y:S01]  /*3f30*/  FFMA.FTZ R47, R21, c[0x0][0x2d0], -R58.reuse ;  /* 0x0000b400152f7a23 */ /* 0x100fe2000001083a */
[C---:B------:R-:W-:Y:S01]  /*3f40*/  FSETP.NEU.FTZ.AND P1, PT, R3.reuse, -INF , PT ;  /* 0xff8000000300780b */ /* 0x040fe20003f3d000 */
[----:B------:R-:W-:Y:S01]  /*3f50*/  FMUL.FTZ R56, R3, c[0x0][0x2d0] ;  /* 0x0000b40003387a20 */ /* 0x000fe20000410000 */
[----:B------:R-:W1:Y:S01]  /*3f60*/  MUFU.EX2 R57, R57 ;  /* 0x0000003900397308 */ /* 0x000e620000000800 */
[--C-:B------:R-:W-:Y:S01]  /*3f70*/  FFMA.FTZ R42, R17, c[0x0][0x2d0], -R58.reuse ;  /* 0x0000b400112a7a23 */ /* 0x100fe2000001083a */
[----:B------:R-:W-:Y:S01]  /*3f80*/  LDSM.16.MT88.4 R20, [R238+0x900] ;  /* 0x00090000ee14783b */ /* 0x000fe20000004200 */
[--C-:B------:R-:W-:Y:S01]  /*3f90*/  FFMA.FTZ R38, R31, c[0x0][0x2d0], -R58.reuse ;  /* 0x0000b4001f267a23 */ /* 0x100fe2000001083a */
[----:B------:R-:W-:Y:S01]  /*3fa0*/  FSEL R56, R56, RZ, P1 ;  /* 0x000000ff38387208 */ /* 0x000fe20000800000 */
[--C-:B------:R-:W-:Y:S01]  /*3fb0*/  FFMA.FTZ R2, R2, c[0x0][0x2d0], -R58.reuse ;  /* 0x0000b40002027a23 */ /* 0x100fe2000001083a */
[----:B------:R-:W-:Y:S01]  /*3fc0*/  LDSM.16.MT88.4 R16, [R237+0x900] ;  /* 0x00090000ed10783b */ /* 0x000fe20000004200 */
[----:B------:R-:W-:Y:S01]  /*3fd0*/  FFMA.FTZ R60, R60, c[0x0][0x2d0], -R58 ;  /* 0x0000b4003c3c7a23 */ /* 0x000fe2000001083a */
[----:B------:R-:W-:Y:S01]  /*3fe0*/  MUFU.EX2 R55, R55 ;  /* 0x0000003700377308 */ /* 0x000fe20000000800 */
[--C-:B------:R-:W-:Y:S01]  /*3ff0*/  FFMA.FTZ R59, R4, c[0x0][0x2d0], -R56.reuse ;  /* 0x0000b400043b7a23 */ /* 0x100fe20000010838 */
[----:B------:R-:W-:Y:S01]  /*4000*/  PLOP3.LUT P1, PT, PT, PT, UP0, 0x80, 0x0 ;  /* 0x000000000000781c */ /* 0x000fe20003f2f008 */
[--C-:B------:R-:W-:Y:S01]  /*4010*/  FFMA.FTZ R54, R27, c[0x0][0x2d0], -R56.reuse ;  /* 0x0000b4001b367a23 */ /* 0x100fe20000010838 */
[----:B------:R-:W2:Y:S01]  /*4020*/  LDSM.16.MT88.4 R4, [R236+0x4100] ;  /* 0x00410000ec04783b */ /* 0x000ea20000004200 */
[----:B------:R-:W-:-:S02]  /*4030*/  FFMA.FTZ R52, R25, c[0x0][0x2d0], -R56 ;  /* 0x0000b40019347a23 */ /* 0x000fc40000010838 */
[--C-:B------:R-:W-:Y:S01]  /*4040*/  FFMA.FTZ R49, R43, c[0x0][0x2d0], -R56.reuse ;  /* 0x0000b4002b317a23 */ /* 0x100fe20000010838 */
[----:B------:R-:W3:Y:S01]  /*4050*/  MUFU.EX2 R48, R48 ;  /* 0x0000003000307308 */ /* 0x000ee20000000800 */
[--C-:B------:R-:W-:Y:S01]  /*4060*/  FFMA.FTZ R51, R15, c[0x0][0x2d0], -R56.reuse ;  /* 0x0000b4000f337a23 */ /* 0x100fe20000010838 */
[----:B-1----:R-:W-:Y:S01]  /*4070*/  F2FP.PACK_AB R68, R50, R57 ;  /* 0x000000393244723e */ /* 0x002fe200000000ff */
[--C-:B------:R-:W-:Y:S01]  /*4080*/  FFMA.FTZ R44, R13, c[0x0][0x2d0], -R56.reuse ;  /* 0x0000b4000d2c7a23 */ /* 0x100fe20000010838 */
[----:B------:R-:W-:Y:S01]  /*4090*/  LDSM.16.MT88.4 R24, [R240+0x900] ;  /* 0x00090000f018783b */ /* 0x000fe20000004200 */
[--C-:B------:R-:W-:Y:S02]  /*40a0*/  FFMA.FTZ R45, R11, c[0x0][0x2d0], -R56.reuse ;  /* 0x0000b4000b2d7a23 */ /* 0x100fe40000010838 */
[----:B------:R-:W-:Y:S01]  /*40b0*/  FFMA.FTZ R40, R9, c[0x0][0x2d0], -R56 ;  /* 0x0000b40009287a23 */ /* 0x000fe20000010838 */
[----:B------:R-:W-:Y:S01]  /*40c0*/  MUFU.EX2 R59, R59 ;  /* 0x0000003b003b7308 */ /* 0x000fe20000000800 */
[----:B------:R-:W1:Y:S01]  /*40d0*/  LDSM.16.MT88.4 R12, [R236+0x900] ;  /* 0x00090000ec0c783b */ /* 0x000e620000004200 */
[----:B------:R-:W-:-:S02]  /*40e0*/  FFMA.FTZ R43, R39, c[0x0][0x2d0], -R58 ;  /* 0x0000b400272b7a23 */ /* 0x000fc4000001083a */
[----:B------:R-:W-:Y:S01]  /*40f0*/  FFMA.FTZ R39, R29, c[0x0][0x2d0], -R58 ;  /* 0x0000b4001d277a23 */ /* 0x000fe2000001083a */
[----:B------:R-:W4:Y:S01]  /*4100*/  LDSM.16.MT88.4 R8, [R240+0x4900] ;  /* 0x00490000f008783b */ /* 0x000f220000004200 */
[--C-:B------:R-:W-:Y:S02]  /*4110*/  FFMA.FTZ R41, R41, c[0x0][0x2d0], -R56.reuse ;  /* 0x0000b40029297a23 */ /* 0x100fe40000010838 */
[----:B------:R-:W5:Y:S01]  /*4120*/  MUFU.EX2 R54, R54 ;  /* 0x0000003600367308 */ /* 0x000f620000000800 */
[----:B---3--:R-:W-:Y:S01]  /*4130*/  F2FP.PACK_AB R70, R48, R55 ;  /* 0x000000373046723e */ /* 0x008fe200000000ff */
[----:B------:R-:W3:Y:S01]  /*4140*/  LDSM.16.MT88.4 R28, [R237+0x4900] ;  /* 0x00490000ed1c783b */ /* 0x000ee20000004200 */
[--C-:B------:R-:W-:Y:S02]  /*4150*/  FFMA.FTZ R36, R36, c[0x0][0x2d0], -R56.reuse ;  /* 0x0000b40024247a23 */ /* 0x100fe40000010838 */
[--C-:B------:R-:W-:Y:S02]  /*4160*/  FFMA.FTZ R37, R37, c[0x0][0x2d0], -R56.reuse ;  /* 0x0000b40025257a23 */ /* 0x100fe40000010838 */
[----:B------:R-:W-:Y:S01]  /*4170*/  FFMA.FTZ R0, R144, c[0x0][0x2d0], -R56 ;  /* 0x0000b40090007a23 */ /* 0x000fe20000010838 */
[----:B------:R-:W-:Y:S01]  /*4180*/  MUFU.EX2 R52, R52 ;  /* 0x0000003400347308 */ /* 0x000fe20000000800 */
[----:B------:R-:W-:-:S02]  /*4190*/  FFMA.FTZ R145, R145, c[0x0][0x2d0], -R58 ;  /* 0x0000b40091917a23 */ /* 0x000fc4000001083a */
[--C-:B------:R-:W-:Y:S02]  /*41a0*/  FFMA.FTZ R147, R147, c[0x0][0x2d0], -R58.reuse ;  /* 0x0000b40093937a23 */ /* 0x100fe4000001083a */
[----:B------:R-:W-:Y:S02]  /*41b0*/  FFMA.FTZ R62, R62, c[0x0][0x2d0], -R58 ;  /* 0x0000b4003e3e7a23 */ /* 0x000fe4000001083a */
[--C-:B------:R-:W-:Y:S01]  /*41c0*/  FFMA.FTZ R64, R64, c[0x0][0x2d0], -R56.reuse ;  /* 0x0000b40040407a23 */ /* 0x100fe20000010838 */
[----:B------:R-:W2:Y:S01]  /*41d0*/  MUFU.EX2 R49, R49 ;  /* 0x0000003100317308 */ /* 0x000ea20000000800 */
[----:B-----5:R-:W-:Y:S01]  /*41e0*/  F2FP.PACK_AB R69, R54, R59 ;  /* 0x0000003b3645723e */ /* 0x020fe200000000ff */
[--C-:B------:R-:W-:Y:S02]  /*41f0*/  FFMA.FTZ R153, R153, c[0x0][0x2d0], -R56.reuse ;  /* 0x0000b40099997a23 */ /* 0x100fe40000010838 */
[--C-:B------:R-:W-:Y:S02]  /*4200*/  FFMA.FTZ R66, R66, c[0x0][0x2d0], -R56.reuse ;  /* 0x0000b40042427a23 */ /* 0x100fe40000010838 */
[----:B------:R-:W-:-:S02]  /*4210*/  FFMA.FTZ R155, R155, c[0x0][0x2d0], -R56 ;  /* 0x0000b4009b9b7a23 */ /* 0x000fc40000010838 */
[----:B------:R-:W-:Y:S01]  /*4220*/  MUFU.EX2 R53, R53 ;  /* 0x0000003500357308 */ /* 0x000fe20000000800 */
[--C-:B------:R-:W-:Y:S02]  /*4230*/  FFMA.FTZ R134, R134, c[0x0][0x2d0], -R58.reuse ;  /* 0x0000b40086867a23 */ /* 0x100fe4000001083a */
[--C-:B------:R-:W-:Y:S02]  /*4240*/  FFMA.FTZ R169, R169, c[0x0][0x2d0], -R58.reuse ;  /* 0x0000b400a9a97a23 */ /* 0x100fe4000001083a */
[--C-:B------:R-:W-:Y:S02]  /*4250*/  FFMA.FTZ R171, R171, c[0x0][0x2d0], -R58.reuse ;  /* 0x0000b400abab7a23 */ /* 0x100fe4000001083a */
[----:B------:R-:W-:Y:S01]  /*4260*/  FFMA.FTZ R140, R140, c[0x0][0x2d0], -R58 ;  /* 0x0000b4008c8c7a23 */ /* 0x000fe2000001083a */
[----:B--2---:R-:W-:Y:S01]  /*4270*/  F2FP.PACK_AB R71, R49, R52 ;  /* 0x000000343147723e */ /* 0x004fe200000000ff */
[----:B------:R-:W2:Y:S01]  /*4280*/  MUFU.EX2 R46, R46 ;  /* 0x0000002e002e7308 */ /* 0x000ea20000000800 */
[----:B------:R-:W-:-:S02]  /*4290*/  FFMA.FTZ R142, R142, c[0x0][0x2d0], -R56 ;  /* 0x0000b4008e8e7a23 */ /* 0x000fc40000010838 */
[--C-:B------:R-:W-:Y:S02]  /*42a0*/  FFMA.FTZ R199, R199, c[0x0][0x2d0], -R56.reuse ;  /* 0x0000b400c7c77a23 */ /* 0x100fe40000010838 */
[--C-:B------:R-:W-:Y:S01]  /*42b0*/  FFMA.FTZ R144, R249, c[0x0][0x2d0], -R56.reuse ;  /* 0x0000b400f9907a23 */ /* 0x100fe20000010838 */
[C---:B------:R-:W-:Y:S01]  /*42c0*/  HMMA.16816.F32 R104, R68.reuse, R100, RZ ;  /* 0x000000644468723c */ /* 0x040fe200000018ff */
[----:B------:R-:W-:Y:S01]  /*42d0*/  FFMA.FTZ R203, R203, c[0x0][0x2d0], -R56 ;  /* 0x0000b400cbcb7a23 */ /* 0x000fe20000010838 */
[----:B------:R-:W-:Y:S01]  /*42e0*/  MUFU.EX2 R47, R47 ;  /* 0x0000002f002f7308 */ /* 0x000fe20000000800 */
[--C-:B------:R-:W-:Y:S02]  /*42f0*/  FFMA.FTZ R219, R219, c[0x0][0x2d0], -R58.reuse ;  /* 0x0000b400dbdb7a23 */ /* 0x100fe4000001083a */
[--C-:B------:R-:W-:Y:S02]  /*4300*/  FFMA.FTZ R146, R217, c[0x0][0x2d0], -R58.reuse ;  /* 0x0000b400d9927a23 */ /* 0x100fe4000001083a */
[--C-:B------:R-:W-:Y:S01]  /*4310*/  FFMA.FTZ R148, R211, c[0x0][0x2d0], -R58.reuse ;  /* 0x0000b400d3947a23 */ /* 0x100fe2000001083a */
[----:B------:R-:W-:Y:S01]  /*4320*/  HMMA.16816.F32 R100, R68, R102, RZ ;  /* 0x000000664464723c */ /* 0x000fe200000018ff */
[----:B------:R-:W-:Y:S01]  /*4330*/  FFMA.FTZ R209, R209, c[0x0][0x2d0], -R58 ;  /* 0x0000b400d1d17a23 */ /* 0x000fe2000001083a */
[----:B------:R-:W-:Y:S01]  /*4340*/  MUFU.EX2 R42, R42 ;  /* 0x0000002a002a7308 */ /* 0x000fe20000000800 */
        /* <DEDUP_REMOVED lines=11> */
[----:B------:R-:W5:Y:S01]  /*4400*/  MUFU.EX2 R44, R44 ;  /* 0x0000002c002c7308 */ /* 0x000f620000000800 */
[----:B------:R-:W-:-:S02]  /*4410*/  FFMA.FTZ R158, R159, c[0x0][0x2d0], -R56 ;  /* 0x0000b4009f9e7a23 */ /* 0x000fc40000010838 */
[--C-:B------:R-:W-:Y:S02]  /*4420*/  FFMA.FTZ R157, R157, c[0x0][0x2d0], -R56.reuse ;  /* 0x0000b4009d9d7a23 */ /* 0x100fe40000010838 */
[--C-:B------:R-:W-:Y:S01]  /*4430*/  FFMA.FTZ R151, R151, c[0x0][0x2d0], -R56.reuse ;  /* 0x0000b40097977a23 */ /* 0x100fe20000010838 */
[C---:B------:R-:W-:Y:S01]  /*4440*/  HMMA.16816.F32 R128, R68.reuse, R124, RZ ;  /* 0x0000007c4480723c */ /* 0x040fe200000018ff */
[----:B------:R-:W-:Y:S01]  /*4450*/  FFMA.FTZ R149, R149, c[0x0][0x2d0], -R56 ;  /* 0x0000b40095957a23 */ /* 0x000fe20000010838 */
[----:B------:R-:W-:Y:S01]  /*4460*/  MUFU.EX2 R45, R45 ;  /* 0x0000002d002d7308 */ /* 0x000fe20000000800 */
[----:B------:R-:W-:Y:S02]  /*4470*/  FADD.FTZ R59, R59, R54 ;  /* 0x000000363b3b7221 */ /* 0x000fe40000010000 */
[----:B------:R-:W-:Y:S02]  /*4480*/  FADD.FTZ R50, R57, R50 ;  /* 0x0000003239327221 */ /* 0x000fe40000010000 */
[----:B------:R-:W-:Y:S01]  /*4490*/  FADD.FTZ R52, R52, R59 ;  /* 0x0000003b34347221 */ /* 0x000fe20000010000 */
[----:B------:R-:W-:Y:S01]  /*44a0*/  HMMA.16816.F32 R120, R68, R116, RZ ;  /* 0x000000744478723c */ /* 0x000fe200000018ff */
[----:B------:R-:W-:Y:S01]  /*44b0*/  FADD.FTZ R55, R55, R50 ;  /* 0x0000003237377221 */ /* 0x000fe20000010000 */
[----:B------:R-:W1:Y:S01]  /*44c0*/  MUFU.EX2 R40, R40 ;  /* 0x0000002800287308 */ /* 0x000e620000000800 */
[----:B------:R-:W-:-:S02]  /*44d0*/  FADD.FTZ R52, R49, R52 ;  /* 0x0000003431347221 */ /* 0x000fc40000010000 */
[----:B------:R-:W-:-:S03]  /*44e0*/  FADD.FTZ R48, R48, R55 ;  /* 0x0000003730307221 */ /* 0x000fc60000010000 */
[C---:B------:R-:W-:Y:S02]  /*44f0*/  HMMA.16816.F32 R112, R68.reuse, R108, RZ ;  /* 0x0000006c4470723c */ /* 0x040fe400000018ff */
[----:B------:R-:W-:Y:S06]  /*4500*/  MUFU.EX2 R43, R43 ;  /* 0x0000002b002b7308 */ /* 0x000fec0000000800 */
[C---:B------:R-:W-:Y:S02]  /*4510*/  HMMA.16816.F32 R88, R68.reuse, R84, RZ ;  /* 0x000000544458723c */ /* 0x040fe400000018ff */
[----:B------:R-:W1:Y:S06]  /*4520*/  MUFU.EX2 R38, R38 ;  /* 0x0000002600267308 */ /* 0x000e6c0000000800 */
        /* <DEDUP_REMOVED lines=13> */
[----:B------:R-:W-:Y:S05]  /*4600*/  MUFU.EX2 R60, R60 ;  /* 0x0000003c003c7308 */ /* 0x000fea0000000800 */
[----:B--2---:R-:W-:Y:S01]  /*4610*/  F2FP.PACK_AB R4, R46, R53 ;  /* 0x000000352e04723e */ /* 0x004fe200000000ff */
[----:B------:R-:W-:Y:S01]  /*4620*/  HMMA.16816.F32 R68, R68, R6, RZ ;  /* 0x000000064444723c */ /* 0x000fe200000018ff */
[----:B-----5:R-:W-:Y:S01]  /*4630*/  F2FP.PACK_AB R5, R44, R51 ;  /* 0x000000332c05723e */ /* 0x020fe200000000ff */
[----:B------:R-:W2:Y:S01]  /*4640*/  MUFU.EX2 R145, R145 ;  /* 0x0000009100917308 */ /* 0x000ea20000000800 */
[----:B------:R-:W-:-:S02]  /*4650*/  FADD.FTZ R51, R51, R52 ;  /* 0x0000003433337221 */ /* 0x000fc40000010000 */
[----:B------:R-:W-:Y:S02]  /*4660*/  FADD.FTZ R53, R53, R48 ;  /* 0x0000003035357221 */ /* 0x000fe40000010000 */
[----:B------:R-:W-:Y:S01]  /*4670*/  F2FP.PACK_AB R6, R42, R47 ;  /* 0x0000002f2a06723e */ /* 0x000fe200000000ff */
[----:B------:R-:W-:Y:S01]  /*4680*/  FADD.FTZ R44, R44, R51 ;  /* 0x000000332c2c7221 */ /* 0x000fe20000010000 */
[----:B-1----:R-:W-:Y:S01]  /*4690*/  F2FP.PACK_AB R7, R40, R45 ;  /* 0x0000002d2807723e */ /* 0x002fe200000000ff */
[----:B------:R-:W-:Y:S01]  /*46a0*/  MUFU.EX2 R147, R147 ;  /* 0x0000009300937308 */ /* 0x000fe20000000800 */
[----:B------:R-:W-:Y:S02]  /*46b0*/  FADD.FTZ R46, R46, R53 ;  /* 0x000000352e2e7221 */ /* 0x000fe40000010000 */
[----:B------:R-:W-:Y:S02]  /*46c0*/  FADD.FTZ R45, R45, R44 ;  /* 0x0000002c2d2d7221 */ /* 0x000fe40000010000 */
[----:B------:R-:W-:Y:S01]  /*46d0*/  FADD.FTZ R47, R47, R46 ;  /* 0x0000002e2f2f7221 */ /* 0x000fe20000010000 */
[----:B------:R-:W-:Y:S01]  /*46e0*/  HMMA.16816.F32 R104, R4, R12, R104 ;  /* 0x0000000c0468723c */ /* 0x000fe20000001868 */
[----:B------:R-:W-:Y:S01]  /*46f0*/  FADD.FTZ R40, R40, R45 ;  /* 0x0000002d28287221 */ /* 0x000fe20000010000 */
[----:B------:R-:W1:Y:S01]  /*4700*/  MUFU.EX2 R62, R62 ;  /* 0x0000003e003e7308 */ /* 0x000e620000000800 */
[----:B------:R-:W-:-:S05]  /*4710*/  FADD.FTZ R42, R42, R47 ;  /* 0x0000002f2a2a7221 */ /* 0x000fca0000010000 */
[C---:B------:R-:W-:Y:S01]  /*4720*/  HMMA.16816.F32 R100, R4.reuse, R14, R100 ;  /* 0x0000000e0464723c */ /* 0x040fe20000001864 */
[----:B------:R-:W5:Y:S01]  /*4730*/  LDSM.16.MT88.4 R12, [R236+0x4900] ;  /* 0x00490000ec0c783b */ /* 0x000f620000004200 */
[----:B------:R-:W-:Y:S06]  /*4740*/  MUFU.EX2 R64, R64 ;  /* 0x0000004000407308 */ /* 0x000fec0000000800 */
[C---:B----4-:R-:W-:Y:S02]  /*4750*/  HMMA.16816.F32 R96, R4.reuse, R8, R96 ;  /* 0x000000080460723c */ /* 0x050fe40000001860 */
[----:B------:R-:W4:Y:S06]  /*4760*/  MUFU.EX2 R153, R153 ;  /* 0x0000009900997308 */ /* 0x000f2c0000000800 */
[C---:B------:R-:W-:Y:S01]  /*4770*/  HMMA.16816.F32 R92, R4.reuse, R10, R92 ;  /* 0x0000000a045c723c */ /* 0x040fe2000000185c */
[----:B------:R-:W1:Y:S01]  /*4780*/  LDSM.16.MT88.4 R8, [R236+0x1100] ;  /* 0x00110000ec08783b */ /* 0x000e620000004200 */
[----:B------:R-:W-:Y:S06]  /*4790*/  MUFU.EX2 R66, R66 ;  /* 0x0000004200427308 */ /* 0x000fec0000000800 */
[C---:B------:R-:W-:Y:S02]  /*47a0*/  HMMA.16816.F32 R128, R4.reuse, R24, R128 ;  /* 0x000000180480723c */ /* 0x040fe40000001880 */
[----:B------:R-:W1:Y:S06]  /*47b0*/  MUFU.EX2 R155, R155 ;  /* 0x0000009b009b7308 */ /* 0x000e6c0000000800 */
[C---:B------:R-:W-:Y:S01]  /*47c0*/  HMMA.16816.F32 R124, R4.reuse, R26, R124 ;  /* 0x0000001a047c723c */ /* 0x040fe2000000187c */
[----:B------:R-:W-:Y:S01]  /*47d0*/  LDSM.16.MT88.4 R24, [R240+0x1100] ;  /* 0x00110000f018783b */ /* 0x000fe20000004200 */
        /* <DEDUP_REMOVED lines=16> */
[C---:B---3--:R-:W-:Y:S02]  /*48e0*/  HMMA.16816.F32 R80, R4.reuse, R28, R80 ;  /* 0x0000001c0450723c */ /* 0x048fe40000001850 */
[----:B------:R-:W3:Y:S06]  /*48f0*/  MUFU.EX2 R203, R203 ;  /* 0x000000cb00cb7308 */ /* 0x000eec0000000800 */
[C---:B------:R-:W-:Y:S01]  /*4900*/  HMMA.16816.F32 R76, R4.reuse, R30, R76 ;  /* 0x0000001e044c723c */ /* 0x040fe2000000184c */
[----:B------:R-:W-:Y:S01]  /*4910*/  LDSM.16.MT88.4 R28, [R237+0x5100] ;  /* 0x00510000ed1c783b */ /* 0x000fe20000004200 */
[----:B------:R-:W-:Y:S06]  /*4920*/  MUFU.EX2 R219, R219 ;  /* 0x000000db00db7308 */ /* 0x000fec0000000800 */
[C---:B-----5:R-:W-:Y:S02]  /*4930*/  HMMA.16816.F32 R72, R4.reuse, R12, R72 ;  /* 0x0000000c0448723c */ /* 0x060fe40000001848 */
[----:B------:R-:W5:Y:S06]  /*4940*/  MUFU.EX2 R146, R146 ;  /* 0x0000009200927308 */ /* 0x000f6c0000000800 */
[----:B------:R-:W-:Y:S01]  /*4950*/  HMMA.16816.F32 R68, R4, R14, R68 ;  /* 0x0000000e0444723c */ /* 0x000fe20000001844 */
[----:B------:R-:W2:Y:S01]  /*4960*/  LDSM.16.MT88.4 R12, [R240+0x5100] ;  /* 0x00510000f00c783b */ /* 0x000ea20000004200 */
[----:B------:R-:W-:Y:S05]  /*4970*/  MUFU.EX2 R148, R148 ;  /* 0x0000009400947308 */ /* 0x000fea0000000800 */
[----:B------:R-:W-:Y:S01]  /*4980*/  F2FP.PACK_AB R4, R38, R43 ;  /* 0x0000002b2604723e */ /* 0x000fe200000000ff */
[----:B------:R-:W-:Y:S01]  /*4990*/  FADD.FTZ R43, R43, R42 ;  /* 0x0000002a2b2b7221 */ /* 0x000fe20000010000 */
[----:B------:R-:W-:Y:S01]  /*49a0*/  F2FP.PACK_AB R6, R2, R39 ;  /* 0x000000270206723e */ /* 0x000fe200000000ff */
[----:B------:R-:W2:Y:S01]  /*49b0*/  MUFU.EX2 R209, R209 ;  /* 0x000000d100d17308 */ /* 0x000ea20000000800 */
[----:B------:R-:W-:Y:S01]  /*49c0*/  F2FP.PACK_AB R5, R36, R41 ;  /* 0x000000292405723e */ /* 0x000fe200000000ff */
[----:B------:R-:W-:Y:S01]  /*49d0*/  FADD.FTZ R41, R41, R40 ;  /* 0x0000002829297221 */ /* 0x000fe20000010000 */
[----:B------:R-:W-:Y:S01]  /*49e0*/  F2FP.PACK_AB R7, R0, R37 ;  /* 0x000000250007723e */ /* 0x000fe200000000ff */
[----:B------:R-:W-:-:S02]  /*49f0*/  FADD.FTZ R38, R38, R43 ;  /* 0x0000002b26267221 */ /* 0x000fc40000010000 */
[----:B------:R-:W-:Y:S02]  /*4a00*/  FADD.FTZ R36, R36, R41 ;  /* 0x0000002924247221 */ /* 0x000fe40000010000 */
[----:B------:R-:W-:Y:S01]  /*4a10*/  MUFU.EX2 R150, R150 ;  /* 0x0000009600967308 */ /* 0x000fe20000000800 */
[----:B------:R-:W-:Y:S01]  /*4a20*/  FADD.FTZ R39, R39, R38 ;  /* 0x0000002627277221 */ /* 0x000fe20000010000 */
[C---:B-1----:R-:W-:Y:S01]  /*4a30*/  HMMA.16816.F32 R104, R4.reuse, R8, R104 ;  /* 0x000000080468723c */ /* 0x042fe20000001868 */
[----:B------:R-:W-:Y:S02]  /*4a40*/  FADD.FTZ R37, R37, R36 ;  /* 0x0000002425257221 */ /* 0x000fe40000010000 */
[----:B------:R-:W-:Y:S02]  /*4a50*/  FADD.FTZ R39, R2, R39 ;  /* 0x0000002702277221 */ /* 0x000fe40000010000 */
[----:B------:R-:W-:Y:S01]  /*4a60*/  FADD.FTZ R37, R0, R37 ;  /* 0x0000002500257221 */ /* 0x000fe20000010000 */
[----:B------:R-:W1:Y:S02]  /*4a70*/  MUFU.EX2 R205, R205 ;  /* 0x000000cd00cd7308 */ /* 0x000e640000000800 */
[C---:B------:R-:W-:Y:S01]  /*4a80*/  HMMA.16816.F32 R100, R4.reuse, R10, R100 ;  /* 0x0000000a0464723c */ /* 0x040fe20000001864 */
[----:B------:R-:W1:Y:S05]  /*4a90*/  LDSM.16.MT88.4 R8, [R236+0x5100] ;  /* 0x00510000ec08783b */ /* 0x000e6a0000004200 */
[----:B------:R-:W-:Y:S02]  /*4aa0*/  MUFU.EX2 R152, R152 ;  /* 0x0000009800987308 */ /* 0x000fe40000000800 */
[C---:B------:R-:W-:Y:S06]  /*4ab0*/  HMMA.16816.F32 R112, R4.reuse, R16, R112 ;  /* 0x000000100470723c */ /* 0x040fec0000001870 */
[----:B------:R-:W1:Y:S02]  /*4ac0*/  MUFU.EX2 R197, R197 ;  /* 0x000000c500c57308 */ /* 0x000e640000000800 */
[C---:B------:R-:W-:Y:S01]  /*4ad0*/  HMMA.16816.F32 R108, R4.reuse, R18, R108 ;  /* 0x00000012046c723c */ /* 0x040fe2000000186c */
[----:B------:R-:W3:Y:S05]  /*4ae0*/  LDSM.16.MT88.4 R16, [R237+0x1900] ;  /* 0x00190000ed10783b */ /* 0x000eea0000004200 */
[----:B------:R-:W-:Y:S02]  /*4af0*/  MUFU.EX2 R154, R154 ;  /* 0x0000009a009a7308 */ /* 0x000fe40000000800 */
[C---:B--2---:R-:W-:Y:S06]  /*4b00*/  HMMA.16816.F32 R96, R4.reuse, R12, R96 ;  /* 0x0000000c0460723c */ /* 0x044fec0000001860 */
[----:B------:R-:W2:Y:S02]  /*4b10*/  MUFU.EX2 R165, R165 ;  /* 0x000000a500a57308 */ /* 0x000ea40000000800 */
[C---:B------:R-:W-:Y:S01]  /*4b20*/  HMMA.16816.F32 R92, R4.reuse, R14, R92 ;  /* 0x0000000e045c723c */ /* 0x040fe2000000185c */
[----:B------:R-:W2:Y:S05]  /*4b30*/  LDSM.16.MT88.4 R12, [R236+0x1900] ;  /* 0x00190000ec0c783b */ /* 0x000eaa0000004200 */
[----:B------:R-:W-:Y:S02]  /*4b40*/  MUFU.EX2 R156, R156 ;  /* 0x0000009c009c7308 */ /* 0x000fe40000000800 */
[C---:B------:R-:W-:Y:S06]  /*4b50*/  HMMA.16816.F32 R128, R4.reuse, R24, R128 ;  /* 0x000000180480723c */ /* 0x040fec0000001880 */
[----:B------:R-:W2:Y:S02]  /*4b60*/  MUFU.EX2 R161, R161 ;  /* 0x000000a100a17308 */ /* 0x000ea40000000800 */
[C---:B-1----:R-:W-:Y:S06]  /*4b70*/  HMMA.16816.F32 R72, R4.reuse, R8, R72 ;  /* 0x000000080448723c */ /* 0x042fec0000001848 */
[----:B------:R-:W-:Y:S02]  /*4b80*/  MUFU.EX2 R158, R158 ;  /* 0x0000009e009e7308 */ /* 0x000fe40000000800 */
[C---:B------:R-:W-:Y:S01]  /*4b90*/  HMMA.16816.F32 R68, R4.reuse, R10, R68 ;  /* 0x0000000a0444723c */ /* 0x040fe20000001844 */
[----:B------:R-:W1:Y:S05]  /*4ba0*/  LDSM.16.MT88.4 R8, [R240+0x5900] ;  /* 0x00590000f008783b */ /* 0x000e6a0000004200 */
[----:B------:R-:W1:Y:S02]  /*4bb0*/  MUFU.EX2 R157, R157 ;  /* 0x0000009d009d7308 */ /* 0x000e640000000800 */
[C---:B------:R-:W-:Y:S01]  /*4bc0*/  HMMA.16816.F32 R124, R4.reuse, R26, R124 ;  /* 0x0000001a047c723c */ /* 0x040fe2000000187c */
[----:B------:R-:W1:Y:S05]  /*4bd0*/  LDSM.16.MT88.4 R24, [R240+0x1900] ;  /* 0x00190000f018783b */ /* 0x000e6a0000004200 */
[----:B------:R-:W-:Y:S02]  /*4be0*/  MUFU.EX2 R151, R151 ;  /* 0x0000009700977308 */ /* 0x000fe40000000800 */
[C---:B------:R-:W-:Y:S08]  /*4bf0*/  HMMA.16816.F32 R120, R4.reuse, R20, R120 ;  /* 0x000000140478723c */ /* 0x040ff00000001878 */
[C---:B------:R-:W-:Y:S01]  /*4c00*/  HMMA.16816.F32 R116, R4.reuse, R22, R116 ;  /* 0x000000160474723c */ /* 0x040fe20000001874 */
[----:B------:R-:W1:Y:S07]  /*4c10*/  LDSM.16.MT88.4 R20, [R238+0x1900] ;  /* 0x00190000ee14783b */ /* 0x000e6e0000004200 */
[C---:B------:R-:W-:Y:S08]  /*4c20*/  HMMA.16816.F32 R88, R4.reuse, R32, R88 ;  /* 0x000000200458723c */ /* 0x040ff00000001858 */
[C---:B------:R-:W-:Y:S01]  /*4c30*/  HMMA.16816.F32 R84, R4.reuse, R34, R84 ;  /* 0x000000220454723c */ /* 0x040fe20000001854 */
[----:B------:R-:W-:Y:S07]  /*4c40*/  LDSM.16.MT88.4 R32, [R237+0x6900] ;  /* 0x00690000ed20783b */ /* 0x000fee0000004200 */
[C---:B------:R-:W-:Y:S08]  /*4c50*/  HMMA.16816.F32 R80, R4.reuse, R28, R80 ;  /* 0x0000001c0450723c */ /* 0x040ff00000001850 */
[----:B------:R-:W-:Y:S01]  /*4c60*/  HMMA.16816.F32 R76, R4, R30, R76 ;  /* 0x0000001e044c723c */ /* 0x000fe2000000184c */
[----:B------:R-:W-:Y:S06]  /*4c70*/  LDSM.16.MT88.4 R28, [R237+0x5900] ;  /* 0x00590000ed1c783b */ /* 0x000fec0000004200 */
[----:B------:R-:W-:Y:S01]  /*4c80*/  F2FP.PACK_AB R4, R145, R60 ;  /* 0x0000003c9104723e */ /* 0x000fe200000000ff */
[----:B------:R-:W-:Y:S01]  /*4c90*/  FADD.FTZ R60, R60, R39 ;  /* 0x000000273c3c7221 */ /* 0x000fe20000010000 */
[----:B------:R-:W-:-:S02]  /*4ca0*/  F2FP.PACK_AB R6, R62, R147 ;  /* 0x000000933e06723e */ /* 0x000fc400000000ff */
[----:B----4-:R-:W-:Y:S01]  /*4cb0*/  F2FP.PACK_AB R5, R153, R64 ;  /* 0x000000409905723e */ /* 0x010fe200000000ff */
[----:B------:R-:W-:Y:S01]  /*4cc0*/  FADD.FTZ R64, R64, R37 ;  /* 0x0000002540407221 */ /* 0x000fe20000010000 */
[----:B------:R-:W-:Y:S01]  /*4cd0*/  F2FP.PACK_AB R7, R155, R66 ;  /* 0x000000429b07723e */ /* 0x000fe200000000ff */
[----:B------:R-:W-:Y:S02]  /*4ce0*/  FADD.FTZ R60, R145, R60 ;  /* 0x0000003c913c7221 */ /* 0x000fe40000010000 */
[----:B------:R-:W-:Y:S02]  /*4cf0*/  FADD.FTZ R153, R153, R64 ;  /* 0x0000004099997221 */ /* 0x000fe40000010000 */
[----:B------:R-:W-:Y:S02]  /*4d00*/  FADD.FTZ R147, R147, R60 ;  /* 0x0000003c93937221 */ /* 0x000fe40000010000 */
[----:B---3--:R-:W-:Y:S01]  /*4d10*/  HMMA.16816.F32 R112, R4, R16, R112 ;  /* 0x000000100470723c */ /* 0x008fe20000001870 */
[----:B------:R-:W-:-:S02]  /*4d20*/  FADD.FTZ R66, R66, R153 ;  /* 0x0000009942427221 */ /* 0x000fc40000010000 */
[----:B------:R-:W-:Y:S02]  /*4d30*/  FADD.FTZ R147, R62, R147 ;  /* 0x000000933e937221 */ /* 0x000fe40000010000 */
[----:B------:R-:W-:-:S03]  /*4d40*/  FADD.FTZ R155, R155, R66 ;  /* 0x000000429b9b7221 */ /* 0x000fc60000010000 */
[C---:B------:R-:W-:Y:S01]  /*4d50*/  HMMA.16816.F32 R108, R4.reuse, R18, R108 ;  /* 0x00000012046c723c */ /* 0x040fe2000000186c */
[----:B------:R-:W3:Y:S07]  /*4d60*/  LDSM.16.MT88.4 R16, [R238+0x5900] ;  /* 0x00590000ee10783b */ /* 0x000eee0000004200 */
[C---:B--2---:R-:W-:Y:S08]  /*4d70*/  HMMA.16816.F32 R104, R4.reuse, R12, R104 ;  /* 0x0000000c0468723c */ /* 0x044ff00000001868 */
[C---:B------:R-:W-:Y:S01]  /*4d80*/  HMMA.16816.F32 R100, R4.reuse, R14, R100 ;  /* 0x0000000e0464723c */ /* 0x040fe20000001864 */
[----:B------:R-:W2:Y:S07]  /*4d90*/  LDSM.16.MT88.4 R12, [R236+0x5900] ;  /* 0x00590000ec0c783b */ /* 0x000eae0000004200 */
[C---:B-1----:R-:W-:Y:S08]  /*4da0*/  HMMA.16816.F32 R96, R4.reuse, R8, R96 ;  /* 0x000000080460723c */ /* 0x042ff00000001860 */
[C---:B------:R-:W-:Y:S01]  /*4db0*/  HMMA.16816.F32 R92, R4.reuse, R10, R92 ;  /* 0x0000000a045c723c */ /* 0x040fe2000000185c */
[----:B------:R-:W1:Y:S07]  /*4dc0*/  LDSM.16.MT88.4 R8, [R237+0x2100] ;  /* 0x00210000ed08783b */ /* 0x000e6e0000004200 */
[C---:B------:R-:W-:Y:S08]  /*4dd0*/  HMMA.16816.F32 R128, R4.reuse, R24, R128 ;  /* 0x000000180480723c */ /* 0x040ff00000001880 */
[C---:B------:R-:W-:Y:S01]  /*4de0*/  HMMA.16816.F32 R124, R4.reuse, R26, R124 ;  /* 0x0000001a047c723c */ /* 0x040fe2000000187c */
[----:B------:R-:W-:Y:S07]  /*4df0*/  LDSM.16.MT88.4 R24, [R240+0x2100] ;  /* 0x00210000f018783b */ /* 0x000fee0000004200 */
[C---:B------:R-:W-:Y:S08]  /*4e00*/  HMMA.16816.F32 R120, R4.reuse, R20, R120 ;  /* 0x000000140478723c */ /* 0x040ff00000001878 */
[C---:B------:R-:W-:Y:S01]  /*4e10*/  HMMA.16816.F32 R116, R4.reuse, R22, R116 ;  /* 0x000000160474723c */ /* 0x040fe20000001874 */
[----:B------:R-:W4:Y:S07]  /*4e20*/  LDSM.16.MT88.4 R20, [R238+0x2100] ;  /* 0x00210000ee14783b */ /* 0x000f2e0000004200 */
[C---:B---3--:R-:W-:Y:S08]  /*4e30*/  HMMA.16816.F32 R88, R4.reuse, R16, R88 ;  /* 0x000000100458723c */ /* 0x048ff00000001858 */
[C---:B------:R-:W-:Y:S01]  /*4e40*/  HMMA.16816.F32 R84, R4.reuse, R18, R84 ;  /* 0x000000120454723c */ /* 0x040fe20000001854 */
[----:B------:R-:W3:Y:S07]  /*4e50*/  LDSM.16.MT88.4 R16, [R236+0x2100] ;  /* 0x00210000ec10783b */ /* 0x000eee0000004200 */
[C---:B------:R-:W-:Y:S08]  /*4e60*/  HMMA.16816.F32 R80, R4.reuse, R28, R80 ;  /* 0x0000001c0450723c */ /* 0x040ff00000001850 */
[C---:B------:R-:W-:Y:S01]  /*4e70*/  HMMA.16816.F32 R76, R4.reuse, R30, R76 ;  /* 0x0000001e044c723c */ /* 0x040fe2000000184c */
[----:B------:R-:W-:Y:S07]  /*4e80*/  LDSM.16.MT88.4 R28, [R240+0x3100] ;  /* 0x00310000f01c783b */ /* 0x000fee0000004200 */
[C---:B--2---:R-:W-:Y:S08]  /*4e90*/  HMMA.16816.F32 R72, R4.reuse, R12, R72 ;  /* 0x0000000c0448723c */ /* 0x044ff00000001848 */
[----:B------:R-:W-:Y:S01]  /*4ea0*/  HMMA.16816.F32 R68, R4, R14, R68 ;  /* 0x0000000e0444723c */ /* 0x000fe20000001844 */
[----:B------:R-:W2:Y:S06]  /*4eb0*/  LDSM.16.MT88.4 R12, [R240+0x6100] ;  /* 0x00610000f00c783b */ /* 0x000eac0000004200 */
[----:B------:R-:W-:Y:S01]  /*4ec0*/  F2FP.PACK_AB R4, R169, R134 ;  /* 0x00000086a904723e */ /* 0x000fe200000000ff */
[----:B------:R-:W-:Y:S01]  /*4ed0*/  FADD.FTZ R134, R134, R147 ;  /* 0x0000009386867221 */ /* 0x000fe20000010000 */
[----:B------:R-:W-:-:S02]  /*4ee0*/  F2FP.PACK_AB R6, R140, R171 ;  /* 0x000000ab8c06723e */ /* 0x000fc400000000ff */
[----:B------:R-:W-:Y:S01]  /*4ef0*/  F2FP.PACK_AB R5, R199, R142 ;  /* 0x0000008ec705723e */ /* 0x000fe200000000ff */
[----:B------:R-:W-:Y:S01]  /*4f00*/  FADD.FTZ R142, R142, R155 ;  /* 0x0000009b8e8e7221 */ /* 0x000fe20000010000 */
[----:B------:R-:W-:Y:S01]  /*4f10*/  F2FP.PACK_AB R7, R203, R144 ;  /* 0x00000090cb07723e */ /* 0x000fe200000000ff */
[----:B------:R-:W-:Y:S02]  /*4f20*/  FADD.FTZ R134, R169, R134 ;  /* 0x00000086a9867221 */ /* 0x000fe40000010000 */
[----:B------:R-:W-:Y:S02]  /*4f30*/  FADD.FTZ R199, R199, R142 ;  /* 0x0000008ec7c77221 */ /* 0x000fe40000010000 */
[----:B------:R-:W-:Y:S02]  /*4f40*/  FADD.FTZ R171, R171, R134 ;  /* 0x00000086abab7221 */ /* 0x000fe40000010000 */
[----:B-1----:R-:W-:Y:S01]  /*4f50*/  HMMA.16816.F32 R112, R4, R8, R112 ;  /* 0x000000080470723c */ /* 0x002fe20000001870 */
[----:B------:R-:W-:-:S02]  /*4f60*/  FADD.FTZ R144, R144, R199 ;  /* 0x000000c790907221 */ /* 0x000fc40000010000 */
[----:B------:R-:W-:Y:S02]  /*4f70*/  FADD.FTZ R140, R140, R171 ;  /* 0x000000ab8c8c7221 */ /* 0x000fe40000010000 */
[----:B------:R-:W-:-:S03]  /*4f80*/  FADD.FTZ R203, R203, R144 ;  /* 0x00000090cbcb7221 */ /* 0x000fc60000010000 */
[C---:B------:R-:W-:Y:S01]  /*4f90*/  HMMA.16816.F32 R108, R4.reuse, R10, R108 ;  /* 0x0000000a046c723c */ /* 0x040fe2000000186c */
[----:B------:R-:W1:Y:S07]  /*4fa0*/  LDSM.16.MT88.4 R8, [R237+0x6100] ;  /* 0x00610000ed08783b */ /* 0x000e6e0000004200 */
[C---:B----4-:R-:W-:Y:S08]  /*4fb0*/  HMMA.16816.F32 R120, R4.reuse, R20, R120 ;  /* 0x000000140478723c */ /* 0x050ff00000001878 */
[C---:B------:R-:W-:Y:S01]  /*4fc0*/  HMMA.16816.F32 R116, R4.reuse, R22, R116 ;  /* 0x000000160474723c */ /* 0x040fe20000001874 */
[----:B------:R-:W4:Y:S07]  /*4fd0*/  LDSM.16.MT88.4 R20, [R238+0x6100] ;  /* 0x00610000ee14783b */ /* 0x000f2e0000004200 */
[C---:B---3--:R-:W-:Y:S08]  /*4fe0*/  HMMA.16816.F32 R104, R4.reuse, R16, R104 ;  /* 0x000000100468723c */ /* 0x048ff00000001868 */
        /* <DEDUP_REMOVED lines=11> */
[C---:B----4-:R-:W-:Y:S08]  /*50a0*/  HMMA.16816.F32 R88, R4.reuse, R20, R88 ;  /* 0x000000140458723c */ /* 0x050ff00000001858 */
[C---:B------:R-:W-:Y:S01]  /*50b0*/  HMMA.16816.F32 R84, R4.reuse, R22, R84 ;  /* 0x000000160454723c */ /* 0x040fe20000001854 */
[----:B------:R-:W4:Y:S07]  /*50c0*/  LDSM.16.MT88.4 R20, [R237+0x2900] ;  /* 0x00290000ed14783b */ /* 0x000f2e0000004200 */
[C---:B---3--:R-:W-:Y:S08]  /*50d0*/  HMMA.16816.F32 R72, R4.reuse, R16, R72 ;  /* 0x000000100448723c */ /* 0x048ff00000001848 */
[----:B------:R-:W-:Y:S01]  /*50e0*/  HMMA.16816.F32 R68, R4, R18, R68 ;  /* 0x000000120444723c */ /* 0x000fe20000001844 */
[----:B------:R-:W3:Y:S06]  /*50f0*/  LDSM.16.MT88.4 R16, [R240+0x6900] ;  /* 0x00690000f010783b */ /* 0x000eec0000004200 */
[----:B-----5:R-:W-:Y:S01]  /*5100*/  F2FP.PACK_AB R4, R146, R219 ;  /* 0x000000db9204723e */ /* 0x020fe200000000ff */
        /* <DEDUP_REMOVED lines=8> */
[----:B--2---:R-:W-:Y:S01]  /*5190*/  HMMA.16816.F32 R120, R4, R12, R120 ;  /* 0x0000000c0478723c */ /* 0x004fe20000001878 */
[----:B------:R-:W-:-:S02]  /*51a0*/  FADD.FTZ R152, R152, R205 ;  /* 0x000000cd98987221 */ /* 0x000fc40000010000 */
[----:B------:R-:W-:Y:S02]  /*51b0*/  FADD.FTZ R209, R209, R148 ;  /* 0x00000094d1d17221 */ /* 0x000fe40000010000 */
[----:B------:R-:W-:-:S03]  /*51c0*/  FADD.FTZ R197, R197, R152 ;  /* 0x00000098c5c57221 */ /* 0x000fc60000010000 */
[C---:B------:R-:W-:Y:S01]  /*51d0*/  HMMA.16816.F32 R116, R4.reuse, R14, R116 ;  /* 0x0000000e0474723c */ /* 0x040fe20000001874 */
[----:B------:R-:W2:Y:S07]  /*51e0*/  LDSM.16.MT88.4 R12, [R238+0x6900] ;  /* 0x00690000ee0c783b */ /* 0x000eae0000004200 */
[C---:B-1----:R-:W-:Y:S08]  /*51f0*/  HMMA.16816.F32 R104, R4.reuse, R8, R104 ;  /* 0x000000080468723c */ /* 0x042ff00000001868 */
[C---:B------:R-:W-:Y:S01]  /*5200*/  HMMA.16816.F32 R100, R4.reuse, R10, R100 ;  /* 0x0000000a0464723c */ /* 0x040fe20000001864 */
[----:B------:R-:W1:Y:S07]  /*5210*/  LDSM.16.MT88.4 R8, [R236+0x6900] ;  /* 0x00690000ec08783b */ /* 0x000e6e0000004200 */
[C---:B----4-:R-:W-:Y:S08]  /*5220*/  HMMA.16816.F32 R112, R4.reuse, R20, R112 ;  /* 0x000000140470723c */ /* 0x050ff00000001870 */
[C---:B------:R-:W-:Y:S01]  /*5230*/  HMMA.16816.F32 R108, R4.reuse, R22, R108 ;  /* 0x00000016046c723c */ /* 0x040fe2000000186c */
[----:B------:R-:W-:Y:S07]  /*5240*/  LDSM.16.MT88.4 R20, [R236+0x3100] ;  /* 0x00310000ec14783b */ /* 0x000fee0000004200 */
        /* <DEDUP_REMOVED lines=9> */
[C---:B------:R-:W-:Y:S01]  /*52e0*/  HMMA.16816.F32 R80, R4.reuse, R32, R80 ;  /* 0x000000200450723c */ /* 0x040fe20000001850 */
[----:B------:R-:W4:Y:S07]  /*52f0*/  MUFU.EX2 R32, R149 ;  /* 0x0000009500207308 */ /* 0x000f2e0000000800 */
[C---:B------:R-:W-:Y:S08]  /*5300*/  HMMA.16816.F32 R128, R4.reuse, R24, R128 ;  /* 0x000000180480723c */ /* 0x040ff00000001880 */
[C---:B------:R-:W-:Y:S01]  /*5310*/  HMMA.16816.F32 R124, R4.reuse, R26, R124 ;  /* 0x0000001a047c723c */ /* 0x040fe2000000187c */
[----:B------:R-:W5:Y:S07]  /*5320*/  LDSM.16.MT88.4 R24, [R238+0x3100] ;  /* 0x00310000ee18783b */ /* 0x000f6e0000004200 */
[----:B------:R-:W-:Y:S07]  /*5330*/  HMMA.16816.F32 R76, R4, R34, R76 ;  /* 0x00000022044c723c */ /* 0x000fee000000184c */
[----:B------:R-:W-:Y:S01]  /*5340*/  F2FP.PACK_AB R4, R165, R154 ;  /* 0x0000009aa504723e */ /* 0x000fe200000000ff */
[----:B------:R-:W-:Y:S01]  /*5350*/  FADD.FTZ R154, R154, R209 ;  /* 0x000000d19a9a7221 */ /* 0x000fe20000010000 */
[----:B------:R-:W-:-:S02]  /*5360*/  F2FP.PACK_AB R6, R161, R156 ;  /* 0x0000009ca106723e */ /* 0x000fc400000000ff */
[----:B------:R-:W-:Y:S01]  /*5370*/  F2FP.PACK_AB R5, R157, R158 ;  /* 0x0000009e9d05723e */ /* 0x000fe200000000ff */
[----:B------:R-:W-:Y:S01]  /*5380*/  FADD.FTZ R158, R158, R197 ;  /* 0x000000c59e9e7221 */ /* 0x000fe20000010000 */
[----:B----4-:R-:W-:Y:S01]  /*5390*/  F2FP.PACK_AB R7, R32, R151 ;  /* 0x000000972007723e */ /* 0x010fe200000000ff */
        /* <DEDUP_REMOVED lines=9> */
[C---:B------:R-:W-:Y:S08]  /*5430*/  HMMA.16816.F32 R104, R4.reuse, R20, R104 ;  /* 0x000000140468723c */ /* 0x040ff00000001868 */
[C---:B------:R-:W-:Y:S01]  /*5440*/  HMMA.16816.F32 R100, R4.reuse, R22, R100 ;  /* 0x000000160464723c */ /* 0x040fe20000001864 */
[----:B------:R-:W4:Y:S07]  /*5450*/  LDSM.16.MT88.4 R20, [R236+0x7100] ;  /* 0x00710000ec14783b */ /* 0x000f2e0000004200 */
[C---:B--2---:R-:W-:Y:S08]  /*5460*/  HMMA.16816.F32 R96, R4.reuse, R12, R96 ;  /* 0x0000000c0460723c */ /* 0x044ff00000001860 */
[C---:B------:R-:W-:Y:S01]  /*5470*/  HMMA.16816.F32 R92, R4.reuse, R14, R92 ;  /* 0x0000000e045c723c */ /* 0x040fe2000000185c */
[----:B------:R-:W2:Y:S07]  /*5480*/  LDSM.16.MT88.4 R12, [R240+0x3900] ;  /* 0x00390000f00c783b */ /* 0x000eae0000004200 */
[C---:B-1----:R-:W-:Y:S08]  /*5490*/  HMMA.16816.F32 R88, R4.reuse, R8, R88 ;  /* 0x000000080458723c */ /* 0x042ff00000001858 */
[C---:B------:R-:W-:Y:S01]  /*54a0*/  HMMA.16816.F32 R84, R4.reuse, R10, R84 ;  /* 0x0000000a0454723c */ /* 0x040fe20000001854 */
[----:B------:R-:W1:Y:S07]  /*54b0*/  LDSM.16.MT88.4 R8, [R238+0x3900] ;  /* 0x00390000ee08783b */ /* 0x000e6e0000004200 */
[C---:B------:R-:W-:Y:S07]  /*54c0*/  HMMA.16816.F32 R128, R4.reuse, R28, R128 ;  /* 0x0000001c0480723c */ /* 0x040fee0000001880 */
[--C-:B------:R-:W-:Y:S01]  /*54d0*/  FFMA.FTZ R28, R67, c[0x0][0x2d0], -R56.reuse ;  /* 0x0000b400431c7a23 */ /* 0x100fe20000010838 */
[----:B------:R-:W-:Y:S01]  /*54e0*/  HMMA.16816.F32 R124, R4, R30, R124 ;  /* 0x0000001e047c723c */ /* 0x000fe2000000187c */
[----:B------:R-:W-:-:S04]  /*54f0*/  FFMA.FTZ R29, R65, c[0x0][0x2d0], -R56 ;  /* 0x0000b400411d7a23 */ /* 0x000fc80000010838 */
[----:B------:R-:W-:Y:S02]  /*5500*/  MUFU.EX2 R28, R28 ;  /* 0x0000001c001c7308 */ /* 0x000fe40000000800 */
[--C-:B------:R-:W-:Y:S01]  /*5510*/  FFMA.FTZ R30, R63, c[0x0][0x2d0], -R56.reuse ;  /* 0x0000b4003f1e7a23 */ /* 0x100fe20000010838 */
[----:B-----5:R-:W-:Y:S01]  /*5520*/  HMMA.16816.F32 R120, R4, R24, R120 ;  /* 0x000000180478723c */ /* 0x020fe20000001878 */
[----:B------:R-:W-:-:S04]  /*5530*/  FFMA.FTZ R31, R61, c[0x0][0x2d0], -R56 ;  /* 0x0000b4003d1f7a23 */ /* 0x000fc80000010838 */
[----:B------:R-:W-:Y:S02]  /*5540*/  MUFU.EX2 R29, R29 ;  /* 0x0000001d001d7308 */ /* 0x000fe40000000800 */
[--C-:B------:R-:W-:Y:S01]  /*5550*/  FFMA.FTZ R24, R143, c[0x0][0x2d0], -R58.reuse ;  /* 0x0000b4008f187a23 */ /* 0x100fe2000001083a */
[----:B------:R-:W-:Y:S01]  /*5560*/  HMMA.16816.F32 R116, R4, R26, R116 ;  /* 0x0000001a0474723c */ /* 0x000fe20000001874 */
[----:B------:R-:W-:-:S04]  /*5570*/  FFMA.FTZ R25, R141, c[0x0][0x2d0], -R58 ;  /* 0x0000b4008d197a23 */ /* 0x000fc8000001083a */
[----:B------:R-:W-:Y:S02]  /*5580*/  MUFU.EX2 R24, R24 ;  /* 0x0000001800187308 */ /* 0x000fe40000000800 */
[--C-:B------:R-:W-:Y:S01]  /*5590*/  FFMA.FTZ R26, R135, c[0x0][0x2d0], -R58.reuse ;  /* 0x0000b400871a7a23 */ /* 0x100fe2000001083a */
[----:B---3--:R-:W-:Y:S01]  /*55a0*/  HMMA.16816.F32 R80, R4, R16, R80 ;  /* 0x000000100450723c */ /* 0x008fe20000001850 */
[----:B------:R-:W-:-:S04]  /*55b0*/  FFMA.FTZ R27, R133, c[0x0][0x2d0], -R58 ;  /* 0x0000b400851b7a23 */ /* 0x000fc8000001083a */
[----:B------:R-:W3:Y:S03]  /*55c0*/  MUFU.EX2 R25, R25 ;  /* 0x0000001900197308 */ /* 0x000ee60000000800 */
[C---:B------:R-:W-:Y:S01]  /*55d0*/  HMMA.16816.F32 R76, R4.reuse, R18, R76 ;  /* 0x00000012044c723c */ /* 0x040fe2000000184c */
[----:B------:R-:W5:Y:S04]  /*55e0*/  LDSM.16.MT88.4 R16, [R237+0x3900] ;  /* 0x00390000ed10783b */ /* 0x000f680000004200 */
[----:B------:R-:W-:Y:S03]  /*55f0*/  MUFU.EX2 R26, R26 ;  /* 0x0000001a001a7308 */ /* 0x000fe60000000800 */
[C---:B----4-:R-:W-:Y:S05]  /*5600*/  HMMA.16816.F32 R72, R4.reuse, R20, R72 ;  /* 0x000000140448723c */ /* 0x050fea0000001848 */
[----:B------:R-:W4:Y:S03]  /*5610*/  MUFU.EX2 R27, R27 ;  /* 0x0000001b001b7308 */ /* 0x000f260000000800 */
[----:B------:R-:W-:Y:S05]  /*5620*/  HMMA.16816.F32 R68, R4, R22, R68 ;  /* 0x000000160444723c */ /* 0x000fea0000001844 */
[----:B------:R-:W-:Y:S02]  /*5630*/  MUFU.EX2 R30, R30 ;  /* 0x0000001e001e7308 */ /* 0x000fe40000000800 */
[----:B---3--:R-:W-:Y:S01]  /*5640*/  F2FP.PACK_AB R4, R25, R24 ;  /* 0x000000181904723e */ /* 0x008fe200000000ff */
[----:B------:R-:W-:Y:S01]  /*5650*/  FADD.FTZ R24, R24, R161 ;  /* 0x000000a118187221 */ /* 0x000fe20000010000 */
[----:B------:R-:W-:Y:S01]  /*5660*/  F2FP.PACK_AB R5, R29, R28 ;  /* 0x0000001c1d05723e */ /* 0x000fe200000000ff */
[----:B------:R-:W-:-:S02]  /*5670*/  FADD.FTZ R28, R28, R151 ;  /* 0x000000971c1c7221 */ /* 0x000fc40000010000 */
[----:B------:R-:W-:Y:S01]  /*5680*/  FADD.FTZ R25, R25, R24 ;  /* 0x0000001819197221 */ /* 0x000fe20000010000 */
[----:B------:R-:W3:Y:S01]  /*5690*/  MUFU.EX2 R31, R31 ;  /* 0x0000001f001f7308 */ /* 0x000ee20000000800 */
[----:B----4-:R-:W-:Y:S01]  /*56a0*/  F2FP.PACK_AB R6, R27, R26 ;  /* 0x0000001a1b06723e */ /* 0x010fe200000000ff */
[----:B------:R-:W-:Y:S02]  /*56b0*/  FADD.FTZ R29, R29, R28 ;  /* 0x0000001c1d1d7221 */ /* 0x000fe40000010000 */
[----:B------:R-:W-:-:S04]  /*56c0*/  FADD.FTZ R26, R26, R25 ;  /* 0x000000191a1a7221 */ /* 0x000fc80000010000 */
[----:B------:R-:W-:Y:S01]  /*56d0*/  FADD.FTZ R2, R27, R26 ;  /* 0x0000001a1b027221 */ /* 0x000fe20000010000 */
[----:B---3--:R-:W-:Y:S01]  /*56e0*/  F2FP.PACK_AB R7, R31, R30 ;  /* 0x0000001e1f07723e */ /* 0x008fe200000000ff */
[----:B------:R-:W-:-:S04]  /*56f0*/  FADD.FTZ R30, R30, R29 ;  /* 0x0000001d1e1e7221 */ /* 0x000fc80000010000 */
[----:B------:R-:W-:Y:S02]  /*5700*/  FADD.FTZ R0, R31, R30 ;  /* 0x0000001e1f007221 */ /* 0x000fe40000010000 */
[C---:B--2---:R-:W-:Y:S03]  /*5710*/  HMMA.16816.F32 R128, R4.reuse, R12, R128 ;  /* 0x0000000c0480723c */ /* 0x044fe60000001880 */
[----:B------:R-:W-:Y:S04]  /*5720*/  STL [R1+0x8], R0 ;  /* 0x0000080001007387 */ /* 0x000fe80000100800 */
[----:B------:R-:W-:Y:S01]  /*5730*/  STL [R1+0xc], R2 ;  /* 0x00000c0201007387 */ /* 0x000fe20000100800 */
[C---:B------:R-:W-:Y:S03]  /*5740*/  HMMA.16816.F32 R124, R4.reuse, R14, R124 ;  /* 0x0000000e047c723c */ /* 0x040fe6000000187c */
[----:B------:R-:W2:Y:S05]  /*5750*/  LDSM.16.MT88.4 R12, [R236+0x3900] ;  /* 0x00390000ec0c783b */ /* 0x000eaa0000004200 */
[C---:B-1----:R-:W-:Y:S08]  /*5760*/  HMMA.16816.F32 R120, R4.reuse, R8, R120 ;  /* 0x000000080478723c */ /* 0x042ff00000001878 */
[C---:B------:R-:W-:Y:S01]  /*5770*/  HMMA.16816.F32 R116, R4.reuse, R10, R116 ;  /* 0x0000000a0474723c */ /* 0x040fe20000001874 */
[----:B------:R-:W1:Y:S07]  /*5780*/  LDSM.16.MT88.4 R8, [R240+0x7900] ;  /* 0x00790000f008783b */ /* 0x000e6e0000004200 */
[C---:B-----5:R-:W-:Y:S08]  /*5790*/  HMMA.16816.F32 R112, R4.reuse, R16, R112 ;  /* 0x000000100470723c */ /* 0x060ff00000001870 */
        /* <DEDUP_REMOVED lines=8> */
[C---:B---3--:R-:W-:Y:S08]  /*5820*/  HMMA.16816.F32 R88, R4.reuse, R16, R88 ;  /* 0x000000100458723c */ /* 0x048ff00000001858 */
[C---:B------:R-:W-:Y:S08]  /*5830*/  HMMA.16816.F32 R84, R4.reuse, R18, R84 ;  /* 0x000000120454723c */ /* 0x040ff00000001854 */
[C---:B--2---:R-:W-:Y:S08]  /*5840*/  HMMA.16816.F32 R80, R4.reuse, R12, R80 ;  /* 0x0000000c0450723c */ /* 0x044ff00000001850 */
[C---:B------:R-:W-:Y:S08]  /*5850*/  HMMA.16816.F32 R76, R4.reuse, R14, R76 ;  /* 0x0000000e044c723c */ /* 0x040ff0000000184c */
[C---:B-1----:R-:W-:Y:S08]  /*5860*/  HMMA.16816.F32 R72, R4.reuse, R8, R72 ;  /* 0x000000080448723c */ /* 0x042ff00000001848 */
[----:B------:R-:W-:Y:S01]  /*5870*/  HMMA.16816.F32 R68, R4, R10, R68 ;  /* 0x0000000a0444723c */ /* 0x000fe20000001844 */
[----:B------:R-:W-:Y:S07]  /*5880*/  @!P1 BRA `(.L_x_5) ;  /* 0x00003ee000009947 */ /* 0x000fee0003800000 */
[----:B------:R-:W-:Y:S01]  /*5890*/  IADD3 R0, P2, R250, 0x40, RZ ;  /* 0x00000040fa007810 */ /* 0x000fe20007f5e0ff */
[----:B------:R-:W-:Y:S01]  /*58a0*/  IMAD.MOV.U32 R135, RZ, RZ, R132 ;  /* 0x000000ffff877224 */ /* 0x000fe200078e0084 */
[----:B------:R-:W-:Y:S01]  /*58b0*/  IADD3 R252, P1, R244, 0x40, RZ ;  /* 0x00000040f4fc7810 */ /* 0x000fe20007f3e0ff */
[----:B------:R-:W-:Y:S01]  /*58c0*/  ULDC.64 UR6, c[0x0][0x208] ;  /* 0x0000820000067ab9 */ /* 0x000fe20000000a00 */
[----:B------:R-:W-:Y:S01]  /*58d0*/  IADD3.X R2, RZ, R248, RZ, P2, !PT ;  /* 0x000000f8ff027210 */ /* 0x000fe200017fe4ff */
[----:B------:R1:W-:Y:S01]  /*58e0*/  STL [R1+0x4], R0 ;  /* 0x0000040001007387 */ /* 0x0003e20000100800 */
[----:B------:R-:W-:Y:S01]  /*58f0*/  ULDC.64 UR4, c[0x0][0x1e0] ;  /* 0x0000780000047ab9 */ /* 0x000fe20000000a00 */
[----:B------:R-:W-:-:S02]  /*5900*/  IMAD.X R249, RZ, RZ, R247, P1 ;  /* 0x000000fffff97224 */ /* 0x000fc400008e06f7 */
[----:B------:R2:W-:Y:S01]  /*5910*/  STL [R1], R2 ;  /* 0x0000000201007387 */ /* 0x0005e20000100800 */
[----:B-1----:R-:W-:-:S06]  /*5920*/  IMAD.MOV.U32 R0, RZ, RZ, R3 ;  /* 0x000000ffff007224 */ /* 0x002fcc00078e0003 */
.L_x_6:
[----:B--2---:R-:W2:Y:S01]  /*5930*/  LDL R2, [R1+0x4] ;  /* 0x0000040001027983 */ /* 0x004ea20000100800 */
[----:B------:R-:W-:Y:S04]  /*5940*/  DEPBAR.LE SB0, 0x0 ;  /* 0x000080000000791a */ /* 0x000fe80000000000 */
[----:B------:R-:W3:Y:S01]  /*5950*/  LDL R133, [R1] ;  /* 0x0000000001857983 */ /* 0x000ee20000100800 */
[----:B------:R-:W-:Y:S02]  /*5960*/  USHF.R.S32.HI UR16, URZ, 0x1f, UR23 ;  /* 0x0000001f3f107899 */ /* 0x000fe40008011417 */
[----:B------:R-:W-:Y:S01]  /*5970*/  UIMAD.WIDE.U32 UR18, UR23, UR6, URZ ;  /* 0x00000006171272a5 */ /* 0x000fe2000f8e003f */
[----:B------:R-:W-:Y:S01]  /*5980*/  BAR.SYNC.DEFER_BLOCKING 0x0 ;  /* 0x0000000000007b1d */ /* 0x000fe20000010000 */
[----:B------:R-:W-:Y:S02]  /*5990*/  UIMAD UR16, UR16, UR6, URZ ;  /* 0x00000006101072a4 */ /* 0x000fe4000f8e023f */
[----:B------:R-:W-:Y:S02]  /*59a0*/  USHF.L.U32 UR17, UR18, 0x7, URZ ;  /* 0x0000000712117899 */ /* 0x000fe4000800063f */
[----:B------:R-:W-:Y:S02]  /*59b0*/  UIMAD UR16, UR23, UR7, UR16 ;  /* 0x00000007171072a4 */ /* 0x000fe4000f8e0210 */
[----:B------:R-:W-:Y:S02]  /*59c0*/  UISETP.GT.AND UP1, UPT, UR23, UR8, UPT ;  /* 0x000000081700728c */ /* 0x000fe4000bf24270 */
[----:B------:R-:W-:Y:S01]  /*59d0*/  UIADD3 UR16, UR19, UR16, URZ ;  /* 0x0000001013107290 */ /* 0x000fe2000fffe03f */
[----:B------:R-:W-:Y:S01]  /*59e0*/  IADD3 R3, P5, R250, UR17, RZ ;  /* 0x00000011fa037c10 */ /* 0x000fe2000ffbe0ff */
[----:B------:R-:W-:Y:S02]  /*59f0*/  UIADD3 UR23, UR23, -0x1, URZ ;  /* 0xffffffff17177890 */ /* 0x000fe4000fffe03f */
[----:B------:R-:W-:Y:S01]  /*5a00*/  USHF.L.U64.HI UR16, UR18, 0x7, UR16 ;  /* 0x0000000712107899 */ /* 0x000fe20008010210 */
[C---:B------:R-:W-:Y:S04]  /*5a10*/  LEA R196, P4, R3.reuse, c[0x0][0x1f8], 0x1 ;  /* 0x00007e0003c47a11 */ /* 0x040fe800078808ff */
[----:B------:R-:W-:Y:S01]  /*5a20*/  @UP1 UIMAD.WIDE.U32 UR18, UR23, UR4, URZ ;  /* 0x00000004171212a5 */ /* 0x000fe2000f8e003f */
[----:B------:R-:W-:Y:S04]  /*5a30*/  IADD3.X R134, R248, UR16, RZ, P5, !PT ;  /* 0x00000010f8867c10 */ /* 0x000fe8000affe4ff */
[----:B------:R-:W-:Y:S01]  /*5a40*/  LEA.HI.X R197, R3, c[0x0][0x1fc], R134, 0x1, P4 ;  /* 0x00007f0003c57a11 */ /* 0x000fe200020f0c86 */
[----:B------:R-:W1:Y:S08]  /*5a50*/  LDSM.16.M88.4 R140, [R242+0x8100] ;  /* 0x00810000f28c783b */ /* 0x000e700000000200 */
[----:B------:R-:W4:Y:S08]  /*5a60*/  LDSM.16.M88.4 R144, [R242+0x8900] ;  /* 0x00890000f290783b */ /* 0x000f300000000200 */
[----:B------:R-:W5:Y:S08]  /*5a70*/  LDSM.16.M88.4 R148, [R242+0x9100] ;  /* 0x00910000f294783b */ /* 0x000f700000000200 */
[----:B------:R-:W5:Y:S08]  /*5a80*/  LDSM.16.M88.4 R152, [R242+0x9900] ;  /* 0x00990000f298783b */ /* 0x000f700000000200 */
[----:B------:R-:W5:Y:S01]  /*5a90*/  LDSM.16.M88.4 R156, [R242+0xa100] ;  /* 0x00a10000f29c783b */ /* 0x000f620000000200 */
[C---:B-1----:R-:W-:Y:S07]  /*5aa0*/  HMMA.16816.F32 R4, R136.reuse, R140, RZ ;  /* 0x0000008c8804723c */ /* 0x042fee00000018ff */
[----:B------:R-:W1:Y:S01]  /*5ab0*/  LDSM.16.M88.4 R160, [R242+0xa900] ;  /* 0x00a90000f2a0783b */ /* 0x000e620000000200 */
[C---:B------:R-:W-:Y:S07]  /*5ac0*/  HMMA.16816.F32 R8, R136.reuse, R142, RZ ;  /* 0x0000008e8808723c */ /* 0x040fee00000018ff */
[----:B------:R-:W1:Y:S01]  /*5ad0*/  LDSM.16.M88.4 R164, [R242+0xb100] ;  /* 0x00b10000f2a4783b */ /* 0x000e620000000200 */
[C---:B----4-:R-:W-:Y:S07]  /*5ae0*/  HMMA.16816.F32 R12, R136.reuse, R144, RZ ;  /* 0x00000090880c723c */ /* 0x050fee00000018ff */
[----:B------:R-:W4:Y:S01]  /*5af0*/  LDSM.16.M88.4 R168, [R242+0xb900] ;  /* 0x00b90000f2a8783b */ /* 0x000f220000000200 */
[C---:B------:R-:W-:Y:S07]  /*5b00*/  HMMA.16816.F32 R16, R136.reuse, R146, RZ ;  /* 0x000000928810723c */ /* 0x040fee00000018ff */
[----:B------:R-:W1:Y:S01]  /*5b10*/  LDSM.16.M88.4 R140, [R241] ;  /* 0x00000000f18c783b */ /* 0x000e620000000200 */
[C---:B-----5:R-:W-:Y:S07]  /*5b20*/  HMMA.16816.F32 R20, R136.reuse, R148, RZ ;  /* 0x000000948814723c */ /* 0x060fee00000018ff */
[----:B------:R-:W5:Y:S01]  /*5b30*/  LDSM.16.M88.4 R144, [R235] ;  /* 0x00000000eb90783b */ /* 0x000f620000000200 */
[C---:B------:R-:W-:Y:S07]  /*5b40*/  HMMA.16816.F32 R24, R136.reuse, R150, RZ ;  /* 0x000000968818723c */ /* 0x040fee00000018ff */
[----:B------:R-:W4:Y:S01]  /*5b50*/  LDSM.16.M88.4 R148, [R234] ;  /* 0x00000000ea94783b */ /* 0x000f220000000200 */
[C---:B------:R-:W-:Y:S08]  /*5b60*/  HMMA.16816.F32 R28, R136.reuse, R152, RZ ;  /* 0x00000098881c723c */ /* 0x040ff000000018ff */
[C---:B------:R-:W-:Y:S01]  /*5b70*/  HMMA.16816.F32 R32, R136.reuse, R154, RZ ;  /* 0x0000009a8820723c */ /* 0x040fe200000018ff */
[----:B------:R-:W-:Y:S07]  /*5b80*/  LDSM.16.M88.4 R152, [R232] ;  /* 0x00000000e898783b */ /* 0x000fee0000000200 */
[C---:B------:R-:W-:Y:S08]  /*5b90*/  HMMA.16816.F32 R36, R136.reuse, R156, RZ ;  /* 0x0000009c8824723c */ /* 0x040ff000000018ff */
[C---:B------:R-:W-:Y:S01]  /*5ba0*/  HMMA.16816.F32 R40, R136.reuse, R158, RZ ;  /* 0x0000009e8828723c */ /* 0x040fe200000018ff */
[----:B------:R-:W-:Y:S07]  /*5bb0*/  LDSM.16.M88.4 R156, [R231] ;  /* 0x00000000e79c783b */ /* 0x000fee0000000200 */
[C---:B-1----:R-:W-:Y:S08]  /*5bc0*/  HMMA.16816.F32 R44, R136.reuse, R160, RZ ;  /* 0x000000a0882c723c */ /* 0x042ff000000018ff */
[C---:B------:R-:W-:Y:S01]  /*5bd0*/  HMMA.16816.F32 R48, R136.reuse, R162, RZ ;  /* 0x000000a28830723c */ /* 0x040fe200000018ff */
[----:B------:R-:W-:Y:S07]  /*5be0*/  LDSM.16.M88.4 R160, [R230] ;  /* 0x00000000e6a0783b */ /* 0x000fee0000000200 */
[C---:B------:R-:W-:Y:S08]  /*5bf0*/  HMMA.16816.F32 R52, R136.reuse, R164, RZ ;  /* 0x000000a48834723c */ /* 0x040ff000000018ff */
[C---:B------:R-:W-:Y:S01]  /*5c00*/  HMMA.16816.F32 R56, R136.reuse, R166, RZ ;  /* 0x000000a68838723c */ /* 0x040fe200000018ff */
[----:B------:R-:W-:Y:S07]  /*5c10*/  LDSM.16.M88.4 R164, [R229] ;  /* 0x00000000e5a4783b */ /* 0x000fee0000000200 */
[C---:B----4-:R-:W-:Y:S08]  /*5c20*/  HMMA.16816.F32 R60, R136.reuse, R168, RZ ;  /* 0x000000a8883c723c */ /* 0x050ff000000018ff */
[----:B------:R-:W-:Y:S08]  /*5c30*/  HMMA.16816.F32 R64, R136, R170, RZ ;  /* 0x000000aa8840723c */ /* 0x000ff000000018ff */
[C---:B------:R-:W-:Y:S08]  /*5c40*/  HMMA.16816.F32 R4, R172.reuse, R140, R4 ;  /* 0x0000008cac04723c */ /* 0x040ff00000001804 */
[C---:B------:R-:W-:Y:S01]  /*5c50*/  HMMA.16816.F32 R8, R172.reuse, R142, R8 ;  /* 0x0000008eac08723c */ /* 0x040fe20000001808 */
[----:B------:R-:W1:Y:S07]  /*5c60*/  LDSM.16.M88.4 R140, [R233] ;  /* 0x00000000e98c783b */ /* 0x000e6e0000000200 */
[C---:B-----5:R-:W-:Y:S01]  /*5c70*/  HMMA.16816.F32 R12, R172.reuse, R144, R12 ;  /* 0x00000090ac0c723c */ /* 0x060fe2000000180c */
[----:B------:R-:W-:Y:S01]  /*5c80*/  @!PT LDS RZ, [RZ] ;  /* 0x00000000fffff984 */ /* 0x000fe20000000800 */
[----:B------:R-:W-:Y:S01]  /*5c90*/  @!PT LDS RZ, [RZ] ;  /* 0x00000000fffff984 */ /* 0x000fe20000000800 */
[----:B------:R-:W-:Y:S01]  /*5ca0*/  @!PT LDS RZ, [RZ] ;  /* 0x00000000fffff984 */ /* 0x000fe20000000800 */
[----:B------:R4:W-:Y:S07]  /*5cb0*/  LDGSTS.E.BYPASS.LTC128B.128 [R243+0x100], [R196.64], !P3 ;  /* 0x00100000c4f37fae */ /* 0x0009ee000d901d4e */
[C---:B------:R-:W-:Y:S08]  /*5cc0*/  HMMA.16816.F32 R16, R172.reuse, R146, R16 ;  /* 0x00000092ac10723c */ /* 0x040ff00000001810 */
[C---:B------:R-:W-:Y:S08]  /*5cd0*/  HMMA.16816.F32 R20, R172.reuse, R148, R20 ;  /* 0x00000094ac14723c */ /* 0x040ff00000001814 */
[C---:B------:R-:W-:Y:S08]  /*5ce0*/  HMMA.16816.F32 R24, R172.reuse, R150, R24 ;  /* 0x00000096ac18723c */ /* 0x040ff00000001818 */
[C---:B-1----:R-:W-:Y:S08]  /*5cf0*/  HMMA.16816.F32 R28, R172.reuse, R140, R28 ;  /* 0x0000008cac1c723c */ /* 0x042ff0000000181c */
[C---:B------:R-:W-:Y:S08]  /*5d00*/  HMMA.16816.F32 R32, R172.reuse, R142, R32 ;  /* 0x0000008eac20723c */ /* 0x040ff00000001820 */
[C---:B------:R-:W-:Y:S08]  /*5d10*/  HMMA.16816.F32 R36, R172.reuse, R152, R36 ;  /* 0x00000098ac24723c */ /* 0x040ff00000001824 */
[C---:B------:R-:W-:Y:S08]  /*5d20*/  HMMA.16816.F32 R40, R172.reuse, R154, R40 ;  /* 0x0000009aac28723c */ /* 0x040ff00000001828 */
[C---:B------:R-:W-:Y:S08]  /*5d30*/  HMMA.16816.F32 R44, R172.reuse, R156, R44 ;  /* 0x0000009cac2c723c */ /* 0x040ff0000000182c */
[C---:B------:R-:W-:Y:S08]  /*5d40*/  HMMA.16816.F32 R48, R172.reuse, R158, R48 ;  /* 0x0000009eac30723c */ /* 0x040ff00000001830 */
[C---:B------:R-:W-:Y:S04]  /*5d50*/  HMMA.16816.F32 R52, R172.reuse, R160, R52 ;  /* 0x000000a0ac34723c */ /* 0x040fe80000001834 */
[----:B--2---:R-:W-:Y:S01]  /*5d60*/  IADD3 R132, P2, R2, UR17, RZ ;  /* 0x0000001102847c10 */ /* 0x004fe2000ff5e0ff */
[----:B------:R-:W-:Y:S03]  /*5d70*/  @UP1 USHF.L.U32 UR17, UR18, 0x7, URZ ;  /* 0x0000000712111899 */ /* 0x000fe6000800063f */
[C---:B------:R-:W-:Y:S04]  /*5d80*/  HMMA.16816.F32 R56, R172.reuse, R162, R56 ;  /* 0x000000a2ac38723c */ /* 0x040fe80000001838 */
[C---:B------:R-:W-:Y:S02]  /*5d90*/  LEA R2, P1, R132.reuse, c[0x0][0x1f8], 0x1 ;  /* 0x00007e0084027a11 */ /* 0x040fe400078208ff */
[----:B---3--:R-:W-:Y:S01]  /*5da0*/  IADD3.X R133, R133, UR16, RZ, P2, !PT ;  /* 0x0000001085857c10 */ /* 0x008fe200097fe4ff */
[----:B------:R-:W-:Y:S01]  /*5db0*/  @UP1 USHF.R.S32.HI UR16, URZ, 0x1f, UR23 ;  /* 0x0000001f3f101899 */ /* 0x000fe20008011417 */
[C---:B------:R-:W-:Y:S03]  /*5dc0*/  HMMA.16816.F32 R60, R172.reuse, R164, R60 ;  /* 0x000000a4ac3c723c */ /* 0x040fe6000000183c */
[----:B------:R-:W-:Y:S01]  /*5dd0*/  @UP1 UIMAD UR16, UR16, UR4, URZ ;  /* 0x00000004101012a4 */ /* 0x000fe2000f8e023f */
[----:B------:R-:W-:Y:S02]  /*5de0*/  LEA.HI.X R3, R132, c[0x0][0x1fc], R133, 0x1, P1 ;  /* 0x00007f0084037a11 */ /* 0x000fe400008f0c85 */
[----:B------:R-:W-:Y:S01]  /*5df0*/  IADD3 R132, P1, R196, UR11, RZ ;  /* 0x0000000bc4847c10 */ /* 0x000fe2000ff3e0ff */
[----:B------:R-:W-:Y:S01]  /*5e00*/  @UP1 UIMAD UR16, UR23, UR5, UR16 ;  /* 0x00000005171012a4 */ /* 0x000fe2000f8e0210 */
[----:B------:R-:W-:Y:S01]  /*5e10*/  HMMA.16816.F32 R64, R172, R166, R64 ;  /* 0x000000a6ac40723c */ /* 0x000fe20000001840 */
[----:B------:R1:W-:Y:S02]  /*5e20*/  LDGSTS.E.BYPASS.LTC128B.128 [R243+0x4100], [R2.64], !P0 ;  /* 0x0410000002f37fae */ /* 0x0003e4000c101d4e */
[----:B------:R-:W-:Y:S01]  /*5e30*/  @UP1 UIADD3 UR16, UR19, UR16, URZ ;  /* 0x0000001013101290 */ /* 0x000fe2000fffe03f */
[----:B------:R-:W-:Y:S02]  /*5e40*/  IADD3.X R133, R197, UR20, RZ, P1, !PT ;  /* 0x00000014c5857c10 */ /* 0x000fe40008ffe4ff */
[C---:B------:R-:W-:Y:S01]  /*5e50*/  IADD3 R198, P1, R132.reuse, UR11, RZ ;  /* 0x0000000b84c67c10 */ /* 0x040fe2000ff3e0ff */
[----:B------:R-:W-:Y:S01]  /*5e60*/  @UP1 USHF.L.U64.HI UR16, UR18, 0x7, UR16 ;  /* 0x0000000712101899 */ /* 0x000fe20008010210 */
[----:B------:R-:W-:Y:S01]  /*5e70*/  IADD3 R200, P4, R132, UR22, RZ ;  /* 0x0000001684c87c10 */ /* 0x000fe2000ff9e0ff */
[----:B------:R2:W-:Y:S01]  /*5e80*/  LDGSTS.E.BYPASS.LTC128B.128 [R243+0x1100], [R132.64], !P3 ;  /* 0x0110000084f37fae */ /* 0x0005e2000d901d4e */
[----:B------:R-:W-:Y:S02]  /*5e90*/  @UP1 USHF.L.U32 UR18, UR4, 0x6, URZ ;  /* 0x0000000604121899 */ /* 0x000fe4000800063f */
[C---:B------:R-:W-:Y:S01]  /*5ea0*/  IADD3.X R199, R133.reuse, UR20, RZ, P1, !PT ;  /* 0x0000001485c77c10 */ /* 0x040fe20008ffe4ff */
[----:B------:R-:W-:Y:S01]  /*5eb0*/  @UP1 UMOV UR19, 0x6 ;  /* 0x0000000600131882 */ /* 0x000fe20000000000 */
[----:B------:R-:W-:Y:S01]  /*5ec0*/  IADD3.X R201, R133, UR21, RZ, P4, !PT ;  /* 0x0000001585c97c10 */ /* 0x000fe2000a7fe4ff */
[----:B------:R-:W-:Y:S01]  /*5ed0*/  @UP1 USHF.L.U64.HI UR19, UR4, UR19, UR5 ;  /* 0x0000001304131299 */ /* 0x000fe20008010205 */
[C---:B------:R-:W-:Y:S01]  /*5ee0*/  IADD3 R202, P2, R198.reuse, UR11, RZ ;  /* 0x0000000bc6ca7c10 */ /* 0x040fe2000ff5e0ff */
[----:B------:R2:W-:Y:S01]  /*5ef0*/  LDGSTS.E.BYPASS.LTC128B.128 [R243+0x5100], [R132.64+0x80], !P0 ;  /* 0x0510008084f37fae */ /* 0x0005e2000c101d4e */
[----:B----4-:R-:W-:Y:S02]  /*5f00*/  IADD3 R196, P1, R198, UR22, RZ ;  /* 0x00000016c6c47c10 */ /* 0x010fe4000ff3e0ff */
[C---:B------:R-:W-:Y:S02]  /*5f10*/  IADD3.X R203, R199.reuse, UR20, RZ, P2, !PT ;  /* 0x00000014c7cb7c10 */ /* 0x040fe400097fe4ff */
[----:B------:R-:W-:Y:S02]  /*5f20*/  IADD3.X R197, R199, UR21, RZ, P1, !PT ;  /* 0x00000015c7c57c10 */ /* 0x000fe40008ffe4ff */
[----:B------:R-:W-:Y:S01]  /*5f30*/  PLOP3.LUT P1, PT, PT, PT, UP1, 0x80, 0x0 ;  /* 0x000000000000781c */ /* 0x000fe20003f2f018 */
[----:B------:R3:W-:Y:S08]  /*5f40*/  LDGSTS.E.BYPASS.LTC128B.128 [R243+0x2100], [R198.64], !P3 ;  /* 0x02100000c6f37fae */ /* 0x0007f0000d901d4e */
[----:B------:R4:W-:Y:S08]  /*5f50*/  LDGSTS.E.BYPASS.LTC128B.128 [R243+0x6100], [R200.64], !P0 ;  /* 0x06100000c8f37fae */ /* 0x0009f0000c101d4e */
[----:B------:R4:W-:Y:S08]  /*5f60*/  LDGSTS.E.BYPASS.LTC128B.128 [R243+0x3100], [R202.64], !P3 ;  /* 0x03100000caf37fae */ /* 0x0009f0000d901d4e */
[----:B------:R3:W-:Y:S08]  /*5f70*/  LDGSTS.E.BYPASS.LTC128B.128 [R243+0x7100], [R196.64], !P0 ;  /* 0x07100000c4f37fae */ /* 0x0007f0000c101d4e */
[----:B------:R-:W5:Y:S08]  /*5f80*/  LDSM.16.M88.4 R144, [R239+0x8100] ;  /* 0x00810000ef90783b */ /* 0x000f700000000200 */
[----:B------:R-:W1:Y:S08]  /*5f90*/  LDSM.16.M88.4 R140, [R239+0x8900] ;  /* 0x00890000ef8c783b */ /* 0x000e700000000200 */
[----:B------:R-:W1:Y:S08]  /*5fa0*/  LDSM.16.M88.4 R148, [R239+0x9100] ;  /* 0x00910000ef94783b */ /* 0x000e700000000200 */
[----:B------:R-:W0:Y:S08]  /*5fb0*/  LDGDEPBAR ;  /* 0x00000000000079af */ /* 0x000e300000000000 */
[----:B------:R-:W2:Y:S01]  /*5fc0*/  LDSM.16.M88.4 R152, [R239+0x9900] ;  /* 0x00990000ef98783b */ /* 0x000ea20000000200 */
[C---:B-----5:R-:W-:Y:S07]  /*5fd0*/  HMMA.16816.F32 R4, R176.reuse, R144, R4 ;  /* 0x00000090b004723c */ /* 0x060fee0000001804 */
[----:B------:R-:W5:Y:S01]  /*5fe0*/  LDSM.16.M88.4 R156, [R239+0xa100] ;  /* 0x00a10000ef9c783b */ /* 0x000f620000000200 */
[C---:B------:R-:W-:Y:S07]  /*5ff0*/  HMMA.16816.F32 R8, R176.reuse, R146, R8 ;  /* 0x00000092b008723c */ /* 0x040fee0000001808 */
[----:B------:R-:W3:Y:S01]  /*6000*/  LDSM.16.M88.4 R144, [R239+0xa900] ;  /* 0x00a90000ef90783b */ /* 0x000ee20000000200 */
[C---:B-1----:R-:W-:Y:S07]  /*6010*/  HMMA.16816.F32 R12, R176.reuse, R140, R12 ;  /* 0x0000008cb00c723c */ /* 0x042fee000000180c */
[----:B------:R-:W-:Y:S01]  /*6020*/  LDSM.16.M88.4 R160, [R242+0xc100] ;  /* 0x00c10000f2a0783b */ /* 0x000fe20000000200 */
[C---:B------:R-:W-:Y:S07]  /*6030*/  HMMA.16816.F32 R16, R176.reuse, R142, R16 ;  /* 0x0000008eb010723c */ /* 0x040fee0000001810 */
[----:B------:R-:W1:Y:S01]  /*6040*/  LDSM.16.M88.4 R140, [R239+0xb100] ;  /* 0x00b10000ef8c783b */ /* 0x000e620000000200 */
[C---:B------:R-:W-:Y:S07]  /*6050*/  HMMA.16816.F32 R20, R176.reuse, R148, R20 ;  /* 0x00000094b014723c */ /* 0x040fee0000001814 */
[----:B------:R-:W-:Y:S01]  /*6060*/  LDSM.16.M88.4 R164, [R225] ;  /* 0x00000000e1a4783b */ /* 0x000fe20000000200 */
[C---:B------:R-:W-:Y:S07]  /*6070*/  HMMA.16816.F32 R24, R176.reuse, R150, R24 ;  /* 0x00000096b018723c */ /* 0x040fee0000001818 */
[----:B------:R-:W1:Y:S01]  /*6080*/  LDSM.16.M88.4 R148, [R239+0xb900] ;  /* 0x00b90000ef94783b */ /* 0x000e620000000200 */
[C---:B--2---:R-:W-:Y:S07]  /*6090*/  HMMA.16816.F32 R28, R176.reuse, R152, R28 ;  /* 0x00000098b01c723c */ /* 0x044fee000000181c */
[----:B------:R-:W-:Y:S01]  /*60a0*/  LDSM.16.M88.4 R168, [R239+0xd100] ;  /* 0x00d10000efa8783b */ /* 0x000fe20000000200 */
[C---:B------:R-:W-:Y:S07]  /*60b0*/  HMMA.16816.F32 R32, R176.reuse, R154, R32 ;  /* 0x0000009ab020723c */ /* 0x040fee0000001820 */
[----:B------:R-:W2:Y:S01]  /*60c0*/  LDSM.16.M88.4 R152, [R228] ;  /* 0x00000000e498783b */ /* 0x000ea20000000200 */
[C---:B-----5:R-:W-:Y:S07]  /*60d0*/  HMMA.16816.F32 R36, R176.reuse, R156, R36 ;  /* 0x0000009cb024723c */ /* 0x060fee0000001824 */
[----:B---3--:R-:W-:Y:S01]  /*60e0*/  LDSM.16.M88.4 R196, [R239+0xd900] ;  /* 0x00d90000efc4783b */ /* 0x008fe20000000200 */
[C---:B------:R-:W-:Y:S07]  /*60f0*/  HMMA.16816.F32 R40, R176.reuse, R158, R40 ;  /* 0x0000009eb028723c */ /* 0x040fee0000001828 */
[----:B------:R-:W3:Y:S01]  /*6100*/  LDSM.16.M88.4 R156, [R228+0x800] ;  /* 0x00080000e49c783b */ /* 0x000ee20000000200 */
[C---:B------:R-:W-:Y:S07]  /*6110*/  HMMA.16816.F32 R44, R176.reuse, R144, R44 ;  /* 0x00000090b02c723c */ /* 0x040fee000000182c */
[----:B----4-:R-:W-:Y:S01]  /*6120*/  LDSM.16.M88.4 R200, [R239+0xe900] ;  /* 0x00e90000efc8783b */ /* 0x010fe20000000200 */
[C---:B------:R-:W-:Y:S07]  /*6130*/  HMMA.16816.F32 R48, R176.reuse, R146, R48 ;  /* 0x00000092b030723c */ /* 0x040fee0000001830 */
[----:B------:R-:W4:Y:S01]  /*6140*/  LDSM.16.M88.4 R144, [R228+0x1000] ;  /* 0x00100000e490783b */ /* 0x000f220000000200 */
[C---:B-1----:R-:W-:Y:S07]  /*6150*/  HMMA.16816.F32 R52, R176.reuse, R140, R52 ;  /* 0x0000008cb034723c */ /* 0x042fee0000001834 */
[----:B------:R-:W-:Y:S01]  /*6160*/  LDSM.16.M88.4 R204, [R239+0xf100] ;  /* 0x00f10000efcc783b */ /* 0x000fe20000000200 */
[C---:B------:R-:W-:Y:S07]  /*6170*/  HMMA.16816.F32 R56, R176.reuse, R142, R56 ;  /* 0x0000008eb038723c */ /* 0x040fee0000001838 */
[----:B------:R-:W1:Y:S01]  /*6180*/  LDSM.16.M88.4 R140, [R228+0x1800] ;  /* 0x00180000e48c783b */ /* 0x000e620000000200 */
[C---:B------:R-:W-:Y:S07]  /*6190*/  HMMA.16816.F32 R60, R176.reuse, R148, R60 ;  /* 0x00000094b03c723c */ /* 0x040fee000000183c */
[----:B------:R-:W-:Y:S01]  /*61a0*/  LDSM.16.M88.4 R208, [R239+0xf900] ;  /* 0x00f90000efd0783b */ /* 0x000fe20000000200 */
[----:B------:R-:W-:Y:S07]  /*61b0*/  HMMA.16816.F32 R64, R176, R150, R64 ;  /* 0x00000096b040723c */ /* 0x000fee0000001840 */
[----:B------:R-:W5:Y:S01]  /*61c0*/  LDSM.16.M88.4 R148, [R228+0x2000] ;  /* 0x00200000e494783b */ /* 0x000f620000000200 */
[C---:B--2---:R-:W-:Y:S07]  /*61d0*/  HMMA.16816.F32 R4, R180.reuse, R152, R4 ;  /* 0x00000098b404723c */ /* 0x044fee0000001804 */
[----:B------:R-:W-:Y:S01]  /*61e0*/  LDSM.16.M88.4 R216, [R228+0x4000] ;  /* 0x00400000e4d8783b */ /* 0x000fe20000000200 */
[C---:B------:R-:W-:Y:S07]  /*61f0*/  HMMA.16816.F32 R8, R180.reuse, R154, R8 ;  /* 0x0000009ab408723c */ /* 0x040fee0000001808 */
[----:B------:R-:W2:Y:S01]  /*6200*/  LDSM.16.M88.4 R152, [R228+0x2800] ;  /* 0x00280000e498783b */ /* 0x000ea20000000200 */
[C---:B---3--:R-:W-:Y:S08]  /*6210*/  HMMA.16816.F32 R12, R180.reuse, R156, R12 ;  /* 0x0000009cb40c723c */ /* 0x048ff0000000180c */
[C---:B------:R-:W-:Y:S01]  /*6220*/  HMMA.16816.F32 R16, R180.reuse, R158, R16 ;  /* 0x0000009eb410723c */ /* 0x040fe20000001810 */
[----:B------:R-:W3:Y:S07]  /*6230*/  LDSM.16.M88.4 R156, [R228+0x3000] ;  /* 0x00300000e49c783b */ /* 0x000eee0000000200 */
[C---:B----4-:R-:W-:Y:S08]  /*6240*/  HMMA.16816.F32 R20, R180.reuse, R144, R20 ;  /* 0x00000090b414723c */ /* 0x050ff00000001814 */
[C---:B------:R-:W-:Y:S01]  /*6250*/  HMMA.16816.F32 R24, R180.reuse, R146, R24 ;  /* 0x00000092b418723c */ /* 0x040fe20000001818 */
[----:B------:R-:W4:Y:S07]  /*6260*/  LDSM.16.M88.4 R144, [R228+0x3800] ;  /* 0x00380000e490783b */ /* 0x000f2e0000000200 */
[C---:B-1----:R-:W-:Y:S08]  /*6270*/  HMMA.16816.F32 R28, R180.reuse, R140, R28 ;  /* 0x0000008cb41c723c */ /* 0x042ff0000000181c */
[C---:B------:R-:W-:Y:S01]  /*6280*/  HMMA.16816.F32 R32, R180.reuse, R142, R32 ;  /* 0x0000008eb420723c */ /* 0x040fe20000001820 */
[----:B------:R-:W1:Y:S07]  /*6290*/  LDSM.16.M88.4 R140, [R242+0xc900] ;  /* 0x00c90000f28c783b */ /* 0x000e6e0000000200 */
[C---:B-----5:R-:W-:Y:S08]  /*62a0*/  HMMA.16816.F32 R36, R180.reuse, R148, R36 ;  /* 0x00000094b424723c */ /* 0x060ff00000001824 */
[C---:B------:R-:W-:Y:S01]  /*62b0*/  HMMA.16816.F32 R40, R180.reuse, R150, R40 ;  /* 0x00000096b428723c */ /* 0x040fe20000001828 */
[----:B------:R-:W5:Y:S07]  /*62c0*/  LDSM.16.M88.4 R148, [R242+0xd100] ;  /* 0x00d10000f294783b */ /* 0x000f6e0000000200 */
[C---:B--2---:R-:W-:Y:S08]  /*62d0*/  HMMA.16816.F32 R44, R180.reuse, R152, R44 ;  /* 0x00000098b42c723c */ /* 0x044ff0000000182c */
[C---:B------:R-:W-:Y:S01]  /*62e0*/  HMMA.16816.F32 R48, R180.reuse, R154, R48 ;  /* 0x0000009ab430723c */ /* 0x040fe20000001830 */
[----:B------:R-:W-:Y:S07]  /*62f0*/  LDSM.16.M88.4 R152, [R242+0xe100] ;  /* 0x00e10000f298783b */ /* 0x000fee0000000200 */
[C---:B---3--:R-:W-:Y:S08]  /*6300*/  HMMA.16816.F32 R52, R180.reuse, R156, R52 ;  /* 0x0000009cb434723c */ /* 0x048ff00000001834 */
[C---:B------:R-:W-:Y:S01]  /*6310*/  HMMA.16816.F32 R56, R180.reuse, R158, R56 ;  /* 0x0000009eb438723c */ /* 0x040fe20000001838 */
[----:B------:R-:W-:Y:S07]  /*6320*/  LDSM.16.M88.4 R156, [R242+0xe900] ;  /* 0x00e90000f29c783b */ /* 0x000fee0000000200 */
[C---:B----4-:R-:W-:Y:S08]  /*6330*/  HMMA.16816.F32 R60, R180.reuse, R144, R60 ;  /* 0x00000090b43c723c */ /* 0x050ff0000000183c */
[----:B------:R-:W-:Y:S01]  /*6340*/  HMMA.16816.F32 R64, R180, R146, R64 ;  /* 0x00000092b440723c */ /* 0x000fe20000001840 */
[----:B------:R-:W2:Y:S07]  /*6350*/  LDSM.16.M88.4 R144, [R242+0xd900] ;  /* 0x00d90000f290783b */ /* 0x000eae0000000200 */
[C---:B------:R-:W-:Y:S08]  /*6360*/  HMMA.16816.F32 R4, R184.reuse, R160, R4 ;  /* 0x000000a0b804723c */ /* 0x040ff00000001804 */
[C---:B------:R-:W-:Y:S01]  /*6370*/  HMMA.16816.F32 R8, R184.reuse, R162, R8 ;  /* 0x000000a2b808723c */ /* 0x040fe20000001808 */
[----:B------:R-:W-:Y:S07]  /*6380*/  LDSM.16.M88.4 R160, [R242+0xf900] ;  /* 0x00f90000f2a0783b */ /* 0x000fee0000000200 */
[C---:B-1----:R-:W-:Y:S08]  /*6390*/  HMMA.16816.F32 R12, R184.reuse, R140, R12 ;  /* 0x0000008cb80c723c */ /* 0x042ff0000000180c */
[C---:B------:R-:W-:Y:S01]  /*63a0*/  HMMA.16816.F32 R16, R184.reuse, R142, R16 ;  /* 0x0000008eb810723c */ /* 0x040fe20000001810 */
[----:B------:R-:W1:Y:S07]  /*63b0*/  LDSM.16.M88.4 R140, [R242+0xf100] ;  /* 0x00f10000f28c783b */ /* 0x000e6e0000000200 */
[C---:B-----5:R-:W-:Y:S08]  /*63c0*/  HMMA.16816.F32 R20, R184.reuse, R148, R20 ;  /* 0x00000094b814723c */ /* 0x060ff00000001814 */
[C---:B------:R-:W-:Y:S01]  /*63d0*/  HMMA.16816.F32 R24, R184.reuse, R150, R24 ;  /* 0x00000096b818723c */ /* 0x040fe20000001818 */
[----:B------:R-:W3:Y:S07]  /*63e0*/  LDSM.16.M88.4 R148, [R227] ;  /* 0x00000000e394783b */ /* 0x000eee0000000200 */
[C---:B--2---:R-:W-:Y:S08]  /*63f0*/  HMMA.16816.F32 R28, R184.reuse, R144, R28 ;  /* 0x00000090b81c723c */ /* 0x044ff0000000181c */
[C---:B------:R-:W-:Y:S01]  /*6400*/  HMMA.16816.F32 R32, R184.reuse, R146, R32 ;  /* 0x00000092b820723c */ /* 0x040fe20000001820 */
[----:B------:R-:W2:Y:S07]  /*6410*/  LDSM.16.M88.4 R144, [R226] ;  /* 0x00000000e290783b */ /* 0x000eae0000000200 */
[C---:B------:R-:W-:Y:S08]  /*6420*/  HMMA.16816.F32 R36, R184.reuse, R152, R36 ;  /* 0x00000098b824723c */ /* 0x040ff00000001824 */
[C---:B------:R-:W-:Y:S01]  /*6430*/  HMMA.16816.F32 R40, R184.reuse, R154, R40 ;  /* 0x0000009ab828723c */ /* 0x040fe20000001828 */
[----:B------:R-:W4:Y:S07]  /*6440*/  LDSM.16.M88.4 R152, [R224] ;  /* 0x00000000e098783b */ /* 0x000f2e0000000200 */
[C---:B------:R-:W-:Y:S08]  /*6450*/  HMMA.16816.F32 R44, R184.reuse, R156, R44 ;  /* 0x0000009cb82c723c */ /* 0x040ff0000000182c */
[C---:B------:R-:W-:Y:S01]  /*6460*/  HMMA.16816.F32 R48, R184.reuse, R158, R48 ;  /* 0x0000009eb830723c */ /* 0x040fe20000001830 */
[----:B------:R-:W-:Y:S07]  /*6470*/  LDSM.16.M88.4 R156, [R220] ;  /* 0x00000000dc9c783b */ /* 0x000fee0000000200 */
[C---:B-1----:R-:W-:Y:S08]  /*6480*/  HMMA.16816.F32 R52, R184.reuse, R140, R52 ;  /* 0x0000008cb834723c */ /* 0x042ff00000001834 */
[C---:B------:R-:W-:Y:S01]  /*6490*/  HMMA.16816.F32 R56, R184.reuse, R142, R56 ;  /* 0x0000008eb838723c */ /* 0x040fe20000001838 */
[----:B------:R-:W1:Y:S07]  /*64a0*/  LDSM.16.M88.4 R140, [R223] ;  /* 0x00000000df8c783b */ /* 0x000e6e0000000200 */
[C---:B------:R-:W-:Y:S08]  /*64b0*/  HMMA.16816.F32 R60, R184.reuse, R160, R60 ;  /* 0x000000a0b83c723c */ /* 0x040ff0000000183c */
[----:B------:R-:W-:Y:S01]  /*64c0*/  HMMA.16816.F32 R64, R184, R162, R64 ;  /* 0x000000a2b840723c */ /* 0x000fe20000001840 */
[----:B------:R-:W-:Y:S07]  /*64d0*/  LDSM.16.M88.4 R160, [R239+0xc100] ;  /* 0x00c10000efa0783b */ /* 0x000fee0000000200 */
[C---:B---3--:R-:W-:Y:S08]  /*64e0*/  HMMA.16816.F32 R4, R188.reuse, R148, R4 ;  /* 0x00000094bc04723c */ /* 0x048ff00000001804 */
[C---:B------:R-:W-:Y:S01]  /*64f0*/  HMMA.16816.F32 R8, R188.reuse, R150, R8 ;  /* 0x00000096bc08723c */ /* 0x040fe20000001808 */
[----:B------:R-:W-:Y:S07]  /*6500*/  LDSM.16.M88.4 R148, [R221] ;  /* 0x00000000dd94783b */ /* 0x000fee0000000200 */
[C---:B--2---:R-:W-:Y:S08]  /*6510*/  HMMA.16816.F32 R12, R188.reuse, R144, R12 ;  /* 0x00000090bc0c723c */ /* 0x044ff0000000180c */
[C---:B------:R-:W-:Y:S01]  /*6520*/  HMMA.16816.F32 R16, R188.reuse, R146, R16 ;  /* 0x00000092bc10723c */ /* 0x040fe20000001810 */
[----:B------:R-:W2:Y:S07]  /*6530*/  LDSM.16.M88.4 R144, [R222] ;  /* 0x00000000de90783b */ /* 0x000eae0000000200 */
[C---:B------:R-:W-:Y:S08]  /*6540*/  HMMA.16816.F32 R20, R188.reuse, R164, R20 ;  /* 0x000000a4bc14723c */ /* 0x040ff00000001814 */
        /* <DEDUP_REMOVED lines=8> */
[C---:B--2---:R-:W-:Y:S08]  /*65d0*/  HMMA.16816.F32 R44, R188.reuse, R144, R44 ;  /* 0x00000090bc2c723c */ /* 0x044ff0000000182c */
[C---:B------:R-:W-:Y:S08]  /*65e0*/  HMMA.16816.F32 R48, R188.reuse, R146, R48 ;  /* 0x00000092bc30723c */ /* 0x040ff00000001830 */
[C---:B------:R-:W-:Y:S08]  /*65f0*/  HMMA.16816.F32 R52, R188.reuse, R148, R52 ;  /* 0x00000094bc34723c */ /* 0x040ff00000001834 */
[C---:B------:R-:W-:Y:S08]  /*6600*/  HMMA.16816.F32 R56, R188.reuse, R150, R56 ;  /* 0x00000096bc38723c */ /* 0x040ff00000001838 */
[C---:B------:R-:W-:Y:S08]  /*6610*/  HMMA.16816.F32 R60, R188.reuse, R156, R60 ;  /* 0x0000009cbc3c723c */ /* 0x040ff0000000183c */
[----:B------:R-:W-:Y:S08]  /*6620*/  HMMA.16816.F32 R64, R188, R158, R64 ;  /* 0x0000009ebc40723c */ /* 0x000ff00000001840 */
[C---:B------:R-:W-:Y:S08]  /*6630*/  HMMA.16816.F32 R4, R192.reuse, R160, R4 ;  /* 0x000000a0c004723c */ /* 0x040ff00000001804 */
[C---:B------:R-:W-:Y:S08]  /*6640*/  HMMA.16816.F32 R8, R192.reuse, R162, R8 ;  /* 0x000000a2c008723c */ /* 0x040ff00000001808 */
[C---:B---3--:R-:W-:Y:S08]  /*6650*/  HMMA.16816.F32 R12, R192.reuse, R164, R12 ;  /* 0x000000a4c00c723c */ /* 0x048ff0000000180c */
[C---:B------:R-:W-:Y:S08]  /*6660*/  HMMA.16816.F32 R16, R192.reuse, R166, R16 ;  /* 0x000000a6c010723c */ /* 0x040ff00000001810 */
[C---:B------:R-:W-:Y:S08]  /*6670*/  HMMA.16816.F32 R20, R192.reuse, R168, R20 ;  /* 0x000000a8c014723c */ /* 0x040ff00000001814 */
[C---:B------:R-:W-:Y:S08]  /*6680*/  HMMA.16816.F32 R24, R192.reuse, R170, R24 ;  /* 0x000000aac018723c */ /* 0x040ff00000001818 */
[C---:B------:R-:W-:Y:S08]  /*6690*/  HMMA.16816.F32 R28, R192.reuse, R196, R28 ;  /* 0x000000c4c01c723c */ /* 0x040ff0000000181c */
[C---:B------:R-:W-:Y:S08]  /*66a0*/  HMMA.16816.F32 R32, R192.reuse, R198, R32 ;  /* 0x000000c6c020723c */ /* 0x040ff00000001820 */
[C---:B----4-:R-:W-:Y:S08]  /*66b0*/  HMMA.16816.F32 R36, R192.reuse, R152, R36 ;  /* 0x00000098c024723c */ /* 0x050ff00000001824 */
[C---:B------:R-:W-:Y:S08]  /*66c0*/  HMMA.16816.F32 R40, R192.reuse, R154, R40 ;  /* 0x0000009ac028723c */ /* 0x040ff00000001828 */
[C---:B------:R-:W-:Y:S08]  /*66d0*/  HMMA.16816.F32 R44, R192.reuse, R200, R44 ;  /* 0x000000c8c02c723c */ /* 0x040ff0000000182c */
[C---:B------:R-:W-:Y:S08]  /*66e0*/  HMMA.16816.F32 R48, R192.reuse, R202, R48 ;  /* 0x000000cac030723c */ /* 0x040ff00000001830 */
[C---:B------:R-:W-:Y:S08]  /*66f0*/  HMMA.16816.F32 R52, R192.reuse, R204, R52 ;  /* 0x000000ccc034723c */ /* 0x040ff00000001834 */
[C---:B------:R-:W-:Y:S08]  /*6700*/  HMMA.16816.F32 R56, R192.reuse, R206, R56 ;  /* 0x000000cec038723c */ /* 0x040ff00000001838 */
[C---:B------:R-:W-:Y:S08]  /*6710*/  HMMA.16816.F32 R60, R192.reuse, R208, R60 ;  /* 0x000000d0c03c723c */ /* 0x040ff0000000183c */
[----:B------:R-:W-:Y:S08]  /*6720*/  HMMA.16816.F32 R64, R192, R210, R64 ;  /* 0x000000d2c040723c */ /* 0x000ff00000001840 */
[C---:B------:R-:W-:Y:S08]  /*6730*/  HMMA.16816.F32 R4, R212.reuse, R216, R4 ;  /* 0x000000d8d404723c */ /* 0x040ff00000001804 */
[C---:B------:R-:W-:Y:S08]  /*6740*/  HMMA.16816.F32 R8, R212.reuse, R218, R8 ;  /* 0x000000dad408723c */ /* 0x040ff00000001808 */
[C---:B-1----:R-:W-:Y:S08]  /*6750*/  HMMA.16816.F32 R12, R212.reuse, R140, R12 ;  /* 0x0000008cd40c723c */ /* 0x042ff0000000180c */
[----:B------:R-:W-:Y:S01]  /*6760*/  FMUL.FTZ R198, R4, c[0x0][0x320] ;  /* 0x0000c80004c67a20 */ /* 0x000fe20000410000 */
[C---:B------:R-:W-:Y:S03]  /*6770*/  HMMA.16816.F32 R16, R212.reuse, R142, R16 ;  /* 0x0000008ed410723c */ /* 0x040fe60000001810 */
[----:B------:R-:W-:Y:S02]  /*6780*/  FMUL.FTZ R199, R5, c[0x0][0x320] ;  /* 0x0000c80005c77a20 */ /* 0x000fe40000410000 */
[----:B------:R-:W-:Y:S01]  /*6790*/  MUFU.TANH R198, R198 ;  /* 0x000000c600c67308 */ /* 0x000fe20000002400 */
[----:B------:R-:W-:Y:S02]  /*67a0*/  FMUL.FTZ R196, R6, c[0x0][0x320] ;  /* 0x0000c80006c47a20 */ /* 0x000fe40000410000 */
[----:B------:R-:W-:Y:S02]  /*67b0*/  FMUL.FTZ R197, R7, c[0x0][0x320] ;  /* 0x0000c80007c57a20 */ /* 0x000fe40000410000 */
[----:B------:R-:W1:Y:S02]  /*67c0*/  LDSM.16.M88.4 R4, [R228+0x5000] ;  /* 0x00500000e404783b */ /* 0x000e640000000200 */
[----:B------:R-:W-:Y:S02]  /*67d0*/  FMUL.FTZ R9, R9, c[0x0][0x320] ;  /* 0x0000c80009097a20 */ /* 0x000fe40000410000 */
[----:B------:R-:W-:Y:S01]  /*67e0*/  FMUL.FTZ R10, R10, c[0x0][0x320] ;  /* 0x0000c8000a0a7a20 */ /* 0x000fe20000410000 */
[----:B------:R-:W-:Y:S01]  /*67f0*/  MUFU.TANH R199, R199 ;  /* 0x000000c700c77308 */ /* 0x000fe20000002400 */
[----:B------:R-:W-:Y:S02]  /*6800*/  FMUL.FTZ R11, R11, c[0x0][0x320] ;  /* 0x0000c8000b0b7a20 */ /* 0x000fe40000410000 */
[----:B------:R-:W-:Y:S02]  /*6810*/  FMUL.FTZ R200, R8, c[0x0][0x320] ;  /* 0x0000c80008c87a20 */ /* 0x000fe40000410000 */
[----:B------:R-:W-:Y:S02]  /*6820*/  FMUL.FTZ R13, R13, c[0x0][0x320] ;  /* 0x0000c8000d0d7a20 */ /* 0x000fe40000410000 */
        /* <DEDUP_REMOVED lines=8> */
[----:B------:R-:W-:Y:S10]  /*68b0*/  MUFU.TANH R134, R17 ;  /* 0x0000001100867308 */ /* 0x000ff40000002400 */
[----:B------:R-:W2:Y:S01]  /*68c0*/  MUFU.TANH R157, R10 ;  /* 0x0000000a009d7308 */ /* 0x000ea20000002400 */
[C---:B-1----:R-:W-:Y:S09]  /*68d0*/  HMMA.16816.F32 R20, R212.reuse, R4, R20 ;  /* 0x00000004d414723c */ /* 0x042ff20000001814 */
[----:B------:R1:W-:Y:S01]  /*68e0*/  MUFU.TANH R201, R11 ;  /* 0x0000000b00c97308 */ /* 0x0003e20000002400 */
[C---:B------:R-:W-:Y:S01]  /*68f0*/  HMMA.16816.F32 R24, R212.reuse, R6, R24 ;  /* 0x00000006d418723c */ /* 0x040fe20000001818 */
[----:B------:R-:W-:Y:S08]  /*6900*/  LDSM.16.M88.4 R4, [R228+0x6000] ;  /* 0x00600000e404783b */ /* 0x000ff00000000200 */
[----:B------:R3:W4:Y:S03]  /*6910*/  MUFU.TANH R202, R2 ;  /* 0x0000000200ca7308 */ /* 0x0007260000002400 */
[----:B--2---:R-:W-:Y:S02]  /*6920*/  MOV R12, R157 ;  /* 0x0000009d000c7202 */ /* 0x004fe40000000f00 */
[----:B------:R-:W-:Y:S05]  /*6930*/  FMUL.FTZ R21, R21, c[0x0][0x320] ;  /* 0x0000c80015157a20 */ /* 0x000fea0000410000 */
[----:B------:R2:W5:Y:S01]  /*6940*/  MUFU.TANH R149, R3 ;  /* 0x0000000300957308 */ /* 0x0005620000002400 */
[----:B------:R-:W-:Y:S02]  /*6950*/  FMUL.FTZ R22, R22, c[0x0][0x320] ;  /* 0x0000c80016167a20 */ /* 0x000fe40000410000 */
[----:B------:R-:W-:Y:S01]  /*6960*/  FMUL.FTZ R23, R23, c[0x0][0x320] ;  /* 0x0000c80017177a20 */ /* 0x000fe20000410000 */
[----:B-1----:R-:W1:Y:S01]  /*6970*/  LDSM.16.M88.4 R8, [R228+0x5800] ;  /* 0x00580000e408783b */ /* 0x002e620000000200 */
[----:B------:R-:W-:Y:S02]  /*6980*/  FMUL.FTZ R25, R25, c[0x0][0x320] ;  /* 0x0000c80019197a20 */ /* 0x000fe40000410000 */
[----:B------:R-:W-:Y:S03]  /*6990*/  FMUL.FTZ R27, R27, c[0x0][0x320] ;  /* 0x0000c8001b1b7a20 */ /* 0x000fe60000410000 */
[----:B------:R-:W-:Y:S01]  /*69a0*/  MUFU.TANH R196, R196 ;  /* 0x000000c400c47308 */ /* 0x000fe20000002400 */
[----:B------:R-:W-:Y:S02]  /*69b0*/  FMUL.FTZ R26, R26, c[0x0][0x320] ;  /* 0x0000c8001a1a7a20 */ /* 0x000fe40000410000 */
[----:B---3--:R-:W-:Y:S07]  /*69c0*/  FMUL.FTZ R2, R20, c[0x0][0x320] ;  /* 0x0000c80014027a20 */ /* 0x008fee0000410000 */
[----:B------:R3:W-:Y:S01]  /*69d0*/  MUFU.TANH R142, R2 ;  /* 0x00000002008e7308 */ /* 0x0007e20000002400 */
[----:B--2---:R-:W-:Y:S09]  /*69e0*/  FMUL.FTZ R3, R24, c[0x0][0x320] ;  /* 0x0000c80018037a20 */ /* 0x004ff20000410000 */
[----:B------:R2:W-:Y:S10]  /*69f0*/  MUFU.TANH R153, R3 ;  /* 0x0000000300997308 */ /* 0x0005f40000002400 */
[----:B------:R-:W2:Y:S01]  /*6a00*/  MUFU.TANH R170, R25 ;  /* 0x0000001900aa7308 */ /* 0x000ea20000002400 */
[C---:B-1----:R-:W-:Y:S09]  /*6a10*/  HMMA.16816.F32 R28, R212.reuse, R8, R28 ;  /* 0x00000008d41c723c */ /* 0x042ff2000000181c */
[----:B------:R-:W-:Y:S01]  /*6a20*/  MUFU.TANH R200, R200 ;  /* 0x000000c800c87308 */ /* 0x000fe20000002400 */
[C---:B------:R-:W-:Y:S01]  /*6a30*/  HMMA.16816.F32 R32, R212.reuse, R10, R32 ;  /* 0x0000000ad420723c */ /* 0x040fe20000001820 */
[----:B------:R-:W1:Y:S08]  /*6a40*/  LDSM.16.M88.4 R8, [R228+0x6800] ;  /* 0x00680000e408783b */ /* 0x000e700000000200 */
[----:B------:R-:W-:Y:S01]  /*6a50*/  MUFU.TANH R197, R197 ;  /* 0x000000c500c57308 */ /* 0x000fe20000002400 */
[C---:B------:R-:W-:Y:S04]  /*6a60*/  HMMA.16816.F32 R36, R212.reuse, R4, R36 ;  /* 0x00000004d424723c */ /* 0x040fe80000001824 */
[----:B---3--:R-:W-:Y:S04]  /*6a70*/  FMUL.FTZ R2, R28, c[0x0][0x320] ;  /* 0x0000c8001c027a20 */ /* 0x008fe80000410000 */
[C---:B------:R-:W-:Y:S01]  /*6a80*/  HMMA.16816.F32 R40, R212.reuse, R6, R40 ;  /* 0x00000006d428723c */ /* 0x040fe20000001828 */
[----:B------:R3:W-:Y:S01]  /*6a90*/  MUFU.TANH R216, R18 ;  /* 0x0000001200d87308 */ /* 0x0007e20000002400 */
[----:B------:R-:W5:Y:S02]  /*6aa0*/  LDSM.16.M88.4 R4, [R228+0x7000] ;  /* 0x00700000e404783b */ /* 0x000f640000000200 */
[----:B------:R-:W-:Y:S02]  /*6ab0*/  FMUL.FTZ R29, R29, c[0x0][0x320] ;  /* 0x0000c8001d1d7a20 */ /* 0x000fe40000410000 */
[----:B------:R-:W-:Y:S02]  /*6ac0*/  FMUL.FTZ R30, R30, c[0x0][0x320] ;  /* 0x0000c8001e1e7a20 */ /* 0x000fe40000410000 */
[----:B------:R-:W-:Y:S03]  /*6ad0*/  FMUL.FTZ R31, R31, c[0x0][0x320] ;  /* 0x0000c8001f1f7a20 */ /* 0x000fe60000410000 */
[----:B------:R5:W-:Y:S01]  /*6ae0*/  MUFU.TANH R158, R2 ;  /* 0x00000002009e7308 */ /* 0x000be20000002400 */
[----:B--2---:R-:W-:Y:S01]  /*6af0*/  FMUL.FTZ R3, R32, c[0x0][0x320] ;  /* 0x0000c80020037a20 */ /* 0x004fe20000410000 */
[----:B----4-:R-:W-:Y:S01]  /*6b00*/  MOV R32, R202 ;  /* 0x000000ca00207202 */ /* 0x010fe20000000f00 */
[----:B------:R-:W-:Y:S02]  /*6b10*/  FMUL.FTZ R34, R34, c[0x0][0x320] ;  /* 0x0000c80022227a20 */ /* 0x000fe40000410000 */
[----:B------:R-:W-:Y:S02]  /*6b20*/  FMUL.FTZ R37, R37, c[0x0][0x320] ;  /* 0x0000c80025257a20 */ /* 0x000fe40000410000 */
[----:B------:R-:W-:Y:S02]  /*6b30*/  FMUL.FTZ R38, R38, c[0x0][0x320] ;  /* 0x0000c80026267a20 */ /* 0x000fe40000410000 */
[----:B------:R-:W-:Y:S01]  /*6b40*/  FMUL.FTZ R39, R39, c[0x0][0x320] ;  /* 0x0000c80027277a20 */ /* 0x000fe20000410000 */
[----:B------:R2:W-:Y:S01]  /*6b50*/  MUFU.TANH R162, R3 ;  /* 0x0000000300a27308 */ /* 0x0005e20000002400 */
[----:B------:R-:W-:Y:S01]  /*6b60*/  FMUL.FTZ R35, R35, c[0x0][0x320] ;  /* 0x0000c80023237a20 */ /* 0x000fe20000410000 */
[C---:B-1----:R-:W-:Y:S03]  /*6b70*/  HMMA.16816.F32 R44, R212.reuse, R8, R44 ;  /* 0x00000008d42c723c */ /* 0x042fe6000000182c */
[----:B---3--:R-:W-:Y:S01]  /*6b80*/  MOV R18, R201 ;  /* 0x000000c900127202 */ /* 0x008fe20000000f00 */
[----:B------:R-:W-:Y:S02]  /*6b90*/  FMUL.FTZ R42, R42, c[0x0][0x320] ;  /* 0x0000c8002a2a7a20 */ /* 0x000fe40000410000 */
[----:B------:R-:W-:Y:S02]  /*6ba0*/  FMUL.FTZ R43, R43, c[0x0][0x320] ;  /* 0x0000c8002b2b7a20 */ /* 0x000fe40000410000 */
[----:B------:R-:W1:Y:S01]  /*6bb0*/  MUFU.TANH R145, R37 ;  /* 0x0000002500917308 */ /* 0x000e620000002400 */
[C---:B------:R-:W-:Y:S01]  /*6bc0*/  HMMA.16816.F32 R48, R212.reuse, R10, R48 ;  /* 0x0000000ad430723c */ /* 0x040fe20000001830 */
[----:B------:R-:W3:Y:S01]  /*6bd0*/  LDSM.16.M88.4 R8, [R228+0x7800] ;  /* 0x00780000e408783b */ /* 0x000ee20000000200 */
[----:B------:R-:W-:Y:S04]  /*6be0*/  DEPBAR.LE SB0, 0x0 ;  /* 0x000080000000791a */ /* 0x000fe80000000000 */
[----:B-----5:R-:W-:Y:S02]  /*6bf0*/  FMUL.FTZ R2, R36, c[0x0][0x320] ;  /* 0x0000c80024027a20 */ /* 0x020fe40000410000 */
[----:B------:R-:W-:Y:S01]  /*6c00*/  FMUL.FTZ R41, R41, c[0x0][0x320] ;  /* 0x0000c80029297a20 */ /* 0x000fe20000410000 */
[----:B------:R-:W4:Y:S01]  /*6c10*/  MUFU.TANH R147, R13 ;  /* 0x0000000d00937308 */ /* 0x000f220000002400 */
[----:B------:R-:W-:Y:S01]  /*6c20*/  BAR.SYNC.DEFER_BLOCKING 0x0 ;  /* 0x0000000000007b1d */ /* 0x000fe20000010000 */
[C---:B------:R-:W-:Y:S05]  /*6c30*/  HMMA.16816.F32 R52, R212.reuse, R4, R52 ;  /* 0x00000004d434723c */ /* 0x040fea0000001834 */
[----:B------:R-:W-:Y:S02]  /*6c40*/  FMUL.FTZ R45, R45, c[0x0][0x320] ;  /* 0x0000c8002d2d7a20 */ /* 0x000fe40000410000 */
[----:B------:R-:W-:Y:S01]  /*6c50*/  FMUL.FTZ R46, R46, c[0x0][0x320] ;  /* 0x0000c8002e2e7a20 */ /* 0x000fe20000410000 */
[----:B------:R5:W-:Y:S01]  /*6c60*/  MUFU.TANH R132, R2 ;  /* 0x0000000200847308 */ /* 0x000be20000002400 */
[----:B--2---:R-:W-:Y:S01]  /*6c70*/  FMUL.FTZ R3, R40, c[0x0][0x320] ;  /* 0x0000c80028037a20 */ /* 0x004fe20000410000 */
[C---:B------:R-:W-:Y:S03]  /*6c80*/  HMMA.16816.F32 R56, R212.reuse, R6, R56 ;  /* 0x00000006d438723c */ /* 0x040fe60000001838 */
[----:B------:R-:W-:Y:S01]  /*6c90*/  FMUL.FTZ R47, R47, c[0x0][0x320] ;  /* 0x0000c8002f2f7a20 */ /* 0x000fe20000410000 */
[----:B------:R-:W-:Y:S01]  /*6ca0*/  MOV R40, R149 ;  /* 0x0000009500287202 */ /* 0x000fe20000000f00 */
[----:B------:R-:W-:Y:S02]  /*6cb0*/  FMUL.FTZ R49, R49, c[0x0][0x320] ;  /* 0x0000c80031317a20 */ /* 0x000fe40000410000 */
[----:B------:R-:W-:Y:S01]  /*6cc0*/  FMUL.FTZ R33, R33, c[0x0][0x320] ;  /* 0x0000c80021217a20 */ /* 0x000fe20000410000 */
[----:B------:R2:W-:Y:S01]  /*6cd0*/  MUFU.TANH R203, R3 ;  /* 0x0000000300cb7308 */ /* 0x0005e20000002400 */
[----:B------:R-:W-:Y:S03]  /*6ce0*/  FMUL.FTZ R51, R51, c[0x0][0x320] ;  /* 0x0000c80033337a20 */ /* 0x000fe60000410000 */
[----:B------:R-:W-:Y:S02]  /*6cf0*/  FMUL.FTZ R50, R50, c[0x0][0x320] ;  /* 0x0000c80032327a20 */ /* 0x000fe40000410000 */
[----:B------:R-:W-:Y:S02]  /*6d00*/  FMUL.FTZ R53, R53, c[0x0][0x320] ;  /* 0x0000c80035357a20 */ /* 0x000fe40000410000 */
[----:B------:R-:W-:Y:S02]  /*6d10*/  FMUL.FTZ R54, R54, c[0x0][0x320] ;  /* 0x0000c80036367a20 */ /* 0x000fe40000410000 */
[----:B------:R4:W-:Y:S01]  /*6d20*/  MUFU.TANH R205, R41 ;  /* 0x0000002900cd7308 */ /* 0x0009e20000002400 */
[----:B------:R-:W-:Y:S01]  /*6d30*/  FMUL.FTZ R55, R55, c[0x0][0x320] ;  /* 0x0000c80037377a20 */ /* 0x000fe20000410000 */
[C---:B---3--:R-:W-:Y:S03]  /*6d40*/  HMMA.16816.F32 R60, R212.reuse, R8, R60 ;  /* 0x00000008d43c723c */ /* 0x048fe6000000183c */
[----:B-----5:R-:W-:Y:S02]  /*6d50*/  FMUL.FTZ R2, R44, c[0x0][0x320] ;  /* 0x0000c8002c027a20 */ /* 0x020fe40000410000 */
[----:B------:R-:W-:Y:S02]  /*6d60*/  FMUL.FTZ R58, R58, c[0x0][0x320] ;  /* 0x0000c8003a3a7a20 */ /* 0x000fe40000410000 */
[----:B------:R-:W-:Y:S01]  /*6d70*/  FMUL.FTZ R59, R59, c[0x0][0x320] ;  /* 0x0000c8003b3b7a20 */ /* 0x000fe20000410000 */
[----:B------:R3:W-:Y:S01]  /*6d80*/  MUFU.TANH R156, R2 ;  /* 0x00000002009c7308 */ /* 0x0007e20000002400 */
[----:B------:R-:W-:Y:S03]  /*6d90*/  HMMA.16816.F32 R64, R212, R10, R64 ;  /* 0x0000000ad440723c */ /* 0x000fe60000001840 */
[----:B--2---:R-:W-:Y:S01]  /*6da0*/  FMUL.FTZ R3, R48, c[0x0][0x320] ;  /* 0x0000c80030037a20 */ /* 0x004fe20000410000 */
[----:B------:R-:W-:Y:S01]  /*6db0*/  MOV R48, R170 ;  /* 0x000000aa00307202 */ /* 0x000fe20000000f00 */
[----:B------:R-:W-:Y:S01]  /*6dc0*/  FMUL.FTZ R4, R56, c[0x0][0x320] ;  /* 0x0000c80038047a20 */ /* 0x000fe20000410000 */
[----:B-1----:R-:W-:Y:S01]  /*6dd0*/  MOV R56, R145 ;  /* 0x0000009100387202 */ /* 0x002fe20000000f00 */
[----:B------:R-:W-:Y:S02]  /*6de0*/  FMUL.FTZ R57, R57, c[0x0][0x320] ;  /* 0x0000c80039397a20 */ /* 0x000fe40000410000 */
[----:B------:R-:W-:Y:S03]  /*6df0*/  MUFU.TANH R170, R3 ;  /* 0x0000000300aa7308 */ /* 0x000fe60000002400 */
[----:B----4-:R-:W-:Y:S03]  /*6e00*/  MOV R41, R147 ;  /* 0x0000009300297202 */ /* 0x010fe60000000f00 */
[----:B------:R-:W-:Y:S02]  /*6e10*/  FMUL.FTZ R60, R60, c[0x0][0x320] ;  /* 0x0000c8003c3c7a20 */ /* 0x000fe40000410000 */
[----:B------:R-:W-:Y:S02]  /*6e20*/  FMUL.FTZ R61, R61, c[0x0][0x320] ;  /* 0x0000c8003d3d7a20 */ /* 0x000fe40000410000 */
[----:B------:R-:W1:Y:S01]  /*6e30*/  MUFU.TANH R133, R14 ;  /* 0x0000000e00857308 */ /* 0x000e620000002400 */
[----:B------:R-:W-:Y:S02]  /*6e40*/  FMUL.FTZ R62, R62, c[0x0][0x320] ;  /* 0x0000c8003e3e7a20 */ /* 0x000fe40000410000 */
[----:B------:R-:W-:Y:S02]  /*6e50*/  FMUL.FTZ R63, R63, c[0x0][0x320] ;  /* 0x0000c8003f3f7a20 */ /* 0x000fe40000410000 */
[----:B---3--:R-:W-:Y:S02]  /*6e60*/  FMUL.FTZ R2, R52, c[0x0][0x320] ;  /* 0x0000c80034027a20 */ /* 0x008fe40000410000 */
[----:B------:R-:W-:Y:S02]  /*6e70*/  FMUL.FTZ R64, R64, c[0x0][0x320] ;  /* 0x0000c80040407a20 */ /* 0x000fe40000410000 */
[----:B------:R-:W-:Y:S01]  /*6e80*/  FMUL.FTZ R65, R65, c[0x0][0x320] ;  /* 0x0000c80041417a20 */ /* 0x000fe20000410000 */
[----:B------:R2:W-:Y:S01]  /*6e90*/  MUFU.TANH R149, R2 ;  /* 0x0000000200957308 */ /* 0x0005e20000002400 */
[----:B------:R-:W-:Y:S09]  /*6ea0*/  FMUL.FTZ R66, R66, c[0x0][0x320] ;  /* 0x0000c80042427a20 */ /* 0x000ff20000410000 */
[----:B------:R-:W-:Y:S10]  /*6eb0*/  MUFU.TANH R207, R64 ;  /* 0x0000004000cf7308 */ /* 0x000ff40000002400 */
[----:B------:R1:W-:Y:S01]  /*6ec0*/  MUFU.TANH R218, R58 ;  /* 0x0000003a00da7308 */ /* 0x0003e20000002400 */
[----:B--2---:R-:W-:Y:S04]  /*6ed0*/  FMNMX.FTZ R2, R198, R135, !PT ;  /* 0x00000087c6027209 */ /* 0x004fe80007810000 */
[----:B------:R-:W-:Y:S05]  /*6ee0*/  FMNMX.FTZ R3, R199, R2, !PT ;  /* 0x00000002c7037209 */ /* 0x000fea0007810000 */
[----:B------:R2:W-:Y:S01]  /*6ef0*/  MUFU.TANH R211, R59 ;  /* 0x0000003b00d37308 */ /* 0x0005e20000002400 */
[----:B------:R-:W-:Y:S02]  /*6f00*/  FMNMX.FTZ R2, R196, R0, !PT ;  /* 0x00000000c4027209 */ /* 0x000fe40007810000 */
[----:B------:R-:W-:Y:S02]  /*6f10*/  FMNMX.FTZ R3, R200, R3, !PT ;  /* 0x00000003c8037209 */ /* 0x000fe40007810000 */
[----:B------:R-:W-:Y:S02]  /*6f20*/  FMNMX.FTZ R5, R197, R2, !PT ;  /* 0x00000002c5057209 */ /* 0x000fe40007810000 */
[----:B------:R-:W-:Y:S02]  /*6f30*/  FMNMX.FTZ R3, R204, R3, !PT ;  /* 0x00000003cc037209 */ /* 0x000fe40007810000 */
[----:B------:R-:W-:Y:S01]  /*6f40*/  FMNMX.FTZ R5, R12, R5, !PT ;  /* 0x000000050c057209 */ /* 0x000fe20007810000 */
[----:B------:R-:W3:Y:S01]  /*6f50*/  MUFU.TANH R146, R15 ;  /* 0x0000000f00927308 */ /* 0x000ee20000002400 */
[----:B------:R-:W-:Y:S02]  /*6f60*/  FMNMX.FTZ R3, R32, R3, !PT ;  /* 0x0000000320037209 */ /* 0x000fe40007810000 */
[----:B------:R-:W-:Y:S02]  /*6f70*/  FMNMX.FTZ R5, R18, R5, !PT ;  /* 0x0000000512057209 */ /* 0x000fe40007810000 */
[----:B-1----:R-:W-:Y:S02]  /*6f80*/  MOV R58, R133 ;  /* 0x00000085003a7202 */ /* 0x002fe40000000f00 */
[----:B------:R-:W-:Y:S02]  /*6f90*/  FMNMX.FTZ R3, R41, R3, !PT ;  /* 0x0000000329037209 */ /* 0x000fe40007810000 */
[----:B------:R-:W-:Y:S01]  /*6fa0*/  FMNMX.FTZ R5, R58, R5, !PT ;  /* 0x000000053a057209 */ /* 0x000fe20007810000 */
[----:B------:R1:W-:Y:S01]  /*6fb0*/  MUFU.TANH R145, R4 ;  /* 0x0000000400917308 */ /* 0x0003e20000002400 */
[----:B------:R-:W-:Y:S02]  /*6fc0*/  FMNMX.FTZ R3, R40, R3, !PT ;  /* 0x0000000328037209 */ /* 0x000fe40007810000 */
[----:B--2---:R-:W-:Y:S04]  /*6fd0*/  MOV R59, R134 ;  /* 0x00000086003b7202 */ /* 0x004fe80000000f00 */
[----:B------:R-:W-:Y:S03]  /*6fe0*/  FMNMX.FTZ R3, R59, R3, !PT ;  /* 0x000000033b037209 */ /* 0x000fe60007810000 */
[----:B------:R-:W2:Y:S01]  /*6ff0*/  MUFU.TANH R141, R19 ;  /* 0x00000013008d7308 */ /* 0x000ea20000002400 */
[----:B------:R-:W-:Y:S02]  /*7000*/  FMNMX.FTZ R2, R142, R3, !PT ;  /* 0x000000038e027209 */ /* 0x000fe40007810000 */
[----:B---3--:R-:W-:Y:S07]  /*7010*/  FMNMX.FTZ R5, R146, R5, !PT ;  /* 0x0000000592057209 */ /* 0x008fee0007810000 */
[----:B------:R-:W3:Y:S01]  /*7020*/  MUFU.TANH R151, R21 ;  /* 0x0000001500977308 */ /* 0x000ee20000002400 */
[----:B-1----:R-:W-:Y:S09]  /*7030*/  FMNMX.FTZ R4, R216, R5, !PT ;  /* 0x00000005d8047209 */ /* 0x002ff20007810000 */
[----:B------:R-:W1:Y:S01]  /*7040*/  MUFU.TANH R150, R22 ;  /* 0x0000001600967308 */ /* 0x000e620000002400 */
[----:B--2---:R-:W-:Y:S09]  /*7050*/  FMNMX.FTZ R3, R141, R4, !PT ;  /* 0x000000048d037209 */ /* 0x004ff20007810000 */
[----:B------:R-:W2:Y:S01]  /*7060*/  MUFU.TANH R155, R23 ;  /* 0x00000017009b7308 */ /* 0x000ea20000002400 */
[----:B---3--:R-:W-:Y:S04]  /*7070*/  FMNMX.FTZ R2, R151, R2, !PT ;  /* 0x0000000297027209 */ /* 0x008fe80007810000 */
[----:B------:R-:W-:Y:S05]  /*7080*/  FMNMX.FTZ R2, R153, R2, !PT ;  /* 0x0000000299027209 */ /* 0x000fea0007810000 */
[----:B------:R-:W3:Y:S01]  /*7090*/  MUFU.TANH R163, R42 ;  /* 0x0000002a00a37308 */ /* 0x000ee20000002400 */
[----:B------:R-:W-:Y:S02]  /*70a0*/  FMNMX.FTZ R5, R48, R2, !PT ;  /* 0x0000000230057209 */ /* 0x000fe40007810000 */
[----:B-1----:R-:W-:Y:S07]  /*70b0*/  FMNMX.FTZ R4, R150, R3, !PT ;  /* 0x0000000396047209 */ /* 0x002fee0007810000 */
[----:B------:R3:W-:Y:S01]  /*70c0*/  MUFU.TANH R140, R49 ;  /* 0x00000031008c7308 */ /* 0x0007e20000002400 */
[----:B--2---:R-:W-:Y:S02]  /*70d0*/  FMNMX.FTZ R3, R155, R4, !PT ;  /* 0x000000049b037209 */ /* 0x004fe40007810000 */
[----:B------:R-:W-:Y:S07]  /*70e0*/  FMNMX.FTZ R4, R158, R5, !PT ;  /* 0x000000059e047209 */ /* 0x000fee0007810000 */
[----:B------:R-:W1:Y:S10]  /*70f0*/  MUFU.TANH R154, R26 ;  /* 0x0000001a009a7308 */ /* 0x000e740000002400 */
[----:B------:R-:W2:Y:S01]  /*7100*/  MUFU.TANH R159, R27 ;  /* 0x0000001b009f7308 */ /* 0x000ea20000002400 */
[----:B---3--:R-:W-:Y:S09]  /*7110*/  MOV R49, R163 ;  /* 0x000000a300317202 */ /* 0x008ff20000000f00 */
        /* <DEDUP_REMOVED lines=8> */
[----:B-1----:R-:W-:Y:S09]  /*71a0*/  FMNMX.FTZ R4, R166, R5, !PT ;  /* 0x00000005a6047209 */ /* 0x002ff20007810000 */
[----:B------:R1:W-:Y:S01]  /*71b0*/  MUFU.TANH R143, R57 ;  /* 0x00000039008f7308 */ /* 0x0003e20000002400 */
[----:B--2---:R-:W-:Y:S09]  /*71c0*/  FMNMX.FTZ R5, R171, R4, !PT ;  /* 0x00000004ab057209 */ /* 0x004ff20007810000 */
[----:B------:R-:W2:Y:S01]  /*71d0*/  MUFU.TANH R144, R34 ;  /* 0x0000002200907308 */ /* 0x000ea20000002400 */
[----:B---3--:R-:W-:Y:S01]  /*71e0*/  FMNMX.FTZ R3, R167, R2, !PT ;  /* 0x00000002a7037209 */ /* 0x008fe20007810000 */
[----:B------:R-:W-:Y:S08]  /*71f0*/  FMUL.FTZ R2, R67, c[0x0][0x320] ;  /* 0x0000c80043027a20 */ /* 0x000ff00000410000 */
[----:B------:R-:W3:Y:S01]  /*7200*/  MUFU.TANH R152, R35 ;  /* 0x0000002300987308 */ /* 0x000ee20000002400 */
[----:B-1----:R-:W-:Y:S04]  /*7210*/  MOV R57, R132 ;  /* 0x0000008400397202 */ /* 0x002fe80000000f00 */
[----:B------:R-:W-:Y:S05]  /*7220*/  FMNMX.FTZ R3, R57, R3, !PT ;  /* 0x0000000339037209 */ /* 0x000fea0007810000 */
[----:B------:R1:W-:Y:S01]  /*7230*/  MUFU.TANH R157, R51 ;  /* 0x00000033009d7308 */ /* 0x0003e20000002400 */
[----:B------:R-:W-:Y:S02]  /*7240*/  FMNMX.FTZ R3, R56, R3, !PT ;  /* 0x0000000338037209 */ /* 0x000fe40007810000 */
[----:B--2---:R-:W-:Y:S07]  /*7250*/  FMNMX.FTZ R5, R144, R5, !PT ;  /* 0x0000000590057209 */ /* 0x004fee0007810000 */
[----:B------:R-:W2:Y:S01]  /*7260*/  MUFU.TANH R168, R38 ;  /* 0x0000002600a87308 */ /* 0x000ea20000002400 */
[----:B---3--:R-:W-:Y:S09]  /*7270*/  FMNMX.FTZ R5, R152, R5, !PT ;  /* 0x0000000598057209 */ /* 0x008ff20007810000 */
[----:B------:R3:W-:Y:S01]  /*7280*/  MUFU.TANH R163, R50 ;  /* 0x0000003200a37308 */ /* 0x0007e20000002400 */
[----:B-1----:R-:W-:Y:S04]  /*7290*/  MOV R51, R203 ;  /* 0x000000cb00337202 */ /* 0x002fe80000000f00 */
[----:B------:R-:W-:Y:S05]  /*72a0*/  FMNMX.FTZ R3, R51, R3, !PT ;  /* 0x0000000333037209 */ /* 0x000fea0007810000 */
[----:B------:R-:W1:Y:S01]  /*72b0*/  MUFU.TANH R164, R39 ;  /* 0x0000002700a47308 */ /* 0x000e620000002400 */
[----:B--2---:R-:W-:Y:S09]  /*72c0*/  FMNMX.FTZ R5, R168, R5, !PT ;  /* 0x00000005a8057209 */ /* 0x004ff20007810000 */
[----:B------:R-:W2:Y:S01]  /*72d0*/  MUFU.TANH R160, R43 ;  /* 0x0000002b00a07308 */ /* 0x000ea20000002400 */
[----:B---3--:R-:W-:Y:S04]  /*72e0*/  MOV R50, R205 ;  /* 0x000000cd00327202 */ /* 0x008fe80000000f00 */
[----:B------:R-:W-:Y:S05]  /*72f0*/  FMNMX.FTZ R3, R50, R3, !PT ;  /* 0x0000000332037209 */ /* 0x000fea0007810000 */
[----:B------:R-:W3:Y:S01]  /*7300*/  MUFU.TANH R148, R45 ;  /* 0x0000002d00947308 */ /* 0x000ee20000002400 */
[----:B------:R-:W-:Y:S02]  /*7310*/  FMNMX.FTZ R3, R156, R3, !PT ;  /* 0x000000039c037209 */ /* 0x000fe40007810000 */
[----:B-1----:R-:W-:Y:S04]  /*7320*/  FMNMX.FTZ R5, R164, R5, !PT ;  /* 0x00000005a4057209 */ /* 0x002fe80007810000 */
[----:B------:R-:W-:Y:S03]  /*7330*/  FMNMX.FTZ R5, R49, R5, !PT ;  /* 0x0000000531057209 */ /* 0x000fe60007810000 */
[----:B------:R-:W1:Y:S01]  /*7340*/  MUFU.TANH R169, R46 ;  /* 0x0000002e00a97308 */ /* 0x000e620000002400 */
[----:B--2---:R-:W-:Y:S09]  /*7350*/  FMNMX.FTZ R6, R160, R5, !PT ;  /* 0x00000005a0067209 */ /* 0x004ff20007810000 */
[----:B------:R-:W2:Y:S01]  /*7360*/  MUFU.TANH R161, R47 ;  /* 0x0000002f00a17308 */ /* 0x000ea20000002400 */
[----:B---3--:R-:W-:Y:S04]  /*7370*/  FMNMX.FTZ R3, R148, R3, !PT ;  /* 0x0000000394037209 */ /* 0x008fe80007810000 */
[----:B------:R-:W-:Y:S05]  /*7380*/  FMNMX.FTZ R3, R170, R3, !PT ;  /* 0x00000003aa037209 */ /* 0x000fea0007810000 */
[----:B------:R-:W3:Y:S01]  /*7390*/  MUFU.TANH R147, R53 ;  /* 0x0000003500937308 */ /* 0x000ee20000002400 */
[----:B------:R-:W-:Y:S02]  /*73a0*/  FMNMX.FTZ R4, R140, R3, !PT ;  /* 0x000000038c047209 */ /* 0x000fe40007810000 */
[----:B-1----:R-:W-:Y:S02]  /*73b0*/  FMNMX.FTZ R6, R169, R6, !PT ;  /* 0x00000006a9067209 */ /* 0x002fe40007810000 */
[----:B------:R-:W-:Y:S05]  /*73c0*/  FMNMX.FTZ R4, R149, R4, !PT ;  /* 0x0000000495047209 */ /* 0x000fea0007810000 */
[----:B------:R-:W1:Y:S01]  /*73d0*/  MUFU.TANH R219, R54 ;  /* 0x0000003600db7308 */ /* 0x000e620000002400 */
[----:B--2---:R-:W-:Y:S04]  /*73e0*/  FMNMX.FTZ R6, R161, R6, !PT ;  /* 0x00000006a1067209 */ /* 0x004fe80007810000 */
[----:B------:R-:W-:Y:S05]  /*73f0*/  FMNMX.FTZ R6, R163, R6, !PT ;  /* 0x00000006a3067209 */ /* 0x000fea0007810000 */
[----:B------:R-:W2:Y:S01]  /*7400*/  MUFU.TANH R217, R55 ;  /* 0x0000003700d97308 */ /* 0x000ea20000002400 */
[----:B------:R-:W-:Y:S02]  /*7410*/  FMNMX.FTZ R6, R157, R6, !PT ;  /* 0x000000069d067209 */ /* 0x000fe40007810000 */
[----:B---3--:R-:W-:Y:S04]  /*7420*/  FMNMX.FTZ R4, R147, R4, !PT ;  /* 0x0000000493047209 */ /* 0x008fe80007810000 */
[----:B------:R-:W-:Y:S03]  /*7430*/  FMNMX.FTZ R4, R145, R4, !PT ;  /* 0x0000000491047209 */ /* 0x000fe60007810000 */
[----:B------:R-:W3:Y:S01]  /*7440*/  MUFU.TANH R208, R60 ;  /* 0x0000003c00d07308 */ /* 0x000ee20000002400 */
[----:B------:R-:W-:Y:S02]  /*7450*/  FMNMX.FTZ R3, R143, R4, !PT ;  /* 0x000000048f037209 */ /* 0x000fe40007810000 */
[----:B-1----:R-:W-:Y:S07]  /*7460*/  FMNMX.FTZ R6, R219, R6, !PT ;  /* 0x00000006db067209 */ /* 0x002fee0007810000 */
[----:B------:R-:W1:Y:S01]  /*7470*/  MUFU.TANH R209, R61 ;  /* 0x0000003d00d17308 */ /* 0x000e620000002400 */
[----:B--2---:R-:W-:Y:S04]  /*7480*/  FMNMX.FTZ R5, R217, R6, !PT ;  /* 0x00000006d9057209 */ /* 0x004fe80007810000 */
[----:B------:R-:W-:Y:S05]  /*7490*/  FMNMX.FTZ R4, R218, R5, !PT ;  /* 0x00000005da047209 */ /* 0x000fea0007810000 */
[----:B------:R-:W2:Y:S01]  /*74a0*/  MUFU.TANH R205, R62 ;  /* 0x0000003e00cd7308 */ /* 0x000ea20000002400 */
[----:B------:R-:W-:Y:S02]  /*74b0*/  FMNMX.FTZ R4, R211, R4, !PT ;  /* 0x00000004d3047209 */ /* 0x000fe40007810000 */
[----:B---3--:R-:W-:Y:S07]  /*74c0*/  FMNMX.FTZ R8, R208, R3, !PT ;  /* 0x00000003d0087209 */ /* 0x008fee0007810000 */
[----:B------:R-:W3:Y:S01]  /*74d0*/  MUFU.TANH R203, R63 ;  /* 0x0000003f00cb7308 */ /* 0x000ee20000002400 */
[----:B-1----:R-:W-:Y:S04]  /*74e0*/  FMNMX.FTZ R8, R209, R8, !PT ;  /* 0x00000008d1087209 */ /* 0x002fe80007810000 */
[----:B------:R-:W-:Y:S05]  /*74f0*/  FMNMX.FTZ R9, R207, R8, !PT ;  /* 0x00000008cf097209 */ /* 0x000fea0007810000 */
[----:B------:R-:W1:Y:S01]  /*7500*/  MUFU.TANH R206, R65 ;  /* 0x0000004100ce7308 */ /* 0x000e620000002400 */
[----:B--2---:R-:W-:Y:S09]  /*7510*/  FMNMX.FTZ R4, R205, R4, !PT ;  /* 0x00000004cd047209 */ /* 0x004ff20007810000 */
[----:B------:R-:W2:Y:S01]  /*7520*/  MUFU.TANH R134, R66 ;  /* 0x0000004200867308 */ /* 0x000ea20000002400 */
[----:B---3--:R-:W-:Y:S09]  /*7530*/  FMNMX.FTZ R3, R203, R4, !PT ;  /* 0x00000004cb037209 */ /* 0x008ff20007810000 */
[----:B------:R2:W3:Y:S01]  /*7540*/  MUFU.TANH R133, R2 ;  /* 0x0000000200857308 */ /* 0x0004e20000002400 */
[----:B-1----:R-:W-:Y:S02]  /*7550*/  FMNMX.FTZ R6, R206, R9, !PT ;  /* 0x00000009ce067209 */ /* 0x002fe40007810000 */
[----:B--2---:R-:W-:Y:S03]  /*7560*/  FMNMX.FTZ R2, R134, R3, !PT ;  /* 0x0000000386027209 */ /* 0x004fe60007810000 */
[----:B------:R-:W1:Y:S01]  /*7570*/  SHFL.BFLY PT, R3, R6, 0x2, 0x1f ;  /* 0x0c401f0006037f89 */ /* 0x000e6200000e0000 */
[----:B---3--:R-:W-:Y:S07]  /*7580*/  FMNMX.FTZ R5, R133, R2, !PT ;  /* 0x0000000285057209 */ /* 0x008fee0007810000 */
[----:B------:R-:W2:Y:S01]  /*7590*/  SHFL.BFLY PT, R2, R5, 0x2, 0x1f ;  /* 0x0c401f0005027f89 */ /* 0x000ea200000e0000 */
[----:B-1----:R-:W-:Y:S07]  /*75a0*/  FMNMX.FTZ R7, R6, R3, !PT ;  /* 0x0000000306077209 */ /* 0x002fee0007810000 */
[----:B------:R-:W1:Y:S01]  /*75b0*/  SHFL.BFLY PT, R132, R7, 0x1, 0x1f ;  /* 0x0c201f0007847f89 */ /* 0x000e6200000e0000 */
[----:B--2---:R-:W-:Y:S07]  /*75c0*/  FMNMX.FTZ R4, R5, R2, !PT ;  /* 0x0000000205047209 */ /* 0x004fee0007810000 */
[----:B------:R-:W2:Y:S01]  /*75d0*/  SHFL.BFLY PT, R3, R4, 0x1, 0x1f ;  /* 0x0c201f0004037f89 */ /* 0x000ea200000e0000 */
[----:B-1----:R-:W-:Y:S02]  /*75e0*/  FMNMX.FTZ R132, R7, R132, !PT ;  /* 0x0000008407847209 */ /* 0x002fe40007810000 */
[----:B------:R-:W-:Y:S03]  /*75f0*/  @P1 IADD3 R7, P4, R252, UR17, RZ ;  /* 0x00000011fc071c10 */ /* 0x000fe6000ff9e0ff */
[C---:B------:R-:W-:Y:S02]  /*7600*/  FADD.FTZ R2, -R132.reuse, R135 ;  /* 0x0000008784027221 */ /* 0x040fe40000010100 */
[----:B------:R-:W-:Y:S01]  /*7610*/  FMUL.FTZ R210, R132, c[0x0][0x2d0] ;  /* 0x0000b40084d27a20 */ /* 0x000fe20000410000 */
[----:B--2---:R-:W-:Y:S01]  /*7620*/  FMNMX.FTZ R3, R4, R3, !PT ;  /* 0x0000000304037209 */ /* 0x004fe20007810000 */
[----:B------:R-:W-:Y:S01]  /*7630*/  FMUL.FTZ R6, R2, c[0x0][0x2d0] ;  /* 0x0000b40002067a20 */ /* 0x000fe20000410000 */
[----:B------:R-:W-:Y:S01]  /*7640*/  @P1 IADD3 R4, P2, R244, UR17, RZ ;  /* 0x00000011f4041c10 */ /* 0x000fe2000ff5e0ff */
[----:B------:R-:W-:Y:S01]  /*7650*/  @UP1 UIADD3 UR17, UP0, UR12, 0x80, URZ ;  /* 0x000000800c111890 */ /* 0x000fe2000ff1e03f */
[----:B------:R-:W-:Y:S01]  /*7660*/  FFMA.FTZ R201, R199, c[0x0][0x2d0], -R210 ;  /* 0x0000b400c7c97a23 */ /* 0x000fe200000108d2 */
[----:B------:R1:W2:Y:S01]  /*7670*/  MUFU.EX2 R2, R6 ;  /* 0x0000000600027308 */ /* 0x0002a20000000800 */
[----:B------:R-:W-:Y:S01]  /*7680*/  FADD.FTZ R5, -R3, R0 ;  /* 0x0000000003057221 */ /* 0x000fe20000010100 */
[----:B------:R-:W-:Y:S01]  /*7690*/  @P1 LEA R10, P5, R4, c[0x0][0x1c8], 0x1 ;  /* 0x00007200040a1a11 */ /* 0x000fe200078a08ff */
[--C-:B------:R-:W-:Y:S02]  /*76a0*/  FFMA.FTZ R199, R204, c[0x0][0x2d0], -R210.reuse ;  /* 0x0000b400ccc77a23 */ /* 0x100fe400000108d2 */
[----:B------:R-:W-:Y:S01]  /*76b0*/  FMUL.FTZ R0, R5, c[0x0][0x2d0] ;  /* 0x0000b40005007a20 */ /* 0x000fe20000410000 */
[----:B------:R-:W-:Y:S01]  /*76c0*/  @P1 IADD3.X R5, R247, UR16, RZ, P2, !PT ;  /* 0x00000010f7051c10 */ /* 0x000fe200097fe4ff */
[----:B------:R-:W-:Y:S01]  /*76d0*/  FMUL.FTZ R204, R3, c[0x0][0x2d0] ;  /* 0x0000b40003cc7a20 */ /* 0x000fe20000410000 */
[----:B------:R-:W-:Y:S01]  /*76e0*/  @P1 LEA R8, P2, R7, c[0x0][0x1c8], 0x1 ;  /* 0x0000720007081a11 */ /* 0x000fe200078408ff */
[----:B------:R-:W-:Y:S01]  /*76f0*/  FFMA.FTZ R202, R198, c[0x0][0x2d0], -R210 ;  /* 0x0000b400c6ca7a23 */ /* 0x000fe200000108d2 */
[----:B------:R-:W-:Y:S01]  /*7700*/  @P1 LEA.HI.X R11, R4, c[0x0][0x1cc], R5, 0x1, P5 ;  /* 0x00007300040b1a11 */ /* 0x000fe200028f0c05 */
[--C-:B------:R-:W-:Y:S01]  /*7710*/  FFMA.FTZ R198, R196, c[0x0][0x2d0], -R204.reuse ;  /* 0x0000b400c4c67a23 */ /* 0x100fe200000108cc */
[----:B------:R-:W3:Y:S01]  /*7720*/  MUFU.EX2 R0, R0 ;  /* 0x0000000000007308 */ /* 0x000ee20000000800 */
[--C-:B------:R-:W-:Y:S02]  /*7730*/  FFMA.FTZ R196, R12, c[0x0][0x2d0], -R204.reuse ;  /* 0x0000b4000cc47a23 */ /* 0x100fe400000108cc */
[----:B------:R4:W-:Y:S01]  /*7740*/  @P1 LDGSTS.E.BYPASS.LTC128B.128 [R243+0x8100], [R10.64], !P3 ;  /* 0x081000000af31fae */ /* 0x0009e2000d901d4e */
[----:B------:R-:W-:Y:S02]  /*7750*/  FFMA.FTZ R135, R18, c[0x0][0x2d0], -R204 ;  /* 0x0000b40012877a23 */ /* 0x000fe400000108cc */
[----:B------:R-:W-:Y:S02]  /*7760*/  FFMA.FTZ R200, R200, c[0x0][0x2d0], -R210 ;  /* 0x0000b400c8c87a23 */ /* 0x000fe400000108d2 */
[--C-:B------:R-:W-:Y:S02]  /*7770*/  FFMA.FTZ R197, R197, c[0x0][0x2d0], -R204.reuse ;  /* 0x0000b400c5c57a23 */ /* 0x100fe400000108cc */
[----:B------:R-:W-:Y:S01]  /*7780*/  MUFU.EX2 R202, R202 ;  /* 0x000000ca00ca7308 */ /* 0x000fe20000000800 */
[----:B------:R-:W-:Y:S01]  /*7790*/  FFMA.FTZ R216, R216, c[0x0][0x2d0], -R204 ;  /* 0x0000b400d8d87a23 */ /* 0x000fe200000108cc */
[----:B-1----:R-:W-:Y:S01]  /*77a0*/  @P1 IADD3.X R6, R249, UR16, RZ, P4, !PT ;  /* 0x00000010f9061c10 */ /* 0x002fe2000a7fe4ff */
[----:B------:R-:W-:Y:S01]  /*77b0*/  @UP1 UIADD3.X UR16, URZ, UR9, URZ, UP0, !UPT ;  /* 0x000000093f101290 */ /* 0x000fe200087fe43f */
[C---:B--2---:R-:W-:Y:S02]  /*77c0*/  FMUL.FTZ R24, R2.reuse, R108 ;  /* 0x0000006c02187220 */ /* 0x044fe40000410000 */
[----:B------:R-:W-:Y:S01]  /*77d0*/  @P1 LEA.HI.X R9, R7, c[0x0][0x1cc], R6, 0x1, P2 ;  /* 0x0000730007091a11 */ /* 0x000fe200010f0c06 */
[----:B------:R-:W-:Y:S01]  /*77e0*/  FMUL.FTZ R25, R2, R109 ;  /* 0x0000006d02197220 */ /* 0x000fe20000410000 */
[----:B------:R-:W-:Y:S01]  /*77f0*/  @P1 IADD3 R4, P2, R10, UR18, RZ ;  /* 0x000000120a041c10 */ /* 0x000fe2000ff5e0ff */
[C---:B------:R-:W-:Y:S01]  /*7800*/  FMUL.FTZ R33, R2.reuse, R101 ;  /* 0x0000006502217220 */ /* 0x040fe20000410000 */
[----:B------:R-:W1:Y:S01]  /*7810*/  MUFU.EX2 R201, R201 ;  /* 0x000000c900c97308 */ /* 0x000e620000000800 */
[----:B------:R2:W-:Y:S01]  /*7820*/  @P1 LDGSTS.E.BYPASS.LTC128B.128 [R243+0xc100], [R8.64], !P0 ;  /* 0x0c10000008f31fae */ /* 0x0005e2000c101d4e */
[----:B------:R-:W-:Y:S01]  /*7830*/  @P1 IADD3.X R5, R11, UR19, RZ, P2, !PT ;  /* 0x000000130b051c10 */ /* 0x000fe200097fe4ff */
[----:B------:R-:W-:Y:S01]  /*7840*/  FMUL.FTZ R64, R2, R68 ;  /* 0x0000004402407220 */ /* 0x000fe20000410000 */
[----:B------:R-:W-:Y:S01]  /*7850*/  @P1 IADD3 R6, P2, R4, UR18, RZ ;  /* 0x0000001204061c10 */ /* 0x000fe2000ff5e0ff */
[----:B---3--:R-:W-:Y:S01]  /*7860*/  FMUL.FTZ R18, R0, R118 ;  /* 0x0000007600127220 */ /* 0x008fe20000410000 */
[----:B------:R-:W-:Y:S01]  /*7870*/  @P1 IADD3 R16, P5, R4, UR17, RZ ;  /* 0x0000001104101c10 */ /* 0x000fe2000ffbe0ff */
[----:B------:R-:W-:Y:S01]  /*7880*/  FMUL.FTZ R19, R0, R119 ;  /* 0x0000007700137220 */ /* 0x000fe20000410000 */
[C---:B------:R-:W-:Y:S01]  /*7890*/  @P1 IADD3.X R7, R5.reuse, UR19, RZ, P2, !PT ;  /* 0x0000001305071c10 */ /* 0x040fe200097fe4ff */
[----:B------:R3:W-:Y:S01]  /*78a0*/  @P1 LDGSTS.E.BYPASS.LTC128B.128 [R243+0x9100], [R4.64], !P3 ;  /* 0x0910000004f31fae */ /* 0x0007e2000d901d4e */
[----:B------:R-:W-:Y:S01]  /*78b0*/  @P1 IADD3.X R17, R5, UR16, RZ, P5, !PT ;  /* 0x0000001005111c10 */ /* 0x000fe2000affe4ff */
[----:B------:R-:W-:Y:S01]  /*78c0*/  MUFU.EX2 R200, R200 ;  /* 0x000000c800c87308 */ /* 0x000fe20000000800 */
[----:B----4-:R-:W-:Y:S01]  /*78d0*/  @P1 IADD3 R10, P4, R6, UR18, RZ ;  /* 0x00000012060a1c10 */ /* 0x010fe2000ff9e0ff */
[C---:B------:R-:W-:Y:S02]  /*78e0*/  FMUL.FTZ R27, R0.reuse, R111 ;  /* 0x0000006f001b7220 */ /* 0x040fe40000410000 */
[C---:B------:R-:W-:Y:S01]  /*78f0*/  FMUL.FTZ R26, R0.reuse, R110 ;  /* 0x0000006e001a7220 */ /* 0x040fe20000410000 */
[C---:B------:R-:W-:Y:S01]  /*7900*/  @P1 IADD3.X R11, R7.reuse, UR19, RZ, P4, !PT ;  /* 0x00000013070b1c10 */ /* 0x040fe2000a7fe4ff */
[----:B------:R3:W-:Y:S01]  /*7910*/  @P1 LDGSTS.E.BYPASS.LTC128B.128 [R243+0xd100], [R4.64+0x80], !P0 ;  /* 0x0d10008004f31fae */ /* 0x0007e2000c101d4e */
[C---:B------:R-:W-:Y:S02]  /*7920*/  FMUL.FTZ R34, R0.reuse, R102 ;  /* 0x0000006600227220 */ /* 0x040fe40000410000 */
[C---:B------:R-:W-:Y:S01]  /*7930*/  FMUL.FTZ R35, R0.reuse, R103 ;  /* 0x0000006700237220 */ /* 0x040fe20000410000 */
[----:B------:R-:W4:Y:S01]  /*7940*/  MUFU.EX2 R199, R199 ;  /* 0x000000c700c77308 */ /* 0x000f220000000800 */
[C---:B------:R-:W-:Y:S02]  /*7950*/  FMUL.FTZ R42, R0.reuse, R94 ;  /* 0x0000005e002a7220 */ /* 0x040fe40000410000 */
[----:B------:R-:W-:Y:S01]  /*7960*/  FMUL.FTZ R43, R0, R95 ;  /* 0x0000005f002b7220 */ /* 0x000fe20000410000 */
[----:B------:R5:W-:Y:S01]  /*7970*/  @P1 LDGSTS.E.BYPASS.LTC128B.128 [R243+0xa100], [R6.64], !P3 ;  /* 0x0a10000006f31fae */ /* 0x000be2000d901d4e */
[----:B------:R-:W-:Y:S01]  /*7980*/  FMUL.FTZ R65, R2, R69 ;  /* 0x0000004502417220 */ /* 0x000fe20000410000 */
[----:B--2---:R-:W-:Y:S01]  /*7990*/  @P1 IADD3 R8, P2, R6, UR17, RZ ;  /* 0x0000001106081c10 */ /* 0x004fe2000ff5e0ff */
[C---:B------:R-:W-:Y:S03]  /*79a0*/  FMUL.FTZ R66, R0.reuse, R70 ;  /* 0x0000004600427220 */ /* 0x040fe60000410000 */
[----:B------:R-:W-:Y:S01]  /*79b0*/  MUFU.EX2 R198, R198 ;  /* 0x000000c600c67308 */ /* 0x000fe20000000800 */
[----:B------:R-:W-:Y:S01]  /*79c0*/  @P1 IADD3.X R9, R7, UR16, RZ, P2, !PT ;  /* 0x0000001007091c10 */ /* 0x000fe200097fe4ff */
[----:B------:R2:W-:Y:S01]  /*79d0*/  @P1 LDGSTS.E.BYPASS.LTC128B.128 [R243+0xe100], [R16.64], !P0 ;  /* 0x0e10000010f31fae */ /* 0x0005e2000c101d4e */
[----:B------:R-:W-:Y:S02]  /*79e0*/  FMUL.FTZ R67, R0, R71 ;  /* 0x0000004700437220 */ /* 0x000fe40000410000 */
[----:B------:R-:W-:Y:S02]  /*79f0*/  FFMA.FTZ R101, R167, c[0x0][0x2d0], -R210 ;  /* 0x0000b400a7657a23 */ /* 0x000fe400000108d2 */
[--C-:B------:R-:W-:Y:S02]  /*7a00*/  FFMA.FTZ R110, R171, c[0x0][0x2d0], -R204.reuse ;  /* 0x0000b400ab6e7a23 */ /* 0x100fe400000108cc */
[--C-:B------:R-:W-:Y:S01]  /*7a10*/  FFMA.FTZ R109, R144, c[0x0][0x2d0], -R204.reuse ;  /* 0x0000b400906d7a23 */ /* 0x100fe200000108cc */
[----:B------:R2:W-:Y:S01]  /*7a20*/  @P1 LDGSTS.E.BYPASS.LTC128B.128 [R243+0xb100], [R10.64], !P3 ;  /* 0x0b1000000af31fae */ /* 0x0005e2000d901d4e */
[----:B------:R-:W2:Y:S01]  /*7a30*/  MUFU.EX2 R197, R197 ;  /* 0x000000c500c57308 */ /* 0x000ea20000000800 */
[--C-:B------:R-:W-:Y:S02]  /*7a40*/  FFMA.FTZ R108, R152, c[0x0][0x2d0], -R204.reuse ;  /* 0x0000b400986c7a23 */ /* 0x100fe400000108cc */
[C---:B---3--:R-:W-:Y:S01]  /*7a50*/  FMUL.FTZ R4, R2.reuse, R128 ;  /* 0x0000008002047220 */ /* 0x048fe20000410000 */
[----:B-1----:R-:W-:Y:S01]  /*7a60*/  F2FP.PACK_AB R128, R201, R202 ;  /* 0x000000cac980723e */ /* 0x002fe200000000ff */
[----:B------:R-:W-:Y:S02]  /*7a70*/  FMUL.FTZ R5, R2, R129 ;  /* 0x0000008102057220 */ /* 0x000fe40000410000 */
[----:B------:R1:W-:Y:S01]  /*7a80*/  @P1 LDGSTS.E.BYPASS.LTC128B.128 [R243+0xf100], [R8.64], !P0 ;  /* 0x0f10000008f31fae */ /* 0x0003e2000c101d4e */
[--C-:B------:R-:W-:Y:S02]  /*7a90*/  FFMA.FTZ R219, R219, c[0x0][0x2d0], -R204.reuse ;  /* 0x0000b400dbdb7a23 */ /* 0x100fe400000108cc */
[----:B------:R-:W-:Y:S01]  /*7aa0*/  MUFU.EX2 R196, R196 ;  /* 0x000000c400c47308 */ /* 0x000fe20000000800 */
[C---:B-----5:R-:W-:Y:S01]  /*7ab0*/  FMUL.FTZ R6, R0.reuse, R130 ;  /* 0x0000008200067220 */ /* 0x060fe20000410000 */
[----:B----4-:R-:W-:Y:S01]  /*7ac0*/  F2FP.PACK_AB R130, R199, R200 ;  /* 0x000000c8c782723e */ /* 0x010fe200000000ff */
[----:B------:R-:W-:Y:S02]  /*7ad0*/  FMUL.FTZ R7, R0, R131 ;  /* 0x0000008300077220 */ /* 0x000fe40000410000 */
[----:B------:R-:W3:Y:S01]  /*7ae0*/  LDSM.16.MT88.4 R12, [R240+0x100] ;  /* 0x00010000f00c783b */ /* 0x000ee20000004200 */
[--C-:B------:R-:W-:Y:S02]  /*7af0*/  FFMA.FTZ R217, R217, c[0x0][0x2d0], -R204.reuse ;  /* 0x0000b400d9d97a23 */ /* 0x100fe400000108cc */
[C---:B--2---:R-:W-:Y:S02]  /*7b00*/  FMUL.FTZ R16, R2.reuse, R116 ;  /* 0x0000007402107220 */ /* 0x044fe40000410000 */
[----:B------:R-:W2:Y:S01]  /*7b10*/  MUFU.EX2 R135, R135 ;  /* 0x0000008700877308 */ /* 0x000ea20000000800 */
[----:B------:R-:W-:Y:S02]  /*7b20*/  FMUL.FTZ R17, R2, R117 ;  /* 0x0000007502117220 */ /* 0x000fe40000410000 */
[----:B------:R-:W4:Y:S01]  /*7b30*/  LDSM.16.MT88.4 R20, [R238+0x100] ;  /* 0x00010000ee14783b */ /* 0x000f220000004200 */
[----:B------:R-:W-:Y:S01]  /*7b40*/  F2FP.PACK_AB R129, R197, R198 ;  /* 0x000000c6c581723e */ /* 0x000fe200000000ff */
[--C-:B------:R-:W-:Y:S02]  /*7b50*/  FFMA.FTZ R218, R218, c[0x0][0x2d0], -R204.reuse ;  /* 0x0000b400dada7a23 */ /* 0x100fe400000108cc */
[C---:B------:R-:W-:Y:S01]  /*7b60*/  FMUL.FTZ R10, R0.reuse, R126 ;  /* 0x0000007e000a7220 */ /* 0x040fe20000410000 */
[----:B------:R-:W-:Y:S01]  /*7b70*/  MOV R126, R51 ;  /* 0x00000033007e7202 */ /* 0x000fe20000000f00 */
[C---:B------:R-:W-:Y:S01]  /*7b80*/  FMUL.FTZ R11, R0.reuse, R127 ;  /* 0x0000007f000b7220 */ /* 0x040fe20000410000 */
[----:B------:R-:W-:Y:S01]  /*7b90*/  MOV R127, R56 ;  /* 0x00000038007f7202 */ /* 0x000fe20000000f00 */
[----:B------:R-:W5:Y:S01]  /*7ba0*/  LDSM.16.MT88.4 R28, [R237+0x100] ;  /* 0x00010000ed1c783b */ /* 0x000f620000004200 */
[----:B------:R-:W-:Y:S01]  /*7bb0*/  FMUL.FTZ R51, R0, R87 ;  /* 0x0000005700337220 */ /* 0x000fe20000410000 */
[----:B------:R-:W-:Y:S01]  /*7bc0*/  MUFU.EX2 R216, R216 ;  /* 0x000000d800d87308 */ /* 0x000fe20000000800 */
[C---:B-1----:R-:W-:Y:S01]  /*7bd0*/  FMUL.FTZ R8, R2.reuse, R124 ;  /* 0x0000007c02087220 */ /* 0x042fe20000410000 */
[----:B------:R-:W-:Y:S01]  /*7be0*/  MOV R124, R49 ;  /* 0x00000031007c7202 */ /* 0x000fe20000000f00 */
[C---:B------:R-:W-:Y:S01]  /*7bf0*/  FMUL.FTZ R9, R2.reuse, R125 ;  /* 0x0000007d02097220 */ /* 0x040fe20000410000 */
[----:B------:R-:W-:Y:S01]  /*7c00*/  MOV R125, R50 ;  /* 0x00000032007d7202 */ /* 0x000fe20000000f00 */
[----:B------:R-:W-:Y:S01]  /*7c10*/  FMUL.FTZ R49, R2, R85 ;  /* 0x0000005502317220 */ /* 0x000fe20000410000 */
[----:B------:R-:W1:Y:S01]  /*7c20*/  LDSM.16.MT88.4 R36, [R236+0x100] ;  /* 0x00010000ec24783b */ /* 0x000e620000004200 */
[----:B------:R-:W-:Y:S02]  /*7c30*/  FMUL.FTZ R50, R0, R86 ;  /* 0x0000005600327220 */ /* 0x000fe40000410000 */
[----:B------:R-:W-:Y:S01]  /*7c40*/  FMUL.FTZ R56, R2, R76 ;  /* 0x0000004c02387220 */ /* 0x000fe20000410000 */
[----:B------:R-:W-:Y:S01]  /*7c50*/  MUFU.EX2 R167, R101 ;  /* 0x0000006500a77308 */ /* 0x000fe20000000800 */
[----:B--2---:R-:W-:Y:S01]  /*7c60*/  F2FP.PACK_AB R131, R135, R196 ;  /* 0x000000c48783723e */ /* 0x004fe200000000ff */
[----:B------:R-:W-:Y:S02]  /*7c70*/  FFMA.FTZ R211, R211, c[0x0][0x2d0], -R204 ;  /* 0x0000b400d3d37a23 */ /* 0x000fe400000108cc */
[----:B------:R-:W2:Y:S01]  /*7c80*/  LDSM.16.MT88.4 R44, [R240+0x4100] ;  /* 0x00410000f02c783b */ /* 0x000ea20000004200 */
[--C-:B------:R-:W-:Y:S02]  /*7c90*/  FFMA.FTZ R208, R208, c[0x0][0x2d0], -R210.reuse ;  /* 0x0000b400d0d07a23 */ /* 0x100fe400000108d2 */
[--C-:B------:R-:W-:Y:S02]  /*7ca0*/  FFMA.FTZ R209, R209, c[0x0][0x2d0], -R210.reuse ;  /* 0x0000b400d1d17a23 */ /* 0x100fe400000108d2 */
[----:B------:R-:W-:Y:S01]  /*7cb0*/  FFMA.FTZ R207, R207, c[0x0][0x2d0], -R210 ;  /* 0x0000b400cfcf7a23 */ /* 0x000fe200000108d2 */
[----:B------:R-:W-:Y:S01]  /*7cc0*/  MUFU.EX2 R171, R110 ;  /* 0x0000006e00ab7308 */ /* 0x000fe20000000800 */
[--C-:B------:R-:W-:Y:S01]  /*7cd0*/  FFMA.FTZ R205, R205, c[0x0][0x2d0], -R204.reuse ;  /* 0x0000b400cdcd7a23 */ /* 0x100fe200000108cc */
[C---:B---3--:R-:W-:Y:S01]  /*7ce0*/  HMMA.16816.F32 R4, R128.reuse, R12, R4 ;  /* 0x0000000c8004723c */ /* 0x048fe20000001804 */
[----:B------:R-:W2:Y:S04]  /*7cf0*/  LDSM.16.MT88.4 R52, [R238+0x4100] ;  /* 0x00410000ee34783b */ /* 0x000ea80000004200 */
[--C-:B------:R-:W-:Y:S02]  /*7d00*/  FFMA.FTZ R134, R134, c[0x0][0x2d0], -R204.reuse ;  /* 0x0000b40086867a23 */ /* 0x100fe400000108cc */
[C---:B------:R-:W-:Y:S01]  /*7d10*/  FMUL.FTZ R12, R2.reuse, R120 ;  /* 0x00000078020c7220 */ /* 0x040fe20000410000 */
[C---:B------:R-:W-:Y:S01]  /*7d20*/  HMMA.16816.F32 R8, R128.reuse, R14, R8 ;  /* 0x0000000e8008723c */ /* 0x040fe20000001808 */
[----:B------:R-:W1:Y:S01]  /*7d30*/  LDSM.16.MT88.4 R60, [R237+0x4100] ;  /* 0x00410000ed3c783b */ /* 0x000e620000004200 */
[----:B------:R-:W-:Y:S02]  /*7d40*/  MUFU.EX2 R144, R109 ;  /* 0x0000006d00907308 */ /* 0x000fe40000000800 */
[C---:B------:R-:W-:Y:S01]  /*7d50*/  FMUL.FTZ R13, R2.reuse, R121 ;  /* 0x00000079020d7220 */ /* 0x040fe20000410000 */
[----:B------:R-:W-:Y:S01]  /*7d60*/  MOV R121, R48 ;  /* 0x0000003000797202 */ /* 0x000fe20000000f00 */
[----:B------:R-:W-:Y:S01]  /*7d70*/  FMUL.FTZ R48, R2, R84 ;  /* 0x0000005402307220 */ /* 0x000fe20000410000 */
[----:B------:R-:W-:Y:S01]  /*7d80*/  MOV R120, R57 ;  /* 0x0000003900787202 */ /* 0x000fe20000000f00 */
[C---:B------:R-:W-:Y:S01]  /*7d90*/  FMUL.FTZ R15, R0.reuse, R123 ;  /* 0x0000007b000f7220 */ /* 0x040fe20000410000 */
[----:B------:R-:W1:Y:S03]  /*7da0*/  LDSM.16.MT88.4 R84, [R236+0x4100] ;  /* 0x00410000ec54783b */ /* 0x000e660000004200 */
[----:B------:R-:W-:Y:S01]  /*7db0*/  FMUL.FTZ R14, R0, R122 ;  /* 0x0000007a000e7220 */ /* 0x000fe20000410000 */
[----:B------:R2:W-:Y:S01]  /*7dc0*/  MUFU.EX2 R152, R108 ;  /* 0x0000006c00987308 */ /* 0x0005e20000000800 */
[C---:B------:R-:W-:Y:S03]  /*7dd0*/  FMUL.FTZ R57, R2.reuse, R77 ;  /* 0x0000004d02397220 */ /* 0x040fe60000410000 */
[----:B------:R-:W3:Y:S02]  /*7de0*/  LDL.LU R123, [R1+0x8] ;  /* 0x00000800017b7983 */ /* 0x000ee40000300800 */
[C---:B----4-:R-:W-:Y:S02]  /*7df0*/  HMMA.16816.F32 R12, R128.reuse, R20, R12 ;  /* 0x00000014800c723c */ /* 0x050fe4000000180c */
[----:B------:R-:W-:Y:S02]  /*7e00*/  LDSM.16.MT88.4 R116, [R238+0x3900] ;  /* 0x00390000ee74783b */ /* 0x000fe40000004200 */
[----:B------:R-:W-:Y:S03]  /*7e10*/  MUFU.EX2 R219, R219 ;  /* 0x000000db00db7308 */ /* 0x000fe60000000800 */
[C---:B------:R-:W-:Y:S01]  /*7e20*/  FMUL.FTZ R20, R2.reuse, R112 ;  /* 0x0000007002147220 */ /* 0x040fe20000410000 */
[C---:B------:R-:W-:Y:S02]  /*7e30*/  HMMA.16816.F32 R16, R128.reuse, R22, R16 ;  /* 0x000000168010723c */ /* 0x040fe40000001810 */
[----:B------:R-:W0:Y:S02]  /*7e40*/  LDGDEPBAR ;  /* 0x00000000000079af */ /* 0x000e240000000000 */
[----:B------:R-:W-:Y:S02]  /*7e50*/  FMUL.FTZ R21, R2, R113 ;  /* 0x0000007102157220 */ /* 0x000fe40000410000 */
[--C-:B------:R-:W-:Y:S01]  /*7e60*/  FFMA.FTZ R112, R58, c[0x0][0x2d0], -R204.reuse ;  /* 0x0000b4003a707a23 */ /* 0x100fe200000108cc */
[----:B------:R-:W-:Y:S01]  /*7e70*/  MUFU.EX2 R217, R217 ;  /* 0x000000d900d97308 */ /* 0x000fe20000000800 */
[C---:B------:R-:W-:Y:S02]  /*7e80*/  FMUL.FTZ R22, R0.reuse, R114 ;  /* 0x0000007200167220 */ /* 0x040fe40000410000 */
[----:B--2---:R-:W-:Y:S02]  /*7e90*/  LDSM.16.MT88.4 R108, [R237+0x3900] ;  /* 0x00390000ed6c783b */ /* 0x004fe40000004200 */
[C---:B------:R-:W-:Y:S02]  /*7ea0*/  FMUL.FTZ R23, R0.reuse, R115 ;  /* 0x0000007300177220 */ /* 0x040fe40000410000 */
[----:B------:R-:W-:Y:S02]  /*7eb0*/  FMUL.FTZ R58, R0, R78 ;  /* 0x0000004e003a7220 */ /* 0x000fe40000410000 */
[----:B------:R-:W-:Y:S01]  /*7ec0*/  FFMA.FTZ R113, R146, c[0x0][0x2d0], -R204 ;  /* 0x0000b40092717a23 */ /* 0x000fe200000108cc */
[----:B------:R-:W-:Y:S02]  /*7ed0*/  MUFU.EX2 R112, R112 ;  /* 0x0000007000707308 */ /* 0x000fe40000000800 */
[C---:B-----5:R-:W-:Y:S07]  /*7ee0*/  HMMA.16816.F32 R20, R128.reuse, R28, R20 ;  /* 0x0000001c8014723c */ /* 0x060fee0000001814 */
[C---:B------:R-:W-:Y:S01]  /*7ef0*/  FMUL.FTZ R28, R2.reuse, R104 ;  /* 0x00000068021c7220 */ /* 0x040fe20000410000 */
[C---:B------:R-:W-:Y:S01]  /*7f00*/  HMMA.16816.F32 R24, R128.reuse, R30, R24 ;  /* 0x0000001e8018723c */ /* 0x040fe20000001818 */
[----:B------:R-:W2:Y:S03]  /*7f10*/  MUFU.EX2 R113, R113 ;  /* 0x0000007100717308 */ /* 0x000ea60000000800 */
[----:B------:R-:W-:Y:S02]  /*7f20*/  FMUL.FTZ R29, R2, R105 ;  /* 0x00000069021d7220 */ /* 0x000fe40000410000 */
[----:B------:R-:W-:Y:S02]  /*7f30*/  FFMA.FTZ R104, R32, c[0x0][0x2d0], -R210 ;  /* 0x0000b40020687a23 */ /* 0x000fe400000108d2 */
[C---:B------:R-:W-:Y:S03]  /*7f40*/  FMUL.FTZ R30, R0.reuse, R106 ;  /* 0x0000006a001e7220 */ /* 0x040fe60000410000 */
[----:B------:R-:W-:Y:S01]  /*7f50*/  MUFU.EX2 R218, R218 ;  /* 0x000000da00da7308 */ /* 0x000fe20000000800 */
[----:B------:R-:W-:Y:S02]  /*7f60*/  FMUL.FTZ R31, R0, R107 ;  /* 0x0000006b001f7220 */ /* 0x000fe40000410000 */
[----:B------:R-:W-:Y:S02]  /*7f70*/  FMUL.FTZ R32, R2, R100 ;  /* 0x0000006402207220 */ /* 0x000fe40000410000 */
[----:B------:R-:W-:Y:S02]  /*7f80*/  FFMA.FTZ R100, R166, c[0x0][0x2d0], -R204 ;  /* 0x0000b400a6647a23 */ /* 0x000fe400000108cc */
[--C-:B------:R-:W-:Y:S01]  /*7f90*/  FFMA.FTZ R105, R41, c[0x0][0x2d0], -R210.reuse ;  /* 0x0000b40029697a23 */ /* 0x100fe200000108d2 */
[C---:B-1----:R-:W-:Y:S02]  /*7fa0*/  HMMA.16816.F32 R28, R128.reuse, R36, R28 ;  /* 0x00000024801c723c */ /* 0x042fe4000000181c */
[----:B------:R1:W-:Y:S01]  /*7fb0*/  MUFU.EX2 R166, R100 ;  /* 0x0000006400a67308 */ /* 0x0003e20000000800 */
[C---:B------:R-:W-:Y:S02]  /*7fc0*/  FMUL.FTZ R41, R2.reuse, R93 ;  /* 0x0000005d02297220 */ /* 0x040fe40000410000 */
[--C-:B------:R-:W-:Y:S01]  /*7fd0*/  FFMA.FTZ R107, R59, c[0x0][0x2d0], -R210.reuse ;  /* 0x0000b4003b6b7a23 */ /* 0x100fe200000108d2 */
[----:B--2---:R-:W-:Y:S01]  /*7fe0*/  F2FP.PACK_AB R69, R113, R112 ;  /* 0x000000707145723e */ /* 0x004fe200000000ff */
[C---:B------:R-:W-:Y:S01]  /*7ff0*/  FMUL.FTZ R37, R2.reuse, R97 ;  /* 0x0000006102257220 */ /* 0x040fe20000410000 */
[C---:B------:R-:W-:Y:S04]  /*8000*/  HMMA.16816.F32 R32, R128.reuse, R38, R32 ;  /* 0x000000268020723c */ /* 0x040fe80000001820 */
[----:B------:R-:W-:Y:S01]  /*8010*/  FMUL.FTZ R36, R2, R96 ;  /* 0x0000006002247220 */ /* 0x000fe20000410000 */
[----:B------:R-:W-:Y:S01]  /*8020*/  MUFU.EX2 R104, R104 ;  /* 0x0000006800687308 */ /* 0x000fe20000000800 */
[--C-:B------:R-:W-:Y:S02]  /*8030*/  FFMA.FTZ R106, R40, c[0x0][0x2d0], -R210.reuse ;  /* 0x0000b400286a7a23 */ /* 0x100fe400000108d2 */
[C---:B------:R-:W-:Y:S04]  /*8040*/  FMUL.FTZ R38, R0.reuse, R98 ;  /* 0x0000006200267220 */ /* 0x040fe80000410000 */
[C---:B------:R-:W-:Y:S02]  /*8050*/  FMUL.FTZ R39, R0.reuse, R99 ;  /* 0x0000006300277220 */ /* 0x040fe40000410000 */
[----:B------:R-:W-:Y:S01]  /*8060*/  FMUL.FTZ R59, R0, R79 ;  /* 0x0000004f003b7220 */ /* 0x000fe20000410000 */
[----:B------:R-:W2:Y:S01]  /*8070*/  MUFU.EX2 R105, R105 ;  /* 0x0000006900697308 */ /* 0x000ea20000000800 */
[----:B------:R-:W4:Y:S01]  /*8080*/  LDSM.16.MT88.4 R76, [R240+0x900] ;  /* 0x00090000f04c783b */ /* 0x000f220000004200 */
[--C-:B------:R-:W-:Y:S02]  /*8090*/  FFMA.FTZ R96, R162, c[0x0][0x2d0], -R210.reuse ;  /* 0x0000b400a2607a23 */ /* 0x100fe400000108d2 */
[C---:B------:R-:W-:Y:S03]  /*80a0*/  HMMA.16816.F32 R36, R128.reuse, R44, R36 ;  /* 0x0000002c8024723c */ /* 0x040fe60000001824 */
[C---:B------:R-:W-:Y:S02]  /*80b0*/  FMUL.FTZ R40, R2.reuse, R92 ;  /* 0x0000005c02287220 */ /* 0x040fe40000410000 */
[----:B-1----:R-:W-:Y:S01]  /*80c0*/  LDSM.16.MT88.4 R100, [R238+0x1900] ;  /* 0x00190000ee64783b */ /* 0x002fe20000004200 */
[----:B------:R-:W-:Y:S01]  /*80d0*/  FFMA.FTZ R92, R151, c[0x0][0x2d0], -R210 ;  /* 0x0000b400975c7a23 */ /* 0x000fe200000108d2 */
[----:B------:R1:W-:Y:S01]  /*80e0*/  MUFU.EX2 R162, R96 ;  /* 0x0000006000a27308 */ /* 0x0003e20000000800 */
[C---:B------:R-:W-:Y:S02]  /*80f0*/  FMUL.FTZ R45, R2.reuse, R89 ;  /* 0x00000059022d7220 */ /* 0x040fe40000410000 */
[C---:B------:R-:W-:Y:S03]  /*8100*/  HMMA.16816.F32 R40, R128.reuse, R46, R40 ;  /* 0x0000002e8028723c */ /* 0x040fe60000001828 */
[----:B------:R-:W-:Y:S02]  /*8110*/  FMUL.FTZ R44, R2, R88 ;  /* 0x00000058022c7220 */ /* 0x000fe40000410000 */
[----:B------:R-:W-:Y:S02]  /*8120*/  FFMA.FTZ R88, R141, c[0x0][0x2d0], -R204 ;  /* 0x0000b4008d587a23 */ /* 0x000fe400000108cc */
[C---:B------:R-:W-:Y:S01]  /*8130*/  FMUL.FTZ R46, R0.reuse, R90 ;  /* 0x0000005a002e7220 */ /* 0x040fe20000410000 */
[----:B------:R-:W-:Y:S01]  /*8140*/  MUFU.EX2 R106, R106 ;  /* 0x0000006a006a7308 */ /* 0x000fe20000000800 */
[----:B------:R-:W-:Y:S03]  /*8150*/  FMUL.FTZ R47, R0, R91 ;  /* 0x0000005b002f7220 */ /* 0x000fe60000410000 */
[----:B--2---:R-:W-:Y:S04]  /*8160*/  F2FP.PACK_AB R68, R105, R104 ;  /* 0x000000686944723e */ /* 0x004fe800000000ff */
[C---:B------:R-:W-:Y:S02]  /*8170*/  HMMA.16816.F32 R44, R128.reuse, R52, R44 ;  /* 0x00000034802c723c */ /* 0x040fe4000000182c */
[----:B------:R2:W5:Y:S01]  /*8180*/  MUFU.EX2 R141, R88 ;  /* 0x00000058008d7308 */ /* 0x0005620000000800 */
[----:B-1----:R-:W-:Y:S04]  /*8190*/  LDSM.16.MT88.4 R96, [R236+0x5100] ;  /* 0x00510000ec60783b */ /* 0x002fe80000004200 */
[C---:B------:R-:W-:Y:S01]  /*81a0*/  FMUL.FTZ R52, R2.reuse, R80 ;  /* 0x0000005002347220 */ /* 0x040fe20000410000 */
[C---:B------:R-:W-:Y:S04]  /*81b0*/  HMMA.16816.F32 R48, R128.reuse, R54, R48 ;  /* 0x000000368030723c */ /* 0x040fe80000001830 */
[----:B------:R-:W-:Y:S01]  /*81c0*/  FMUL.FTZ R53, R2, R81 ;  /* 0x0000005102357220 */ /* 0x000fe20000410000 */
[----:B------:R-:W1:Y:S02]  /*81d0*/  MUFU.EX2 R107, R107 ;  /* 0x0000006b006b7308 */ /* 0x000e640000000800 */
[C---:B------:R-:W-:Y:S02]  /*81e0*/  FMUL.FTZ R54, R0.reuse, R82 ;  /* 0x0000005200367220 */ /* 0x040fe40000410000 */
[----:B------:R-:W-:Y:S02]  /*81f0*/  FMUL.FTZ R55, R0, R83 ;  /* 0x0000005300377220 */ /* 0x000fe40000410000 */
[----:B------:R-:W4:Y:S04]  /*8200*/  LDSM.16.MT88.4 R80, [R238+0x900] ;  /* 0x00090000ee50783b */ /* 0x000f280000004200 */
[----:B------:R4:W-:Y:S01]  /*8210*/  MUFU.EX2 R151, R92 ;  /* 0x0000005c00977308 */ /* 0x0009e20000000800 */
[C---:B------:R-:W-:Y:S03]  /*8220*/  HMMA.16816.F32 R52, R128.reuse, R60, R52 ;  /* 0x0000003c8034723c */ /* 0x040fe60000001834 */
[----:B--2---:R-:W-:Y:S01]  /*8230*/  LDSM.16.MT88.4 R88, [R236+0x900] ;  /* 0x00090000ec58783b */ /* 0x004fe20000004200 */
[----:B-----5:R-:W-:Y:S03]  /*8240*/  F2FP.PACK_AB R71, R141, R216 ;  /* 0x000000d88d47723e */ /* 0x020fe600000000ff */
[C---:B------:R-:W-:Y:S01]  /*8250*/  FMUL.FTZ R60, R2.reuse, R72 ;  /* 0x00000048023c7220 */ /* 0x040fe20000410000 */
[C---:B------:R-:W-:Y:S01]  /*8260*/  HMMA.16816.F32 R56, R128.reuse, R62, R56 ;  /* 0x0000003e8038723c */ /* 0x040fe20000001838 */
[----:B------:R-:W-:Y:S03]  /*8270*/  MUFU.EX2 R211, R211 ;  /* 0x000000d300d37308 */ /* 0x000fe60000000800 */
[----:B------:R-:W-:Y:S01]  /*8280*/  FMUL.FTZ R61, R2, R73 ;  /* 0x00000049023d7220 */ /* 0x000fe20000410000 */
[----:B-1----:R-:W-:Y:S02]  /*8290*/  F2FP.PACK_AB R70, R107, R106 ;  /* 0x0000006a6b46723e */ /* 0x002fe400000000ff */
[C---:B------:R-:W-:Y:S02]  /*82a0*/  FMUL.FTZ R62, R0.reuse, R74 ;  /* 0x0000004a003e7220 */ /* 0x040fe40000410000 */
[----:B------:R-:W-:Y:S02]  /*82b0*/  FMUL.FTZ R63, R0, R75 ;  /* 0x0000004b003f7220 */ /* 0x000fe40000410000 */
[----:B------:R-:W1:Y:S01]  /*82c0*/  LDSM.16.MT88.4 R72, [R237+0x900] ;  /* 0x00090000ed48783b */ /* 0x000e620000004200 */
[----:B------:R-:W-:Y:S04]  /*82d0*/  MUFU.EX2 R208, R208 ;  /* 0x000000d000d07308 */ /* 0x000fe80000000800 */
[C---:B------:R-:W-:Y:S03]  /*82e0*/  HMMA.16816.F32 R60, R128.reuse, R84, R60 ;  /* 0x00000054803c723c */ /* 0x040fe6000000183c */
[----:B----4-:R-:W-:Y:S03]  /*82f0*/  LDSM.16.MT88.4 R92, [R237+0x5100] ;  /* 0x00510000ed5c783b */ /* 0x010fe60000004200 */
[----:B------:R-:W-:Y:S02]  /*8300*/  MUFU.EX2 R209, R209 ;  /* 0x000000d100d17308 */ /* 0x000fe40000000800 */
[----:B------:R-:W-:Y:S03]  /*8310*/  HMMA.16816.F32 R64, R128, R86, R64 ;  /* 0x000000568040723c */ /* 0x000fe60000001840 */
[----:B------:R-:W2:Y:S05]  /*8320*/  LDSM.16.MT88.4 R84, [R240+0x4900] ;  /* 0x00490000f054783b */ /* 0x000eaa0000004200 */
[C---:B------:R-:W-:Y:S01]  /*8330*/  HMMA.16816.F32 R4, R68.reuse, R76, R4 ;  /* 0x0000004c4404723c */ /* 0x040fe20000001804 */
[----:B------:R-:W-:Y:S07]  /*8340*/  MUFU.EX2 R207, R207 ;  /* 0x000000cf00cf7308 */ /* 0x000fee0000000800 */
[C---:B------:R-:W-:Y:S01]  /*8350*/  HMMA.16816.F32 R8, R68.reuse, R78, R8 ;  /* 0x0000004e4408723c */ /* 0x040fe20000001808 */
[----:B------:R-:W4:Y:S02]  /*8360*/  LDSM.16.MT88.4 R76, [R238+0x4900] ;  /* 0x00490000ee4c783b */ /* 0x000f240000004200 */
[----:B------:R-:W-:Y:S05]  /*8370*/  MUFU.EX2 R205, R205 ;  /* 0x000000cd00cd7308 */ /* 0x000fea0000000800 */
[C---:B------:R-:W-:Y:S05]  /*8380*/  HMMA.16816.F32 R12, R68.reuse, R80, R12 ;  /* 0x00000050440c723c */ /* 0x040fea000000180c */
[----:B------:R-:W-:Y:S02]  /*8390*/  MUFU.EX2 R134, R134 ;  /* 0x0000008600867308 */ /* 0x000fe40000000800 */
[--C-:B------:R-:W-:Y:S01]  /*83a0*/  FFMA.FTZ R80, R142, c[0x0][0x2d0], -R210.reuse ;  /* 0x0000b4008e507a23 */ /* 0x100fe200000108d2 */
[C---:B------:R-:W-:Y:S07]  /*83b0*/  HMMA.16816.F32 R16, R68.reuse, R82, R16 ;  /* 0x000000524410723c */ /* 0x040fee0000001810 */
[----:B------:R5:W2:Y:S01]  /*83c0*/  MUFU.EX2 R142, R80 ;  /* 0x00000050008e7308 */ /* 0x000aa20000000800 */
[C---:B-1----:R-:W-:Y:S08]  /*83d0*/  HMMA.16816.F32 R20, R68.reuse, R72, R20 ;  /* 0x000000484414723c */ /* 0x042ff00000001814 */
[C---:B------:R-:W-:Y:S01]  /*83e0*/  HMMA.16816.F32 R24, R68.reuse, R74, R24 ;  /* 0x0000004a4418723c */ /* 0x040fe20000001818 */
[----:B------:R-:W1:Y:S07]  /*83f0*/  LDSM.16.MT88.4 R72, [R237+0x4900] ;  /* 0x00490000ed48783b */ /* 0x000e6e0000004200 */
[C---:B------:R-:W-:Y:S01]  /*8400*/  HMMA.16816.F32 R28, R68.reuse, R88, R28 ;  /* 0x00000058441c723c */ /* 0x040fe2000000181c */
[----:B-----5:R-:W5:Y:S07]  /*8410*/  LDSM.16.MT88.4 R80, [R236+0x4900] ;  /* 0x00490000ec50783b */ /* 0x020f6e0000004200 */
[C---:B------:R-:W-:Y:S04]  /*8420*/  HMMA.16816.F32 R32, R68.reuse, R90, R32 ;  /* 0x0000005a4420723c */ /* 0x040fe80000001820 */
[----:B------:R-:W-:Y:S02]  /*8430*/  FFMA.FTZ R89, R153, c[0x0][0x2d0], -R210 ;  /* 0x0000b40099597a23 */ /* 0x000fe400000108d2 */
[----:B------:R-:W-:Y:S02]  /*8440*/  FFMA.FTZ R88, R150, c[0x0][0x2d0], -R204 ;  /* 0x0000b40096587a23 */ /* 0x000fe400000108cc */
[C---:B--2---:R-:W-:Y:S01]  /*8450*/  HMMA.16816.F32 R36, R68.reuse, R84, R36 ;  /* 0x000000544424723c */ /* 0x044fe20000001824 */
[----:B------:R-:W-:Y:S03]  /*8460*/  MUFU.EX2 R146, R89 ;  /* 0x0000005900927308 */ /* 0x000fe60000000800 */
[----:B------:R-:W-:Y:S03]  /*8470*/  FFMA.FTZ R90, R121, c[0x0][0x2d0], -R210 ;  /* 0x0000b400795a7a23 */ /* 0x000fe600000108d2 */
[--C-:B------:R-:W-:Y:S01]  /*8480*/  FFMA.FTZ R85, R154, c[0x0][0x2d0], -R204.reuse ;  /* 0x0000b4009a557a23 */ /* 0x100fe200000108cc */
[C---:B------:R-:W-:Y:S03]  /*8490*/  HMMA.16816.F32 R40, R68.reuse, R86, R40 ;  /* 0x000000564428723c */ /* 0x040fe60000001828 */
[----:B------:R-:W2:Y:S01]  /*84a0*/  MUFU.EX2 R153, R90 ;  /* 0x0000005a00997308 */ /* 0x000ea20000000800 */
[--C-:B------:R-:W-:Y:S03]  /*84b0*/  FFMA.FTZ R84, R159, c[0x0][0x2d0], -R204.reuse ;  /* 0x0000b4009f547a23 */ /* 0x100fe600000108cc */
[----:B------:R-:W-:Y:S01]  /*84c0*/  FFMA.FTZ R86, R155, c[0x0][0x2d0], -R204 ;  /* 0x0000b4009b567a23 */ /* 0x000fe200000108cc */
[C---:B----4-:R-:W-:Y:S05]  /*84d0*/  HMMA.16816.F32 R44, R68.reuse, R76, R44 ;  /* 0x0000004c442c723c */ /* 0x050fea000000182c */
[----:B------:R-:W-:Y:S03]  /*84e0*/  MUFU.EX2 R154, R85 ;  /* 0x00000055009a7308 */ /* 0x000fe60000000800 */
[C---:B------:R-:W-:Y:S01]  /*84f0*/  HMMA.16816.F32 R48, R68.reuse, R78, R48 ;  /* 0x0000004e4430723c */ /* 0x040fe20000001830 */
[----:B------:R-:W4:Y:S06]  /*8500*/  LDSM.16.MT88.4 R76, [R240+0x1100] ;  /* 0x00110000f04c783b */ /* 0x000f2c0000004200 */
[----:B------:R2:W-:Y:S01]  /*8510*/  MUFU.EX2 R155, R86 ;  /* 0x00000056009b7308 */ /* 0x0005e20000000800 */
[C---:B-1----:R-:W-:Y:S08]  /*8520*/  HMMA.16816.F32 R52, R68.reuse, R72, R52 ;  /* 0x000000484434723c */ /* 0x042ff00000001834 */
[C---:B------:R-:W-:Y:S01]  /*8530*/  HMMA.16816.F32 R56, R68.reuse, R74, R56 ;  /* 0x0000004a4438723c */ /* 0x040fe20000001838 */
[----:B------:R-:W1:Y:S01]  /*8540*/  MUFU.EX2 R159, R84 ;  /* 0x00000054009f7308 */ /* 0x000e620000000800 */
[----:B------:R-:W4:Y:S06]  /*8550*/  LDSM.16.MT88.4 R72, [R238+0x1100] ;  /* 0x00110000ee48783b */ /* 0x000f2c0000004200 */
[C---:B-----5:R-:W-:Y:S03]  /*8560*/  HMMA.16816.F32 R60, R68.reuse, R80, R60 ;  /* 0x00000050443c723c */ /* 0x060fe6000000183c */
[----:B------:R-:W5:Y:S01]  /*8570*/  MUFU.EX2 R150, R88 ;  /* 0x0000005800967308 */ /* 0x000f620000000800 */
[----:B--2---:R-:W-:Y:S04]  /*8580*/  FFMA.FTZ R86, R158, c[0x0][0x2d0], -R210 ;  /* 0x0000b4009e567a23 */ /* 0x004fe800000108d2 */
[----:B------:R-:W-:Y:S01]  /*8590*/  HMMA.16816.F32 R64, R68, R82, R64 ;  /* 0x000000524440723c */ /* 0x000fe20000001840 */
[----:B------:R-:W2:Y:S04]  /*85a0*/  LDSM.16.MT88.4 R80, [R237+0x1100] ;  /* 0x00110000ed50783b */ /* 0x000ea80000004200 */
[----:B------:R4:W-:Y:S02]  /*85b0*/  MUFU.EX2 R158, R86 ;  /* 0x00000056009e7308 */ /* 0x0009e40000000800 */
[----:B------:R-:W-:Y:S01]  /*85c0*/  F2FP.PACK_AB R68, R151, R142 ;  /* 0x0000008e9744723e */ /* 0x000fe200000000ff */
[----:B---3--:R-:W-:Y:S01]  /*85d0*/  FFMA.FTZ R198, R0, R123, R198 ;  /* 0x0000007b00c67223 */ /* 0x008fe200000100c6 */
[----:B------:R-:W-:Y:S03]  /*85e0*/  F2FP.PACK_AB R70, R153, R146 ;  /* 0x000000929946723e */ /* 0x000fe600000000ff */
[----:B-1----:R-:W-:Y:S01]  /*85f0*/  F2FP.PACK_AB R71, R159, R154 ;  /* 0x0000009a9f47723e */ /* 0x002fe200000000ff */
[----:B------:R-:W-:Y:S04]  /*8600*/  FADD.FTZ R197, R197, R198 ;  /* 0x000000c6c5c57221 */ /* 0x000fe80000010000 */
[----:B------:R-:W-:Y:S01]  /*8610*/  FADD.FTZ R196, R196, R197 ;  /* 0x000000c5c4c47221 */ /* 0x000fe20000010000 */
[----:B-----5:R-:W-:Y:S01]  /*8620*/  F2FP.PACK_AB R69, R155, R150 ;  /* 0x000000969b45723e */ /* 0x020fe200000000ff */
[----:B------:R-:W-:Y:S02]  /*8630*/  FFMA.FTZ R88, R165, c[0x0][0x2d0], -R210 ;  /* 0x0000b400a5587a23 */ /* 0x000fe400000108d2 */
[----:B------:R-:W-:Y:S02]  /*8640*/  FADD.FTZ R135, R135, R196 ;  /* 0x000000c487877221 */ /* 0x000fe40000010000 */
[----:B------:R1:W3:Y:S02]  /*8650*/  MUFU.EX2 R165, R88 ;  /* 0x0000005800a57308 */ /* 0x0002e40000000800 */
[C---:B----4-:R-:W-:Y:S01]  /*8660*/  HMMA.16816.F32 R4, R68.reuse, R76, R4 ;  /* 0x0000004c4404723c */ /* 0x050fe20000001804 */
[----:B------:R-:W4:Y:S02]  /*8670*/  LDSM.16.MT88.4 R84, [R236+0x1100] ;  /* 0x00110000ec54783b */ /* 0x000f240000004200 */
[----:B------:R-:W-:Y:S01]  /*8680*/  FADD.FTZ R112, R112, R135 ;  /* 0x0000008770707221 */ /* 0x000fe20000010000 */
[----:B------:R-:W-:Y:S04]  /*8690*/  MOV R135, R132 ;  /* 0x0000008400877202 */ /* 0x000fe80000000f00 */
[C---:B------:R-:W-:Y:S01]  /*86a0*/  HMMA.16816.F32 R8, R68.reuse, R78, R8 ;  /* 0x0000004e4408723c */ /* 0x040fe20000001808 */
[----:B------:R-:W5:Y:S07]  /*86b0*/  LDSM.16.MT88.4 R76, [R240+0x5100] ;  /* 0x00510000f04c783b */ /* 0x000f6e0000004200 */
[C---:B------:R-:W-:Y:S01]  /*86c0*/  HMMA.16816.F32 R12, R68.reuse, R72, R12 ;  /* 0x00000048440c723c */ /* 0x040fe2000000180c */
[----:B-1----:R-:W1:Y:S07]  /*86d0*/  LDSM.16.MT88.4 R88, [R238+0x5100] ;  /* 0x00510000ee58783b */ /* 0x002e6e0000004200 */
[C---:B------:R-:W-:Y:S01]  /*86e0*/  HMMA.16816.F32 R16, R68.reuse, R74, R16 ;  /* 0x0000004a4410723c */ /* 0x040fe20000001810 */
[----:B------:R-:W1:Y:S07]  /*86f0*/  LDSM.16.MT88.4 R72, [R240+0x1900] ;  /* 0x00190000f048783b */ /* 0x000e6e0000004200 */
[C---:B--2---:R-:W-:Y:S08]  /*8700*/  HMMA.16816.F32 R20, R68.reuse, R80, R20 ;  /* 0x000000504414723c */ /* 0x044ff00000001814 */
[C---:B------:R-:W-:Y:S01]  /*8710*/  HMMA.16816.F32 R24, R68.reuse, R82, R24 ;  /* 0x000000524418723c */ /* 0x040fe20000001818 */
[----:B------:R-:W2:Y:S07]  /*8720*/  LDSM.16.MT88.4 R80, [R237+0x1900] ;  /* 0x00190000ed50783b */ /* 0x000eae0000004200 */
[C---:B----4-:R-:W-:Y:S08]  /*8730*/  HMMA.16816.F32 R28, R68.reuse, R84, R28 ;  /* 0x00000054441c723c */ /* 0x050ff0000000181c */
[C---:B------:R-:W-:Y:S01]  /*8740*/  HMMA.16816.F32 R32, R68.reuse, R86, R32 ;  /* 0x000000564420723c */ /* 0x040fe20000001820 */
[----:B------:R-:W-:Y:S07]  /*8750*/  LDSM.16.MT88.4 R84, [R238+0x5900] ;  /* 0x00590000ee54783b */ /* 0x000fee0000004200 */
[C---:B-----5:R-:W-:Y:S08]  /*8760*/  HMMA.16816.F32 R36, R68.reuse, R76, R36 ;  /* 0x0000004c4424723c */ /* 0x060ff00000001824 */
[C---:B------:R-:W-:Y:S01]  /*8770*/  HMMA.16816.F32 R40, R68.reuse, R78, R40 ;  /* 0x0000004e4428723c */ /* 0x040fe20000001828 */
[----:B------:R-:W4:Y:S07]  /*8780*/  LDSM.16.MT88.4 R76, [R236+0x1900] ;  /* 0x00190000ec4c783b */ /* 0x000f2e0000004200 */
[C---:B-1----:R-:W-:Y:S07]  /*8790*/  HMMA.16816.F32 R44, R68.reuse, R88, R44 ;  /* 0x00000058442c723c */ /* 0x042fee000000182c */
[--C-:B------:R-:W-:Y:S01]  /*87a0*/  FFMA.FTZ R88, R127, c[0x0][0x2d0], -R210.reuse ;  /* 0x0000b4007f587a23 */ /* 0x100fe200000108d2 */
[C---:B------:R-:W-:Y:S03]  /*87b0*/  HMMA.16816.F32 R48, R68.reuse, R90, R48 ;  /* 0x0000005a4430723c */ /* 0x040fe60000001830 */
[----:B------:R1:W-:Y:S01]  /*87c0*/  MUFU.EX2 R115, R88 ;  /* 0x0000005800737308 */ /* 0x0003e20000000800 */
[--C-:B------:R-:W-:Y:S03]  /*87d0*/  FFMA.FTZ R89, R120, c[0x0][0x2d0], -R210.reuse ;  /* 0x0000b40078597a23 */ /* 0x100fe600000108d2 */
[----:B------:R-:W-:Y:S01]  /*87e0*/  FFMA.FTZ R91, R125, c[0x0][0x2d0], -R210 ;  /* 0x0000b4007d5b7a23 */ /* 0x000fe200000108d2 */
[C---:B------:R-:W-:Y:S04]  /*87f0*/  HMMA.16816.F32 R52, R68.reuse, R92, R52 ;  /* 0x0000005c4434723c */ /* 0x040fe80000001834 */
[----:B------:R-:W-:Y:S01]  /*8800*/  FFMA.FTZ R90, R164, c[0x0][0x2d0], -R204 ;  /* 0x0000b400a45a7a23 */ /* 0x000fe200000108cc */
[----:B------:R5:W-:Y:S02]  /*8810*/  MUFU.EX2 R122, R91 ;  /* 0x0000005b007a7308 */ /* 0x000be40000000800 */
[----:B------:R-:W-:Y:S01]  /*8820*/  FFMA.FTZ R92, R126, c[0x0][0x2d0], -R210 ;  /* 0x0000b4007e5c7a23 */ /* 0x000fe200000108d2 */
[C---:B------:R-:W-:Y:S07]  /*8830*/  HMMA.16816.F32 R56, R68.reuse, R94, R56 ;  /* 0x0000005e4438723c */ /* 0x040fee0000001838 */
[----:B------:R2:W-:Y:S01]  /*8840*/  MUFU.EX2 R120, R92 ;  /* 0x0000005c00787308 */ /* 0x0005e20000000800 */
[C---:B------:R-:W-:Y:S04]  /*8850*/  HMMA.16816.F32 R60, R68.reuse, R96, R60 ;  /* 0x00000060443c723c */ /* 0x040fe8000000183c */
[----:B-1----:R-:W-:Y:S02]  /*8860*/  FFMA.FTZ R88, R124, c[0x0][0x2d0], -R204 ;  /* 0x0000b4007c587a23 */ /* 0x002fe400000108cc */
[----:B------:R-:W-:Y:S01]  /*8870*/  LDSM.16.MT88.4 R124, [R240+0x3900] ;  /* 0x00390000f07c783b */ /* 0x000fe20000004200 */
[----:B------:R-:W-:Y:S01]  /*8880*/  FFMA.FTZ R97, R170, c[0x0][0x2d0], -R210 ;  /* 0x0000b400aa617a23 */ /* 0x000fe200000108d2 */
[----:B------:R-:W-:Y:S01]  /*8890*/  HMMA.16816.F32 R64, R68, R98, R64 ;  /* 0x000000624440723c */ /* 0x000fe20000001840 */
[----:B------:R1:W1:Y:S03]  /*88a0*/  MUFU.EX2 R114, R89 ;  /* 0x0000005900727308 */ /* 0x0002660000000800 */
[--C-:B------:R-:W-:Y:S02]  /*88b0*/  FFMA.FTZ R96, R169, c[0x0][0x2d0], -R204.reuse ;  /* 0x0000b400a9607a23 */ /* 0x100fe400000108cc */
[----:B-----5:R-:W-:Y:S01]  /*88c0*/  FFMA.FTZ R91, R160, c[0x0][0x2d0], -R204 ;  /* 0x0000b400a05b7a23 */ /* 0x020fe200000108cc */
[----:B---3--:R-:W-:Y:S01]  /*88d0*/  F2FP.PACK_AB R68, R165, R158 ;  /* 0x0000009ea544723e */ /* 0x008fe200000000ff */
[----:B------:R-:W-:Y:S01]  /*88e0*/  FFMA.FTZ R98, R140, c[0x0][0x2d0], -R210 ;  /* 0x0000b4008c627a23 */ /* 0x000fe200000108d2 */
[----:B------:R-:W-:Y:S02]  /*88f0*/  F2FP.PACK_AB R70, R167, R162 ;  /* 0x000000a2a746723e */ /* 0x000fe400000000ff */
[----:B------:R-:W-:Y:S01]  /*8900*/  MUFU.EX2 R164, R90 ;  /* 0x0000005a00a47308 */ /* 0x000fe20000000800 */
[----:B------:R-:W-:Y:S02]  /*8910*/  F2FP.PACK_AB R69, R171, R166 ;  /* 0x000000a6ab45723e */ /* 0x000fe400000000ff */
[----:B------:R-:W-:Y:S01]  /*8920*/  F2FP.PACK_AB R71, R152, R144 ;  /* 0x000000909847723e */ /* 0x000fe200000000ff */
[----:B--2---:R-:W-:Y:S06]  /*8930*/  LDSM.16.MT88.4 R92, [R237+0x6100] ;  /* 0x00610000ed5c783b */ /* 0x004fec0000004200 */
[C---:B------:R-:W-:Y:S01]  /*8940*/  HMMA.16816.F32 R4, R68.reuse, R72, R4 ;  /* 0x000000484404723c */ /* 0x040fe20000001804 */
[----:B------:R-:W-:Y:S02]  /*8950*/  MUFU.EX2 R160, R91 ;  /* 0x0000005b00a07308 */ /* 0x000fe40000000800 */
[--C-:B-1----:R-:W-:Y:S05]  /*8960*/  FFMA.FTZ R89, R168, c[0x0][0x2d0], -R204.reuse ;  /* 0x0000b400a8597a23 */ /* 0x102fea00000108cc */
[C---:B------:R-:W-:Y:S01]  /*8970*/  HMMA.16816.F32 R8, R68.reuse, R74, R8 ;  /* 0x0000004a4408723c */ /* 0x040fe20000001808 */
[----:B------:R-:W1:Y:S02]  /*8980*/  LDSM.16.MT88.4 R72, [R240+0x5900] ;  /* 0x00590000f048783b */ /* 0x000e640000004200 */
[----:B------:R-:W-:Y:S05]  /*8990*/  MUFU.EX2 R170, R97 ;  /* 0x0000006100aa7308 */ /* 0x000fea0000000800 */
[C---:B------:R-:W-:Y:S05]  /*89a0*/  HMMA.16816.F32 R12, R68.reuse, R100, R12 ;  /* 0x00000064440c723c */ /* 0x040fea000000180c */
[----:B------:R-:W-:Y:S02]  /*89b0*/  MUFU.EX2 R140, R98 ;  /* 0x00000062008c7308 */ /* 0x000fe40000000800 */
[--C-:B------:R-:W-:Y:S01]  /*89c0*/  FFMA.FTZ R101, R163, c[0x0][0x2d0], -R204.reuse ;  /* 0x0000b400a3657a23 */ /* 0x100fe200000108cc */
[C---:B------:R-:W-:Y:S04]  /*89d0*/  HMMA.16816.F32 R16, R68.reuse, R102, R16 ;  /* 0x000000664410723c */ /* 0x040fe80000001810 */
[--C-:B------:R-:W-:Y:S03]  /*89e0*/  FFMA.FTZ R100, R157, c[0x0][0x2d0], -R204.reuse ;  /* 0x0000b4009d647a23 */ /* 0x100fe600000108cc */
[----:B------:R2:W-:Y:S01]  /*89f0*/  MUFU.EX2 R169, R96 ;  /* 0x0000006000a97308 */ /* 0x0005e20000000800 */
[C---:B------:R-:W-:Y:S04]  /*8a00*/  HMMA.16816.F32 R20, R68.reuse, R80, R20 ;  /* 0x000000504414723c */ /* 0x040fe80000001814 */
[----:B------:R-:W-:Y:S04]  /*8a10*/  FFMA.FTZ R102, R161, c[0x0][0x2d0], -R204 ;  /* 0x0000b400a1667a23 */ /* 0x000fe800000108cc */
[C---:B------:R-:W-:Y:S01]  /*8a20*/  HMMA.16816.F32 R24, R68.reuse, R82, R24 ;  /* 0x000000524418723c */ /* 0x040fe20000001818 */
[----:B------:R-:W3:Y:S01]  /*8a30*/  LDSM.16.MT88.4 R80, [R237+0x5900] ;  /* 0x00590000ed50783b */ /* 0x000ee20000004200 */
[----:B------:R-:W-:Y:S06]  /*8a40*/  MUFU.EX2 R161, R102 ;  /* 0x0000006600a17308 */ /* 0x000fec0000000800 */
[C---:B----4-:R-:W-:Y:S04]  /*8a50*/  HMMA.16816.F32 R28, R68.reuse, R76, R28 ;  /* 0x0000004c441c723c */ /* 0x050fe8000000181c */
[----:B------:R-:W-:Y:S01]  /*8a60*/  MUFU.EX2 R163, R101 ;  /* 0x0000006500a37308 */ /* 0x000fe20000000800 */
[----:B--2---:R-:W-:Y:S03]  /*8a70*/  LDSM.16.MT88.4 R96, [R238+0x2900] ;  /* 0x00290000ee60783b */ /* 0x004fe60000004200 */
[C---:B------:R-:W-:Y:S06]  /*8a80*/  HMMA.16816.F32 R32, R68.reuse, R78, R32 ;  /* 0x0000004e4420723c */ /* 0x040fec0000001820 */
[----:B------:R2:W-:Y:S01]  /*8a90*/  MUFU.EX2 R157, R100 ;  /* 0x00000064009d7308 */ /* 0x0005e20000000800 */
[----:B------:R-:W4:Y:S01]  /*8aa0*/  LDSM.16.MT88.4 R76, [R236+0x5900] ;  /* 0x00590000ec4c783b */ /* 0x000f220000004200 */
[C---:B-1----:R-:W-:Y:S08]  /*8ab0*/  HMMA.16816.F32 R36, R68.reuse, R72, R36 ;  /* 0x000000484424723c */ /* 0x042ff00000001824 */
[C---:B------:R-:W-:Y:S01]  /*8ac0*/  HMMA.16816.F32 R40, R68.reuse, R74, R40 ;  /* 0x0000004a4428723c */ /* 0x040fe20000001828 */
[----:B------:R-:W1:Y:S01]  /*8ad0*/  LDSM.16.MT88.4 R72, [R240+0x2100] ;  /* 0x00210000f048783b */ /* 0x000e620000004200 */
[----:B------:R5:W1:Y:S06]  /*8ae0*/  MUFU.EX2 R168, R89 ;  /* 0x0000005900a87308 */ /* 0x000a6c0000000800 */
[C---:B------:R-:W-:Y:S04]  /*8af0*/  HMMA.16816.F32 R44, R68.reuse, R84, R44 ;  /* 0x00000054442c723c */ /* 0x040fe8000000182c */
[----:B------:R4:W1:Y:S01]  /*8b00*/  MUFU.EX2 R121, R88 ;  /* 0x0000005800797308 */ /* 0x0008620000000800 */
[----:B--2---:R-:W-:Y:S03]  /*8b10*/  LDSM.16.MT88.4 R100, [R236+0x3900] ;  /* 0x00390000ec64783b */ /* 0x004fe60000004200 */
[C---:B------:R-:W-:Y:S05]  /*8b20*/  HMMA.16816.F32 R48, R68.reuse, R86, R48 ;  /* 0x000000564430723c */ /* 0x040fea0000001830 */
[----:B------:R-:W2:Y:S03]  /*8b30*/  LDSM.16.MT88.4 R84, [R238+0x2100] ;  /* 0x00210000ee54783b */ /* 0x000ea60000004200 */
[C---:B---3--:R-:W-:Y:S04]  /*8b40*/  HMMA.16816.F32 R52, R68.reuse, R80, R52 ;  /* 0x000000504434723c */ /* 0x048fe80000001834 */
[--C-:B-----5:R-:W-:Y:S04]  /*8b50*/  FFMA.FTZ R89, R156, c[0x0][0x2d0], -R210.reuse ;  /* 0x0000b4009c597a23 */ /* 0x120fe800000108d2 */
[C---:B------:R-:W-:Y:S01]  /*8b60*/  HMMA.16816.F32 R56, R68.reuse, R82, R56 ;  /* 0x000000524438723c */ /* 0x040fe20000001838 */
[----:B------:R-:W3:Y:S01]  /*8b70*/  LDSM.16.MT88.4 R80, [R237+0x2100] ;  /* 0x00210000ed50783b */ /* 0x000ee20000004200 */
[----:B------:R-:W-:Y:S02]  /*8b80*/  MUFU.EX2 R156, R89 ;  /* 0x00000059009c7308 */ /* 0x000fe40000000800 */
[--C-:B----4-:R-:W-:Y:S04]  /*8b90*/  FFMA.FTZ R88, R148, c[0x0][0x2d0], -R210.reuse ;  /* 0x0000b40094587a23 */ /* 0x110fe800000108d2 */
[C---:B------:R-:W-:Y:S04]  /*8ba0*/  HMMA.16816.F32 R60, R68.reuse, R76, R60 ;  /* 0x0000004c443c723c */ /* 0x040fe8000000183c */
[----:B------:R4:W5:Y:S04]  /*8bb0*/  MUFU.EX2 R148, R88 ;  /* 0x0000005800947308 */ /* 0x0009680000000800 */
[----:B------:R-:W-:Y:S01]  /*8bc0*/  HMMA.16816.F32 R64, R68, R78, R64 ;  /* 0x0000004e4440723c */ /* 0x000fe20000001840 */
[----:B------:R-:W3:Y:S06]  /*8bd0*/  LDSM.16.MT88.4 R76, [R236+0x2100] ;  /* 0x00210000ec4c783b */ /* 0x000eec0000004200 */
[----:B------:R-:W-:Y:S02]  /*8be0*/  F2FP.PACK_AB R68, R115, R114 ;  /* 0x000000727344723e */ /* 0x000fe400000000ff */
[----:B------:R-:W-:Y:S03]  /*8bf0*/  F2FP.PACK_AB R70, R122, R120 ;  /* 0x000000787a46723e */ /* 0x000fe600000000ff */
[----:B-1----:R-:W-:Y:S02]  /*8c00*/  F2FP.PACK_AB R69, R164, R168 ;  /* 0x000000a8a445723e */ /* 0x002fe400000000ff */
[----:B------:R-:W-:Y:S01]  /*8c10*/  F2FP.PACK_AB R71, R160, R121 ;  /* 0x00000079a047723e */ /* 0x000fe200000000ff */
[----:B----4-:R-:W-:Y:S06]  /*8c20*/  LDSM.16.MT88.4 R88, [R238+0x6100] ;  /* 0x00610000ee58783b */ /* 0x010fec0000004200 */
[C---:B------:R-:W-:Y:S08]  /*8c30*/  HMMA.16816.F32 R4, R68.reuse, R72, R4 ;  /* 0x000000484404723c */ /* 0x040ff00000001804 */
[C---:B------:R-:W-:Y:S01]  /*8c40*/  HMMA.16816.F32 R8, R68.reuse, R74, R8 ;  /* 0x0000004a4408723c */ /* 0x040fe20000001808 */
[----:B------:R-:W1:Y:S07]  /*8c50*/  LDSM.16.MT88.4 R72, [R240+0x6100] ;  /* 0x00610000f048783b */ /* 0x000e6e0000004200 */
[C---:B--2---:R-:W-:Y:S08]  /*8c60*/  HMMA.16816.F32 R12, R68.reuse, R84, R12 ;  /* 0x00000054440c723c */ /* 0x044ff0000000180c */
[C---:B------:R-:W-:Y:S01]  /*8c70*/  HMMA.16816.F32 R16, R68.reuse, R86, R16 ;  /* 0x000000564410723c */ /* 0x040fe20000001810 */
[----:B------:R-:W2:Y:S07]  /*8c80*/  LDSM.16.MT88.4 R84, [R236+0x6100] ;  /* 0x00610000ec54783b */ /* 0x000eae0000004200 */
[C---:B---3--:R-:W-:Y:S08]  /*8c90*/  HMMA.16816.F32 R20, R68.reuse, R80, R20 ;  /* 0x000000504414723c */ /* 0x048ff00000001814 */
[C---:B------:R-:W-:Y:S01]  /*8ca0*/  HMMA.16816.F32 R24, R68.reuse, R82, R24 ;  /* 0x000000524418723c */ /* 0x040fe20000001818 */
[----:B------:R-:W3:Y:S07]  /*8cb0*/  LDSM.16.MT88.4 R80, [R240+0x2900] ;  /* 0x00290000f050783b */ /* 0x000eee0000004200 */
[C---:B------:R-:W-:Y:S08]  /*8cc0*/  HMMA.16816.F32 R28, R68.reuse, R76, R28 ;  /* 0x0000004c441c723c */ /* 0x040ff0000000181c */
[C---:B------:R-:W-:Y:S01]  /*8cd0*/  HMMA.16816.F32 R32, R68.reuse, R78, R32 ;  /* 0x0000004e4420723c */ /* 0x040fe20000001820 */
[----:B------:R-:W4:Y:S07]  /*8ce0*/  LDSM.16.MT88.4 R76, [R237+0x2900] ;  /* 0x00290000ed4c783b */ /* 0x000f2e0000004200 */
[C---:B-1----:R-:W-:Y:S08]  /*8cf0*/  HMMA.16816.F32 R36, R68.reuse, R72, R36 ;  /* 0x000000484424723c */ /* 0x042ff00000001824 */
[C---:B------:R-:W-:Y:S01]  /*8d00*/  HMMA.16816.F32 R40, R68.reuse, R74, R40 ;  /* 0x0000004a4428723c */ /* 0x040fe20000001828 */
[----:B------:R-:W1:Y:S07]  /*8d10*/  LDSM.16.MT88.4 R72, [R236+0x2900] ;  /* 0x00290000ec48783b */ /* 0x000e6e0000004200 */
[C---:B------:R-:W-:Y:S07]  /*8d20*/  HMMA.16816.F32 R44, R68.reuse, R88, R44 ;  /* 0x00000058442c723c */ /* 0x040fee000000182c */
[--C-:B------:R-:W-:Y:S01]  /*8d30*/  FFMA.FTZ R88, R149, c[0x0][0x2d0], -R210.reuse ;  /* 0x0000b40095587a23 */ /* 0x100fe200000108d2 */
[C---:B------:R-:W-:Y:S03]  /*8d40*/  HMMA.16816.F32 R48, R68.reuse, R90, R48 ;  /* 0x0000005a4430723c */ /* 0x040fe60000001830 */
[----:B------:R-:W-:Y:S01]  /*8d50*/  MUFU.EX2 R149, R88 ;  /* 0x0000005800957308 */ /* 0x000fe20000000800 */
[--C-:B------:R-:W-:Y:S03]  /*8d60*/  FFMA.FTZ R89, R145, c[0x0][0x2d0], -R210.reuse ;  /* 0x0000b40091597a23 */ /* 0x100fe600000108d2 */
[--C-:B------:R-:W-:Y:S01]  /*8d70*/  FFMA.FTZ R91, R147, c[0x0][0x2d0], -R210.reuse ;  /* 0x0000b400935b7a23 */ /* 0x100fe200000108d2 */
[C---:B------:R-:W-:Y:S04]  /*8d80*/  HMMA.16816.F32 R52, R68.reuse, R92, R52 ;  /* 0x0000005c4434723c */ /* 0x040fe80000001834 */
[--C-:B------:R-:W-:Y:S01]  /*8d90*/  FFMA.FTZ R90, R143, c[0x0][0x2d0], -R210.reuse ;  /* 0x0000b4008f5a7a23 */ /* 0x100fe200000108d2 */
[----:B------:R-:W1:Y:S01]  /*8da0*/  MUFU.EX2 R147, R91 ;  /* 0x0000005b00937308 */ /* 0x000e620000000800 */
[----:B------:R-:W-:Y:S02]  /*8db0*/  FFMA.FTZ R210, R206, c[0x0][0x2d0], -R210 ;  /* 0x0000b400ced27a23 */ /* 0x000fe400000108d2 */
[C---:B------:R-:W-:Y:S01]  /*8dc0*/  HMMA.16816.F32 R56, R68.reuse, R94, R56 ;  /* 0x0000005e4438723c */ /* 0x040fe20000001838 */
[----:B------:R-:W-:Y:S03]  /*8dd0*/  LDSM.16.MT88.4 R92, [R237+0x7100] ;  /* 0x00710000ed5c783b */ /* 0x000fe60000004200 */
[--C-:B------:R-:W-:Y:S01]  /*8de0*/  FFMA.FTZ R206, R203, c[0x0][0x2d0], -R204.reuse ;  /* 0x0000b400cbce7a23 */ /* 0x100fe200000108cc */
[----:B------:R-:W-:Y:S01]  /*8df0*/  MOV R203, R122 ;  /* 0x0000007a00cb7202 */ /* 0x000fe20000000f00 */
[----:B------:R-:W-:Y:S01]  /*8e00*/  FFMA.FTZ R204, R133, c[0x0][0x2d0], -R204 ;  /* 0x0000b40085cc7a23 */ /* 0x000fe200000108cc */
[----:B------:R-:W-:Y:S01]  /*8e10*/  MUFU.EX2 R145, R89 ;  /* 0x0000005900917308 */ /* 0x000fe20000000800 */
[C---:B--2---:R-:W-:Y:S08]  /*8e20*/  HMMA.16816.F32 R60, R68.reuse, R84, R60 ;  /* 0x00000054443c723c */ /* 0x044ff0000000183c */
[----:B------:R-:W-:Y:S01]  /*8e30*/  HMMA.16816.F32 R64, R68, R86, R64 ;  /* 0x000000564440723c */ /* 0x000fe20000001840 */
[----:B------:R-:W-:Y:S01]  /*8e40*/  LDSM.16.MT88.4 R84, [R238+0x6900] ;  /* 0x00690000ee54783b */ /* 0x000fe20000004200 */
[----:B------:R2:W1:Y:S05]  /*8e50*/  MUFU.EX2 R143, R90 ;  /* 0x0000005a008f7308 */ /* 0x00046a0000000800 */
[----:B-----5:R-:W-:Y:S02]  /*8e60*/  F2FP.PACK_AB R68, R148, R156 ;  /* 0x0000009c9444723e */ /* 0x020fe400000000ff */
[----:B------:R-:W-:Y:S03]  /*8e70*/  F2FP.PACK_AB R70, R140, R170 ;  /* 0x000000aa8c46723e */ /* 0x000fe600000000ff */
[----:B------:R-:W-:Y:S01]  /*8e80*/  F2FP.PACK_AB R69, R161, R169 ;  /* 0x000000a9a145723e */ /* 0x000fe200000000ff */
[----:B------:R-:W5:Y:S01]  /*8e90*/  MUFU.EX2 R210, R210 ;  /* 0x000000d200d27308 */ /* 0x000f620000000800 */
[----:B------:R-:W-:Y:S07]  /*8ea0*/  F2FP.PACK_AB R71, R157, R163 ;  /* 0x000000a39d47723e */ /* 0x000fee00000000ff */
[C---:B---3--:R-:W-:Y:S02]  /*8eb0*/  HMMA.16816.F32 R4, R68.reuse, R80, R4 ;  /* 0x000000504404723c */ /* 0x048fe40000001804 */
[----:B------:R-:W-:Y:S01]  /*8ec0*/  MUFU.EX2 R133, R204 ;  /* 0x000000cc00857308 */ /* 0x000fe20000000800 */
[----:B--2---:R-:W-:Y:S05]  /*8ed0*/  LDSM.16.MT88.4 R88, [R238+0x7100] ;  /* 0x00710000ee58783b */ /* 0x004fea0000004200 */
[C---:B------:R-:W-:Y:S04]  /*8ee0*/  HMMA.16816.F32 R8, R68.reuse, R82, R8 ;  /* 0x000000524408723c */ /* 0x040fe80000001808 */
[----:B------:R-:W2:Y:S01]  /*8ef0*/  MUFU.EX2 R206, R206 ;  /* 0x000000ce00ce7308 */ /* 0x000ea20000000800 */
[----:B------:R-:W3:Y:S03]  /*8f00*/  LDSM.16.MT88.4 R80, [R240+0x6900] ;  /* 0x00690000f050783b */ /* 0x000ee60000004200 */
[C---:B------:R-:W-:Y:S08]  /*8f10*/  HMMA.16816.F32 R12, R68.reuse, R96, R12 ;  /* 0x00000060440c723c */ /* 0x040ff0000000180c */
[C---:B------:R-:W-:Y:S01]  /*8f20*/  HMMA.16816.F32 R16, R68.reuse, R98, R16 ;  /* 0x000000624410723c */ /* 0x040fe20000001810 */
[----:B------:R-:W-:Y:S07]  /*8f30*/  LDSM.16.MT88.4 R96, [R236+0x7100] ;  /* 0x00710000ec60783b */ /* 0x000fee0000004200 */
[C---:B----4-:R-:W-:Y:S08]  /*8f40*/  HMMA.16816.F32 R20, R68.reuse, R76, R20 ;  /* 0x0000004c4414723c */ /* 0x050ff00000001814 */
[C---:B------:R-:W-:Y:S01]  /*8f50*/  HMMA.16816.F32 R24, R68.reuse, R78, R24 ;  /* 0x0000004e4418723c */ /* 0x040fe20000001818 */
[----:B------:R-:W4:Y:S07]  /*8f60*/  LDSM.16.MT88.4 R76, [R237+0x6900] ;  /* 0x00690000ed4c783b */ /* 0x000f2e0000004200 */
[C---:B-1----:R-:W-:Y:S08]  /*8f70*/  HMMA.16816.F32 R28, R68.reuse, R72, R28 ;  /* 0x00000048441c723c */ /* 0x042ff0000000181c */
[C---:B------:R-:W-:Y:S01]  /*8f80*/  HMMA.16816.F32 R32, R68.reuse, R74, R32 ;  /* 0x0000004a4420723c */ /* 0x040fe20000001820 */
[----:B------:R-:W1:Y:S07]  /*8f90*/  LDSM.16.MT88.4 R72, [R236+0x6900] ;  /* 0x00690000ec48783b */ /* 0x000e6e0000004200 */
[C---:B---3--:R-:W-:Y:S08]  /*8fa0*/  HMMA.16816.F32 R36, R68.reuse, R80, R36 ;  /* 0x000000504424723c */ /* 0x048ff00000001824 */
[C---:B------:R-:W-:Y:S01]  /*8fb0*/  HMMA.16816.F32 R40, R68.reuse, R82, R40 ;  /* 0x000000524428723c */ /* 0x040fe20000001828 */
[----:B------:R-:W3:Y:S07]  /*8fc0*/  LDSM.16.MT88.4 R80, [R240+0x3100] ;  /* 0x00310000f050783b */ /* 0x000eee0000004200 */
[C---:B------:R-:W-:Y:S08]  /*8fd0*/  HMMA.16816.F32 R44, R68.reuse, R84, R44 ;  /* 0x00000054442c723c */ /* 0x040ff0000000182c */
[C---:B------:R-:W-:Y:S01]  /*8fe0*/  HMMA.16816.F32 R48, R68.reuse, R86, R48 ;  /* 0x000000564430723c */ /* 0x040fe20000001830 */
[----:B------:R-:W-:Y:S07]  /*8ff0*/  LDSM.16.MT88.4 R84, [R236+0x3100] ;  /* 0x00310000ec54783b */ /* 0x000fee0000004200 */
[C---:B----4-:R-:W-:Y:S08]  /*9000*/  HMMA.16816.F32 R52, R68.reuse, R76, R52 ;  /* 0x0000004c4434723c */ /* 0x050ff00000001834 */
[C---:B------:R-:W-:Y:S01]  /*9010*/  HMMA.16816.F32 R56, R68.reuse, R78, R56 ;  /* 0x0000004e4438723c */ /* 0x040fe20000001838 */
[----:B------:R-:W4:Y:S07]  /*9020*/  LDSM.16.MT88.4 R76, [R238+0x3100] ;  /* 0x00310000ee4c783b */ /* 0x000f2e0000004200 */
[C---:B-1----:R-:W-:Y:S08]  /*9030*/  HMMA.16816.F32 R60, R68.reuse, R72, R60 ;  /* 0x00000048443c723c */ /* 0x042ff0000000183c */
[----:B------:R-:W-:Y:S01]  /*9040*/  HMMA.16816.F32 R64, R68, R74, R64 ;  /* 0x0000004a4440723c */ /* 0x000fe20000001840 */
[----:B------:R-:W1:Y:S06]  /*9050*/  LDSM.16.MT88.4 R72, [R237+0x3100] ;  /* 0x00310000ed48783b */ /* 0x000e6c0000004200 */
[----:B------:R-:W-:Y:S02]  /*9060*/  F2FP.PACK_AB R68, R147, R149 ;  /* 0x000000959344723e */ /* 0x000fe400000000ff */
[----:B------:R-:W-:Y:S03]  /*9070*/  F2FP.PACK_AB R70, R143, R145 ;  /* 0x000000918f46723e */ /* 0x000fe600000000ff */
[----:B------:R-:W-:Y:S02]  /*9080*/  F2FP.PACK_AB R69, R217, R219 ;  /* 0x000000dbd945723e */ /* 0x000fe400000000ff */
[----:B------:R-:W-:Y:S07]  /*9090*/  F2FP.PACK_AB R71, R211, R218 ;  /* 0x000000dad347723e */ /* 0x000fee00000000ff */
[C---:B---3--:R-:W-:Y:S08]  /*90a0*/  HMMA.16816.F32 R4, R68.reuse, R80, R4 ;  /* 0x000000504404723c */ /* 0x048ff00000001804 */
[C---:B------:R-:W-:Y:S01]  /*90b0*/  HMMA.16816.F32 R8, R68.reuse, R82, R8 ;  /* 0x000000524408723c */ /* 0x040fe20000001808 */
[----:B------:R-:W3:Y:S07]  /*90c0*/  LDSM.16.MT88.4 R80, [R240+0x7100] ;  /* 0x00710000f050783b */ /* 0x000eee0000004200 */
[C---:B----4-:R-:W-:Y:S01]  /*90d0*/  HMMA.16816.F32 R12, R68.reuse, R76, R12 ;  /* 0x0000004c440c723c */ /* 0x050fe2000000180c */
[----:B------:R-:W4:Y:S07]  /*90e0*/  LDL.LU R77, [R1+0xc] ;  /* 0x00000c00014d7983 */ /* 0x000f2e0000300800 */
[C---:B------:R-:W-:Y:S08]  /*90f0*/  HMMA.16816.F32 R16, R68.reuse, R78, R16 ;  /* 0x0000004e4410723c */ /* 0x040ff00000001810 */
[C---:B-1----:R-:W-:Y:S07]  /*9100*/  HMMA.16816.F32 R20, R68.reuse, R72, R20 ;  /* 0x000000484414723c */ /* 0x042fee0000001814 */
[----:B------:R-:W-:Y:S01]  /*9110*/  MOV R73, R121 ;  /* 0x0000007900497202 */ /* 0x000fe20000000f00 */
[C---:B------:R-:W-:Y:S04]  /*9120*/  HMMA.16816.F32 R24, R68.reuse, R74, R24 ;  /* 0x0000004a4418723c */ /* 0x040fe80000001818 */
[----:B------:R-:W-:Y:S03]  /*9130*/  MOV R72, R120 ;  /* 0x0000007800487202 */ /* 0x000fe60000000f00 */
[----:B------:R-:W-:Y:S01]  /*9140*/  MOV R75, R115 ;  /* 0x00000073004b7202 */ /* 0x000fe20000000f00 */
[C---:B------:R-:W-:Y:S04]  /*9150*/  HMMA.16816.F32 R28, R68.reuse, R84, R28 ;  /* 0x00000054441c723c */ /* 0x040fe8000000181c */
[----:B------:R-:W-:Y:S04]  /*9160*/  MOV R74, R114 ;  /* 0x00000072004a7202 */ /* 0x000fe80000000f00 */
[C---:B------:R-:W-:Y:S01]  /*9170*/  HMMA.16816.F32 R32, R68.reuse, R86, R32 ;  /* 0x000000564420723c */ /* 0x040fe20000001820 */
[----:B------:R-:W-:Y:S07]  /*9180*/  LDSM.16.MT88.4 R84, [R238+0x7900] ;  /* 0x00790000ee54783b */ /* 0x000fee0000004200 */
[C---:B---3--:R-:W-:Y:S08]  /*9190*/  HMMA.16816.F32 R36, R68.reuse, R80, R36 ;  /* 0x000000504424723c */ /* 0x048ff00000001824 */
[C---:B------:R-:W-:Y:S08]  /*91a0*/  HMMA.16816.F32 R40, R68.reuse, R82, R40 ;  /* 0x000000524428723c */ /* 0x040ff00000001828 */
[C---:B------:R-:W-:Y:S08]  /*91b0*/  HMMA.16816.F32 R44, R68.reuse, R88, R44 ;  /* 0x00000058442c723c */ /* 0x040ff0000000182c */
[C---:B------:R-:W-:Y:S08]  /*91c0*/  HMMA.16816.F32 R48, R68.reuse, R90, R48 ;  /* 0x0000005a4430723c */ /* 0x040ff00000001830 */
[C---:B------:R-:W-:Y:S08]  /*91d0*/  HMMA.16816.F32 R52, R68.reuse, R92, R52 ;  /* 0x0000005c4434723c */ /* 0x040ff00000001834 */
[C---:B------:R-:W-:Y:S01]  /*91e0*/  HMMA.16816.F32 R56, R68.reuse, R94, R56 ;  /* 0x0000005e4438723c */ /* 0x040fe20000001838 */
[----:B------:R-:W1:Y:S07]  /*91f0*/  LDSM.16.MT88.4 R92, [R240+0x7900] ;  /* 0x00790000f05c783b */ /* 0x000e6e0000004200 */
[C---:B------:R-:W-:Y:S08]  /*9200*/  HMMA.16816.F32 R60, R68.reuse, R96, R60 ;  /* 0x00000060443c723c */ /* 0x040ff0000000183c */
[----:B------:R-:W-:Y:S07]  /*9210*/  HMMA.16816.F32 R64, R68, R98, R64 ;  /* 0x000000624440723c */ /* 0x000fee0000001840 */
[----:B------:R-:W-:Y:S02]  /*9220*/  F2FP.PACK_AB R68, R209, R208 ;  /* 0x000000d0d144723e */ /* 0x000fe400000000ff */
[----:B-----5:R-:W-:Y:S03]  /*9230*/  F2FP.PACK_AB R70, R210, R207 ;  /* 0x000000cfd246723e */ /* 0x020fe600000000ff */
[----:B--2---:R-:W-:Y:S02]  /*9240*/  F2FP.PACK_AB R69, R206, R205 ;  /* 0x000000cdce45723e */ /* 0x004fe400000000ff */
[----:B------:R-:W-:Y:S07]  /*9250*/  F2FP.PACK_AB R71, R133, R134 ;  /* 0x000000868547723e */ /* 0x000fee00000000ff */
[C---:B------:R-:W-:Y:S07]  /*9260*/  HMMA.16816.F32 R128, R68.reuse, R124, R4 ;  /* 0x0000007c4480723c */ /* 0x040fee0000001804 */
[----:B------:R-:W-:Y:S01]  /*9270*/  FADD.FTZ R5, R113, R112 ;  /* 0x0000007071057221 */ /* 0x000fe20000010000 */
[C---:B------:R-:W-:Y:S04]  /*9280*/  HMMA.16816.F32 R124, R68.reuse, R126, R8 ;  /* 0x0000007e447c723c */ /* 0x040fe80000001808 */
[----:B------:R-:W-:Y:S04]  /*9290*/  FADD.FTZ R216, R216, R5 ;  /* 0x00000005d8d87221 */ /* 0x000fe80000010000 */
[----:B------:R-:W-:Y:S01]  /*92a0*/  FADD.FTZ R5, R141, R216 ;  /* 0x000000d88d057221 */ /* 0x000fe20000010000 */
[C---:B------:R-:W-:Y:S08]  /*92b0*/  HMMA.16816.F32 R120, R68.reuse, R116, R12 ;  /* 0x000000744478723c */ /* 0x040ff0000000180c */
[C---:B------:R-:W-:Y:S08]  /*92c0*/  HMMA.16816.F32 R116, R68.reuse, R118, R16 ;  /* 0x000000764474723c */ /* 0x040ff00000001810 */
[C---:B------:R-:W-:Y:S08]  /*92d0*/  HMMA.16816.F32 R112, R68.reuse, R108, R20 ;  /* 0x0000006c4470723c */ /* 0x040ff00000001814 */
[C---:B------:R-:W-:Y:S04]  /*92e0*/  HMMA.16816.F32 R108, R68.reuse, R110, R24 ;  /* 0x0000006e446c723c */ /* 0x040fe80000001818 */
[----:B----4-:R-:W-:Y:S02]  /*92f0*/  FFMA.FTZ R202, R2, R77, R202 ;  /* 0x0000004d02ca7223 */ /* 0x010fe400000100ca */
[----:B------:R-:W-:Y:S01]  /*9300*/  FADD.FTZ R2, R150, R5 ;  /* 0x0000000596027221 */ /* 0x000fe20000010000 */
[----:B------:R-:W2:Y:S01]  /*9310*/  LDSM.16.MT88.4 R76, [R237+0x7900] ;  /* 0x00790000ed4c783b */ /* 0x000ea20000004200 */
[----:B------:R-:W-:Y:S04]  /*9320*/  FADD.FTZ R201, R201, R202 ;  /* 0x000000cac9c97221 */ /* 0x000fe80000010000 */
[----:B------:R-:W-:Y:S02]  /*9330*/  FADD.FTZ R7, R155, R2 ;  /* 0x000000029b077221 */ /* 0x000fe40000010000 */
        /* <DEDUP_REMOVED lines=13> */
[C---:B------:R-:W-:Y:S03]  /*9410*/  HMMA.16816.F32 R104, R68.reuse, R100, R28 ;  /* 0x000000644468723c */ /* 0x040fe6000000181c */
[----:B------:R-:W-:Y:S02]  /*9420*/  FADD.FTZ R5, R151, R0 ;  /* 0x0000000097057221 */ /* 0x000fe40000010000 */
[----:B------:R-:W-:Y:S02]  /*9430*/  FADD.FTZ R9, R168, R9 ;  /* 0x00000009a8097221 */ /* 0x000fe40000010000 */
[----:B------:R-:W-:Y:S01]  /*9440*/  FADD.FTZ R0, R146, R5 ;  /* 0x0000000592007221 */ /* 0x000fe20000010000 */
[C---:B------:R-:W-:Y:S04]  /*9450*/  HMMA.16816.F32 R100, R68.reuse, R102, R32 ;  /* 0x000000664464723c */ /* 0x040fe80000001820 */
[----:B------:R-:W-:Y:S02]  /*9460*/  FADD.FTZ R5, R153, R0 ;  /* 0x0000000099057221 */ /* 0x000fe40000010000 */
[----:B------:R-:W-:Y:S02]  /*9470*/  FADD.FTZ R2, R164, R9 ;  /* 0x00000009a4027221 */ /* 0x000fe40000010000 */
[----:B------:R-:W-:Y:S01]  /*9480*/  FADD.FTZ R0, R158, R5 ;  /* 0x000000059e007221 */ /* 0x000fe20000010000 */
[C---:B-1----:R-:W-:Y:S03]  /*9490*/  HMMA.16816.F32 R96, R68.reuse, R92, R36 ;  /* 0x0000005c4460723c */ /* 0x042fe60000001824 */
[----:B------:R-:W-:Y:S02]  /*94a0*/  FADD.FTZ R5, R165, R0 ;  /* 0x00000000a5057221 */ /* 0x000fe40000010000 */
[----:B------:R-:W-:Y:S02]  /*94b0*/  FADD.FTZ R11, R73, R2 ;  /* 0x00000002490b7221 */ /* 0x000fe40000010000 */
[----:B------:R-:W-:Y:S01]  /*94c0*/  FADD.FTZ R0, R162, R5 ;  /* 0x00000005a2007221 */ /* 0x000fe20000010000 */
[C---:B------:R-:W-:Y:S01]  /*94d0*/  HMMA.16816.F32 R92, R68.reuse, R94, R40 ;  /* 0x0000005e445c723c */ /* 0x040fe20000001828 */
[----:B------:R-:W1:Y:S03]  /*94e0*/  LDSM.16.MT88.4 R4, [R236+0x7900] ;  /* 0x00790000ec04783b */ /* 0x000e660000004200 */
[----:B------:R-:W-:Y:S04]  /*94f0*/  FADD.FTZ R0, R167, R0 ;  /* 0x00000000a7007221 */ /* 0x000fe80000010000 */
[----:B------:R-:W-:Y:S01]  /*9500*/  FADD.FTZ R0, R74, R0 ;  /* 0x000000004a007221 */ /* 0x000fe20000010000 */
[C---:B------:R-:W-:Y:S03]  /*9510*/  HMMA.16816.F32 R88, R68.reuse, R84, R44 ;  /* 0x000000544458723c */ /* 0x040fe6000000182c */
[----:B------:R-:W-:Y:S04]  /*9520*/  FADD.FTZ R0, R75, R0 ;  /* 0x000000004b007221 */ /* 0x000fe80000010000 */
[----:B------:R-:W-:Y:S01]  /*9530*/  FADD.FTZ R0, R72, R0 ;  /* 0x0000000048007221 */ /* 0x000fe20000010000 */
[C---:B------:R-:W-:Y:S04]  /*9540*/  HMMA.16816.F32 R84, R68.reuse, R86, R48 ;  /* 0x000000564454723c */ /* 0x040fe80000001830 */
[----:B------:R-:W-:Y:S02]  /*9550*/  FADD.FTZ R9, R203, R0 ;  /* 0x00000000cb097221 */ /* 0x000fe40000010000 */
[----:B------:R-:W-:Y:S02]  /*9560*/  FADD.FTZ R0, R160, R11 ;  /* 0x0000000ba0007221 */ /* 0x000fe40000010000 */
[----:B------:R-:W-:Y:S01]  /*9570*/  FADD.FTZ R9, R156, R9 ;  /* 0x000000099c097221 */ /* 0x000fe20000010000 */
[C---:B--2---:R-:W-:Y:S03]  /*9580*/  HMMA.16816.F32 R80, R68.reuse, R76, R52 ;  /* 0x0000004c4450723c */ /* 0x044fe60000001834 */
        /* <DEDUP_REMOVED lines=11> */
[----:B------:R-:W-:Y:S04]  /*9640*/  HMMA.16816.F32 R68, R68, R6, R64 ;  /* 0x000000064444723c */ /* 0x000fe80000001840 */
[----:B------:R-:W-:Y:S02]  /*9650*/  FADD.FTZ R2, R219, R2 ;  /* 0x00000002db027221 */ /* 0x000fe40000010000 */
[----:B------:R-:W-:Y:S02]  /*9660*/  FADD.FTZ R0, R145, R0 ;  /* 0x0000000091007221 */ /* 0x000fe40000010000 */
        /* <DEDUP_REMOVED lines=10> */
[----:B------:R-:W-:Y:S03]  /*9710*/  FADD.FTZ R134, R134, R205 ;  /* 0x000000cd86867221 */ /* 0x000fe60000010000 */
[----:B------:R1:W-:Y:S01]  /*9720*/  STL [R1+0xc], R0 ;  /* 0x00000c0001007387 */ /* 0x0003e20000100800 */
[----:B------:R-:W-:Y:S05]  /*9730*/  FADD.FTZ R2, R133, R134 ;  /* 0x0000008685027221 */ /* 0x000fea0000010000 */
[----:B------:R2:W-:Y:S01]  /*9740*/  STL [R1+0x8], R2 ;  /* 0x0000080201007387 */ /* 0x0005e20000100800 */
[----:B-1----:R-:W-:Y:S01]  /*9750*/  MOV R0, R3 ;  /* 0x0000000300007202 */ /* 0x002fe20000000f00 */
[----:B------:R-:W-:-:S05]  /*9760*/  @P1 BRA `(.L_x_6) ;  /* 0xffffc1c000001947 */ /* 0x000fca000383ffff */
.L_x_5:
[----:B------:R-:W3:Y:S04]  /*9770*/  LDL.LU R4, [R1+0xc] ;  /* 0x00000c0001047983 */ /* 0x000ee80000300800 */
[----:B--2---:R-:W2:Y:S01]  /*9780*/  LDL.LU R2, [R1+0x8] ;  /* 0x0000080001027983 */ /* 0x004ea20000300800 */
[----:B------:R-:W-:-:S02]  /*9790*/  MOV R7, RZ ;  /* 0x000000ff00077202 */ /* 0x000fc40000000f00 */
[----:B------:R-:W-:Y:S02]  /*97a0*/  MOV R0, RZ ;  /* 0x000000ff00007202 */ /* 0x000fe40000000f00 */
[----:B------:R-:W-:Y:S01]  /*97b0*/  PLOP3.LUT P2, PT, PT, PT, PT, 0x8, 0x0 ;  /* 0x000000000000781c */ /* 0x000fe20003f4e170 */
[----:B---3--:R-:W1:Y:S04]  /*97c0*/  SHFL.BFLY PT, R9, R4, 0x2, 0x1f ;  /* 0x0c401f0004097f89 */ /* 0x008e6800000e0000 */
[----:B--2---:R-:W2:Y:S01]  /*97d0*/  SHFL.BFLY PT, R5, R2, 0x2, 0x1f ;  /* 0x0c401f0002057f89 */ /* 0x004ea200000e0000 */
[----:B-1----:R-:W-:Y:S02]  /*97e0*/  FADD.FTZ R9, R9, R4 ;  /* 0x0000000409097221 */ /* 0x002fe40000010000 */
[----:B--2---:R-:W-:-:S03]  /*97f0*/  FADD.FTZ R5, R5, R2 ;  /* 0x0000000205057221 */ /* 0x004fc60000010000 */
[----:B------:R-:W1:Y:S04]  /*9800*/  SHFL.BFLY PT, R6, R9, 0x1, 0x1f ;  /* 0x0c201f0009067f89 */ /* 0x000e6800000e0000 */
[----:B------:R-:W2:Y:S01]  /*9810*/  SHFL.BFLY PT, R2, R5, 0x1, 0x1f ;  /* 0x0c201f0005027f89 */ /* 0x000ea200000e0000 */
[----:B-1----:R-:W-:Y:S02]  /*9820*/  FADD.FTZ R6, R9, R6 ;  /* 0x0000000609067221 */ /* 0x002fe40000010000 */
[----:B--2---:R-:W-:-:S03]  /*9830*/  FADD.FTZ R2, R2, R5 ;  /* 0x0000000502027221 */ /* 0x004fc60000010000 */
[----:B------:R-:W-:Y:S02]  /*9840*/  FSETP.NE.FTZ.AND P1, PT, R6, RZ, PT ;  /* 0x000000ff0600720b */ /* 0x000fe40003f35000 */
[----:B------:R-:W-:-:S11]  /*9850*/  FSETP.NE.FTZ.AND P0, PT, R2, RZ, PT ;  /* 0x000000ff0200720b */ /* 0x000fd60003f15000 */
[----:B------:R-:W1:Y:S01]  /*9860*/  @P1 MUFU.RCP R7, R6 ;  /* 0x0000000600071308 */ /* 0x000e620000001000 */
[----:B------:R-:W-:Y:S02]  /*9870*/  @P1 MOV R10, 0x3f317218 ;  /* 0x3f317218000a1802 */ /* 0x000fe40000000f00 */
[----:B------:R-:W-:-:S05]  /*9880*/  @P0 MOV R11, 0x3f317218 ;  /* 0x3f317218000b0802 */ /* 0x000fca0000000f00 */
[----:B------:R-:W2:Y:S08]  /*9890*/  @P1 MUFU.LG2 R6, R6 ;  /* 0x0000000600061308 */ /* 0x000eb00000000c00 */
[----:B------:R-:W3:Y:S01]  /*98a0*/  @P0 MUFU.LG2 R8, R2 ;  /* 0x0000000200080308 */ /* 0x000ee20000000c00 */
[C---:B-1----:R-:W-:Y:S02]  /*98b0*/  FMUL.FTZ R128, R7.reuse, R128 ;  /* 0x0000008007807220 */ /* 0x042fe40000410000 */
[----:B------:R-:W-:-:S02]  /*98c0*/  FMUL.FTZ R129, R7, R129 ;  /* 0x0000008107817220 */ /* 0x000fc40000410000 */
[C---:B------:R-:W-:Y:S02]  /*98d0*/  FMUL.FTZ R124, R7.reuse, R124 ;  /* 0x0000007c077c7220 */ /* 0x040fe40000410000 */
[C---:B------:R-:W-:Y:S01]  /*98e0*/  FMUL.FTZ R125, R7.reuse, R125 ;  /* 0x0000007d077d7220 */ /* 0x040fe20000410000 */
[----:B------:R1:W4:Y:S01]  /*98f0*/  @P0 MUFU.RCP R0, R2 ;  /* 0x0000000200000308 */ /* 0x0003220000001000 */
[----:B--2---:R-:W-:Y:S02]  /*9900*/  @P1 FMUL.FTZ R9, R6, 0.69314718246459960938 ;  /* 0x3f31721806091820 */ /* 0x004fe40000410000 */
[----:B------:R-:W-:Y:S02]  /*9910*/  @P1 FMUL.FTZ R6, R10, c[0x0][0x2d0] ;  /* 0x0000b4000a061a20 */ /* 0x000fe40000410000 */
[C---:B------:R-:W-:Y:S02]  /*9920*/  FMUL.FTZ R120, R7.reuse, R120 ;  /* 0x0000007807787220 */ /* 0x040fe40000410000 */
[----:B------:R-:W-:-:S02]  /*9930*/  FMUL.FTZ R121, R7, R121 ;  /* 0x0000007907797220 */ /* 0x000fc40000410000 */
[----:B---3--:R-:W-:Y:S02]  /*9940*/  @P0 FMUL.FTZ R10, R8, 0.69314718246459960938 ;  /* 0x3f317218080a0820 */ /* 0x008fe40000410000 */
[----:B------:R-:W-:Y:S02]  /*9950*/  @P0 FMUL.FTZ R8, R11, c[0x0][0x2d0] ;  /* 0x0000b4000b080a20 */ /* 0x000fe40000410000 */
[C---:B------:R-:W-:Y:S02]  /*9960*/  FMUL.FTZ R116, R7.reuse, R116 ;  /* 0x0000007407747220 */ /* 0x040fe40000410000 */
[C---:B------:R-:W-:Y:S01]  /*9970*/  FMUL.FTZ R117, R7.reuse, R117 ;  /* 0x0000007507757220 */ /* 0x040fe20000410000 */
[----:B-1----:R-:W-:Y:S01]  /*9980*/  MOV R2, 0xff800000 ;  /* 0xff80000000027802 */ /* 0x002fe20000000f00 */
[C---:B------:R-:W-:Y:S02]  /*9990*/  FMUL.FTZ R4, R7.reuse, R112 ;  /* 0x0000007007047220 */ /* 0x040fe40000410000 */
[----:B------:R-:W-:-:S02]  /*99a0*/  FMUL.FTZ R5, R7, R113 ;  /* 0x0000007107057220 */ /* 0x000fc40000410000 */
[C---:B------:R-:W-:Y:S02]  /*99b0*/  FMUL.FTZ R108, R7.reuse, R108 ;  /* 0x0000006c076c7220 */ /* 0x040fe40000410000 */
[C---:B------:R-:W-:Y:S02]  /*99c0*/  FMUL.FTZ R109, R7.reuse, R109 ;  /* 0x0000006d076d7220 */ /* 0x040fe40000410000 */
[C---:B------:R-:W-:Y:S02]  /*99d0*/  FMUL.FTZ R104, R7.reuse, R104 ;  /* 0x0000006807687220 */ /* 0x040fe40000410000 */
[C---:B------:R-:W-:Y:S02]  /*99e0*/  FMUL.FTZ R105, R7.reuse, R105 ;  /* 0x0000006907697220 */ /* 0x040fe40000410000 */
        /* <DEDUP_REMOVED lines=17> */
[----:B------:R-:W-:Y:S01]  /*9b00*/  FMUL.FTZ R69, R7, R69 ;  /* 0x0000004507457220 */ /* 0x000fe20000410000 */
[----:B------:R-:W-:Y:S01]  /*9b10*/  MOV R7, 0xff800000 ;  /* 0xff80000000077802 */ /* 0x000fe20000000f00 */
[C---:B----4-:R-:W-:Y:S02]  /*9b20*/  FMUL.FTZ R130, R0.reuse, R130 ;  /* 0x0000008200827220 */ /* 0x050fe40000410000 */
        /* <DEDUP_REMOVED lines=31> */
[----:B------:R-:W-:Y:S02]  /*9d20*/  @P1 FFMA.FTZ R2, R6, R132, R9 ;  /* 0x0000008406021223 */ /* 0x000fe40000010009 */
[----:B------:R-:W-:Y:S02]  /*9d30*/  @P0 FFMA.FTZ R7, R8, R3, R10 ;  /* 0x0000000308070223 */ /* 0x000fe4000001000a */
.L_x_3:
[----:B------:R-:W-:Y:S05]  /*9d40*/  @P2 BRA `(.L_x_7) ;  /* 0x0000136000002947 */ /* 0x000fea0003800000 */
[----:B------:R-:W1:Y:S01]  /*9d50*/  S2R R13, SR_TID.X ;  /* 0x00000000000d7919 */ /* 0x000e620000002100 */
[----:B------:R-:W-:Y:S01]  /*9d60*/  USHF.R.S32.HI UR6, URZ, 0x1f, UR10 ;  /* 0x0000001f3f067899 */ /* 0x000fe2000801140a */
[----:B------:R-:W-:Y:S01]  /*9d70*/  IMAD R8, RZ, RZ, -UR10 ;  /* 0x8000000aff087e24 */ /* 0x000fe2000f8e02ff */
[----:B------:R-:W-:Y:S01]  /*9d80*/  ULDC.64 UR4, c[0x0][0x4d0] ;  /* 0x0001340000047ab9 */ /* 0x000fe20000000a00 */
[----:B------:R-:W2:Y:S01]  /*9d90*/  S2R R3, SR_CTAID.Y ;  /* 0x0000000000037919 */ /* 0x000ea20000002600 */
[----:B------:R-:W-:Y:S01]  /*9da0*/  UIMAD UR7, UR6, UR4, URZ ;  /* 0x00000004060772a4 */ /* 0x000fe2000f8e023f */
[----:B------:R-:W-:Y:S01]  /*9db0*/  IMAD.MOV.U32 R11, RZ, RZ, c[0x0][0x4e8] ;  /* 0x00013a00ff0b7624 */ /* 0x000fe200078e00ff */
[----:B------:R-:W-:Y:S01]  /*9dc0*/  UIMAD.WIDE.U32 UR8, UR10, UR4, URZ ;  /* 0x000000040a0872a5 */ /* 0x000fe2000f8e003f */
[----:B------:R-:W3:Y:S01]  /*9dd0*/  S2R R10, SR_CTAID.Z ;  /* 0x00000000000a7919 */ /* 0x000ee20000002700 */
[----:B------:R-:W-:Y:S01]  /*9de0*/  UIMAD UR7, UR10, UR5, UR7 ;  /* 0x000000050a0772a4 */ /* 0x000fe2000f8e0207 */
[----:B------:R-:W-:Y:S01]  /*9df0*/  BSSY B0, `(.L_x_8) ;  /* 0x00000c9000007945 */ /* 0x000fe20003800000 */
[C---:B------:R-:W-:Y:S01]  /*9e00*/  ISETP.NE.AND P1, PT, R11.reuse, 0x1, PT ;  /* 0x000000010b00780c */ /* 0x040fe20003f25270 */
[----:B------:R-:W-:Y:S01]  /*9e10*/  ULDC.64 UR4, c[0x0][0x438] ;  /* 0x00010e0000047ab9 */ /* 0x000fe20000000a00 */
[----:B------:R-:W-:Y:S01]  /*9e20*/  MOV R19, UR9 ;  /* 0x0000000900137c02 */ /* 0x000fe20008000f00 */
[----:B------:R-:W-:Y:S01]  /*9e30*/  UIMAD.WIDE.U32 UR12, UR10, UR4, URZ ;  /* 0x000000040a0c72a5 */ /* 0x000fe2000f8e003f */
[----:B------:R-:W-:Y:S01]  /*9e40*/  IMAD.U32 R18, RZ, RZ, UR8 ;  /* 0x00000008ff127e24 */ /* 0x000fe2000f8e00ff */
[----:B------:R-:W-:Y:S01]  /*9e50*/  UIMAD UR4, UR6, UR4, URZ ;  /* 0x00000004060472a4 */ /* 0x000fe2000f8e023f */
[----:B------:R-:W-:Y:S01]  /*9e60*/  IMAD R11, R11, c[0x0][0x388], RZ ;  /* 0x0000e2000b0b7a24 */ /* 0x000fe200078e02ff */
[----:B------:R-:W-:-:S02]  /*9e70*/  UIADD3 UR7, UR9, UR7, URZ ;  /* 0x0000000709077290 */ /* 0x000fc4000fffe03f */
[----:B------:R-:W-:Y:S01]  /*9e80*/  UIMAD UR4, UR10, UR5, UR4 ;  /* 0x000000050a0472a4 */ /* 0x000fe2000f8e0204 */
[----:B------:R-:W-:Y:S01]  /*9e90*/  MOV R16, UR12 ;  /* 0x0000000c00107c02 */ /* 0x000fe20008000f00 */
[----:B------:R-:W-:Y:S01]  /*9ea0*/  IMAD.U32 R17, RZ, RZ, UR13 ;  /* 0x0000000dff117e24 */ /* 0x000fe2000f8e00ff */
[----:B-1----:R-:W-:Y:S01]  /*9eb0*/  SHF.R.S32.HI R0, RZ, 0x1f, R13 ;  /* 0x0000001fff007819 */ /* 0x002fe2000001140d */
[----:B------:R-:W-:Y:S01]  /*9ec0*/  UIADD3 UR4, UR13, UR4, URZ ;  /* 0x000000040d047290 */ /* 0x000fe2000fffe03f */
[----:B------:R-:W-:Y:S02]  /*9ed0*/  IMAD.U32 R19, RZ, RZ, UR7 ;  /* 0x00000007ff137e24 */ /* 0x000fe4000f8e00ff */
[-C--:B------:R-:W-:Y:S01]  /*9ee0*/  LEA.HI R15, R0, R13.reuse, RZ, 0x5 ;  /* 0x0000000d000f7211 */ /* 0x080fe200078f28ff */
[----:B--2---:R-:W-:Y:S01]  /*9ef0*/  IMAD R8, R8, c[0x0][0x550], R3 ;  /* 0x0001540008087a24 */ /* 0x004fe200078e0203 */
[----:B------:R-:W-:Y:S01]  /*9f00*/  LEA.HI R0, R0, R13, RZ, 0x2 ;  /* 0x0000000d00007211 */ /* 0x000fe200078f10ff */
[----:B------:R-:W-:Y:S01]  /*9f10*/  IMAD.U32 R17, RZ, RZ, UR4 ;  /* 0x00000004ff117e24 */ /* 0x000fe2000f8e00ff */
[----:B------:R-:W-:Y:S01]  /*9f20*/  LOP3.LUT R6, R15, 0xffffffe0, RZ, 0xc0, !PT ;  /* 0xffffffe00f067812 */ /* 0x000fe200078ec0ff */
[----:B---3--:R-:W-:Y:S01]  /*9f30*/  IMAD.WIDE.U32 R18, R10, c[0x0][0x4d8], R18 ;  /* 0x000136000a127a25 */ /* 0x008fe200078e0012 */
[----:B------:R-:W-:-:S02]  /*9f40*/  SHF.R.S32.HI R12, RZ, 0x5, R15 ;  /* 0x00000005ff0c7819 */ /* 0x000fc4000001140f */
[----:B------:R-:W-:Y:S01]  /*9f50*/  SHF.R.S32.HI R15, RZ, 0x1f, R15 ;  /* 0x0000001fff0f7819 */ /* 0x000fe2000001140f */
[----:B------:R-:W-:Y:S01]  /*9f60*/  IMAD.IADD R6, R13, 0x1, -R6 ;  /* 0x000000010d067824 */ /* 0x000fe200078e0a06 */
[----:B------:R-:W-:Y:S01]  /*9f70*/  LOP3.LUT R0, R0, 0xfffffffc, RZ, 0xc0, !PT ;  /* 0xfffffffc00007812 */ /* 0x000fe200078ec0ff */
[----:B------:R-:W-:Y:S01]  /*9f80*/  IMAD.WIDE.U32 R16, R10, c[0x0][0x440], R16 ;  /* 0x000110000a107a25 */ /* 0x000fe200078e0010 */
[----:B------:R-:W-:Y:S02]  /*9f90*/  LEA.HI R15, R15, R12, RZ, 0x3 ;  /* 0x0000000c0f0f7211 */ /* 0x000fe400078f18ff */
[----:B------:R-:W-:Y:S01]  /*9fa0*/  IADD3 R13, -R0, R13, RZ ;  /* 0x0000000d000d7210 */ /* 0x000fe20007ffe1ff */
[----:B------:R-:W-:Y:S01]  /*9fb0*/  IMAD.MOV.U32 R22, RZ, RZ, R16 ;  /* 0x000000ffff167224 */ /* 0x000fe200078e0010 */
[----:B------:R-:W-:Y:S01]  /*9fc0*/  LOP3.LUT R15, R15, 0xffffff8, RZ, 0xc0, !PT ;  /* 0x0ffffff80f0f7812 */ /* 0x000fe200078ec0ff */
[----:B------:R-:W1:Y:S01]  /*9fd0*/  S2R R0, SR_CTAID.X ;  /* 0x0000000000007919 */ /* 0x000e620000002500 */
[----:B------:R-:W-:-:S02]  /*9fe0*/  SHF.R.S32.HI R3, RZ, 0x1f, R6 ;  /* 0x0000001fff037819 */ /* 0x000fc40000011406 */
[----:B------:R-:W-:Y:S01]  /*9ff0*/  SHF.R.S32.HI R9, RZ, 0x1f, R10 ;  /* 0x0000001fff097819 */ /* 0x000fe2000001140a */
[----:B------:R-:W-:Y:S01]  /*a000*/  IMAD.IADD R15, R12, 0x1, -R15 ;  /* 0x000000010c0f7824 */ /* 0x000fe200078e0a0f */
[----:B------:R-:W-:Y:S02]  /*a010*/  LEA.HI R12, R13, R13, RZ, 0x1 ;  /* 0x0000000d0d0c7211 */ /* 0x000fe400078f08ff */
[----:B------:R-:W-:Y:S02]  /*a020*/  LEA.HI R3, R3, R6, RZ, 0x2 ;  /* 0x0000000603037211 */ /* 0x000fe400078f10ff */
[----:B------:R-:W-:Y:S02]  /*a030*/  LOP3.LUT R12, R12, 0x1ffffffe, RZ, 0xc0, !PT ;  /* 0x1ffffffe0c0c7812 */ /* 0x000fe400078ec0ff */
[----:B------:R-:W-:Y:S02]  /*a040*/  SHF.R.S32.HI R14, RZ, 0x2, R3 ;  /* 0x00000002ff0e7819 */ /* 0x000fe40000011403 */
[----:B------:R-:W-:Y:S01]  /*a050*/  IADD3 R12, R13, -R12, RZ ;  /* 0x8000000c0d0c7210 */ /* 0x000fe20007ffe0ff */
[----:B------:R-:W-:Y:S01]  /*a060*/  IMAD R13, R9, c[0x0][0x4d8], RZ ;  /* 0x00013600090d7a24 */ /* 0x000fe200078e02ff */
[----:B------:R-:W-:Y:S01]  /*a070*/  LOP3.LUT R3, R3, 0x7ffffffc, RZ, 0xc0, !PT ;  /* 0x7ffffffc03037812 */ /* 0x000fe200078ec0ff */
[----:B------:R-:W-:-:S02]  /*a080*/  IMAD R15, R15, 0x10, R14 ;  /* 0x000000100f0f7824 */ /* 0x000fc400078e020e */
[----:B------:R-:W-:Y:S02]  /*a090*/  IMAD R9, R9, c[0x0][0x440], RZ ;  /* 0x0001100009097a24 */ /* 0x000fe400078e02ff */
[----:B------:R-:W-:Y:S02]  /*a0a0*/  IMAD R21, R12, 0x8, R15 ;  /* 0x000000080c157824 */ /* 0x000fe400078e020f */
[C---:B------:R-:W-:Y:S02]  /*a0b0*/  IMAD R9, R10.reuse, c[0x0][0x444], R9 ;  /* 0x000111000a097a24 */ /* 0x040fe400078e0209 */
[----:B------:R-:W-:Y:S01]  /*a0c0*/  IMAD R13, R10, c[0x0][0x4dc], R13 ;  /* 0x000137000a0d7a24 */ /* 0x000fe200078e020d */
[C---:B-1----:R-:W-:Y:S01]  /*a0d0*/  LEA R21, R0.reuse, R21, 0x7 ;  /* 0x0000001500157211 */ /* 0x042fe200078e38ff */
[----:B------:R-:W-:Y:S01]  /*a0e0*/  IMAD.IADD R23, R17, 0x1, R9 ;  /* 0x0000000111177824 */ /* 0x000fe200078e0209 */
[----:B------:R-:W-:Y:S01]  /*a0f0*/  SHF.R.S32.HI R10, RZ, 0x1f, R8 ;  /* 0x0000001fff0a7819 */ /* 0x000fe20000011408 */
[----:B------:R-:W-:Y:S01]  /*a100*/  IMAD.IADD R19, R19, 0x1, R13 ;  /* 0x0000000113137824 */ /* 0x000fe200078e020d */
[----:B------:R-:W-:Y:S01]  /*a110*/  MOV R12, R21 ;  /* 0x00000015000c7202 */ /* 0x000fe20000000f00 */
[----:B------:R-:W-:Y:S01]  /*a120*/  @P1 IMAD.HI.U32 R9, R21, c[0x0][0x4ec], RZ ;  /* 0x00013b0015091a27 */ /* 0x000fe200078e00ff */
[----:B------:R-:W-:-:S03]  /*a130*/  LEA R0, R0, R15, 0x7 ;  /* 0x0000000f00007211 */ /* 0x000fc600078e38ff */
[C---:B------:R-:W-:Y:S01]  /*a140*/  IMAD R13, R10.reuse, c[0x0][0x4e0], RZ ;  /* 0x000138000a0d7a24 */ /* 0x040fe200078e02ff */
[----:B------:R-:W-:Y:S01]  /*a150*/  @P1 SHF.R.U32.HI R12, RZ, c[0x0][0x4f0], R9 ;  /* 0x00013c00ff0c1a19 */ /* 0x000fe20000011609 */
[----:B------:R-:W-:Y:S01]  /*a160*/  IMAD R17, R10, c[0x0][0x448], RZ ;  /* 0x000112000a117a24 */ /* 0x000fe200078e02ff */
[----:B------:R-:W-:Y:S01]  /*a170*/  MOV R9, R21 ;  /* 0x0000001500097202 */ /* 0x000fe20000000f00 */
[C---:B------:R-:W-:Y:S01]  /*a180*/  IMAD R13, R8.reuse, c[0x0][0x4e4], R13 ;  /* 0x00013900080d7a24 */ /* 0x040fe200078e020d */
[--C-:B------:R-:W-:Y:S01]  /*a190*/  SHF.R.S32.HI R14, RZ, 0x1f, R12.reuse ;  /* 0x0000001fff0e7819 */ /* 0x100fe2000001140c */
[----:B------:R-:W-:Y:S02]  /*a1a0*/  IMAD.MOV R10, RZ, RZ, -R12 ;  /* 0x000000ffff0a7224 */ /* 0x000fe400078e0a0c */
[C---:B------:R-:W-:Y:S02]  /*a1b0*/  IMAD R17, R8.reuse, c[0x0][0x44c], R17 ;  /* 0x0001130008117a24 */ /* 0x040fe400078e0211 */
[----:B------:R-:W-:-:S04]  /*a1c0*/  IMAD.WIDE.U32 R22, R8, c[0x0][0x448], R22 ;  /* 0x0001120008167a25 */ /* 0x000fc800078e0016 */
[----:B------:R-:W-:-:S04]  /*a1d0*/  IMAD.WIDE.U32 R18, R8, c[0x0][0x4e0], R18 ;  /* 0x0001380008127a25 */ /* 0x000fc800078e0012 */
[----:B------:R-:W-:Y:S01]  /*a1e0*/  @P1 IMAD.HI.U32 R8, R21, c[0x0][0x4ec], RZ ;  /* 0x00013b0015081a27 */ /* 0x000fe200078e00ff */
[----:B------:R-:W-:Y:S01]  /*a1f0*/  BAR.SYNC.DEFER_BLOCKING 0x1, 0x100 ;  /* 0x0044000000007b1d */ /* 0x000fe20000010000 */
[----:B------:R-:W-:Y:S02]  /*a200*/  IADD3 R12, P0, R12, R18, RZ ;  /* 0x000000120c0c7210 */ /* 0x000fe40007f1e0ff */
[----:B------:R-:W-:Y:S01]  /*a210*/  IMAD R10, R10, c[0x0][0x4e8], R21 ;  /* 0x00013a000a0a7a24 */ /* 0x000fe200078e0215 */
[----:B------:R-:W-:Y:S01]  /*a220*/  @P1 SHF.R.U32.HI R9, RZ, c[0x0][0x4f0], R8 ;  /* 0x00013c00ff091a19 */ /* 0x000fe20000011608 */
[----:B------:R-:W-:Y:S01]  /*a230*/  IMAD.IADD R23, R23, 0x1, R17 ;  /* 0x0000000117177824 */ /* 0x000fe200078e0211 */
[----:B------:R-:W-:Y:S01]  /*a240*/  IADD3.X R13, R14, R19, R13, P0, !PT ;  /* 0x000000130e0d7210 */ /* 0x000fe200007fe40d */
[----:B------:R-:W-:Y:S01]  /*a250*/  IMAD.IADD R3, R6, 0x1, -R3 ;  /* 0x0000000106037824 */ /* 0x000fe200078e0a03 */
[----:B------:R-:W-:Y:S01]  /*a260*/  SHF.R.S32.HI R8, RZ, 0x1f, R10 ;  /* 0x0000001fff087819 */ /* 0x000fe2000001140a */
[C---:B------:R-:W-:Y:S01]  /*a270*/  IMAD.WIDE.U32 R22, R9.reuse, c[0x0][0x430], R22 ;  /* 0x00010c0009167a25 */ /* 0x040fe200078e0016 */
[----:B------:R-:W-:-:S02]  /*a280*/  IADD3 R14, -R9, RZ, RZ ;  /* 0x000000ff090e7210 */ /* 0x000fc40007ffe1ff */
[----:B------:R-:W-:Y:S01]  /*a290*/  LOP3.LUT P1, RZ, R6, 0x3, RZ, 0xc0, !PT ;  /* 0x0000000306ff7812 */ /* 0x000fe2000782c0ff */
[----:B------:R-:W-:Y:S01]  /*a2a0*/  IMAD R17, R8, c[0x0][0x4c8], RZ ;  /* 0x0001320008117a24 */ /* 0x000fe200078e02ff */
[----:B------:R-:W-:Y:S01]  /*a2b0*/  SHF.R.S32.HI R8, RZ, 0x1f, R9 ;  /* 0x0000001fff087819 */ /* 0x000fe20000011409 */
[----:B------:R-:W-:Y:S01]  /*a2c0*/  IMAD.WIDE.U32 R12, R10, c[0x0][0x4c8], R12 ;  /* 0x000132000a0c7a25 */ /* 0x000fe200078e000c */
[----:B------:R-:W-:-:S03]  /*a2d0*/  ISETP.GE.OR P2, PT, R0, R11, P1 ;  /* 0x0000000b0000720c */ /* 0x000fc60000f46670 */
[----:B------:R-:W-:Y:S01]  /*a2e0*/  IMAD R17, R10, c[0x0][0x4cc], R17 ;  /* 0x000133000a117a24 */ /* 0x000fe200078e0211 */
[----:B------:R-:W-:Y:S01]  /*a2f0*/  LEA R10, P0, R12, c[0x0][0x4a8], 0x2 ;  /* 0x00012a000c0a7a11 */ /* 0x000fe200078010ff */
[----:B------:R-:W-:Y:S02]  /*a300*/  IMAD R14, R14, c[0x0][0x4e8], R21 ;  /* 0x00013a000e0e7a24 */ /* 0x000fe400078e0215 */
[----:B------:R-:W-:Y:S02]  /*a310*/  IMAD.IADD R17, R13, 0x1, R17 ;  /* 0x000000010d117824 */ /* 0x000fe400078e0211 */
[----:B------:R-:W-:Y:S01]  /*a320*/  IMAD R8, R8, c[0x0][0x430], RZ ;  /* 0x00010c0008087a24 */ /* 0x000fe200078e02ff */
[----:B------:R-:W-:Y:S02]  /*a330*/  SHFL.IDX PT, R18, R10, 0x1, 0x1c1f ;  /* 0x003c1f000a127f89 */ /* 0x000fe400000e0000 */
[----:B------:R-:W-:Y:S01]  /*a340*/  LEA.HI.X R17, R12, c[0x0][0x4ac], R17, 0x2, P0 ;  /* 0x00012b000c117a11 */ /* 0x000fe200000f1411 */
[----:B------:R-:W-:Y:S01]  /*a350*/  IMAD R9, R9, c[0x0][0x434], R8 ;  /* 0x00010d0009097a24 */ /* 0x000fe200078e0208 */
[----:B------:R-:W-:Y:S01]  /*a360*/  SHFL.IDX PT, R12, R10, RZ, 0x1c1f ;  /* 0x001c1fff0a0c7589 */ /* 0x000fe200000e0000 */
[----:B------:R-:W-:-:S02]  /*a370*/  SHF.R.S32.HI R8, RZ, 0x1f, R14 ;  /* 0x0000001fff087819 */ /* 0x000fc4000001140e */
[----:B------:R-:W-:Y:S01]  /*a380*/  IMAD.IADD R23, R23, 0x1, R9 ;  /* 0x0000000117177824 */ /* 0x000fe200078e0209 */
[----:B------:R-:W1:Y:S02]  /*a390*/  SHFL.IDX PT, R13, R17, RZ, 0x1c1f ;  /* 0x001c1fff110d7589 */ /* 0x000e6400000e0000 */
[----:B------:R-:W-:Y:S01]  /*a3a0*/  IMAD R9, R8, c[0x0][0x428], RZ ;  /* 0x00010a0008097a24 */ /* 0x000fe200078e02ff */
[----:B------:R-:W-:Y:S01]  /*a3b0*/  IADD3 R8, R0, 0x8, RZ ;  /* 0x0000000800087810 */ /* 0x000fe20007ffe0ff */
[----:B------:R-:W2:Y:S01]  /*a3c0*/  SHFL.IDX PT, R19, R17, 0x1, 0x1c1f ;  /* 0x003c1f0011137f89 */ /* 0x000ea200000e0000 */
[----:B------:R-:W-:Y:S02]  /*a3d0*/  IMAD.WIDE.U32 R22, R14, c[0x0][0x428], R22 ;  /* 0x00010a000e167a25 */ /* 0x000fe400078e0016 */
[----:B------:R-:W-:Y:S02]  /*a3e0*/  ISETP.GE.OR P1, PT, R8, R11, P1 ;  /* 0x0000000b0800720c */ /* 0x000fe40000f26670 */
[----:B------:R-:W-:-:S05]  /*a3f0*/  IMAD R9, R14, c[0x0][0x42c], R9 ;  /* 0x00010b000e097a24 */ /* 0x000fca00078e0209 */
[----:B------:R-:W-:Y:S02]  /*a400*/  IADD3 R14, R23, R9, RZ ;  /* 0x00000009170e7210 */ /* 0x000fe40007ffe0ff */
[----:B------:R-:W-:-:S04]  /*a410*/  LEA R9, P0, R22, c[0x0][0x400], 0x2 ;  /* 0x0001000016097a11 */ /* 0x000fc800078010ff */
[----:B------:R-:W-:Y:S01]  /*a420*/  LEA.HI.X R14, R22, c[0x0][0x404], R14, 0x2, P0 ;  /* 0x00010100160e7a11 */ /* 0x000fe200000f140e */
[----:B------:R3:W4:Y:S01]  /*a430*/  SHFL.IDX PT, R16, R9, RZ, 0x1c1f ;  /* 0x001c1fff09107589 */ /* 0x00072200000e0000 */
[----:B------:R-:W-:-:S03]  /*a440*/  ISETP.GE.AND P0, PT, R8, R11, PT ;  /* 0x0000000b0800720c */ /* 0x000fc60003f06270 */
[----:B-1----:R3:W-:Y:S04]  /*a450*/  @!P2 ST.E [R12.64], R2 ;  /* 0x000000020c00a985 */ /* 0x0027e8000c10190e */
[----:B--2---:R3:W-:Y:S01]  /*a460*/  @!P1 ST.E [R18.64], R7 ;  /* 0x0000000712009985 */ /* 0x0047e2000c10190e */
[----:B------:R-:W-:Y:S02]  /*a470*/  ISETP.GE.AND P1, PT, R0, R11, PT ;  /* 0x0000000b0000720c */ /* 0x000fe40003f26270 */
[----:B------:R-:W-:Y:S01]  /*a480*/  SHF.L.U32 R11, R3, 0x1, RZ ;  /* 0x00000001030b7819 */ /* 0x000fe200000006ff */
[----:B------:R3:W1:Y:S10]  /*a490*/  SHFL.IDX PT, R17, R14, RZ, 0x1c1f ;  /* 0x001c1fff0e117589 */ /* 0x00067400000e0000 */
[----:B------:R-:W-:Y:S05]  /*a4a0*/  @P1 BRA `(.L_x_9) ;  /* 0x000005d000001947 */ /* 0x000fea0003800000 */
[C---:B---3--:R-:W-:Y:S02]  /*a4b0*/  IADD3 R7, R11.reuse, 0x8, RZ ;  /* 0x000000080b077810 */ /* 0x048fe40007ffe0ff */
[----:B------:R-:W-:-:S02]  /*a4c0*/  IADD3 R3, R11, 0x10, RZ ;  /* 0x000000100b037810 */ /* 0x000fc40007ffe0ff */
[----:B------:R-:W-:Y:S02]  /*a4d0*/  IADD3 R2, R11, 0x18, RZ ;  /* 0x000000180b027810 */ /* 0x000fe40007ffe0ff */
[----:B------:R-:W-:Y:S02]  /*a4e0*/  ISETP.GE.AND P3, PT, R7, c[0x0][0x3c8], PT ;  /* 0x0000f20007007a0c */ /* 0x000fe40003f66270 */
[----:B------:R-:W-:Y:S02]  /*a4f0*/  ISETP.GE.AND P2, PT, R3, c[0x0][0x3c8], PT ;  /* 0x0000f20003007a0c */ /* 0x000fe40003f46270 */
[----:B------:R-:W-:Y:S02]  /*a500*/  ISETP.GE.AND P1, PT, R2, c[0x0][0x3c8], PT ;  /* 0x0000f20002007a0c */ /* 0x000fe40003f26270 */
[C---:B------:R-:W-:Y:S02]  /*a510*/  ISETP.GE.AND P4, PT, R11.reuse, c[0x0][0x3c8], PT ;  /* 0x0000f2000b007a0c */ /* 0x040fe40003f86270 */
[----:B------:R-:W-:-:S02]  /*a520*/  IADD3 R0, R11, 0x20, RZ ;  /* 0x000000200b007810 */ /* 0x000fc40007ffe0ff */
[----:B------:R-:W-:Y:S02]  /*a530*/  IADD3 R10, R11, 0x28, RZ ;  /* 0x000000280b0a7810 */ /* 0x000fe40007ffe0ff */
[----:B------:R-:W-:Y:S02]  /*a540*/  ISETP.GE.AND P6, PT, R0, c[0x0][0x3c8], PT ;  /* 0x0000f20000007a0c */ /* 0x000fe40003fc6270 */
[----:B------:R-:W-:Y:S02]  /*a550*/  @!P3 LEA.HI R7, R7, R7, RZ, 0x1 ;  /* 0x000000070707b211 */ /* 0x000fe400078f08ff */
[----:B------:R-:W-:Y:S02]  /*a560*/  @!P2 LEA.HI R3, R3, R3, RZ, 0x1 ;  /* 0x000000030303a211 */ /* 0x000fe400078f08ff */
[----:B------:R-:W-:Y:S01]  /*a570*/  @!P1 LEA.HI R2, R2, R2, RZ, 0x1 ;  /* 0x0000000202029211 */ /* 0x000fe200078f08ff */
[----:B-1--4-:R-:W-:Y:S01]  /*a580*/  @!P4 IMAD.WIDE R12, R11, 0x4, R16 ;  /* 0x000000040b0cc825 */ /* 0x012fe200078e0210 */
[----:B------:R-:W-:-:S02]  /*a590*/  @!P3 LOP3.LUT R7, R7, 0xfffffffe, RZ, 0xc0, !PT ;  /* 0xfffffffe0707b812 */ /* 0x000fc400078ec0ff */
[----:B------:R-:W-:Y:S02]  /*a5a0*/  @!P2 LOP3.LUT R3, R3, 0xfffffffe, RZ, 0xc0, !PT ;  /* 0xfffffffe0303a812 */ /* 0x000fe400078ec0ff */
[----:B------:R-:W-:Y:S01]  /*a5b0*/  @!P1 LOP3.LUT R21, R2, 0xfffffffe, RZ, 0xc0, !PT ;  /* 0xfffffffe02159812 */ /* 0x000fe200078ec0ff */
[--C-:B------:R-:W-:Y:S01]  /*a5c0*/  @!P3 IMAD.WIDE R6, R7, 0x4, R16.reuse ;  /* 0x000000040706b825 */ /* 0x100fe200078e0210 */
[----:B------:R1:W-:Y:S01]  /*a5d0*/  @!P4 ST.E.64 [R12.64], R128 ;  /* 0x000000800c00c985 */ /* 0x0003e2000c101b0e */
[----:B------:R-:W-:Y:S02]  /*a5e0*/  IADD3 R8, R11, 0x30, RZ ;  /* 0x000000300b087810 */ /* 0x000fe40007ffe0ff */
[----:B------:R-:W-:Y:S01]  /*a5f0*/  @!P2 IMAD.WIDE R18, R3, 0x4, R16 ;  /* 0x000000040312a825 */ /* 0x000fe200078e0210 */
[C---:B------:R-:W-:Y:S01]  /*a600*/  IADD3 R3, R11.reuse, 0x38, RZ ;  /* 0x000000380b037810 */ /* 0x040fe20007ffe0ff */
[----:B------:R2:W-:Y:S01]  /*a610*/  @!P3 ST.E.64 [R6.64], R124 ;  /* 0x0000007c0600b985 */ /* 0x0005e2000c101b0e */
[----:B------:R-:W-:-:S02]  /*a620*/  IADD3 R15, R11, 0x40, RZ ;  /* 0x000000400b0f7810 */ /* 0x000fc40007ffe0ff */
[----:B------:R-:W-:Y:S01]  /*a630*/  ISETP.GE.AND P5, PT, R10, c[0x0][0x3c8], PT ;  /* 0x0000f2000a007a0c */ /* 0x000fe20003fa6270 */
[----:B------:R3:W-:Y:S01]  /*a640*/  @!P2 ST.E.64 [R18.64], R120 ;  /* 0x000000781200a985 */ /* 0x0007e2000c101b0e */
[----:B------:R-:W-:Y:S02]  /*a650*/  IADD3 R2, R11, 0x48, RZ ;  /* 0x000000480b027810 */ /* 0x000fe40007ffe0ff */
[----:B------:R-:W-:Y:S02]  /*a660*/  ISETP.GE.AND P4, PT, R8, c[0x0][0x3c8], PT ;  /* 0x0000f20008007a0c */ /* 0x000fe40003f86270 */
[----:B------:R-:W-:Y:S02]  /*a670*/  ISETP.GE.AND P3, PT, R3, c[0x0][0x3c8], PT ;  /* 0x0000f20003007a0c */ /* 0x000fe40003f66270 */
[----:B------:R-:W-:Y:S02]  /*a680*/  ISETP.GE.AND P2, PT, R15, c[0x0][0x3c8], PT ;  /* 0x0000f2000f007a0c */ /* 0x000fe40003f46270 */
[----:B------:R-:W-:-:S02]  /*a690*/  @!P6 LEA.HI R0, R0, R0, RZ, 0x1 ;  /* 0x000000000000e211 */ /* 0x000fc400078f08ff */
[----:B------:R-:W-:Y:S02]  /*a6a0*/  IADD3 R20, R11, 0x60, RZ ;  /* 0x000000600b147810 */ /* 0x000fe40007ffe0ff */
[----:B------:R-:W-:-:S03]  /*a6b0*/  @!P5 LEA.HI R10, R10, R10, RZ, 0x1 ;  /* 0x0000000a0a0ad211 */ /* 0x000fc600078f08ff */
[----:B------:R-:W-:Y:S02]  /*a6c0*/  @!P4 LEA.HI R8, R8, R8, RZ, 0x1 ;  /* 0x000000080808c211 */ /* 0x000fe400078f08ff */
[----:B------:R-:W-:Y:S01]  /*a6d0*/  @!P3 LEA.HI R3, R3, R3, RZ, 0x1 ;  /* 0x000000030303b211 */ /* 0x000fe200078f08ff */
[----:B-1----:R-:W-:Y:S01]  /*a6e0*/  @!P1 IMAD.WIDE R12, R21, 0x4, R16 ;  /* 0x00000004150c9825 */ /* 0x002fe200078e0210 */
[----:B------:R-:W-:Y:S02]  /*a6f0*/  @!P2 LEA.HI R15, R15, R15, RZ, 0x1 ;  /* 0x0000000f0f0fa211 */ /* 0x000fe400078f08ff */
[----:B------:R-:W-:Y:S02]  /*a700*/  @!P4 LOP3.LUT R21, R8, 0xfffffffe, RZ, 0xc0, !PT ;  /* 0xfffffffe0815c812 */ /* 0x000fe400078ec0ff */
[----:B------:R1:W-:Y:S01]  /*a710*/  @!P1 ST.E.64 [R12.64], R116 ;  /* 0x000000740c009985 */ /* 0x0003e2000c101b0e */
[----:B------:R-:W-:Y:S02]  /*a720*/  ISETP.GE.AND P1, PT, R2, c[0x0][0x3c8], PT ;  /* 0x0000f20002007a0c */ /* 0x000fe40003f26270 */
[----:B--2---:R-:W-:-:S02]  /*a730*/  @!P6 LOP3.LUT R7, R0, 0xfffffffe, RZ, 0xc0, !PT ;  /* 0xfffffffe0007e812 */ /* 0x004fc400078ec0ff */
[----:B---3--:R-:W-:Y:S02]  /*a740*/  @!P5 LOP3.LUT R19, R10, 0xfffffffe, RZ, 0xc0, !PT ;  /* 0xfffffffe0a13d812 */ /* 0x008fe400078ec0ff */
[----:B------:R-:W-:Y:S01]  /*a750*/  @!P3 LOP3.LUT R3, R3, 0xfffffffe, RZ, 0xc0, !PT ;  /* 0xfffffffe0303b812 */ /* 0x000fe200078ec0ff */
[----:B------:R-:W-:Y:S01]  /*a760*/  @!P6 IMAD.WIDE R6, R7, 0x4, R16 ;  /* 0x000000040706e825 */ /* 0x000fe200078e0210 */
[----:B------:R-:W-:Y:S02]  /*a770*/  @!P2 LOP3.LUT R15, R15, 0xfffffffe, RZ, 0xc0, !PT ;  /* 0xfffffffe0f0fa812 */ /* 0x000fe400078ec0ff */
[C---:B------:R-:W-:Y:S02]  /*a780*/  IADD3 R0, R11.reuse, 0x50, RZ ;  /* 0x000000500b007810 */ /* 0x040fe40007ffe0ff */
[----:B------:R2:W-:Y:S01]  /*a790*/  @!P6 ST.E.64 [R6.64], R4 ;  /* 0x000000040600e985 */ /* 0x0005e2000c101b0e */
[----:B------:R-:W-:Y:S02]  /*a7a0*/  @!P1 LEA.HI R2, R2, R2, RZ, 0x1 ;  /* 0x0000000202029211 */ /* 0x000fe400078f08ff */
[----:B------:R-:W-:-:S02]  /*a7b0*/  IADD3 R8, R11, 0x58, RZ ;  /* 0x000000580b087810 */ /* 0x000fc40007ffe0ff */
[----:B------:R-:W-:Y:S02]  /*a7c0*/  ISETP.GE.AND P6, PT, R0, c[0x0][0x3c8], PT ;  /* 0x0000f20000007a0c */ /* 0x000fe40003fc6270 */
[----:B------:R-:W-:Y:S01]  /*a7d0*/  IADD3 R10, R11, 0x78, RZ ;  /* 0x000000780b0a7810 */ /* 0x000fe20007ffe0ff */
[----:B-1----:R-:W-:-:S10]  /*a7e0*/  @!P5 IMAD.WIDE R12, R19, 0x4, R16 ;  /* 0x00000004130cd825 */ /* 0x002fd400078e0210 */
[----:B------:R-:W-:Y:S01]  /*a7f0*/  @!P6 LEA.HI R0, R0, R0, RZ, 0x1 ;  /* 0x000000000000e211 */ /* 0x000fe200078f08ff */
[----:B------:R-:W-:Y:S01]  /*a800*/  @!P4 IMAD.WIDE R18, R21, 0x4, R16 ;  /* 0x000000041512c825 */ /* 0x000fe200078e0210 */
[----:B------:R1:W-:Y:S01]  /*a810*/  @!P5 ST.E.64 [R12.64], R108 ;  /* 0x0000006c0c00d985 */ /* 0x0003e2000c101b0e */
[----:B------:R-:W-:-:S03]  /*a820*/  ISETP.GE.AND P5, PT, R8, c[0x0][0x3c8], PT ;  /* 0x0000f20008007a0c */ /* 0x000fc60003fa6270 */
[----:B------:R3:W-:Y:S01]  /*a830*/  @!P4 ST.E.64 [R18.64], R104 ;  /* 0x000000681200c985 */ /* 0x0007e2000c101b0e */
[----:B------:R-:W-:Y:S02]  /*a840*/  ISETP.GE.AND P4, PT, R20, c[0x0][0x3c8], PT ;  /* 0x0000f20014007a0c */ /* 0x000fe40003f86270 */
[----:B--2---:R-:W-:Y:S01]  /*a850*/  @!P1 LOP3.LUT R5, R2, 0xfffffffe, RZ, 0xc0, !PT ;  /* 0xfffffffe02059812 */ /* 0x004fe200078ec0ff */
[----:B------:R-:W-:-:S04]  /*a860*/  @!P3 IMAD.WIDE R2, R3, 0x4, R16 ;  /* 0x000000040302b825 */ /* 0x000fc800078e0210 */
[--C-:B------:R-:W-:Y:S01]  /*a870*/  @!P2 IMAD.WIDE R6, R15, 0x4, R16.reuse ;  /* 0x000000040f06a825 */ /* 0x100fe200078e0210 */
[----:B------:R-:W-:Y:S01]  /*a880*/  IADD3 R15, R11, 0x68, RZ ;  /* 0x000000680b0f7810 */ /* 0x000fe20007ffe0ff */
[----:B------:R2:W-:Y:S01]  /*a890*/  @!P3 ST.E.64 [R2.64], R100 ;  /* 0x000000640200b985 */ /* 0x0005e2000c101b0e */
[----:B------:R-:W-:Y:S01]  /*a8a0*/  @!P5 LEA.HI R8, R8, R8, RZ, 0x1 ;  /* 0x000000080808d211 */ /* 0x000fe200078f08ff */
[----:B------:R-:W-:Y:S01]  /*a8b0*/  @!P1 IMAD.WIDE R4, R5, 0x4, R16 ;  /* 0x0000000405049825 */ /* 0x000fe200078e0210 */
[----:B------:R-:W-:Y:S01]  /*a8c0*/  ISETP.GE.AND P3, PT, R15, c[0x0][0x3c8], PT ;  /* 0x0000f2000f007a0c */ /* 0x000fe20003f66270 */
[----:B------:R4:W-:Y:S01]  /*a8d0*/  @!P2 ST.E.64 [R6.64], R96 ;  /* 0x000000600600a985 */ /* 0x0009e2000c101b0e */
[----:B------:R-:W-:-:S03]  /*a8e0*/  @!P4 LEA.HI R20, R20, R20, RZ, 0x1 ;  /* 0x000000141414c211 */ /* 0x000fc600078f08ff */
[----:B------:R5:W-:Y:S01]  /*a8f0*/  @!P1 ST.E.64 [R4.64], R92 ;  /* 0x0000005c04009985 */ /* 0x000be2000c101b0e */
[----:B------:R-:W-:Y:S02]  /*a900*/  ISETP.GE.AND P1, PT, R10, c[0x0][0x3c8], PT ;  /* 0x0000f2000a007a0c */ /* 0x000fe40003f26270 */
[----:B-1----:R-:W-:-:S05]  /*a910*/  IADD3 R12, R11, 0x70, RZ ;  /* 0x000000700b0c7810 */ /* 0x002fca0007ffe0ff */
[----:B------:R-:W-:Y:S02]  /*a920*/  @!P3 LEA.HI R15, R15, R15, RZ, 0x1 ;  /* 0x0000000f0f0fb211 */ /* 0x000fe400078f08ff */
[----:B------:R-:W-:Y:S02]  /*a930*/  ISETP.GE.AND P2, PT, R12, c[0x0][0x3c8], PT ;  /* 0x0000f2000c007a0c */ /* 0x000fe40003f46270 */
[----:B------:R-:W-:Y:S02]  /*a940*/  @!P3 LOP3.LUT R15, R15, 0xfffffffe, RZ, 0xc0, !PT ;  /* 0xfffffffe0f0fb812 */ /* 0x000fe400078ec0ff */
[----:B------:R-:W-:-:S04]  /*a950*/  @!P1 LEA.HI R10, R10, R10, RZ, 0x1 ;  /* 0x0000000a0a0a9211 */ /* 0x000fc800078f08ff */
[----:B---3--:R-:W-:Y:S02]  /*a960*/  @!P1 LOP3.LUT R19, R10, 0xfffffffe, RZ, 0xc0, !PT ;  /* 0xfffffffe0a139812 */ /* 0x008fe400078ec0ff */
[----:B--2---:R-:W-:-:S03]  /*a970*/  @!P6 LOP3.LUT R3, R0, 0xfffffffe, RZ, 0xc0, !PT ;  /* 0xfffffffe0003e812 */ /* 0x004fc600078ec0ff */
[----:B------:R-:W-:Y:S02]  /*a980*/  @!P2 LEA.HI R12, R12, R12, RZ, 0x1 ;  /* 0x0000000c0c0ca211 */ /* 0x000fe400078f08ff */
[----:B----4-:R-:W-:Y:S01]  /*a990*/  @!P4 LOP3.LUT R7, R20, 0xfffffffe, RZ, 0xc0, !PT ;  /* 0xfffffffe1407c812 */ /* 0x010fe200078ec0ff */
[--C-:B------:R-:W-:Y:S01]  /*a9a0*/  @!P6 IMAD.WIDE R2, R3, 0x4, R16.reuse ;  /* 0x000000040302e825 */ /* 0x100fe200078e0210 */
[----:B------:R-:W-:Y:S02]  /*a9b0*/  @!P2 LOP3.LUT R13, R12, 0xfffffffe, RZ, 0xc0, !PT ;  /* 0xfffffffe0c0da812 */ /* 0x000fe400078ec0ff */
[----:B-----5:R-:W-:Y:S01]  /*a9c0*/  @!P5 LOP3.LUT R5, R8, 0xfffffffe, RZ, 0xc0, !PT ;  /* 0xfffffffe0805d812 */ /* 0x020fe200078ec0ff */
[--C-:B------:R-:W-:Y:S01]  /*a9d0*/  @!P4 IMAD.WIDE R6, R7, 0x4, R16.reuse ;  /* 0x000000040706c825 */ /* 0x100fe200078e0210 */
[----:B------:R1:W-:Y:S03]  /*a9e0*/  @!P6 ST.E.64 [R2.64], R88 ;  /* 0x000000580200e985 */ /* 0x0003e6000c101b0e */
[----:B------:R-:W-:-:S04]  /*a9f0*/  @!P5 IMAD.WIDE R4, R5, 0x4, R16 ;  /* 0x000000040504d825 */ /* 0x000fc800078e0210 */
[--C-:B------:R-:W-:Y:S01]  /*aa00*/  @!P3 IMAD.WIDE R20, R15, 0x4, R16.reuse ;  /* 0x000000040f14b825 */ /* 0x100fe200078e0210 */
[----:B------:R1:W-:Y:S03]  /*aa10*/  @!P5 ST.E.64 [R4.64], R84 ;  /* 0x000000540400d985 */ /* 0x0003e6000c101b0e */
[--C-:B------:R-:W-:Y:S01]  /*aa20*/  @!P2 IMAD.WIDE R12, R13, 0x4, R16.reuse ;  /* 0x000000040d0ca825 */ /* 0x100fe200078e0210 */
[----:B------:R1:W-:Y:S03]  /*aa30*/  @!P4 ST.E.64 [R6.64], R80 ;  /* 0x000000500600c985 */ /* 0x0003e6000c101b0e */
[----:B------:R-:W-:Y:S01]  /*aa40*/  @!P1 IMAD.WIDE R16, R19, 0x4, R16 ;  /* 0x0000000413109825 */ /* 0x000fe200078e0210 */
[----:B------:R1:W-:Y:S04]  /*aa50*/  @!P3 ST.E.64 [R20.64], R76 ;  /* 0x0000004c1400b985 */ /* 0x0003e8000c101b0e */
[----:B------:R1:W-:Y:S04]  /*aa60*/  @!P2 ST.E.64 [R12.64], R72 ;  /* 0x000000480c00a985 */ /* 0x0003e8000c101b0e */
[----:B------:R1:W-:Y:S02]  /*aa70*/  @!P1 ST.E.64 [R16.64], R68 ;  /* 0x0000004410009985 */ /* 0x0003e4000c101b0e */
.L_x_9:
[----:B------:R-:W-:Y:S05]  /*aa80*/  BSYNC B0 ;  /* 0x0000000000007941 */ /* 0x000fea0003800000 */
.L_x_8:
[----:B-1----:R1:W2:Y:S04]  /*aa90*/  SHFL.IDX PT, R5, R14, 0x1, 0x1c1f ;  /* 0x003c1f000e057f89 */ /* 0x0022a800000e0000 */
[----:B------:R1:W3:Y:S01]  /*aaa0*/  SHFL.IDX PT, R4, R9, 0x1, 0x1c1f ;  /* 0x003c1f0009047f89 */ /* 0x0002e200000e0000 */
[----:B------:R-:W-:Y:S05]  /*aab0*/  @P0 EXIT ;  /* 0x000000000000094d */ /* 0x000fea0003800000 */
[C---:B------:R-:W-:Y:S02]  /*aac0*/  ISETP.GE.AND P0, PT, R11.reuse, c[0x0][0x3c8], PT ;  /* 0x0000f2000b007a0c */ /* 0x040fe40003f06270 */
[----:B---3--:R-:W-:-:S02]  /*aad0*/  IADD3 R2, R11, 0x8, RZ ;  /* 0x000000080b027810 */ /* 0x008fc40007ffe0ff */
[C---:B------:R-:W-:Y:S02]  /*aae0*/  IADD3 R0, R11.reuse, 0x10, RZ ;  /* 0x000000100b007810 */ /* 0x040fe40007ffe0ff */
[----:B------:R-:W-:Y:S02]  /*aaf0*/  ISETP.GE.AND P6, PT, R2, c[0x0][0x3c8], PT ;  /* 0x0000f20002007a0c */ /* 0x000fe40003fc6270 */
[----:B------:R-:W-:Y:S02]  /*ab00*/  ISETP.GE.AND P5, PT, R0, c[0x0][0x3c8], PT ;  /* 0x0000f20000007a0c */ /* 0x000fe40003fa6270 */
[C---:B-1----:R-:W-:Y:S02]  /*ab10*/  IADD3 R9, R11.reuse, 0x18, RZ ;  /* 0x000000180b097810 */ /* 0x042fe40007ffe0ff */
[C---:B------:R-:W-:Y:S01]  /*ab20*/  IADD3 R8, R11.reuse, 0x20, RZ ;  /* 0x000000200b087810 */ /* 0x040fe20007ffe0ff */
[C---:B--2---:R-:W-:Y:S01]  /*ab30*/  @!P0 IMAD.WIDE R14, R11.reuse, 0x4, R4 ;  /* 0x000000040b0e8825 */ /* 0x044fe200078e0204 */
[----:B------:R-:W-:-:S02]  /*ab40*/  IADD3 R7, R11, 0x28, RZ ;  /* 0x000000280b077810 */ /* 0x000fc40007ffe0ff */
[C---:B------:R-:W-:Y:S02]  /*ab50*/  IADD3 R6, R11.reuse, 0x30, RZ ;  /* 0x000000300b067810 */ /* 0x040fe40007ffe0ff */
[----:B------:R-:W-:Y:S01]  /*ab60*/  IADD3 R3, R11, 0x38, RZ ;  /* 0x000000380b037810 */ /* 0x000fe20007ffe0ff */
[----:B------:R1:W-:Y:S01]  /*ab70*/  @!P0 ST.E.64 [R14.64], R130 ;  /* 0x000000820e008985 */ /* 0x0003e2000c101b0e */
[----:B------:R-:W-:Y:S02]  /*ab80*/  ISETP.GE.AND P4, PT, R9, c[0x0][0x3c8], PT ;  /* 0x0000f20009007a0c */ /* 0x000fe40003f86270 */
[----:B------:R-:W-:Y:S02]  /*ab90*/  ISETP.GE.AND P3, PT, R8, c[0x0][0x3c8], PT ;  /* 0x0000f20008007a0c */ /* 0x000fe40003f66270 */
[----:B------:R-:W-:Y:S02]  /*aba0*/  ISETP.GE.AND P2, PT, R7, c[0x0][0x3c8], PT ;  /* 0x0000f20007007a0c */ /* 0x000fe40003f46270 */
[----:B------:R-:W-:-:S02]  /*abb0*/  ISETP.GE.AND P1, PT, R6, c[0x0][0x3c8], PT ;  /* 0x0000f20006007a0c */ /* 0x000fc40003f26270 */
[----:B------:R-:W-:Y:S02]  /*abc0*/  ISETP.GE.AND P0, PT, R3, c[0x0][0x3c8], PT ;  /* 0x0000f20003007a0c */ /* 0x000fe40003f06270 */
[----:B------:R-:W-:Y:S02]  /*abd0*/  @!P6 LEA.HI R2, R2, R2, RZ, 0x1 ;  /* 0x000000020202e211 */ /* 0x000fe400078f08ff */
[----:B------:R-:W-:Y:S02]  /*abe0*/  @!P5 LEA.HI R0, R0, R0, RZ, 0x1 ;  /* 0x000000000000d211 */ /* 0x000fe400078f08ff */
[----:B------:R-:W-:Y:S02]  /*abf0*/  @!P6 LOP3.LUT R13, R2, 0xfffffffe, RZ, 0xc0, !PT ;  /* 0xfffffffe020de812 */ /* 0x000fe400078ec0ff */
[----:B------:R-:W-:Y:S02]  /*ac00*/  @!P4 LEA.HI R9, R9, R9, RZ, 0x1 ;  /* 0x000000090909c211 */ /* 0x000fe400078f08ff */
[----:B------:R-:W-:Y:S01]  /*ac10*/  @!P3 LEA.HI R8, R8, R8, RZ, 0x1 ;  /* 0x000000080808b211 */ /* 0x000fe200078f08ff */
[----:B------:R-:W-:Y:S01]  /*ac20*/  @!P6 IMAD.WIDE R12, R13, 0x4, R4 ;  /* 0x000000040d0ce825 */ /* 0x000fe200078e0204 */
[----:B------:R-:W-:-:S02]  /*ac30*/  @!P2 LEA.HI R7, R7, R7, RZ, 0x1 ;  /* 0x000000070707a211 */ /* 0x000fc400078f08ff */
[----:B------:R-:W-:Y:S02]  /*ac40*/  @!P1 LEA.HI R6, R6, R6, RZ, 0x1 ;  /* 0x0000000606069211 */ /* 0x000fe400078f08ff */
[----:B------:R-:W-:Y:S01]  /*ac50*/  @!P0 LEA.HI R3, R3, R3, RZ, 0x1 ;  /* 0x0000000303038211 */ /* 0x000fe200078f08ff */
[----:B------:R2:W-:Y:S01]  /*ac60*/  @!P6 ST.E.64 [R12.64], R126 ;  /* 0x0000007e0c00e985 */ /* 0x0005e2000c101b0e */
[----:B------:R-:W-:Y:S02]  /*ac70*/  @!P4 LOP3.LUT R9, R9, 0xfffffffe, RZ, 0xc0, !PT ;  /* 0xfffffffe0909c812 */ /* 0x000fe400078ec0ff */
[----:B-1----:R-:W-:Y:S02]  /*ac80*/  @!P5 LOP3.LUT R15, R0, 0xfffffffe, RZ, 0xc0, !PT ;  /* 0xfffffffe000fd812 */ /* 0x002fe400078ec0ff */
[----:B------:R-:W-:Y:S02]  /*ac90*/  IADD3 R2, R11, 0x40, RZ ;  /* 0x000000400b027810 */ /* 0x000fe40007ffe0ff */
[----:B------:R-:W-:Y:S01]  /*aca0*/  @!P3 LOP3.LUT R17, R8, 0xfffffffe, RZ, 0xc0, !PT ;  /* 0xfffffffe0811b812 */ /* 0x000fe200078ec0ff */
[----:B------:R-:W-:Y:S01]  /*acb0*/  @!P5 IMAD.WIDE R14, R15, 0x4, R4 ;  /* 0x000000040f0ed825 */ /* 0x000fe200078e0204 */
[----:B------:R-:W-:-:S02]  /*acc0*/  IADD3 R0, R11, 0x48, RZ ;  /* 0x000000480b007810 */ /* 0x000fc40007ffe0ff */
[----:B------:R-:W-:Y:S01]  /*acd0*/  @!P2 LOP3.LUT R7, R7, 0xfffffffe, RZ, 0xc0, !PT ;  /* 0xfffffffe0707a812 */ /* 0x000fe200078ec0ff */
[----:B------:R-:W-:Y:S01]  /*ace0*/  @!P4 IMAD.WIDE R8, R9, 0x4, R4 ;  /* 0x000000040908c825 */ /* 0x000fe200078e0204 */
[----:B------:R-:W-:Y:S01]  /*acf0*/  @!P0 LOP3.LUT R3, R3, 0xfffffffe, RZ, 0xc0, !PT ;  /* 0xfffffffe03038812 */ /* 0x000fe200078ec0ff */
[----:B------:R1:W-:Y:S01]  /*ad00*/  @!P5 ST.E.64 [R14.64], R122 ;  /* 0x0000007a0e00d985 */ /* 0x0003e2000c101b0e */
[----:B------:R-:W-:Y:S02]  /*ad10*/  ISETP.GE.AND P6, PT, R2, c[0x0][0x3c8], PT ;  /* 0x0000f20002007a0c */ /* 0x000fe40003fc6270 */
[----:B------:R-:W-:Y:S01]  /*ad20*/  ISETP.GE.AND P5, PT, R0, c[0x0][0x3c8], PT ;  /* 0x0000f20000007a0c */ /* 0x000fe20003fa6270 */
[----:B------:R3:W-:Y:S01]  /*ad30*/  @!P4 ST.E.64 [R8.64], R118 ;  /* 0x000000760800c985 */ /* 0x0007e2000c101b0e */
[C---:B------:R-:W-:Y:S02]  /*ad40*/  IADD3 R20, R11.reuse, 0x50, RZ ;  /* 0x000000500b147810 */ /* 0x040fe40007ffe0ff */
[----:B------:R-:W-:-:S02]  /*ad50*/  IADD3 R19, R11, 0x58, RZ ;  /* 0x000000580b137810 */ /* 0x000fc40007ffe0ff */
[C---:B------:R-:W-:Y:S02]  /*ad60*/  IADD3 R18, R11.reuse, 0x60, RZ ;  /* 0x000000600b127810 */ /* 0x040fe40007ffe0ff */
[----:B------:R-:W-:Y:S02]  /*ad70*/  IADD3 R10, R11, 0x68, RZ ;  /* 0x000000680b0a7810 */ /* 0x000fe40007ffe0ff */
[----:B------:R-:W-:Y:S02]  /*ad80*/  ISETP.GE.AND P4, PT, R20, c[0x0][0x3c8], PT ;  /* 0x0000f20014007a0c */ /* 0x000fe40003f86270 */
[----:B--2---:R-:W-:Y:S01]  /*ad90*/  @!P1 LOP3.LUT R13, R6, 0xfffffffe, RZ, 0xc0, !PT ;  /* 0xfffffffe060d9812 */ /* 0x004fe200078ec0ff */
[--C-:B------:R-:W-:Y:S01]  /*ada0*/  @!P2 IMAD.WIDE R6, R7, 0x4, R4.reuse ;  /* 0x000000040706a825 */ /* 0x100fe200078e0204 */
[----:B------:R-:W-:Y:S02]  /*adb0*/  @!P6 LEA.HI R2, R2, R2, RZ, 0x1 ;  /* 0x000000020202e211 */ /* 0x000fe400078f08ff */
[----:B------:R-:W-:Y:S01]  /*adc0*/  @!P5 LEA.HI R0, R0, R0, RZ, 0x1 ;  /* 0x000000000000d211 */ /* 0x000fe200078f08ff */
[----:B------:R-:W-:-:S06]  /*add0*/  @!P1 IMAD.WIDE R12, R13, 0x4, R4 ;  /* 0x000000040d0c9825 */ /* 0x000fcc00078e0204 */
[----:B------:R-:W-:Y:S01]  /*ade0*/  @!P4 LEA.HI R20, R20, R20, RZ, 0x1 ;  /* 0x000000141414c211 */ /* 0x000fe200078f08ff */
[----:B-1----:R-:W-:-:S04]  /*adf0*/  @!P3 IMAD.WIDE R14, R17, 0x4, R4 ;  /* 0x00000004110eb825 */ /* 0x002fc800078e0204 */
[----:B----4-:R-:W-:Y:S01]  /*ae00*/  @!P0 IMAD.WIDE R16, R3, 0x4, R4 ;  /* 0x0000000403108825 */ /* 0x010fe200078e0204 */
[----:B------:R1:W-:Y:S01]  /*ae10*/  @!P3 ST.E.64 [R14.64], R114 ;  /* 0x000000720e00b985 */ /* 0x0003e2000c101b0e */
[----:B------:R-:W-:Y:S02]  /*ae20*/  IADD3 R3, R11, 0x70, RZ ;  /* 0x000000700b037810 */ /* 0x000fe40007ffe0ff */
[----:B------:R-:W-:Y:S01]  /*ae30*/  ISETP.GE.AND P3, PT, R19, c[0x0][0x3c8], PT ;  /* 0x0000f20013007a0c */ /* 0x000fe20003f66270 */
[----:B------:R2:W-:Y:S01]  /*ae40*/  @!P2 ST.E.64 [R6.64], R110 ;  /* 0x0000006e0600a985 */ /* 0x0005e2000c101b0e */
[----:B------:R-:W-:Y:S02]  /*ae50*/  ISETP.GE.AND P2, PT, R18, c[0x0][0x3c8], PT ;  /* 0x0000f20012007a0c */ /* 0x000fe40003f46270 */
[----:B---3--:R-:W-:Y:S01]  /*ae60*/  @!P5 LOP3.LUT R9, R0, 0xfffffffe, RZ, 0xc0, !PT ;  /* 0xfffffffe0009d812 */ /* 0x008fe200078ec0ff */
[----:B------:R3:W-:Y:S01]  /*ae70*/  @!P1 ST.E.64 [R12.64], R106 ;  /* 0x0000006a0c009985 */ /* 0x0007e2000c101b0e */
[----:B------:R-:W-:-:S02]  /*ae80*/  ISETP.GE.AND P1, PT, R10, c[0x0][0x3c8], PT ;  /* 0x0000f2000a007a0c */ /* 0x000fc40003f26270 */
[----:B------:R-:W-:Y:S01]  /*ae90*/  IADD3 R11, R11, 0x78, RZ ;  /* 0x000000780b0b7810 */ /* 0x000fe20007ffe0ff */
[----:B------:R4:W-:Y:S01]  /*aea0*/  @!P0 ST.E.64 [R16.64], R102 ;  /* 0x0000006610008985 */ /* 0x0009e2000c101b0e */
[----:B------:R-:W-:Y:S01]  /*aeb0*/  ISETP.GE.AND P0, PT, R3, c[0x0][0x3c8], PT ;  /* 0x0000f20003007a0c */ /* 0x000fe20003f06270 */
[----:B------:R-:W-:Y:S02]  /*aec0*/  @!P5 IMAD.WIDE R8, R9, 0x4, R4 ;  /* 0x000000040908d825 */ /* 0x000fe400078e0204 */
[----:B------:R-:W-:Y:S02]  /*aed0*/  @!P3 LEA.HI R19, R19, R19, RZ, 0x1 ;  /* 0x000000131313b211 */ /* 0x000fe400078f08ff */
[----:B------:R-:W-:Y:S02]  /*aee0*/  @!P2 LEA.HI R18, R18, R18, RZ, 0x1 ;  /* 0x000000121212a211 */ /* 0x000fe400078f08ff */
[----:B------:R-:W-:Y:S02]  /*aef0*/  @!P3 LOP3.LUT R19, R19, 0xfffffffe, RZ, 0xc0, !PT ;  /* 0xfffffffe1313b812 */ /* 0x000fe400078ec0ff */
[----:B------:R-:W-:-:S04]  /*af00*/  @!P1 LEA.HI R10, R10, R10, RZ, 0x1 ;  /* 0x0000000a0a0a9211 */ /* 0x000fc800078f08ff */
[----:B------:R-:W-:Y:S02]  /*af10*/  @!P0 LEA.HI R3, R3, R3, RZ, 0x1 ;  /* 0x0000000303038211 */ /* 0x000fe400078f08ff */
[----:B-1----:R-:W-:Y:S02]  /*af20*/  @!P2 LOP3.LUT R15, R18, 0xfffffffe, RZ, 0xc0, !PT ;  /* 0xfffffffe120fa812 */ /* 0x002fe400078ec0ff */
[----:B------:R-:W-:Y:S02]  /*af30*/  @!P0 LOP3.LUT R3, R3, 0xfffffffe, RZ, 0xc0, !PT ;  /* 0xfffffffe03038812 */ /* 0x000fe400078ec0ff */
[----:B--2---:R-:W-:-:S03]  /*af40*/  @!P6 LOP3.LUT R7, R2, 0xfffffffe, RZ, 0xc0, !PT ;  /* 0xfffffffe0207e812 */ /* 0x004fc600078ec0ff */
[----:B------:R-:W-:Y:S01]  /*af50*/  @!P0 IMAD.WIDE R2, R3, 0x4, R4 ;  /* 0x0000000403028825 */ /* 0x000fe200078e0204 */
[----:B---3--:R-:W-:-:S03]  /*af60*/  @!P4 LOP3.LUT R13, R20, 0xfffffffe, RZ, 0xc0, !PT ;  /* 0xfffffffe140dc812 */ /* 0x008fc600078ec0ff */
[----:B------:R-:W-:Y:S01]  /*af70*/  @!P6 IMAD.WIDE R6, R7, 0x4, R4 ;  /* 0x000000040706e825 */ /* 0x000fe200078e0204 */
[----:B----4-:R-:W-:-:S04]  /*af80*/  @!P1 LOP3.LUT R17, R10, 0xfffffffe, RZ, 0xc0, !PT ;  /* 0xfffffffe0a119812 */ /* 0x010fc800078ec0ff */
[----:B------:R1:W-:Y:S04]  /*af90*/  @!P6 ST.E.64 [R6.64], R98 ;  /* 0x000000620600e985 */ /* 0x0003e8000c101b0e */
[----:B------:R2:W-:Y:S01]  /*afa0*/  @!P5 ST.E.64 [R8.64], R94 ;  /* 0x0000005e0800d985 */ /* 0x0005e2000c101b0e */
[----:B-1----:R-:W-:-:S04]  /*afb0*/  @!P4 IMAD.WIDE R6, R13, 0x4, R4 ;  /* 0x000000040d06c825 */ /* 0x002fc800078e0204 */
[--C-:B--2---:R-:W-:Y:S01]  /*afc0*/  @!P3 IMAD.WIDE R8, R19, 0x4, R4.reuse ;  /* 0x000000041308b825 */ /* 0x104fe200078e0204 */
[----:B------:R1:W-:Y:S03]  /*afd0*/  @!P4 ST.E.64 [R6.64], R90 ;  /* 0x0000005a0600c985 */ /* 0x0003e6000c101b0e */
[--C-:B------:R-:W-:Y:S01]  /*afe0*/  @!P2 IMAD.WIDE R12, R15, 0x4, R4.reuse ;  /* 0x000000040f0ca825 */ /* 0x100fe200078e0204 */
[----:B------:R1:W-:Y:S03]  /*aff0*/  @!P3 ST.E.64 [R8.64], R86 ;  /* 0x000000560800b985 */ /* 0x0003e6000c101b0e */
[----:B------:R-:W-:Y:S01]  /*b000*/  @!P1 IMAD.WIDE R14, R17, 0x4, R4 ;  /* 0x00000004110e9825 */ /* 0x000fe200078e0204 */
[----:B------:R1:W-:Y:S04]  /*b010*/  @!P2 ST.E.64 [R12.64], R82 ;  /* 0x000000520c00a985 */ /* 0x0003e8000c101b0e */
[----:B------:R1:W-:Y:S04]  /*b020*/  @!P1 ST.E.64 [R14.64], R78 ;  /* 0x0000004e0e009985 */ /* 0x0003e8000c101b0e */
[----:B------:R1:W-:Y:S01]  /*b030*/  @!P0 ST.E.64 [R2.64], R74 ;  /* 0x0000004a02008985 */ /* 0x0003e2000c101b0e */
[----:B------:R-:W-:-:S13]  /*b040*/  ISETP.GE.AND P0, PT, R11, c[0x0][0x3c8], PT ;  /* 0x0000f2000b007a0c */ /* 0x000fda0003f06270 */
[----:B------:R-:W-:Y:S05]  /*b050*/  @P0 EXIT ;  /* 0x000000000000094d */ /* 0x000fea0003800000 */
[----:B-1----:R-:W-:-:S04]  /*b060*/  LEA.HI R3, R11, R11, RZ, 0x1 ;  /* 0x0000000b0b037211 */ /* 0x002fc800078f08ff */
[----:B------:R-:W-:-:S05]  /*b070*/  LOP3.LUT R3, R3, 0xfffffffe, RZ, 0xc0, !PT ;  /* 0xfffffffe03037812 */ /* 0x000fca00078ec0ff */
[----:B------:R-:W-:-:S05]  /*b080*/  IMAD.WIDE R4, R3, 0x4, R4 ;  /* 0x0000000403047825 */ /* 0x000fca00078e0204 */
[----:B------:R-:W-:Y:S01]  /*b090*/  ST.E.64 [R4.64], R70 ;  /* 0x0000004604007985 */ /* 0x000fe2000c101b0e */
[----:B------:R-:W-:Y:S05]  /*b0a0*/  EXIT ;  /* 0x000000000000794d */ /* 0x000fea0003800000 */
.L_x_7:
[----:B------:R-:W1:Y:S02]  /*b0b0*/  S2R R4, SR_TID.X ;  /* 0x0000000000047919 */ /* 0x000e640000002100 */
[----:B-1----:R-:W-:-:S13]  /*b0c0*/  ISETP.GT.AND P0, PT, R4, 0x7f, PT ;  /* 0x0000007f0400780c */ /* 0x002fda0003f04270 */
[----:B------:R-:W-:Y:S05]  /*b0d0*/  @P0 EXIT ;  /* 0x000000000000094d */ /* 0x000fea0003800000 */
[----:B------:R-:W1:Y:S01]  /*b0e0*/  S2R R7, SR_CTAID.X ;  /* 0x0000000000077919 */ /* 0x000e620000002500 */
[----:B------:R-:W-:-:S05]  /*b0f0*/  MOV R0, c[0x0][0x4e8] ;  /* 0x00013a0000007a02 */ /* 0x000fca0000000f00 */
[----:B------:R-:W-:Y:S01]  /*b100*/  IMAD R2, R0, c[0x0][0x388], RZ ;  /* 0x0000e20000027a24 */ /* 0x000fe200078e02ff */
[----:B-1----:R-:W-:-:S04]  /*b110*/  LEA R7, R7, R4, 0x7 ;  /* 0x0000000407077211 */ /* 0x002fc800078e38ff */
[----:B------:R-:W-:-:S13]  /*b120*/  ISETP.GE.AND P0, PT, R7, R2, PT ;  /* 0x000000020700720c */ /* 0x000fda0003f06270 */
[----:B------:R-:W-:Y:S05]  /*b130*/  @P0 EXIT ;  /* 0x000000000000094d */ /* 0x000fea0003800000 */
[----:B------:R-:W1:Y:S01]  /*b140*/  S2R R5, SR_CTAID.Z ;  /* 0x0000000000057919 */ /* 0x000e620000002700 */
[----:B------:R-:W-:Y:S01]  /*b150*/  USHF.R.S32.HI UR6, URZ, 0x1f, UR10 ;  /* 0x0000001f3f067899 */ /* 0x000fe2000801140a */
[----:B------:R-:W-:Y:S01]  /*b160*/  ISETP.NE.AND P0, PT, R0, 0x1, PT ;  /* 0x000000010000780c */ /* 0x000fe20003f05270 */
[----:B------:R-:W-:Y:S01]  /*b170*/  ULDC.64 UR4, c[0x0][0x4d0] ;  /* 0x0001340000047ab9 */ /* 0x000fe20000000a00 */
[----:B------:R-:W2:Y:S01]  /*b180*/  S2R R3, SR_CTAID.Y ;  /* 0x0000000000037919 */ /* 0x000ea20000002600 */
[----:B------:R-:W-:Y:S01]  /*b190*/  UIMAD UR6, UR6, UR4, URZ ;  /* 0x00000004060672a4 */ /* 0x000fe2000f8e023f */
[----:B------:R-:W-:Y:S01]  /*b1a0*/  IADD3 R2, RZ, -UR10, RZ ;  /* 0x8000000aff027c10 */ /* 0x000fe2000fffe0ff */
[----:B------:R-:W-:Y:S01]  /*b1b0*/  UIMAD.WIDE.U32 UR8, UR10, UR4, URZ ;  /* 0x000000040a0872a5 */ /* 0x000fe2000f8e003f */
[----:B------:R-:W-:Y:S01]  /*b1c0*/  MOV R6, R7 ;  /* 0x0000000700067202 */ /* 0x000fe20000000f00 */
[----:B------:R-:W-:-:S04]  /*b1d0*/  UIMAD UR4, UR10, UR5, UR6 ;  /* 0x000000050a0472a4 */ /* 0x000fc8000f8e0206 */
[----:B------:R-:W-:Y:S01]  /*b1e0*/  UIADD3 UR4, UR9, UR4, URZ ;  /* 0x0000000409047290 */ /* 0x000fe2000fffe03f */
[----:B------:R-:W-:Y:S01]  /*b1f0*/  MOV R9, UR9 ;  /* 0x0000000900097c02 */ /* 0x000fe20008000f00 */
[----:B------:R-:W-:-:S04]  /*b200*/  @P0 IMAD.HI.U32 R4, R7, c[0x0][0x4ec], RZ ;  /* 0x00013b0007040a27 */ /* 0x000fc800078e00ff */
[----:B------:R-:W-:Y:S01]  /*b210*/  IMAD.U32 R8, RZ, RZ, UR8 ;  /* 0x00000008ff087e24 */ /* 0x000fe2000f8e00ff */
[----:B------:R-:W-:Y:S01]  /*b220*/  @P0 SHF.R.U32.HI R6, RZ, c[0x0][0x4f0], R4 ;  /* 0x00013c00ff060a19 */ /* 0x000fe20000011604 */
[----:B------:R-:W-:Y:S01]  /*b230*/  IMAD.U32 R9, RZ, RZ, UR4 ;  /* 0x00000004ff097e24 */ /* 0x000fe2000f8e00ff */
[----:B-1----:R-:W-:-:S03]  /*b240*/  SHF.R.S32.HI R0, RZ, 0x1f, R5 ;  /* 0x0000001fff007819 */ /* 0x002fc60000011405 */
[----:B------:R-:W-:Y:S01]  /*b250*/  IMAD.WIDE.U32 R8, R5, c[0x0][0x4d8], R8 ;  /* 0x0001360005087a25 */ /* 0x000fe200078e0008 */
[----:B------:R-:W-:-:S03]  /*b260*/  IADD3 R4, -R6, RZ, RZ ;  /* 0x000000ff06047210 */ /* 0x000fc60007ffe1ff */
[----:B------:R-:W-:Y:S02]  /*b270*/  IMAD R0, R0, c[0x0][0x4d8], RZ ;  /* 0x0001360000007a24 */ /* 0x000fe400078e02ff */
[----:B--2---:R-:W-:Y:S02]  /*b280*/  IMAD R2, R2, c[0x0][0x550], R3 ;  /* 0x0001540002027a24 */ /* 0x004fe400078e0203 */
[----:B------:R-:W-:Y:S02]  /*b290*/  IMAD R0, R5, c[0x0][0x4dc], R0 ;  /* 0x0001370005007a24 */ /* 0x000fe400078e0200 */
[----:B------:R-:W-:Y:S01]  /*b2a0*/  IMAD R4, R4, c[0x0][0x4e8], R7 ;  /* 0x00013a0004047a24 */ /* 0x000fe200078e0207 */
[----:B------:R-:W-:Y:S01]  /*b2b0*/  SHF.R.S32.HI R3, RZ, 0x1f, R2 ;  /* 0x0000001fff037819 */ /* 0x000fe20000011402 */
[----:B------:R-:W-:Y:S01]  /*b2c0*/  IMAD.IADD R9, R0, 0x1, R9 ;  /* 0x0000000100097824 */ /* 0x000fe200078e0209 */
[----:B------:R-:W-:-:S03]  /*b2d0*/  SHF.R.S32.HI R0, RZ, 0x1f, R6 ;  /* 0x0000001fff007819 */ /* 0x000fc60000011406 */
[----:B------:R-:W-:Y:S02]  /*b2e0*/  IMAD R3, R3, c[0x0][0x4e0], RZ ;  /* 0x0001380003037a24 */ /* 0x000fe400078e02ff */
[----:B------:R-:W-:-:S04]  /*b2f0*/  IMAD.WIDE.U32 R8, R2, c[0x0][0x4e0], R8 ;  /* 0x0001380002087a25 */ /* 0x000fc800078e0008 */
[----:B------:R-:W-:Y:S01]  /*b300*/  IMAD R3, R2, c[0x0][0x4e4], R3 ;  /* 0x0001390002037a24 */ /* 0x000fe200078e0203 */
[----:B------:R-:W-:Y:S02]  /*b310*/  SHF.R.S32.HI R2, RZ, 0x1f, R4 ;  /* 0x0000001fff027819 */ /* 0x000fe40000011404 */
[----:B------:R-:W-:-:S03]  /*b320*/  IADD3 R6, P0, R6, R8, RZ ;  /* 0x0000000806067210 */ /* 0x000fc60007f1e0ff */
[----:B------:R-:W-:Y:S01]  /*b330*/  IMAD R5, R2, c[0x0][0x4c8], RZ ;  /* 0x0001320002057a24 */ /* 0x000fe200078e02ff */
[----:B------:R-:W-:-:S03]  /*b340*/  IADD3.X R7, R0, R9, R3, P0, !PT ;  /* 0x0000000900077210 */ /* 0x000fc600007fe403 */
[C---:B------:R-:W-:Y:S02]  /*b350*/  IMAD R5, R4.reuse, c[0x0][0x4cc], R5 ;  /* 0x0001330004057a24 */ /* 0x040fe400078e0205 */
[----:B------:R-:W-:-:S05]  /*b360*/  IMAD.WIDE.U32 R6, R4, c[0x0][0x4c8], R6 ;  /* 0x0001320004067a25 */ /* 0x000fca00078e0006 */
[----:B------:R-:W-:Y:S02]  /*b370*/  IADD3 R5, R7, R5, RZ ;  /* 0x0000000507057210 */ /* 0x000fe40007ffe0ff */
[----:B------:R-:W-:-:S04]  /*b380*/  LEA R2, P0, R6, c[0x0][0x4a8], 0x2 ;  /* 0x00012a0006027a11 */ /* 0x000fc800078010ff */
[----:B------:R-:W-:Y:S02]  /*b390*/  LEA.HI.X R3, R6, c[0x0][0x4ac], R5, 0x2, P0 ;  /* 0x00012b0006037a11 */ /* 0x000fe400000f1405 */
[----:B------:R-:W-:-:S05]  /*b3a0*/  MOV R5, 0xff800000 ;  /* 0xff80000000057802 */ /* 0x000fca0000000f00 */
[----:B------:R-:W-:Y:S01]  /*b3b0*/  STG.E [R2.64], R5 ;  /* 0x0000000502007986 */ /* 0x000fe2000c10190e */
[----:B------:R-:W-:Y:S05]  /*b3c0*/  EXIT ;  /* 0x000000000000794d */ /* 0x000fea0003800000 */
.L_x_10:
[----:B------:R-:W-:-:S00]  /*b3d0*/  BRA `(.L_x_10) ;  /* 0xfffffff000007947 */ /* 0x000fc0000383ffff */
[----:B------:R-:W-:-:S00]  /*b3e0*/  NOP ;  /* 0x0000000000007918 */ /* 0x000fc00000000000 */
        /* <DEDUP_REMOVED lines=9> */
.L_x_1336:


//--------------------- .text._ZN7cutlass13device_kernelIN5flash19enable_sm80_to_sm89INS1_16FlashAttnFwdSm80INS1_25CollectiveMainloopFwdSm80ILi8ELi1ELb1EN4cute5tupleIJNS5_1CILi128EEENS7_ILi96EEES8_EEELi128ENS_6half_tEfNS_4arch4Sm80ELb0ELb1ELb1ELb0ELb0ELb0ELb1ELb1EEENS1_21CollectiveEpilogueFwdINS6_IJS8_S8_S9_EEENS6_IJNS7_ILi1EEESH_SH_EEESB_SD_Li256ELb0ELb1ELb1ELb0EEENS1_19SingleTileSchedulerILb0ELb1ELb1ELi128EEEEEEEEEvNT_6ParamsE --------------------------
	.section	.text._ZN7cutlass13device_kernelIN5flash19enable_sm80_to_sm89INS1_16FlashAttnFwdSm80INS1_25CollectiveMainloopFwdSm80ILi8ELi1ELb1EN4cute5tupleIJNS5_1CILi128EEENS7_ILi96EEES8_EEELi128ENS_6half_tEfNS_4arch4Sm80ELb0ELb1ELb1ELb0ELb0ELb0ELb1ELb1EEENS1_21CollectiveEpilogueFwdINS6_IJS8_S8_S9_EEENS6_IJNS7_ILi1EEESH_SH_EEESB_SD_Li256ELb0ELb1ELb1ELb0EEENS1_19SingleTileSchedulerILb0ELb1ELb1ELi128EEEEEEEEEvNT_6ParamsE,"ax",@progbits
	.sectioninfo	@"SHI_REGISTERS=255"
	.align	128
.text._ZN7cutlass13device_kernelIN5flash19enable_sm80_to_sm89INS1_16FlashAttnFwdSm80INS1_25CollectiveMainloopFwdSm80ILi8ELi1ELb1EN4cute5tupleIJNS5_1CILi128EEENS7_ILi96EEES8_EEELi128ENS_6half_tEfNS_4arch4Sm80ELb0ELb1ELb1ELb0ELb0ELb0ELb1ELb1EEENS1_21CollectiveEpilogueFwdINS6_IJS8_S8_S9_EEENS6_IJNS7_ILi1EEESH_SH_EEESB_SD_Li256ELb0ELb1ELb1ELb0EEENS1_19SingleTileSchedulerILb0ELb1ELb1ELi128EEEEEEEEEvNT_6ParamsE:
        .type           _ZN7cutlass13device_kernelIN5flash19enable_sm80_to_sm89INS1_16FlashAttnFwdSm80INS1_25CollectiveMainloopFwdSm80ILi8ELi1ELb1EN4cute5tupleIJNS5_1CILi128EEENS7_ILi96EEES8_EEELi128ENS_6half_tEfNS_4arch4Sm80ELb0ELb1ELb1ELb0ELb0ELb0ELb1ELb1EEENS1_21CollectiveEpilogueFwdINS6_IJS8_S8_S9_EEENS6_IJNS7_ILi1EEESH_SH_EEESB_SD_Li256ELb0ELb1ELb1ELb0EEENS1_19SingleTileSchedulerILb0ELb1ELb1ELi128EEEEEEEEEvNT_6ParamsE,@function
        .size           _ZN7cutlass13device_kernelIN5flash19enable_sm80_to_sm89INS1_16FlashAttnFwdSm80INS1_25CollectiveMainloopFwdSm80ILi8ELi1ELb1EN4cute5tupleIJNS5_1CILi128EEENS7_ILi96EEES8_EEELi128ENS_6half_tEfNS_4arch4Sm80ELb0ELb1ELb1ELb0ELb0ELb0ELb1ELb1EEENS1_21CollectiveEpilogueFwdINS6_IJS8_S8_S9_EEENS6_IJNS7_ILi1EEESH_SH_EEESB_SD_Li256ELb0ELb1ELb1ELb0EEENS1_19SingleTileSchedulerILb0ELb1ELb1ELi128EEEEEEEEEvNT_6ParamsE,(.L_x_1337 - _ZN7cutlass13device_kernelIN5flash19enable_sm80_to_sm89INS1_16FlashAttnFwdSm80INS1_25CollectiveMainloopFwdSm80ILi8ELi1ELb1EN4cute5tupleIJNS5_1CILi128EEENS7_ILi96EEES8_EEELi128ENS_6half_tEfNS_4arch4Sm80ELb0ELb1ELb1ELb0ELb0ELb0ELb1ELb1EEENS1_21CollectiveEpilogueFwdINS6_IJS8_S8_S9_EEENS6_IJNS7_ILi1EEESH_SH_EEESB_SD_Li256ELb0ELb1ELb1ELb0EEENS1_19SingleTileSchedulerILb0ELb1ELb1ELi128EEEEEEEEEvNT_6ParamsE)
        .other          _ZN7cutlass13device_kernelIN5flash19enable_sm80_to_sm89INS1_16FlashAttnFwdSm80INS1_25CollectiveMainloopFwdSm80ILi8ELi1ELb1EN4cute5tupleIJNS5_1CILi128EEENS7_ILi96EEES8_EEELi128ENS_6half_tEfNS_4arch4Sm80ELb0ELb1ELb1ELb0ELb0ELb0ELb1ELb1EEENS1_21CollectiveEpilogueFwdINS6_IJS8_S8_S9_EEENS6_IJNS7_ILi1EEESH_SH_EEESB_SD_Li256ELb0ELb1ELb1ELb0EEENS1_19SingleTileSchedulerILb0ELb1ELb1ELi128EEEEEEEEEvNT_6ParamsE,@"STO_CUDA_ENTRY STV_DEFAULT"
_ZN7cutlass13device_kernelIN5flash19enable_sm80_to_sm89INS1_16FlashAttnFwdSm80INS1_25CollectiveMainloopFwdSm80ILi8ELi1ELb1EN4cute5tupleIJNS5_1CILi128EEENS7_ILi96EEES8_EEELi128ENS_6half_tEfNS_4arch4Sm80ELb0ELb1ELb1ELb0ELb0ELb0ELb1ELb1EEENS1_21CollectiveEpilogueFwdINS6_IJS8_S8_S9_EEENS6_IJNS7_ILi1EEESH_SH_EEESB_SD_Li256ELb0ELb1ELb1ELb0EEENS1_19SingleTileSchedulerILb0ELb1ELb1ELi128EEEEEEEEEvNT_6ParamsE:
[----:B------:R-:W-:Y:S02]  /*0000*/  MOV R1, c[0x0][0x28] ;  /* 0x00000a0000017a02 */ /* 0x000fe40000000f00 */
[----:B------:R-:W1:Y:S01]  /*0010*/  S2R R39, SR_TID.X ;  /* 0x0000000000277919 */ /* 0x000e620000002100 */
[----:B------:R-:W2:Y:S03]  /*0020*/  S2UR UR6, SR_CTAID.Y ;  /* 0x00000000000679c3 */ /* 0x000ea60000002600 */
        /* <DEDUP_REMOVED lines=14> */
.L_x_11:
[----:B---3--:R-:W-:Y:S02]  /*0110*/  ULDC.64 UR4, c[0x0][0x550] ;  /* 0x0001540000047ab9 */ /* 0x008fe40000000a00 */
[----:B------:R-:W-:Y:S02]  /*0120*/  UISETP.NE.AND UP0, UPT, UR4, 0x1, UPT ;  /* 0x000000010400788c */ /* 0x000fe4000bf05270 */
[----:B------:R-:W-:-:S02]  /*0130*/  UIMAD.WIDE.U32 UR10, UR6, UR5, URZ ;  /* 0x00000005060a72a5 */ /* 0x000fc4000f8e003f */
[----:B------:R-:W-:Y:S02]  /*0140*/  ULDC UR4, c[0x0][0x558] ;  /* 0x0001560000047ab9 */ /* 0x000fe40000000800 */
[----:B------:R-:W-:-:S05]  /*0150*/  UMOV UR9, UR6 ;  /* 0x0000000600097c82 */ /* 0x000fca0008000000 */
[----:B------:R-:W-:-:S03]  /*0160*/  @UP0 USHF.R.U32.HI UR9, URZ, UR4, UR11 ;  /* 0x000000043f090299 */ /* 0x000fc6000801160b */
.L_x_12:
[----:B------:R-:W-:Y:S01]  /*0170*/  ISETP.GE.AND P0, PT, R0, RZ, PT ;  /* 0x000000ff0000720c */ /* 0x000fe20003f06270 */
[----:B------:R-:W-:Y:S02]  /*0180*/  UIADD3 UR4, -UR9, URZ, URZ ;  /* 0x0000003f09047290 */ /* 0x000fe4000fffe13f */
[----:B------:R-:W-:Y:S02]  /*0190*/  ULDC UR10, c[0x0][0x550] ;  /* 0x00015400000a7ab9 */ /* 0x000fe40000000800 */
[----:B------:R-:W-:-:S08]  /*01a0*/  UIMAD UR10, UR4, UR10, UR6 ;  /* 0x0000000a040a72a4 */ /* 0x000fd0000f8e0206 */
[----:B------:R-:W-:Y:S05]  /*01b0*/  @!P0 EXIT ;  /* 0x000000000000894d */ /* 0x000fea0003800000 */
[----:B------:R-:W1:Y:S01]  /*01c0*/  S2UR UR16, SR_CTAID.X ;  /* 0x00000000001079c3 */ /* 0x000e620000002500 */
[----:B------:R-:W-:Y:S02]  /*01d0*/  ULDC UR8, c[0x0][0x2c4] ;  /* 0x0000b10000087ab9 */ /* 0x000fe40000000800 */
[----:B------:R-:W-:Y:S02]  /*01e0*/  UISETP.NE.AND UP3, UPT, UR8, 0x1, UPT ;  /* 0x000000010800788c */ /* 0x000fe4000bf65270 */
[----:B------:R-:W-:Y:S02]  /*01f0*/  UMOV UR11, 0x1 ;  /* 0x00000001000b7882 */ /* 0x000fe40000000000 */
[----:B------:R-:W-:Y:S02]  /*0200*/  ULDC.64 UR4, c[0x0][0x328] ;  /* 0x0000ca0000047ab9 */ /* 0x000fe40000000a00 */
[----:B------:R-:W-:Y:S02]  /*0210*/  UISETP.LE.AND UP2, UPT, UR11, UR5, UPT ;  /* 0x000000050b00728c */ /* 0x000fe4000bf43270 */
[----:B------:R-:W-:-:S02]  /*0220*/  ULDC.64 UR6, c[0x0][0x2c8] ;  /* 0x0000b20000067ab9 */ /* 0x000fc40000000a00 */
[----:B------:R-:W-:Y:S02]  /*0230*/  ULDC UR12, c[0x0][0x168] ;  /* 0x00005a00000c7ab9 */ /* 0x000fe40000000800 */
[----:B------:R-:W-:Y:S01]  /*0240*/  PLOP3.LUT P0, PT, PT, PT, UP2, 0x40, 0x0 ;  /* 0x000000000000781c */ /* 0x000fe20003f0e828 */
[----:B------:R-:W-:Y:S02]  /*0250*/  UIADD3 UR12, UR11, -UR12, URZ ;  /* 0x8000000c0b0c7290 */ /* 0x000fe4000fffe03f */
[----:B------:R-:W-:Y:S02]  /*0260*/  ULDC UR5, c[0x0][0x1d0] ;  /* 0x0000740000057ab9 */ /* 0x000fe40000000800 */
[----:B-1----:R-:W-:-:S04]  /*0270*/  USHF.L.U32 UR16, UR16, 0x7, URZ ;  /* 0x0000000710107899 */ /* 0x002fc8000800063f */
[----:B------:R-:W-:-:S04]  /*0280*/  @UP3 UIADD3 UR14, UR16, 0x7f, URZ ;  /* 0x0000007f100e3890 */ /* 0x000fc8000fffe03f */
[----:B------:R-:W-:Y:S02]  /*0290*/  UIMAD.WIDE.U32 UR14, UR14, UR6, URZ ;  /* 0x000000060e0e72a5 */ /* 0x000fe4000f8e003f */
[----:B------:R-:W-:Y:S02]  /*02a0*/  UIADD3 UR6, UR16, 0x7f, URZ ;  /* 0x0000007f10067890 */ /* 0x000fe4000fffe03f */
[----:B------:R-:W-:-:S04]  /*02b0*/  @UP3 USHF.R.U32.HI UR6, URZ, UR7, UR15 ;  /* 0x000000073f063299 */ /* 0x000fc8000801160f */
[----:B------:R-:W-:-:S04]  /*02c0*/  UIADD3 UR5, UR6, UR5, UR12 ;  /* 0x0000000506057290 */ /* 0x000fc8000fffe00c */
[----:B------:R-:W-:Y:S01]  /*02d0*/  UIADD3 UR6, UR5, UR4, URZ ;  /* 0x0000000405067290 */ /* 0x000fe2000fffe03f */
[----:B------:R-:W-:Y:S05]  /*02e0*/  @P0 BRA `(.L_x_13) ;  /* 0x0000014000000947 */ /* 0x000fea0003800000 */
[----:B------:R-:W-:Y:S01]  /*02f0*/  ISETP.LT.AND P0, PT, RZ, UR5, PT ;  /* 0x00000005ff007c0c */ /* 0x000fe2000bf01270 */
[----:B------:R-:W-:-:S12]  /*0300*/  UIADD3 UR7, UR5, -0x1, URZ ;  /* 0xffffffff05077890 */ /* 0x000fd8000fffe03f */
[----:B------:R-:W-:Y:S05]  /*0310*/  @P0 BRA `(.L_x_14) ;  /* 0x0000008000000947 */ /* 0x000fea0003800000 */
[----:B------:R-:W-:Y:S02]  /*0320*/  ULDC UR4, c[0x0][0x32c] ;  /* 0x0000cb0000047ab9 */ /* 0x000fe40000000800 */
[----:B------:R-:W-:Y:S02]  /*0330*/  UISETP.NE.AND UP0, UPT, UR11, UR4, UPT ;  /* 0x000000040b00728c */ /* 0x000fe4000bf05270 */
[----:B------:R-:W-:-:S03]  /*0340*/  UIADD3 UR7, -UR5, URZ, URZ ;  /* 0x0000003f05077290 */ /* 0x000fc6000fffe13f */
[----:B------:R-:W-:Y:S02]  /*0350*/  ULDC.64 UR4, c[0x0][0x330] ;  /* 0x0000cc0000047ab9 */ /* 0x000fe40000000a00 */
[----:B------:R-:W-:-:S04]  /*0360*/  UIMAD.WIDE.U32 UR12, UR7, UR4, URZ ;  /* 0x00000004070c72a5 */ /* 0x000fc8000f8e003f */
[----:B------:R-:W-:-:S04]  /*0370*/  @UP0 USHF.R.U32.HI UR7, URZ, UR5, UR13 ;  /* 0x000000053f070299 */ /* 0x000fc8000801160d */
[----:B------:R-:W-:Y:S01]  /*0380*/  ULOP3.LUT UR7, URZ, UR7, URZ, 0x33, !UPT ;  /* 0x000000073f077292 */ /* 0x000fe2000f8e333f */
[----:B------:R-:W-:Y:S05]  /*0390*/  BRA `(.L_x_15) ;  /* 0x0000005000007947 */ /* 0x000fea0003800000 */
.L_x_14:
[----:B------:R-:W-:Y:S02]  /*03a0*/  ULDC UR4, c[0x0][0x32c] ;  /* 0x0000cb0000047ab9 */ /* 0x000fe40000000800 */
[----:B------:R-:W-:-:S03]  /*03b0*/  UISETP.NE.AND UP0, UPT, UR11, UR4, UPT ;  /* 0x000000040b00728c */ /* 0x000fc6000bf05270 */
[----:B------:R-:W-:Y:S02]  /*03c0*/  ULDC.64 UR4, c[0x0][0x330] ;  /* 0x0000cc0000047ab9 */ /* 0x000fe40000000a00 */
[----:B------:R-:W-:-:S06]  /*03d0*/  UIMAD.WIDE.U32 UR12, UR7, UR4, URZ ;  /* 0x00000004070c72a5 */ /* 0x000fcc000f8e003f */
[----:B------:R-:W-:Y:S02]  /*03e0*/  @UP0 USHF.R.U32.HI UR7, URZ, UR5, UR13 ;  /* 0x000000053f070299 */ /* 0x000fe4000801160d */
.L_x_15:
[----:B------:R-:W-:Y:S02]  /*03f0*/  ULDC UR4, c[0x0][0x32c] ;  /* 0x0000cb0000047ab9 */ /* 0x000fe40000000800 */
[----:B------:R-:W-:-:S04]  /*0400*/  UIMAD UR4, UR7, UR4, UR4 ;  /* 0x00000004070472a4 */ /* 0x000fc8000f8e0204 */
[----:B------:R-:W-:-:S04]  /*0410*/  UISETP.LT.AND UP0, UPT, UR6, UR4, UPT ;  /* 0x000000040600728c */ /* 0x000fc8000bf01270 */
[----:B------:R-:W-:-:S03]  /*0420*/  USEL UR6, UR6, UR4, UP0 ;  /* 0x0000000406067287 */ /* 0x000fc60008000000 */
.L_x_13:
[----:B------:R-:W-:Y:S01]  /*0430*/  ULDC.64 UR4, c[0x0][0x2c8] ;  /* 0x0000b20000047ab9 */ /* 0x000fe20000000a00 */
[----:B------:R-:W-:Y:S01]  /*0440*/  PLOP3.LUT P0, PT, PT, PT, UP2, 0x40, 0x0 ;  /* 0x000000000000781c */ /* 0x000fe20003f0e828 */
[----:B------:R-:W-:Y:S02]  /*0450*/  UIMAD.WIDE.U32 UR18, UR16, UR4, URZ ;  /* 0x00000004101272a5 */ /* 0x000fe4000f8e003f */
[----:B------:R-:W-:Y:S02]  /*0460*/  UMOV UR14, 0x5f ;  /* 0x0000005f000e7882 */ /* 0x000fe40000000000 */
[----:B------:R-:W-:Y:S02]  /*0470*/  ULDC UR13, c[0x0][0x1d0] ;  /* 0x00007400000d7ab9 */ /* 0x000fe40000000800 */
[----:B------:R-:W-:Y:S02]  /*0480*/  UIADD3 UR6, UR6, 0x5f, URZ ;  /* 0x0000005f06067890 */ /* 0x000fe4000fffe03f */
[----:B------:R-:W-:-:S02]  /*0490*/  UIADD3 UR14, UR14, UR13, URZ ;  /* 0x0000000d0e0e7290 */ /* 0x000fc4000fffe03f */
[----:B------:R-:W-:Y:S02]  /*04a0*/  UIMAD.WIDE UR6, UR6, 0x2aaaaaab, URZ ;  /* 0x2aaaaaab060678a5 */ /* 0x000fe4000f8e023f */
[----:B------:R-:W-:Y:S02]  /*04b0*/  UIMAD.WIDE UR14, UR14, 0x2aaaaaab, URZ ;  /* 0x2aaaaaab0e0e78a5 */ /* 0x000fe4000f8e023f */
[----:B------:R-:W-:Y:S02]  /*04c0*/  @UP3 UMOV UR11, UR19 ;  /* 0x00000013000b3c82 */ /* 0x000fe40008000000 */
[----:B------:R-:W-:Y:S02]  /*04d0*/  ULDC UR12, c[0x0][0x168] ;  /* 0x00005a00000c7ab9 */ /* 0x000fe40000000800 */
[----:B------:R-:W-:Y:S02]  /*04e0*/  UMOV UR4, UR16 ;  /* 0x0000001000047c82 */ /* 0x000fe40008000000 */
[----:B------:R-:W-:-:S02]  /*04f0*/  @UP3 USHF.R.U32.HI UR4, URZ, UR5, UR11 ;  /* 0x000000053f043299 */ /* 0x000fc4000801160b */
[----:B------:R-:W-:Y:S02]  /*0500*/  UIADD3 UR13, UR13, -UR12, URZ ;  /* 0x8000000c0d0d7290 */ /* 0x000fe4000fffe03f */
[----:B------:R-:W-:Y:S02]  /*0510*/  USHF.R.U32.HI UR6, URZ, 0x1f, UR7 ;  /* 0x0000001f3f067899 */ /* 0x000fe40008011607 */
[----:B------:R-:W-:Y:S02]  /*0520*/  USHF.R.U32.HI UR11, URZ, 0x1f, UR15 ;  /* 0x0000001f3f0b7899 */ /* 0x000fe4000801160f */
[----:B------:R-:W-:Y:S02]  /*0530*/  UIADD3 UR4, UR13, UR4, URZ ;  /* 0x000000040d047290 */ /* 0x000fe4000fffe03f */
[----:B------:R-:W-:Y:S02]  /*0540*/  ULDC UR5, c[0x0][0x324] ;  /* 0x0000c90000057ab9 */ /* 0x000fe40000000800 */
[----:B------:R-:W-:-:S02]  /*0550*/  ULEA.HI.SX32 UR6, UR7, UR6, 0x1c ;  /* 0x0000000607067291 */ /* 0x000fc4000f8fe23f */
[----:B------:R-:W-:Y:S02]  /*0560*/  ULEA.HI.SX32 UR11, UR15, UR11, 0x1c ;  /* 0x0000000b0f0b7291 */ /* 0x000fe4000f8fe23f */
[----:B------:R-:W-:Y:S02]  /*0570*/  UIADD3 UR5, UR4, -UR5, URZ ;  /* 0x8000000504057290 */ /* 0x000fe4000fffe03f */
[----:B------:R-:W-:-:S04]  /*0580*/  UISETP.LT.AND UP0, UPT, UR11, UR6, UPT ;  /* 0x000000060b00728c */ /* 0x000fc8000bf01270 */
[----:B------:R-:W-:Y:S01]  /*0590*/  USEL UR6, UR11, UR6, UP0 ;  /* 0x000000060b067287 */ /* 0x000fe20008000000 */
[----:B------:R-:W-:Y:S01]  /*05a0*/  MOV R3, UR5 ;  /* 0x0000000500037c02 */ /* 0x000fe20008000f00 */
[----:B------:R-:W-:Y:S05]  /*05b0*/  @P0 BRA `(.L_x_16) ;  /* 0x0000010000000947 */ /* 0x000fea0003800000 */
[----:B------:R-:W-:-:S04]  /*05c0*/  MOV R4, UR4 ;  /* 0x0000000400047c02 */ /* 0x000fc80008000f00 */
[----:B------:R-:W-:-:S13]  /*05d0*/  ISETP.GT.AND P0, PT, R4, -0x1, PT ;  /* 0xffffffff0400780c */ /* 0x000fda0003f04270 */
[----:B------:R-:W-:Y:S05]  /*05e0*/  @P0 BRA `(.L_x_17) ;  /* 0x0000007000000947 */ /* 0x000fea0003800000 */
[----:B------:R-:W-:Y:S01]  /*05f0*/  IMAD.MOV.U32 R2, RZ, RZ, c[0x0][0x32c] ;  /* 0x0000cb00ff027624 */ /* 0x000fe200078e00ff */
[----:B------:R-:W-:-:S04]  /*0600*/  LOP3.LUT R4, RZ, R4, RZ, 0x33, !PT ;  /* 0x00000004ff047212 */ /* 0x000fc800078e33ff */
[----:B------:R-:W-:-:S13]  /*0610*/  ISETP.NE.AND P0, PT, R2, 0x1, PT ;  /* 0x000000010200780c */ /* 0x000fda0003f05270 */
[----:B------:R-:W-:-:S05]  /*0620*/  @P0 IMAD.HI.U32 R2, R4, c[0x0][0x330], RZ ;  /* 0x0000cc0004020a27 */ /* 0x000fca00078e00ff */
[----:B------:R-:W-:-:S04]  /*0630*/  @P0 SHF.R.U32.HI R4, RZ, c[0x0][0x334], R2 ;  /* 0x0000cd00ff040a19 */ /* 0x000fc80000011602 */
[----:B------:R-:W-:Y:S01]  /*0640*/  LOP3.LUT R4, RZ, R4, RZ, 0x33, !PT ;  /* 0x00000004ff047212 */ /* 0x000fe200078e33ff */
[----:B------:R-:W-:Y:S05]  /*0650*/  BRA `(.L_x_18) ;  /* 0x0000004000007947 */ /* 0x000fea0003800000 */
.L_x_17:
[----:B------:R-:W-:-:S04]  /*0660*/  MOV R2, c[0x0][0x32c] ;  /* 0x0000cb0000027a02 */ /* 0x000fc80000000f00 */
[----:B------:R-:W-:-:S13]  /*0670*/  ISETP.NE.AND P0, PT, R2, 0x1, PT ;  /* 0x000000010200780c */ /* 0x000fda0003f05270 */
[----:B------:R-:W-:-:S05]  /*0680*/  @P0 IMAD.HI.U32 R2, R4, c[0x0][0x330], RZ ;  /* 0x0000cc0004020a27 */ /* 0x000fca00078e00ff */
[----:B------:R-:W-:-:S05]  /*0690*/  @P0 SHF.R.U32.HI R4, RZ, c[0x0][0x334], R2 ;  /* 0x0000cd00ff040a19 */ /* 0x000fca0000011602 */
.L_x_18:
[----:B------:R-:W-:-:S05]  /*06a0*/  IMAD R4, R4, c[0x0][0x32c], RZ ;  /* 0x0000cb0004047a24 */ /* 0x000fca00078e02ff */
[----:B------:R-:W-:-:S05]  /*06b0*/  IMNMX R3, R3, R4, !PT ;  /* 0x0000000403037217 */ /* 0x000fca0007800200 */
.L_x_16:
[----:B------:R-:W-:Y:S01]  /*06c0*/  IMAD.HI R3, R3, 0x2aaaaaab, RZ ;  /* 0x2aaaaaab03037827 */ /* 0x000fe200078e02ff */
[----:B------:R-:W-:Y:S02]  /*06d0*/  USHF.R.U32.HI UR5, URZ, 0x10, UR10 ;  /* 0x000000103f057899 */ /* 0x000fe4000801160a */
[----:B------:R-:W-:Y:S01]  /*06e0*/  ULDC UR4, c[0x0][0x338] ;  /* 0x0000ce0000047ab9 */ /* 0x000fe20000000800 */
[----:B------:R-:W-:Y:S01]  /*06f0*/  IMAD.MOV.U32 R36, RZ, RZ, RZ ;  /* 0x000000ffff247224 */ /* 0x000fe200078e00ff */
[----:B------:R-:W-:Y:S01]  /*0700*/  SHF.R.U32.HI R2, RZ, 0x1f, R3 ;  /* 0x0000001fff027819 */ /* 0x000fe20000011603 */
[----:B------:R-:W-:-:S03]  /*0710*/  UISETP.NE.AND UP0, UPT, UR5, URZ, UPT ;  /* 0x0000003f0500728c */ /* 0x000fc6000bf05270 */
[----:B------:R-:W-:Y:S01]  /*0720*/  LEA.HI.SX32 R2, R3, R2, 0x1c ;  /* 0x0000000203027211 */ /* 0x000fe200078fe2ff */
[----:B------:R-:W-:-:S03]  /*0730*/  USEL UR4, UR5, UR4, UP0 ;  /* 0x0000000405047287 */ /* 0x000fc60008000000 */
[----:B------:R-:W-:-:S04]  /*0740*/  IMNMX R215, RZ, R2, !PT ;  /* 0x00000002ffd77217 */ /* 0x000fc80007800200 */
[----:B------:R-:W-:-:S13]  /*0750*/  ISETP.LT.AND P0, PT, R215, UR6, PT ;  /* 0x00000006d7007c0c */ /* 0x000fda000bf01270 */
[----:B------:R-:W-:Y:S05]  /*0760*/  @!P0 BRA `(.L_x_19) ;  /* 0x000001c000008947 */ /* 0x000fea0003800000 */
[----:B------:R-:W-:Y:S01]  /*0770*/  IMAD.U32 R2, RZ, RZ, UR4 ;  /* 0x00000004ff027e24 */ /* 0x000fe2000f8e00ff */
[----:B------:R-:W-:-:S04]  /*0780*/  UIADD3 UR5, UR4, -0x1, UR6 ;  /* 0xffffffff04057890 */ /* 0x000fc8000fffe006 */
[-C--:B------:R-:W-:Y:S02]  /*0790*/  IABS R5, R2.reuse ;  /* 0x0000000200057213 */ /* 0x080fe40000000000 */
[----:B------:R-:W-:Y:S02]  /*07a0*/  IADD3 R6, -R215, UR5, RZ ;  /* 0x00000005d7067c10 */ /* 0x000fe4000fffe1ff */
[----:B------:R-:W1:Y:S01]  /*07b0*/  I2F.RP R7, R5 ;  /* 0x0000000500077306 */ /* 0x000e620000209400 */
[----:B------:R-:W-:Y:S02]  /*07c0*/  IABS R2, R2 ;  /* 0x0000000200027213 */ /* 0x000fe40000000000 */
[----:B------:R-:W-:Y:S02]  /*07d0*/  IABS R3, R6 ;  /* 0x0000000600037213 */ /* 0x000fe40000000000 */
[----:B------:R-:W-:Y:S01]  /*07e0*/  LOP3.LUT R6, R6, UR4, RZ, 0x3c, !PT ;  /* 0x0000000406067c12 */ /* 0x000fe2000f8e3cff */
[----:B------:R-:W-:-:S03]  /*07f0*/  IMAD.MOV R2, RZ, RZ, -R2 ;  /* 0x000000ffff027224 */ /* 0x000fc600078e0a02 */
[----:B------:R-:W-:Y:S01]  /*0800*/  ISETP.GE.AND P0, PT, R6, RZ, PT ;  /* 0x000000ff0600720c */ /* 0x000fe20003f06270 */
[----:B-1----:R-:W1:Y:S02]  /*0810*/  MUFU.RCP R8, R7 ;  /* 0x0000000700087308 */ /* 0x002e640000001000 */
[----:B-1----:R-:W-:-:S06]  /*0820*/  IADD3 R8, R8, 0xffffffe, RZ ;  /* 0x0ffffffe08087810 */ /* 0x002fcc0007ffe0ff */
[----:B------:R-:W1:Y:S02]  /*0830*/  F2I.FTZ.U32.TRUNC.NTZ R9, R8 ;  /* 0x0000000800097305 */ /* 0x000e64000021f000 */
[----:B-1----:R-:W-:Y:S02]  /*0840*/  IMAD.MOV R4, RZ, RZ, -R9 ;  /* 0x000000ffff047224 */ /* 0x002fe400078e0a09 */
[----:B------:R-:W-:Y:S02]  /*0850*/  IMAD.MOV.U32 R8, RZ, RZ, RZ ;  /* 0x000000ffff087224 */ /* 0x000fe400078e00ff */
[----:B------:R-:W-:-:S04]  /*0860*/  IMAD R4, R4, R5, RZ ;  /* 0x0000000504047224 */ /* 0x000fc800078e02ff */
[----:B------:R-:W-:-:S06]  /*0870*/  IMAD.HI.U32 R4, R9, R4, R8 ;  /* 0x0000000409047227 */ /* 0x000fcc00078e0008 */
[----:B------:R-:W-:-:S04]  /*0880*/  IMAD.HI.U32 R4, R4, R3, RZ ;  /* 0x0000000304047227 */ /* 0x000fc800078e00ff */
[----:B------:R-:W-:-:S05]  /*0890*/  IMAD R2, R4, R2, R3 ;  /* 0x0000000204027224 */ /* 0x000fca00078e0203 */
[----:B------:R-:W-:-:S13]  /*08a0*/  ISETP.GT.U32.AND P1, PT, R5, R2, PT ;  /* 0x000000020500720c */ /* 0x000fda0003f24070 */
[----:B------:R-:W-:Y:S01]  /*08b0*/  @!P1 IMAD.IADD R2, R2, 0x1, -R5 ;  /* 0x0000000102029824 */ /* 0x000fe200078e0a05 */
[----:B------:R-:W-:Y:S02]  /*08c0*/  @!P1 IADD3 R4, R4, 0x1, RZ ;  /* 0x0000000104049810 */ /* 0x000fe40007ffe0ff */
[----:B------:R-:W-:Y:S02]  /*08d0*/  ISETP.NE.AND P1, PT, RZ, UR4, PT ;  /* 0x00000004ff007c0c */ /* 0x000fe4000bf25270 */
[----:B------:R-:W-:-:S13]  /*08e0*/  ISETP.GE.U32.AND P2, PT, R2, R5, PT ;  /* 0x000000050200720c */ /* 0x000fda0003f46070 */
[----:B------:R-:W-:-:S05]  /*08f0*/  @P2 IADD3 R4, R4, 0x1, RZ ;  /* 0x0000000104042810 */ /* 0x000fca0007ffe0ff */
[----:B------:R-:W-:Y:S01]  /*0900*/  @!P0 IMAD.MOV R4, RZ, RZ, -R4 ;  /* 0x000000ffff048224 */ /* 0x000fe200078e0a04 */
[----:B------:R-:W-:-:S05]  /*0910*/  @!P1 LOP3.LUT R4, RZ, UR4, RZ, 0x33, !PT ;  /* 0x00000004ff049c12 */ /* 0x000fca000f8e33ff */
[----:B------:R-:W-:Y:S02]  /*0920*/  IMAD.MOV.U32 R36, RZ, RZ, R4 ;  /* 0x000000ffff247224 */ /* 0x000fe400078e0004 */
.L_x_19:
[----:B------:R-:W-:Y:S01]  /*0930*/  ULOP3.LUT UR10, UR10, 0xffff, URZ, 0xc0, !UPT ;  /* 0x0000ffff0a0a7892 */ /* 0x000fe2000f8ec03f */
[----:B------:R-:W-:Y:S01]  /*0940*/  PLOP3.LUT P2, PT, PT, PT, PT, 0x80, 0x0 ;  /* 0x000000000000781c */ /* 0x000fe20003f4f070 */
[----:B------:R-:W-:Y:S01]  /*0950*/  ULDC.64 UR14, c[0x0][0x118] ;  /* 0x00004600000e7ab9 */ /* 0x000fe20000000a00 */
[----:B------:R-:W-:Y:S01]  /*0960*/  IMAD.MOV.U32 R5, RZ, RZ, RZ ;  /* 0x000000ffff057224 */ /* 0x000fe200078e00ff */
[----:B------:R-:W-:Y:S01]  /*0970*/  MOV R3, RZ ;  /* 0x000000ff00037202 */ /* 0x000fe20000000f00 */
[----:B------:R-:W-:Y:S01]  /*0980*/  CS2R R66, SRZ ;  /* 0x0000000000427805 */ /* 0x000fe2000001ff00 */
[----:B------:R-:W-:Y:S01]  /*0990*/  IMAD R215, R36, UR10, R215 ;  /* 0x0000000a24d77c24 */ /* 0x000fe2000f8e02d7 */
[----:B------:R-:W-:Y:S01]  /*09a0*/  CS2R R64, SRZ ;  /* 0x0000000000407805 */ /* 0x000fe2000001ff00 */
[----:B------:R-:W-:Y:S01]  /*09b0*/  CS2R R62, SRZ ;  /* 0x00000000003e7805 */ /* 0x000fe2000001ff00 */
[----:B------:R-:W-:Y:S01]  /*09c0*/  CS2R R60, SRZ ;  /* 0x00000000003c7805 */ /* 0x000fe2000001ff00 */
[----:B------:R-:W-:Y:S01]  /*09d0*/  IMAD.IADD R36, R215, 0x1, R36 ;  /* 0x00000001d7247824 */ /* 0x000fe200078e0224 */
[----:B------:R-:W-:Y:S01]  /*09e0*/  CS2R R58, SRZ ;  /* 0x00000000003a7805 */ /* 0x000fe2000001ff00 */
[----:B------:R-:W-:Y:S01]  /*09f0*/  CS2R R56, SRZ ;  /* 0x0000000000387805 */ /* 0x000fe2000001ff00 */
[----:B------:R-:W-:Y:S01]  /*0a00*/  CS2R R54, SRZ ;  /* 0x0000000000367805 */ /* 0x000fe2000001ff00 */
[----:B------:R-:W-:Y:S01]  /*0a10*/  CS2R R52, SRZ ;  /* 0x0000000000347805 */ /* 0x000fe2000001ff00 */
[----:B------:R-:W-:Y:S01]  /*0a20*/  IMNMX R36, R36, UR6, PT ;  /* 0x0000000624247c17 */ /* 0x000fe2000b800200 */
[----:B------:R-:W-:Y:S01]  /*0a30*/  CS2R R70, SRZ ;  /* 0x0000000000467805 */ /* 0x000fe2000001ff00 */
[----:B------:R-:W-:Y:S01]  /*0a40*/  CS2R R68, SRZ ;  /* 0x0000000000447805 */ /* 0x000fe2000001ff00 */
[----:B------:R-:W-:Y:S01]  /*0a50*/  CS2R R74, SRZ ;  /* 0x00000000004a7805 */ /* 0x000fe2000001ff00 */
[----:B------:R-:W-:Y:S01]  /*0a60*/  ISETP.GT.AND P0, PT, R36, R215, PT ;  /* 0x000000d72400720c */ /* 0x000fe20003f04270 */
        /* <DEDUP_REMOVED lines=30> */
[-C--:B------:R-:W-:Y:S01]  /*0c50*/  LEA.HI R26, R106, R39.reuse, RZ, 0x3 ;  /* 0x000000276a1a7211 */ /* 0x080fe200078f18ff */
[----:B------:R-:W-:Y:S01]  /*0c60*/  UIMAD.WIDE.U32 UR6, UR9, UR4, URZ ;  /* 0x00000004090672a5 */ /* 0x000fe2000f8e003f */
[----:B------:R-:W-:Y:S01]  /*0c70*/  PLOP3.LUT P2, PT, PT, PT, UP3, 0x80, 0x0 ;  /* 0x000000000000781c */ /* 0x000fe20003f4f038 */
[----:B------:R-:W-:Y:S01]  /*0c80*/  UIMAD UR4, UR12, UR4, URZ ;  /* 0x000000040c0472a4 */ /* 0x000fe2000f8e023f */
[----:B------:R-:W-:Y:S01]  /*0c90*/  LOP3.LUT R2, R26, 0xfffffff8, RZ, 0xc0, !PT ;  /* 0xfffffff81a027812 */ /* 0x000fe200078ec0ff */
[----:B------:R-:W-:Y:S01]  /*0ca0*/  IMAD.U32 R218, RZ, RZ, UR9 ;  /* 0x00000009ffda7e24 */ /* 0x000fe2000f8e00ff */
[----:B------:R-:W-:Y:S01]  /*0cb0*/  SHF.R.S32.HI R26, RZ, 0x3, R26 ;  /* 0x00000003ff1a7819 */ /* 0x000fe2000001141a */
[----:B------:R-:W-:Y:S01]  /*0cc0*/  UIMAD UR4, UR9, UR5, UR4 ;  /* 0x00000005090472a4 */ /* 0x000fe2000f8e0204 */
[----:B------:R-:W-:Y:S01]  /*0cd0*/  PLOP3.LUT P1, PT, PT, PT, UP3, 0x80, 0x0 ;  /* 0x000000000000781c */ /* 0x000fe20003f2f038 */
[----:B------:R-:W-:Y:S01]  /*0ce0*/  IMAD.IADD R25, R39, 0x1, -R2 ;  /* 0x0000000127197824 */ /* 0x000fe200078e0a02 */
[----:B------:R-:W-:Y:S01]  /*0cf0*/  SHF.R.S32.HI R9, RZ, 0x1f, R0 ;  /* 0x0000001fff097819 */ /* 0x000fe20000011400 */
[----:B------:R-:W-:Y:S01]  /*0d00*/  UIADD3 UR4, UR7, UR4, URZ ;  /* 0x0000000407047290 */ /* 0x000fe2000fffe03f */
[----:B------:R-:W-:Y:S01]  /*0d10*/  IMAD.U32 R13, RZ, RZ, UR7 ;  /* 0x00000007ff0d7e24 */ /* 0x000fe2000f8e00ff */
[--C-:B------:R-:W-:Y:S01]  /*0d20*/  SHF.R.S32.HI R28, RZ, 0x1f, R26.reuse ;  /* 0x0000001fff1c7819 */ /* 0x100fe2000001141a */
[----:B------:R-:W-:Y:S01]  /*0d30*/  IMAD R2, R25, 0x20, R26 ;  /* 0x0000002019027824 */ /* 0x000fe200078e021a */
[----:B------:R-:W-:Y:S01]  /*0d40*/  IADD3 R107, R36, -0x1, RZ ;  /* 0xffffffff246b7810 */ /* 0x000fe20007ffe0ff */
[----:B------:R-:W-:Y:S01]  /*0d50*/  IMAD.U32 R12, RZ, RZ, UR6 ;  /* 0x00000006ff0c7e24 */ /* 0x000fe2000f8e00ff */
[-C--:B------:R-:W-:Y:S01]  /*0d60*/  LEA.HI R214, R106, R39.reuse, RZ, 0x4 ;  /* 0x000000276ad67211 */ /* 0x080fe200078f20ff */
[----:B------:R-:W-:Y:S01]  /*0d70*/  IMAD.U32 R13, RZ, RZ, UR4 ;  /* 0x00000004ff0d7e24 */ /* 0x000fe2000f8e00ff */
[----:B------:R-:W-:Y:S01]  /*0d80*/  IADD3 R2, R2, UR16, RZ ;  /* 0x0000001002027c10 */ /* 0x000fe2000fffe0ff */
[----:B------:R-:W-:Y:S01]  /*0d90*/  IMAD R3, R9, c[0x0][0x1c0], RZ ;  /* 0x0000700009037a24 */ /* 0x000fe200078e02ff */
[----:B------:R-:W-:Y:S01]  /*0da0*/  ULDC UR4, c[0x0][0x168] ;  /* 0x00005a0000047ab9 */ /* 0x000fe20000000800 */
[----:B------:R-:W-:Y:S01]  /*0db0*/  IMAD.WIDE.U32 R12, R0, c[0x0][0x1c0], R12 ;  /* 0x00007000000c7a25 */ /* 0x000fe200078e000c */
[----:B------:R-:W-:Y:S01]  /*0dc0*/  UIMAD UR4, UR8, UR4, URZ ;  /* 0x00000004080472a4 */ /* 0x000fe2000f8e023f */
[----:B------:R-:W-:Y:S01]  /*0dd0*/  SHF.R.S32.HI R27, RZ, 0x1f, R107 ;  /* 0x0000001fff1b7819 */ /* 0x000fe2000001146b */
[----:B------:R-:W-:Y:S01]  /*0de0*/  ULDC.64 UR6, c[0x0][0x1e0] ;  /* 0x0000780000067ab9 */ /* 0x000fe20000000a00 */
[----:B------:R-:W-:Y:S01]  /*0df0*/  @P2 IMAD.HI.U32 R5, R2, c[0x0][0x2c8], RZ ;  /* 0x0000b20002052a27 */ /* 0x000fe200078e00ff */
[----:B------:R-:W-:Y:S01]  /*0e00*/  UIMAD.WIDE.U32 UR10, UR6, 0x40, URZ ;  /* 0x00000040060a78a5 */ /* 0x000fe2000f8e003f */
[----:B------:R-:W-:Y:S01]  /*0e10*/  LEA.HI R104, R106, R39, RZ, 0x5 ;  /* 0x000000276a687211 */ /* 0x000fe200078f28ff */
[----:B------:R-:W-:Y:S01]  /*0e20*/  USHF.L.U32 UR8, UR7, 0x6, URZ ;  /* 0x0000000607087899 */ /* 0x000fe2000800063f */
[----:B------:R-:W-:Y:S01]  /*0e30*/  IMAD.MOV.U32 R4, RZ, RZ, R2 ;  /* 0x000000ffff047224 */ /* 0x000fe200078e0002 */
[----:B------:R-:W-:Y:S01]  /*0e40*/  @P1 SHF.R.U32.HI R4, RZ, c[0x0][0x2cc], R5 ;  /* 0x0000b300ff041a19 */ /* 0x000fe20000011605 */
[----:B------:R-:W-:Y:S01]  /*0e50*/  IMAD R3, R0, c[0x0][0x1c4], R3 ;  /* 0x0000710000037a24 */ /* 0x000fe200078e0203 */
[----:B------:R-:W-:Y:S01]  /*0e60*/  IADD3 R5, R26, UR16, RZ ;  /* 0x000000101a057c10 */ /* 0x000fe2000fffe0ff */
[----:B------:R-:W-:Y:S01]  /*0e70*/  IMAD.SHL.U32 R30, R25, 0x8, RZ ;  /* 0x00000008191e7824 */ /* 0x000fe200078e00ff */
[--C-:B------:R-:W-:Y:S01]  /*0e80*/  SHF.R.S32.HI R7, RZ, 0x1f, R4.reuse ;  /* 0x0000001fff077819 */ /* 0x100fe20000011404 */
[----:B------:R-:W-:Y:S01]  /*0e90*/  IMAD.IADD R13, R13, 0x1, R3 ;  /* 0x000000010d0d7824 */ /* 0x000fe200078e0203 */
[----:B------:R-:W-:Y:S01]  /*0ea0*/  UIADD3 UR8, UR11, UR8, URZ ;  /* 0x000000080b087290 */ /* 0x000fe2000fffe03f */
[----:B------:R-:W-:Y:S01]  /*0eb0*/  IMAD.MOV R3, RZ, RZ, -R4 ;  /* 0x000000ffff037224 */ /* 0x000fe200078e0a04 */
[----:B------:R-:W-:Y:S01]  /*0ec0*/  SHF.R.S32.HI R31, RZ, 0x1f, R30 ;  /* 0x0000001fff1f7819 */ /* 0x000fe2000001141e */
[----:B------:R-:W-:Y:S01]  /*0ed0*/  IMAD R7, R7, c[0x0][0x1b0], RZ ;  /* 0x00006c0007077a24 */ /* 0x000fe200078e02ff */
[----:B------:R-:W-:Y:S01]  /*0ee0*/  ISETP.GE.AND P4, PT, R30, c[0x0][0x198], PT ;  /* 0x000066001e007a0c */ /* 0x000fe20003f86270 */
[----:B------:R-:W-:Y:S01]  /*0ef0*/  IMAD R2, R3, c[0x0][0x2c4], R2 ;  /* 0x0000b10003027a24 */ /* 0x000fe200078e0202 */
[----:B------:R-:W-:Y:S01]  /*0f00*/  IADD3 R3, R5, 0x20, RZ ;  /* 0x0000002005037810 */ /* 0x000fe20007ffe0ff */
[C---:B------:R-:W-:Y:S01]  /*0f10*/  IMAD.WIDE.U32 R12, R4.reuse, c[0x0][0x1b0], R12 ;  /* 0x00006c00040c7a25 */ /* 0x040fe200078e000c */
[----:B------:R-:W-:Y:S01]  /*0f20*/  SHF.R.S32.HI R105, RZ, 0x5, R104 ;  /* 0x00000005ff697819 */ /* 0x000fe20000011468 */
[----:B------:R-:W-:Y:S01]  /*0f30*/  UMOV UR17, 0x6 ;  /* 0x0000000600117882 */ /* 0x000fe20000000000 */
[----:B------:R-:W-:Y:S01]  /*0f40*/  SHF.R.S32.HI R11, RZ, 0x1f, R2 ;  /* 0x0000001fff0b7819 */ /* 0x000fe20000011402 */
[----:B------:R-:W-:Y:S01]  /*0f50*/  IMAD R7, R4, c[0x0][0x1b4], R7 ;  /* 0x00006d0004077a24 */ /* 0x000fe200078e0207 */
[----:B------:R-:W-:Y:S01]  /*0f60*/  BAR.SYNC.DEFER_BLOCKING 0x0 ;  /* 0x0000000000007b1d */ /* 0x000fe20000010000 */
[----:B------:R-:W-:Y:S01]  /*0f70*/  ISETP.GE.AND P3, PT, R3, UR4, PT ;  /* 0x0000000403007c0c */ /* 0x000fe2000bf66270 */
[----:B------:R-:W-:Y:S01]  /*0f80*/  IMAD.MOV.U32 R37, RZ, RZ, 0x60 ;  /* 0x00000060ff257424 */ /* 0x000fe200078e00ff */
[----:B------:R-:W-:Y:S01]  /*0f90*/  IADD3 R4, R5, 0x40, RZ ;  /* 0x0000004005047810 */ /* 0x000fe20007ffe0ff */
[----:B------:R-:W-:-:S02]  /*0fa0*/  IMAD R11, R11, c[0x0][0x1a8], RZ ;  /* 0x00006a000b0b7a24 */ /* 0x000fc400078e02ff */
[----:B------:R-:W-:Y:S01]  /*0fb0*/  IMAD.IADD R13, R13, 0x1, R7 ;  /* 0x000000010d0d7824 */ /* 0x000fe200078e0207 */
[----:B------:R-:W-:Y:S01]  /*0fc0*/  ISETP.GE.AND P2, PT, R4, UR4, PT ;  /* 0x0000000404007c0c */ /* 0x000fe2000bf46270 */
[C---:B------:R-:W-:Y:S02]  /*0fd0*/  IMAD R11, R2.reuse, c[0x0][0x1ac], R11 ;  /* 0x00006b00020b7a24 */ /* 0x040fe400078e020b */
[----:B------:R-:W-:-:S04]  /*0fe0*/  IMAD.WIDE.U32 R2, R2, c[0x0][0x1a8], R12 ;  /* 0x00006a0002027a25 */ /* 0x000fc800078e000c */
[----:B------:R-:W-:Y:S01]  /*0ff0*/  IMAD.SHL.U32 R7, R26, 0x40, RZ ;  /* 0x000000401a077824 */ /* 0x000fe200078e00ff */
[----:B------:R-:W-:Y:S01]  /*1000*/  LEA R6, P1, R2, c[0x0][0x160], 0x1 ;  /* 0x0000580002067a11 */ /* 0x000fe200078208ff */
[----:B------:R-:W-:Y:S02]  /*1010*/  IMAD.IADD R3, R3, 0x1, R11 ;  /* 0x0000000103037824 */ /* 0x000fe400078e020b */
[----:B------:R-:W-:Y:S01]  /*1020*/  IMAD R11, R28, c[0x0][0x1e0], RZ ;  /* 0x000078001c0b7a24 */ /* 0x000fe200078e02ff */
[----:B------:R-:W-:Y:S01]  /*1030*/  LOP3.LUT R7, R7, 0x1c0, RZ, 0xc0, !PT ;  /* 0x000001c007077812 */ /* 0x000fe200078ec0ff */
[----:B------:R-:W1:Y:S01]  /*1040*/  SHFL.IDX PT, R4, R6, RZ, 0x181f ;  /* 0x00181fff06047589 */ /* 0x000e6200000e0000 */
[----:B------:R-:W-:Y:S01]  /*1050*/  LEA.HI.X R3, R2, c[0x0][0x164], R3, 0x1, P1 ;  /* 0x0000590002037a11 */ /* 0x000fe200008f0c03 */
[C---:B------:R-:W-:Y:S01]  /*1060*/  IMAD R2, R26.reuse, c[0x0][0x1e4], R11 ;  /* 0x000079001a027a24 */ /* 0x040fe200078e020b */
[C---:B------:R-:W-:Y:S01]  /*1070*/  ISETP.GE.AND P1, PT, R5.reuse, UR4, PT ;  /* 0x0000000405007c0c */ /* 0x040fe2000bf26270 */
[----:B------:R-:W-:Y:S01]  /*1080*/  IMAD.WIDE.U32 R10, R26, c[0x0][0x1e0], R30 ;  /* 0x000078001a0a7a25 */ /* 0x000fe200078e001e */
[----:B------:R-:W-:Y:S01]  /*1090*/  SHF.R.U32.HI R216, RZ, 0x3, R7 ;  /* 0x00000003ffd87819 */ /* 0x000fe20000011607 */
[----:B------:R-:W-:Y:S01]  /*10a0*/  SHFL.IDX PT, R12, R6, 0x1, 0x181f ;  /* 0x00381f00060c7f89 */ /* 0x000fe200000e0000 */
[----:B------:R-:W-:Y:S01]  /*10b0*/  IADD3 R5, R5, 0x60, RZ ;  /* 0x0000006005057810 */ /* 0x000fe20007ffe0ff */
[----:B------:R-:W-:Y:S01]  /*10c0*/  IMAD.IADD R11, R11, 0x1, R2 ;  /* 0x000000010b0b7824 */ /* 0x000fe200078e0202 */
[----:B------:R-:W-:Y:S01]  /*10d0*/  LOP3.LUT R7, R7, 0x38, R30, 0xf8, !PT ;  /* 0x0000003807077812 */ /* 0x000fe200078ef81e */
[----:B------:R-:W-:Y:S01]  /*10e0*/  SHFL.IDX PT, R8, R6, 0x2, 0x181f ;  /* 0x00581f0006087f89 */ /* 0x000fe200000e0000 */
[----:B------:R-:W-:Y:S01]  /*10f0*/  ISETP.GE.AND P5, PT, R5, UR4, PT ;  /* 0x0000000405007c0c */ /* 0x000fe2000bfa6270 */
[----:B------:R-:W-:Y:S01]  /*1100*/  IMAD.WIDE.U32 R218, R218, c[0x0][0x1e8], R10 ;  /* 0x00007a00dada7a25 */ /* 0x000fe200078e000a */
[----:B------:R-:W-:Y:S01]  /*1110*/  LOP3.LUT R216, R7, R216, RZ, 0x3c, !PT ;  /* 0x000000d807d87212 */ /* 0x000fe200078e3cff */
[----:B------:R-:W3:Y:S01]  /*1120*/  SHFL.IDX PT, R5, R3, RZ, 0x181f ;  /* 0x00181fff03057589 */ /* 0x000ee200000e0000 */
[----:B------:R-:W-:Y:S01]  /*1130*/  LEA.HI R7, R106, R39, RZ, 0x6 ;  /* 0x000000276a077211 */ /* 0x000fe200078f30ff */
[----:B------:R-:W-:Y:S01]  /*1140*/  ULDC.64 UR4, c[0x0][0x1e8] ;  /* 0x00007a0000047ab9 */ /* 0x000fe20000000a00 */
[----:B------:R-:W-:Y:S01]  /*1150*/  IADD3 R2, R30, 0x40, RZ ;  /* 0x000000401e027810 */ /* 0x000fe20007ffe0ff */
[----:B------:R-:W4:Y:S01]  /*1160*/  SHFL.IDX PT, R13, R3, 0x1, 0x181f ;  /* 0x00381f00030d7f89 */ /* 0x000f2200000e0000 */
[----:B------:R-:W-:Y:S01]  /*1170*/  UIMAD UR4, UR12, UR4, URZ ;  /* 0x000000040c0472a4 */ /* 0x000fe2000f8e023f */
[----:B------:R-:W-:Y:S01]  /*1180*/  IMAD.SHL.U32 R7, R7, 0x8, RZ ;  /* 0x0000000807077824 */ /* 0x000fe200078e00ff */
[----:B------:R-:W-:Y:S01]  /*1190*/  ISETP.GE.AND P6, PT, R2, c[0x0][0x198], PT ;  /* 0x0000660002007a0c */ /* 0x000fe20003fc6270 */
[----:B------:R-:W-:Y:S01]  /*11a0*/  SHFL.IDX PT, R10, R6, 0x3, 0x181f ;  /* 0x00781f00060a7f89 */ /* 0x000fe200000e0000 */
[----:B------:R-:W-:Y:S01]  /*11b0*/  UIMAD UR4, UR9, UR5, UR4 ;  /* 0x00000005090472a4 */ /* 0x000fe2000f8e0204 */
[----:B------:R-:W-:Y:S01]  /*11c0*/  IMAD.WIDE.U32 R108, R37, c[0x0][0x1e0], RZ ;  /* 0x00007800256c7a25 */ /* 0x000fe200078e00ff */
[----:B------:R-:W-:Y:S01]  /*11d0*/  LOP3.LUT R216, R216, 0xfffffe00, R7, 0xf8, !PT ;  /* 0xfffffe00d8d87812 */ /* 0x000fe200078ef807 */
[----:B------:R-:W-:Y:S01]  /*11e0*/  SHFL.IDX PT, R11, R3, 0x3, 0x181f ;  /* 0x00781f00030b7f89 */ /* 0x000fe200000e0000 */
[----:B------:R-:W-:-:S02]  /*11f0*/  @!P1 SHF.R.S32.HI R7, RZ, 0x1f, R2 ;  /* 0x0000001fff079819 */ /* 0x000fc40000011402 */
[----:B------:R-:W-:Y:S01]  /*1200*/  IADD3 R219, R219, UR4, RZ ;  /* 0x00000004dbdb7c10 */ /* 0x000fe2000fffe0ff */
[----:B------:R-:W-:Y:S01]  /*1210*/  IMAD.SHL.U32 R216, R216, 0x2, RZ ;  /* 0x00000002d8d87824 */ /* 0x000fe200078e00ff */
[----:B------:R-:W-:Y:S02]  /*1220*/  ULDC.64 UR4, c[0x0][0x210] ;  /* 0x0000840000047ab9 */ /* 0x000fe40000000a00 */
[----:B------:R-:W-:-:S04]  /*1230*/  UIMAD UR4, UR12, UR4, URZ ;  /* 0x000000040c0472a4 */ /* 0x000fc8000f8e023f */
[----:B------:R-:W-:Y:S01]  /*1240*/  UIMAD UR4, UR9, UR5, UR4 ;  /* 0x00000005090472a4 */ /* 0x000fe2000f8e0204 */
[----:B--2---:R-:W-:Y:S01]  /*1250*/  @P0 SHF.R.S32.HI R227, RZ, 0x1f, R226 ;  /* 0x0000001fffe30819 */ /* 0x004fe200000114e2 */
[----:B------:R-:W-:Y:S02]  /*1260*/  @!P0 IMAD.MOV.U32 R227, RZ, RZ, R9 ;  /* 0x000000ffffe38224 */ /* 0x000fe400078e0009 */
[----:B------:R2:W5:Y:S01]  /*1270*/  SHFL.IDX PT, R9, R3, 0x2, 0x181f ;  /* 0x00581f0003097f89 */ /* 0x00056200000e0000 */
[----:B------:R-:W-:Y:S01]  /*1280*/  @!P0 IMAD.MOV.U32 R226, RZ, RZ, R0 ;  /* 0x000000ffffe28224 */ /* 0x000fe200078e0000 */
[----:B------:R-:W-:Y:S01]  /*1290*/  @!P1 LEA.HI R0, R7, R2, RZ, 0x3 ;  /* 0x0000000207009211 */ /* 0x000fe200078f18ff */
[----:B------:R-:W-:Y:S01]  /*12a0*/  IMAD R221, R227, c[0x0][0x1f0], RZ ;  /* 0x00007c00e3dd7a24 */ /* 0x000fe200078e02ff */
[----:B-1----:R-:W-:Y:S01]  /*12b0*/  @!P1 LEA R14, P0, R30, R4, 0x1 ;  /* 0x000000041e0e9211 */ /* 0x002fe200078008ff */
[----:B------:R-:W-:Y:S01]  /*12c0*/  IMAD.WIDE.U32 R218, R226, c[0x0][0x1f0], R218 ;  /* 0x00007c00e2da7a25 */ /* 0x000fe200078e00da */
[----:B------:R-:W-:-:S02]  /*12d0*/  @!P1 LOP3.LUT R0, R0, 0xfffffff8, RZ, 0xc0, !PT ;  /* 0xfffffff800009812 */ /* 0x000fc400078ec0ff */
[----:B------:R-:W-:Y:S01]  /*12e0*/  @!P3 SHF.R.S32.HI R7, RZ, 0x1f, R2 ;  /* 0x0000001fff07b819 */ /* 0x000fe20000011402 */
[----:B------:R-:W-:Y:S01]  /*12f0*/  IMAD R221, R226, c[0x0][0x1f4], R221 ;  /* 0x00007d00e2dd7a24 */ /* 0x000fe200078e02dd */
[----:B---3--:R-:W-:Y:S01]  /*1300*/  @!P1 LEA.HI.X R15, R30, R5, R31, 0x1, P0 ;  /* 0x000000051e0f9211 */ /* 0x008fe200000f0c1f */
[----:B------:R-:W-:Y:S01]  /*1310*/  @!P1 IMAD.WIDE R16, R0, 0x2, R4 ;  /* 0x0000000200109825 */ /* 0x000fe200078e0204 */
[----:B------:R-:W-:Y:S02]  /*1320*/  @!P2 SHF.R.S32.HI R5, RZ, 0x1f, R2 ;  /* 0x0000001fff05a819 */ /* 0x000fe40000011402 */
[-C--:B------:R-:W-:Y:S01]  /*1330*/  @!P3 LEA.HI R4, R7, R2.reuse, RZ, 0x3 ;  /* 0x000000020704b211 */ /* 0x080fe200078f18ff */
[----:B------:R1:W-:Y:S01]  /*1340*/  @!P1 LDGSTS.E.BYPASS.LTC128B.128 [R216+0x100], [R14.64], !P4 ;  /* 0x001000000ed89fae */ /* 0x0003e2000e101d4e */
[----:B------:R-:W-:Y:S01]  /*1350*/  @!P2 LEA.HI R0, R5, R2, RZ, 0x3 ;  /* 0x000000020500a211 */ /* 0x000fe200078f18ff */
[----:B------:R-:W-:Y:S01]  /*1360*/  IMAD.IADD R221, R219, 0x1, R221 ;  /* 0x00000001dbdd7824 */ /* 0x000fe200078e02dd */
[----:B------:R-:W-:Y:S01]  /*1370*/  @!P3 LOP3.LUT R4, R4, 0xfffffff8, RZ, 0xc0, !PT ;  /* 0xfffffff80404b812 */ /* 0x000fe200078ec0ff */
[----:B------:R3:W-:Y:S01]  /*1380*/  @!P1 LDGSTS.E.BYPASS.LTC128B.128 [R216+0x4100], [R16.64], !P6 ;  /* 0x0410000010d89fae */ /* 0x0007e2000f101d4e */
[----:B------:R-:W-:Y:S01]  /*1390*/  @!P3 LEA R18, P1, R30, R12, 0x1 ;  /* 0x0000000c1e12b211 */ /* 0x000fe200078208ff */
[----:B------:R-:W-:Y:S01]  /*13a0*/  IMAD.MOV.U32 R220, RZ, RZ, R218 ;  /* 0x000000ffffdc7224 */ /* 0x000fe200078e00da */
[----:B------:R-:W-:Y:S01]  /*13b0*/  @!P2 LOP3.LUT R5, R0, 0xfffffff8, RZ, 0xc0, !PT ;  /* 0xfffffff80005a812 */ /* 0x000fe200078ec0ff */
[----:B--2---:R-:W-:Y:S01]  /*13c0*/  IMAD R3, R37, c[0x0][0x1e4], RZ ;  /* 0x0000790025037a24 */ /* 0x004fe200078e02ff */
[----:B----4-:R-:W-:Y:S01]  /*13d0*/  @!P3 LEA.HI.X R19, R30, R13, R31, 0x1, P1 ;  /* 0x0000000d1e13b211 */ /* 0x010fe200008f0c1f */
[----:B------:R-:W-:-:S02]  /*13e0*/  IMAD R37, R36, -0x60, R37 ;  /* 0xffffffa024257824 */ /* 0x000fc400078e0225 */
[----:B------:R-:W-:Y:S02]  /*13f0*/  @!P3 IMAD.WIDE R12, R4, 0x2, R12 ;  /* 0x00000002040cb825 */ /* 0x000fe400078e020c */
[----:B------:R3:W-:Y:S01]  /*1400*/  @!P3 LDGSTS.E.BYPASS.LTC128B.128 [R216+0x1100], [R18.64], !P4 ;  /* 0x0110000012d8bfae */ /* 0x0007e2000e101d4e */
[----:B------:R-:W-:Y:S01]  /*1410*/  IADD3 R24, R37, c[0x0][0x1d0], -R26 ;  /* 0x0000740025187a10 */ /* 0x000fe20007ffe81a */
[----:B-----5:R-:W-:Y:S02]  /*1420*/  @!P2 IMAD.WIDE R4, R5, 0x2, R8 ;  /* 0x000000020504a825 */ /* 0x020fe400078e0208 */
[----:B------:R2:W-:Y:S01]  /*1430*/  @!P3 LDGSTS.E.BYPASS.LTC128B.128 [R216+0x5100], [R12.64], !P6 ;  /* 0x051000000cd8bfae */ /* 0x0005e2000f101d4e */
[----:B------:R-:W-:Y:S01]  /*1440*/  ISETP.GE.AND P1, PT, R24, 0x21, PT ;  /* 0x000000211800780c */ /* 0x000fe20003f26270 */
[----:B------:R-:W-:Y:S02]  /*1450*/  IMAD.IADD R38, R109, 0x1, R3 ;  /* 0x000000016d267824 */ /* 0x000fe400078e0203 */
[----:B------:R-:W-:-:S04]  /*1460*/  IMAD.WIDE.U32 R6, R107, R108, R220 ;  /* 0x0000006c6b067225 */ /* 0x000fc800078e00dc */
[----:B------:R-:W-:Y:S01]  /*1470*/  IMAD.U32 R3, RZ, RZ, UR6 ;  /* 0x00000006ff037e24 */ /* 0x000fe2000f8e00ff */
[C---:B-1----:R-:W-:Y:S01]  /*1480*/  @!P2 LEA R14, P0, R30.reuse, R8, 0x1 ;  /* 0x000000081e0ea211 */ /* 0x042fe200078008ff */
[----:B------:R-:W-:Y:S02]  /*1490*/  IMAD.U32 R0, RZ, RZ, UR7 ;  /* 0x00000007ff007e24 */ /* 0x000fe4000f8e00ff */
[----:B------:R-:W-:Y:S01]  /*14a0*/  IMAD R229, R227, c[0x0][0x218], RZ ;  /* 0x00008600e3e57a24 */ /* 0x000fe200078e02ff */
[C---:B------:R-:W-:Y:S02]  /*14b0*/  @!P2 LEA.HI.X R15, R30.reuse, R9, R31, 0x1, P0 ;  /* 0x000000091e0fa211 */ /* 0x040fe400000f0c1f */
[----:B------:R-:W-:Y:S01]  /*14c0*/  @!P5 LEA R8, P0, R30, R10, 0x1 ;  /* 0x0000000a1e08d211 */ /* 0x000fe200078008ff */
[----:B------:R-:W-:Y:S02]  /*14d0*/  IMAD R229, R226, c[0x0][0x21c], R229 ;  /* 0x00008700e2e57a24 */ /* 0x000fe400078e02e5 */
[----:B------:R1:W-:Y:S01]  /*14e0*/  @!P2 LDGSTS.E.BYPASS.LTC128B.128 [R216+0x2100], [R14.64], !P4 ;  /* 0x021000000ed8afae */ /* 0x0003e2000e101d4e */
[----:B------:R-:W-:-:S02]  /*14f0*/  @!P5 LEA.HI.X R9, R30, R11, R31, 0x1, P0 ;  /* 0x0000000b1e09d211 */ /* 0x000fc400000f0c1f */
[C---:B------:R-:W-:Y:S01]  /*1500*/  ISETP.GE.AND P0, PT, R24.reuse, 0x41, PT ;  /* 0x000000411800780c */ /* 0x040fe20003f06270 */
[----:B------:R4:W-:Y:S01]  /*1510*/  @!P2 LDGSTS.E.BYPASS.LTC128B.128 [R216+0x6100], [R4.64], !P6 ;  /* 0x0610000004d8afae */ /* 0x0009e2000f101d4e */
[----:B------:R-:W-:-:S03]  /*1520*/  ISETP.GE.AND P2, PT, R24, 0x1, PT ;  /* 0x000000011800780c */ /* 0x000fc60003f46270 */
[----:B------:R5:W-:Y:S01]  /*1530*/  @!P5 LDGSTS.E.BYPASS.LTC128B.128 [R216+0x3100], [R8.64], !P4 ;  /* 0x0310000008d8dfae */ /* 0x000be2000e101d4e */
[----:B--2---:R-:W-:-:S05]  /*1540*/  IMAD.U32 R13, RZ, RZ, UR6 ;  /* 0x00000006ff0d7e24 */ /* 0x004fca000f8e00ff */
[----:B------:R-:W-:-:S04]  /*1550*/  @P1 LEA R13, P3, R13, R6, 0x5 ;  /* 0x000000060d0d1211 */ /* 0x000fc800078628ff */
[----:B-1----:R-:W-:Y:S01]  /*1560*/  @P2 LEA R14, P4, R6, c[0x0][0x1c8], 0x1 ;  /* 0x00007200060e2a11 */ /* 0x002fe200078808ff */
[----:B----4-:R-:W-:Y:S01]  /*1570*/  IMAD R5, R38, R107, RZ ;  /* 0x0000006b26057224 */ /* 0x010fe200078e02ff */
[----:B------:R-:W-:-:S03]  /*1580*/  LOP3.LUT R4, R214, 0xfffffff0, RZ, 0xc0, !PT ;  /* 0xfffffff0d6047812 */ /* 0x000fc600078ec0ff */
[----:B------:R-:W-:Y:S02]  /*1590*/  IMAD R5, R27, R108, R5 ;  /* 0x0000006c1b057224 */ /* 0x000fe400078e0205 */
[----:B-----5:R-:W-:Y:S02]  /*15a0*/  IMAD.IADD R9, R39, 0x1, -R4 ;  /* 0x0000000127097824 */ /* 0x020fe400078e0a04 */
[----:B------:R-:W-:Y:S01]  /*15b0*/  IMAD.IADD R5, R7, 0x1, R5 ;  /* 0x0000000107057824 */ /* 0x000fe200078e0205 */
[----:B------:R-:W-:Y:S02]  /*15c0*/  SHF.R.S32.HI R7, RZ, 0x4, R214 ;  /* 0x00000004ff077819 */ /* 0x000fe400000114d6 */
[----:B------:R-:W-:Y:S02]  /*15d0*/  SHF.R.S32.HI R4, RZ, 0x1f, R9 ;  /* 0x0000001fff047819 */ /* 0x000fe40000011409 */
[----:B------:R-:W-:Y:S02]  /*15e0*/  @P1 LEA.HI.X R0, R3, R5, R0, 0x5, P3 ;  /* 0x0000000503001211 */ /* 0x000fe400018f2c00 */
[----:B------:R-:W-:-:S02]  /*15f0*/  @P1 LEA R12, P3, R13, c[0x0][0x1c8], 0x1 ;  /* 0x000072000d0c1a11 */ /* 0x000fc400078608ff */
[----:B------:R-:W-:Y:S02]  /*1600*/  LEA.HI R3, R4, R9, RZ, 0x3 ;  /* 0x0000000904037211 */ /* 0x000fe400078f18ff */
[----:B------:R-:W-:Y:S02]  /*1610*/  @P1 LEA.HI.X R13, R13, c[0x0][0x1cc], R0, 0x1, P3 ;  /* 0x000073000d0d1a11 */ /* 0x000fe400018f0c00 */
[----:B------:R-:W-:Y:S02]  /*1620*/  LOP3.LUT R0, R3, 0xfffffff8, RZ, 0xc0, !PT ;  /* 0xfffffff803007812 */ /* 0x000fe400078ec0ff */
[C---:B------:R-:W-:Y:S02]  /*1630*/  @P2 LEA.HI.X R15, R6.reuse, c[0x0][0x1cc], R5, 0x1, P4 ;  /* 0x00007300060f2a11 */ /* 0x040fe400020f0c05 */
[----:B------:R-:W-:Y:S01]  /*1640*/  @P0 IADD3 R6, P3, R6, UR10, RZ ;  /* 0x0000000a06060c10 */ /* 0x000fe2000ff7e0ff */
[----:B------:R-:W-:Y:S01]  /*1650*/  IMAD.IADD R0, R9, 0x1, -R0 ;  /* 0x0000000109007824 */ /* 0x000fe200078e0a00 */
[----:B------:R-:W-:-:S02]  /*1660*/  @!P5 SHF.R.S32.HI R9, RZ, 0x1f, R2 ;  /* 0x0000001fff09d819 */ /* 0x000fc40000011402 */
[----:B------:R-:W-:Y:S02]  /*1670*/  @P0 IADD3.X R5, R5, UR8, RZ, P3, !PT ;  /* 0x0000000805050c10 */ /* 0x000fe40009ffe4ff */
[----:B------:R-:W-:Y:S02]  /*1680*/  @P0 LEA R8, P3, R6, c[0x0][0x1c8], 0x1 ;  /* 0x0000720006080a11 */ /* 0x000fe400078608ff */
[----:B------:R-:W-:Y:S02]  /*1690*/  @!P5 LEA.HI R4, R9, R2, RZ, 0x3 ;  /* 0x000000020904d211 */ /* 0x000fe400078f18ff */
[----:B------:R-:W-:Y:S02]  /*16a0*/  ISETP.GE.AND P4, PT, R30, c[0x0][0x1d4], PT ;  /* 0x000075001e007a0c */ /* 0x000fe40003f86270 */
[----:B------:R-:W-:Y:S02]  /*16b0*/  @P0 LEA.HI.X R9, R6, c[0x0][0x1cc], R5, 0x1, P3 ;  /* 0x0000730006090a11 */ /* 0x000fe400018f0c05 */
[----:B------:R-:W-:-:S02]  /*16c0*/  @!P5 LOP3.LUT R5, R4, 0xfffffff8, RZ, 0xc0, !PT ;  /* 0xfffffff80405d812 */ /* 0x000fc400078ec0ff */
[----:B------:R-:W-:Y:S02]  /*16d0*/  ISETP.GE.AND P3, PT, R2, c[0x0][0x1d4], PT ;  /* 0x0000750002007a0c */ /* 0x000fe40003f66270 */
[----:B------:R-:W-:Y:S01]  /*16e0*/  LEA.HI R214, R214, R7, RZ, 0x1 ;  /* 0x00000007d6d67211 */ /* 0x000fe200078f08ff */
[----:B------:R-:W-:-:S03]  /*16f0*/  @!P5 IMAD.WIDE R10, R5, 0x2, R10 ;  /* 0x00000002050ad825 */ /* 0x000fc600078e020a */
[----:B------:R-:W-:Y:S01]  /*1700*/  LOP3.LUT R214, R214, 0xfffffffe, RZ, 0xc0, !PT ;  /* 0xfffffffed6d67812 */ /* 0x000fe200078ec0ff */
[----:B------:R-:W-:Y:S01]  /*1710*/  IMAD.SHL.U32 R5, R25, 0x40, RZ ;  /* 0x0000004019057824 */ /* 0x000fe200078e00ff */
[----:B------:R1:W-:Y:S03]  /*1720*/  @!P5 LDGSTS.E.BYPASS.LTC128B.128 [R216+0x7100], [R10.64], !P6 ;  /* 0x071000000ad8dfae */ /* 0x0003e6000f101d4e */
[----:B------:R-:W-:Y:S01]  /*1730*/  IMAD.IADD R214, R7, 0x1, -R214 ;  /* 0x0000000107d67824 */ /* 0x000fe200078e0ad6 */
[----:B------:R-:W0:Y:S01]  /*1740*/  LDGDEPBAR ;  /* 0x00000000000079af */ /* 0x000e220000000000 */
[----:B------:R-:W-:Y:S02]  /*1750*/  IMAD.SHL.U32 R7, R0, 0x40, RZ ;  /* 0x0000004000077824 */ /* 0x000fe400078e00ff */
[----:B------:R-:W-:Y:S01]  /*1760*/  IMAD.SHL.U32 R4, R214, 0x8, RZ ;  /* 0x00000008d6047824 */ /* 0x000fe200078e00ff */
[----:B------:R2:W-:Y:S02]  /*1770*/  @P2 LDGSTS.E.BYPASS.LTC128B.128 [R216+0x8100], [R14.64], !P4 ;  /* 0x081000000ed82fae */ /* 0x0005e4000e101d4e */
[----:B------:R-:W-:-:S02]  /*1780*/  LOP3.LUT R7, R7, 0x1c0, RZ, 0xc0, !PT ;  /* 0x000001c007077812 */ /* 0x000fc400078ec0ff */
[----:B------:R2:W-:Y:S02]  /*1790*/  @P2 LDGSTS.E.BYPASS.LTC128B.128 [R216+0xb100], [R14.64+0x80], !P3 ;  /* 0x0b1000800ed82fae */ /* 0x0005e4000d901d4e */
[----:B------:R-:W-:Y:S01]  /*17a0*/  LOP3.LUT R2, R7, 0x8, R4, 0xf8, !PT ;  /* 0x0000000807027812 */ /* 0x000fe200078ef804 */
[----:B------:R-:W-:Y:S01]  /*17b0*/  IMAD.SHL.U32 R4, R26, 0x8, RZ ;  /* 0x000000081a047824 */ /* 0x000fe200078e00ff */
[----:B------:R2:W-:Y:S01]  /*17c0*/  @P1 LDGSTS.E.BYPASS.LTC128B.128 [R216+0x9100], [R12.64], !P4 ;  /* 0x091000000cd81fae */ /* 0x0005e2000e101d4e */
[----:B------:R-:W-:-:S03]  /*17d0*/  SHF.R.U32.HI R7, RZ, 0x3, R7 ;  /* 0x00000003ff077819 */ /* 0x000fc60000011607 */
[----:B------:R2:W-:Y:S01]  /*17e0*/  @P1 LDGSTS.E.BYPASS.LTC128B.128 [R216+0xc100], [R12.64+0x80], !P3 ;  /* 0x0c1000800cd81fae */ /* 0x0005e2000d901d4e */
[----:B------:R-:W-:Y:S01]  /*17f0*/  LOP3.LUT R2, R2, R7, RZ, 0x3c, !PT ;  /* 0x0000000702027212 */ /* 0x000fe200078e3cff */
[----:B------:R-:W-:Y:S01]  /*1800*/  IMAD.SHL.U32 R7, R3, 0x40, RZ ;  /* 0x0000004003077824 */ /* 0x000fe200078e00ff */
[----:B------:R-:W-:Y:S01]  /*1810*/  LOP3.LUT R3, R5, 0x1c0, RZ, 0xc0, !PT ;  /* 0x000001c005037812 */ /* 0x000fe200078ec0ff */
[----:B------:R4:W-:Y:S01]  /*1820*/  @P0 LDGSTS.E.BYPASS.LTC128B.128 [R216+0xa100], [R8.64], !P4 ;  /* 0x0a10000008d80fae */ /* 0x0009e2000e101d4e */
[----:B------:R-:W-:Y:S01]  /*1830*/  R2P PR, R0, 0x6 ;  /* 0x0000000600007804 */ /* 0x000fe20000000000 */
[----:B------:R-:W-:Y:S01]  /*1840*/  IMAD.MOV.U32 R5, RZ, RZ, 0x10 ;  /* 0x00000010ff057424 */ /* 0x000fe200078e00ff */
[----:B------:R-:W-:Y:S01]  /*1850*/  LOP3.LUT R2, R2, 0xfffffe00, R7, 0xf8, !PT ;  /* 0xfffffe0002027812 */ /* 0x000fe200078ef807 */
[----:B------:R4:W-:Y:S01]  /*1860*/  @P0 LDGSTS.E.BYPASS.LTC128B.128 [R216+0xd100], [R8.64+0x80], !P3 ;  /* 0x0d10008008d80fae */ /* 0x0009e2000d901d4e */
[----:B------:R-:W-:Y:S02]  /*1870*/  LOP3.LUT R4, R3, 0x8, R4, 0xf8, !PT ;  /* 0x0000000803047812 */ /* 0x000fe400078ef804 */
[----:B------:R-:W-:Y:S01]  /*1880*/  SHF.R.U32.HI R3, RZ, 0x3, R3 ;  /* 0x00000003ff037819 */ /* 0x000fe20000011603 */
[----:B------:R-:W0:Y:S01]  /*1890*/  LDGDEPBAR ;  /* 0x00000000000079af */ /* 0x000e220000000000 */
[----:B------:R-:W-:Y:S01]  /*18a0*/  IMAD R7, R105, 0x400, R2 ;  /* 0x0000040069077824 */ /* 0x000fe200078e0202 */
[----:B------:R-:W-:-:S02]  /*18b0*/  SEL R5, R5, 0xfffffff0, !P1 ;  /* 0xfffffff005057807 */ /* 0x000fc40004800000 */
[----:B------:R-:W-:Y:S02]  /*18c0*/  LOP3.LUT P0, RZ, R25, 0x2, RZ, 0xc0, !PT ;  /* 0x0000000219ff7812 */ /* 0x000fe4000780c0ff */
[C---:B------:R-:W-:Y:S02]  /*18d0*/  ISETP.LT.OR P6, PT, R24.reuse, 0x1, P4 ;  /* 0x000000011800780c */ /* 0x040fe400027c1670 */
[----:B------:R-:W-:Y:S02]  /*18e0*/  ISETP.LT.OR P5, PT, R24, 0x1, P3 ;  /* 0x000000011800780c */ /* 0x000fe40001fa1670 */
[----:B----4-:R-:W-:Y:S01]  /*18f0*/  LOP3.LUT R9, R4, R3, RZ, 0x3c, !PT ;  /* 0x0000000304097212 */ /* 0x010fe200078e3cff */
[----:B------:R-:W-:-:S04]  /*1900*/  DEPBAR.LE SB0, 0x1 ;  /* 0x000080400000791a */ /* 0x000fc80000000000 */
[----:B------:R-:W-:Y:S01]  /*1910*/  IMAD.MOV.U32 R3, RZ, RZ, 0x20 ;  /* 0x00000020ff037424 */ /* 0x000fe200078e00ff */
[C---:B------:R-:W-:Y:S01]  /*1920*/  LEA R4, R7.reuse, 0x100, 0x1 ;  /* 0x0000010007047811 */ /* 0x040fe200078e08ff */
[----:B------:R-:W-:Y:S01]  /*1930*/  IMAD.SHL.U32 R7, R7, 0x2, RZ ;  /* 0x0000000207077824 */ /* 0x000fe200078e00ff */
[----:B------:R-:W-:Y:S01]  /*1940*/  BAR.SYNC.DEFER_BLOCKING 0x0 ;  /* 0x0000000000007b1d */ /* 0x000fe20000010000 */
[----:B------:R-:W-:Y:S01]  /*1950*/  IMAD R214, R214, 0x200, R9 ;  /* 0x00000200d6d67824 */ /* 0x000fe200078e0209 */
[----:B------:R-:W-:Y:S01]  /*1960*/  SEL R3, R3, 0xffffffe0, !P2 ;  /* 0xffffffe003037807 */ /* 0x000fe20005000000 */
[--C-:B------:R-:W-:Y:S02]  /*1970*/  IMAD R6, R5, 0x2, R4.reuse ;  /* 0x0000000205067824 */ /* 0x100fe400078e0204 */
[----:B------:R-:W-:Y:S02]  /*1980*/  IMAD.SHL.U32 R214, R214, 0x2, RZ ;  /* 0x00000002d6d67824 */ /* 0x000fe400078e00ff */
[----:B------:R-:W-:-:S02]  /*1990*/  IMAD R4, R3, 0x2, R4 ;  /* 0x0000000203047824 */ /* 0x000fc400078e0204 */
[----:B------:R-:W-:Y:S01]  /*19a0*/  IMAD R0, R3, 0x2, R6 ;  /* 0x0000000203007824 */ /* 0x000fe200078e0206 */
[----:B------:R-:W-:Y:S01]  /*19b0*/  IADD3 R213, R214, 0x8120, RZ ;  /* 0x00008120d6d57810 */ /* 0x000fe20007ffe0ff */
[----:B------:R-:W-:Y:S04]  /*19c0*/  LDSM.16.M88.4 R120, [R7+0x100] ;  /* 0x000100000778783b */ /* 0x000fe80000000200 */
[----:B------:R4:W-:Y:S04]  /*19d0*/  LDSM.16.M88.4 R172, [R7+0x4100] ;  /* 0x0041000007ac783b */ /* 0x0009e80000000200 */
[----:B------:R-:W-:Y:S04]  /*19e0*/  LDSM.16.M88.4 R140, [R6] ;  /* 0x00000000068c783b */ /* 0x000fe80000000200 */
[----:B------:R5:W-:Y:S04]  /*19f0*/  LDSM.16.M88.4 R176, [R6+0x4000] ;  /* 0x0040000006b0783b */ /* 0x000be80000000200 */
[----:B------:R-:W-:Y:S04]  /*1a00*/  LDSM.16.M88.4 R152, [R4] ;  /* 0x000000000498783b */ /* 0x000fe80000000200 */
[----:B------:R-:W-:Y:S04]  /*1a10*/  LDSM.16.M88.4 R180, [R4+0x4000] ;  /* 0x0040000004b4783b */ /* 0x000fe80000000200 */
[----:B------:R-:W-:Y:S01]  /*1a20*/  LDSM.16.M88.4 R168, [R0] ;  /* 0x0000000000a8783b */ /* 0x000fe20000000200 */
[----:B----4-:R-:W-:-:S03]  /*1a30*/  IMAD R7, R28, c[0x0][0x208], RZ ;  /* 0x000082001c077a24 */ /* 0x010fc600078e02ff */
[----:B------:R4:W-:Y:S04]  /*1a40*/  LDSM.16.M88.4 R188, [R0+0x4000] ;  /* 0x0040000000bc783b */ /* 0x0009e80000000200 */
[----:B------:R-:W-:Y:S01]  /*1a50*/  BAR.SYNC.DEFER_BLOCKING 0x0 ;  /* 0x0000000000007b1d */ /* 0x000fe20000010000 */
[----:B-----5:R-:W-:-:S04]  /*1a60*/  IADD3 R6, R214, 0x8100, RZ ;  /* 0x00008100d6067810 */ /* 0x020fc80007ffe0ff */
[----:B------:R-:W-:-:S04]  /*1a70*/  @P0 IADD3 R213, R6, -0x20, RZ ;  /* 0xffffffe006d50810 */ /* 0x000fc80007ffe0ff */
[C---:B------:R-:W-:Y:S02]  /*1a80*/  IADD3 R207, R213.reuse, 0x800, RZ ;  /* 0x00000800d5cf7810 */ /* 0x040fe40007ffe0ff */
[C---:B------:R-:W-:Y:S02]  /*1a90*/  IADD3 R206, R213.reuse, 0x1000, RZ ;  /* 0x00001000d5ce7810 */ /* 0x040fe40007ffe0ff */
[C---:B------:R-:W-:Y:S02]  /*1aa0*/  IADD3 R205, R213.reuse, 0x1800, RZ ;  /* 0x00001800d5cd7810 */ /* 0x040fe40007ffe0ff */
[C---:B------:R-:W-:Y:S01]  /*1ab0*/  IADD3 R204, R213.reuse, 0x2000, RZ ;  /* 0x00002000d5cc7810 */ /* 0x040fe20007ffe0ff */
[C---:B----4-:R-:W-:Y:S01]  /*1ac0*/  IMAD R0, R26.reuse, c[0x0][0x20c], R7 ;  /* 0x000083001a007a24 */ /* 0x050fe200078e0207 */
[C---:B------:R-:W-:Y:S01]  /*1ad0*/  IADD3 R203, R213.reuse, 0x2800, RZ ;  /* 0x00002800d5cb7810 */ /* 0x040fe20007ffe0ff */
[----:B------:R-:W-:Y:S01]  /*1ae0*/  IMAD.WIDE.U32 R6, R26, c[0x0][0x208], R30 ;  /* 0x000082001a067a25 */ /* 0x000fe200078e001e */
[----:B------:R-:W-:Y:S01]  /*1af0*/  IADD3 R201, R213, 0x3000, RZ ;  /* 0x00003000d5c97810 */ /* 0x000fe20007ffe0ff */
[----:B------:R-:W-:-:S04]  /*1b00*/  DEPBAR.LE SB0, 0x0 ;  /* 0x000080000000791a */ /* 0x000fc80000000000 */
[----:B------:R-:W-:Y:S01]  /*1b10*/  BAR.SYNC.DEFER_BLOCKING 0x0 ;  /* 0x0000000000007b1d */ /* 0x000fe20000010000 */
[----:B------:R-:W-:Y:S01]  /*1b20*/  IMAD.IADD R7, R7, 0x1, R0 ;  /* 0x0000000107077824 */ /* 0x000fe200078e0200 */
[C---:B------:R-:W-:Y:S01]  /*1b30*/  IADD3 R200, R213.reuse, 0x3800, RZ ;  /* 0x00003800d5c87810 */ /* 0x040fe20007ffe0ff */
[----:B------:R-:W-:Y:S01]  /*1b40*/  IMAD.U32 R0, RZ, RZ, UR9 ;  /* 0x00000009ff007e24 */ /* 0x000fe2000f8e00ff */
[C---:B------:R-:W-:Y:S02]  /*1b50*/  IADD3 R199, R213.reuse, 0x4000, RZ ;  /* 0x00004000d5c77810 */ /* 0x040fe40007ffe0ff */
[C---:B------:R-:W-:Y:S01]  /*1b60*/  IADD3 R198, R213.reuse, 0x4800, RZ ;  /* 0x00004800d5c67810 */ /* 0x040fe20007ffe0ff */
[----:B------:R-:W-:Y:S01]  /*1b70*/  IMAD.WIDE.U32 R6, R0, c[0x0][0x210], R6 ;  /* 0x0000840000067a25 */ /* 0x000fe200078e0006 */
[C---:B------:R-:W-:Y:S02]  /*1b80*/  IADD3 R197, R213.reuse, 0x5000, RZ ;  /* 0x00005000d5c57810 */ /* 0x040fe40007ffe0ff */
[----:B------:R-:W-:Y:S01]  /*1b90*/  IADD3 R196, R213, 0x5800, RZ ;  /* 0x00005800d5c47810 */ /* 0x000fe20007ffe0ff */
[----:B------:R-:W-:Y:S01]  /*1ba0*/  IMAD R0, R27, c[0x0][0x208], RZ ;  /* 0x000082001b007a24 */ /* 0x000fe200078e02ff */
[----:B------:R-:W-:Y:S01]  /*1bb0*/  IADD3 R7, R7, UR4, RZ ;  /* 0x0000000407077c10 */ /* 0x000fe2000fffe0ff */
[----:B------:R-:W-:-:S02]  /*1bc0*/  ULDC.64 UR4, c[0x0][0x208] ;  /* 0x0000820000047ab9 */ /* 0x000fc40000000a00 */
[----:B------:R-:W-:Y:S02]  /*1bd0*/  USHF.L.U32 UR12, UR4, 0x6, URZ ;  /* 0x00000006040c7899 */ /* 0x000fe4000800063f */
[----:B------:R-:W-:Y:S01]  /*1be0*/  IMAD.WIDE.U32 R226, R226, c[0x0][0x218], R6 ;  /* 0x00008600e2e27a25 */ /* 0x000fe200078e0006 */
[----:B------:R-:W-:-:S03]  /*1bf0*/  USHF.L.U64.HI UR17, UR4, UR17, UR5 ;  /* 0x0000001104117299 */ /* 0x000fc60008010205 */
[----:B------:R-:W-:Y:S02]  /*1c00*/  IMAD R7, R107, c[0x0][0x20c], R0 ;  /* 0x000083006b077a24 */ /* 0x000fe400078e0200 */
[----:B------:R-:W-:Y:S01]  /*1c10*/  IMAD.IADD R229, R227, 0x1, R229 ;  /* 0x00000001e3e57824 */ /* 0x000fe200078e02e5 */
[----:B-1----:R-:W2:Y:S01]  /*1c20*/  LDSM.16.M88.4 R8, [R214+0x8100] ;  /* 0x00810000d608783b */ /* 0x002ea20000000200 */
[----:B------:R-:W-:-:S03]  /*1c30*/  IMAD.MOV.U32 R228, RZ, RZ, R226 ;  /* 0x000000ffffe47224 */ /* 0x000fc600078e00e2 */
[----:B------:R-:W1:Y:S04]  /*1c40*/  LDSM.16.M88.4 R76, [R214+0x8900] ;  /* 0x00890000d64c783b */ /* 0x000e680000000200 */
[----:B------:R-:W4:Y:S04]  /*1c50*/  LDSM.16.M88.4 R20, [R213] ;  /* 0x00000000d514783b */ /* 0x000f280000000200 */
[----:B---3--:R-:W3:Y:S04]  /*1c60*/  LDSM.16.M88.4 R16, [R213+0x800] ;  /* 0x00080000d510783b */ /* 0x008ee80000000200 */
[----:B------:R-:W5:Y:S04]  /*1c70*/  LDSM.16.M88.4 R68, [R214+0x9100] ;  /* 0x00910000d644783b */ /* 0x000f680000000200 */
[----:B------:R-:W3:Y:S04]  /*1c80*/  LDSM.16.M88.4 R60, [R214+0x9900] ;  /* 0x00990000d63c783b */ /* 0x000ee80000000200 */
[----:B------:R-:W-:Y:S04]  /*1c90*/  LDSM.16.M88.4 R52, [R214+0xa100] ;  /* 0x00a10000d634783b */ /* 0x000fe80000000200 */
[----:B------:R-:W-:Y:S04]  /*1ca0*/  LDSM.16.M88.4 R44, [R214+0xa900] ;  /* 0x00a90000d62c783b */ /* 0x000fe80000000200 */
[----:B------:R-:W-:Y:S01]  /*1cb0*/  LDSM.16.M88.4 R40, [R213+0x2800] ;  /* 0x00280000d528783b */ /* 0x000fe20000000200 */
[C---:B--2---:R-:W-:Y:S08]  /*1cc0*/  HMMA.16816.F32 R12, R120.reuse, R8, RZ ;  /* 0x00000008780c723c */ /* 0x044ff000000018ff */
[C---:B------:R-:W-:Y:S08]  /*1cd0*/  HMMA.16816.F32 R8, R120.reuse, R10, RZ ;  /* 0x0000000a7808723c */ /* 0x040ff000000018ff */
[C---:B-1----:R-:W-:Y:S08]  /*1ce0*/  HMMA.16816.F32 R80, R120.reuse, R76, RZ ;  /* 0x0000004c7850723c */ /* 0x042ff000000018ff */
[----:B------:R-:W-:Y:S08]  /*1cf0*/  HMMA.16816.F32 R76, R120, R78, RZ ;  /* 0x0000004e784c723c */ /* 0x000ff000000018ff */
[C---:B----4-:R-:W-:Y:S08]  /*1d00*/  HMMA.16816.F32 R12, R140.reuse, R20, R12 ;  /* 0x000000148c0c723c */ /* 0x050ff0000000180c */
[C---:B------:R-:W-:Y:S01]  /*1d10*/  HMMA.16816.F32 R8, R140.reuse, R22, R8 ;  /* 0x000000168c08723c */ /* 0x040fe20000001808 */
[----:B------:R-:W1:Y:S07]  /*1d20*/  LDSM.16.M88.4 R20, [R213+0x1000] ;  /* 0x00100000d514783b */ /* 0x000e6e0000000200 */
[C---:B---3--:R-:W-:Y:S08]  /*1d30*/  HMMA.16816.F32 R80, R140.reuse, R16, R80 ;  /* 0x000000108c50723c */ /* 0x048ff00000001850 */
[----:B------:R-:W-:Y:S01]  /*1d40*/  HMMA.16816.F32 R76, R140, R18, R76 ;  /* 0x000000128c4c723c */ /* 0x000fe2000000184c */
[----:B------:R-:W2:Y:S07]  /*1d50*/  LDSM.16.M88.4 R16, [R213+0x1800] ;  /* 0x00180000d510783b */ /* 0x000eae0000000200 */
[C---:B-----5:R-:W-:Y:S08]  /*1d60*/  HMMA.16816.F32 R72, R120.reuse, R68, RZ ;  /* 0x000000447848723c */ /* 0x060ff000000018ff */
[C---:B------:R-:W-:Y:S08]  /*1d70*/  HMMA.16816.F32 R64, R120.reuse, R60, RZ ;  /* 0x0000003c7840723c */ /* 0x040ff000000018ff */
[C---:B------:R-:W-:Y:S08]  /*1d80*/  HMMA.16816.F32 R60, R120.reuse, R62, RZ ;  /* 0x0000003e783c723c */ /* 0x040ff000000018ff */
[----:B------:R-:W-:Y:S08]  /*1d90*/  HMMA.16816.F32 R68, R120, R70, RZ ;  /* 0x000000467844723c */ /* 0x000ff000000018ff */
[C---:B-1----:R-:W-:Y:S07]  /*1da0*/  HMMA.16816.F32 R72, R140.reuse, R20, R72 ;  /* 0x000000148c48723c */ /* 0x042fee0000001848 */
[----:B------:R-:W-:Y:S01]  /*1db0*/  IMAD.WIDE.U32 R20, R107, c[0x0][0x208], RZ ;  /* 0x000082006b147a25 */ /* 0x000fe200078e00ff */
[----:B--2---:R-:W-:Y:S03]  /*1dc0*/  HMMA.16816.F32 R64, R140, R16, R64 ;  /* 0x000000108c40723c */ /* 0x004fe60000001840 */
[----:B------:R-:W-:-:S02]  /*1dd0*/  IMAD.IADD R0, R21, 0x1, R7 ;  /* 0x0000000115007824 */ /* 0x000fc400078e0207 */
[----:B------:R-:W-:-:S03]  /*1de0*/  IMAD.WIDE.U32 R20, R20, 0x60, R228 ;  /* 0x0000006014147825 */ /* 0x000fc600078e00e4 */
[C---:B------:R-:W-:Y:S01]  /*1df0*/  HMMA.16816.F32 R60, R140.reuse, R18, R60 ;  /* 0x000000128c3c723c */ /* 0x040fe2000000183c */
[----:B------:R-:W-:Y:S01]  /*1e00*/  IMAD R0, R0, 0x60, RZ ;  /* 0x0000006000007824 */ /* 0x000fe200078e02ff */
[C---:B------:R-:W-:Y:S01]  /*1e10*/  LEA R6, P0, R20.reuse, c[0x0][0x1f8], 0x1 ;  /* 0x00007e0014067a11 */ /* 0x040fe200078008ff */
[----:B------:R-:W1:Y:S02]  /*1e20*/  LDSM.16.M88.4 R16, [R213+0x2000] ;  /* 0x00200000d510783b */ /* 0x000e640000000200 */
[----:B------:R-:W-:Y:S02]  /*1e30*/  IMAD.IADD R7, R21, 0x1, R0 ;  /* 0x0000000115077824 */ /* 0x000fe400078e0200 */
[----:B------:R-:W-:Y:S01]  /*1e40*/  IMAD.U32 R21, RZ, RZ, UR12 ;  /* 0x0000000cff157e24 */ /* 0x000fe2000f8e00ff */
[----:B------:R-:W-:Y:S01]  /*1e50*/  HMMA.16816.F32 R68, R140, R22, R68 ;  /* 0x000000168c44723c */ /* 0x000fe20000001844 */
[----:B------:R-:W-:Y:S01]  /*1e60*/  IMAD.MOV.U32 R0, RZ, RZ, 0x40 ;  /* 0x00000040ff007424 */ /* 0x000fe200078e00ff */
[----:B------:R-:W-:-:S02]  /*1e70*/  LEA.HI.X R7, R20, c[0x0][0x1fc], R7, 0x1, P0 ;  /* 0x00007f0014077a11 */ /* 0x000fc400000f0c07 */
[----:B------:R-:W-:-:S03]  /*1e80*/  IADD3 R20, P2, P1, R21, 0x80, R6 ;  /* 0x0000008015147810 */ /* 0x000fc6000795e006 */
[----:B------:R-:W-:Y:S01]  /*1e90*/  IADD3 R22, P0, R6, UR12, RZ ;  /* 0x0000000c06167c10 */ /* 0x000fe2000ff1e0ff */
[----:B------:R-:W-:Y:S01]  /*1ea0*/  @!PT LDS RZ, [RZ] ;  /* 0x00000000fffff984 */ /* 0x000fe20000000800 */
[----:B------:R-:W-:Y:S01]  /*1eb0*/  @!PT LDS RZ, [RZ] ;  /* 0x00000000fffff984 */ /* 0x000fe20000000800 */
[----:B------:R-:W-:Y:S01]  /*1ec0*/  @!PT LDS RZ, [RZ] ;  /* 0x00000000fffff984 */ /* 0x000fe20000000800 */
[----:B------:R2:W-:Y:S01]  /*1ed0*/  LDGSTS.E.BYPASS.LTC128B.128 [R216+0x100], [R6.64], !P6 ;  /* 0x0010000006d87fae */ /* 0x0005e2000f101d4e */
[----:B------:R-:W-:Y:S01]  /*1ee0*/  IADD3.X R21, RZ, UR17, R7, P2, P1 ;  /* 0x00000011ff157c10 */ /* 0x000fe200097e2407 */
[C---:B------:R-:W-:Y:S01]  /*1ef0*/  HMMA.16816.F32 R56, R120.reuse, R52, RZ ;  /* 0x000000347838723c */ /* 0x040fe200000018ff */
[----:B------:R-:W-:Y:S01]  /*1f00*/  IADD3.X R23, R7, UR17, RZ, P0, !PT ;  /* 0x0000001107177c10 */ /* 0x000fe200087fe4ff */
[----:B------:R2:W-:Y:S01]  /*1f10*/  LDGSTS.E.BYPASS.LTC128B.128 [R216+0x3100], [R6.64+0x80], !P5 ;  /* 0x0310008006d87fae */ /* 0x0005e2000e901d4e */
[----:B------:R-:W-:Y:S02]  /*1f20*/  IADD3 R84, P0, R22, UR12, RZ ;  /* 0x0000000c16547c10 */ /* 0x000fe4000ff1e0ff */
[C---:B------:R-:W-:Y:S02]  /*1f30*/  ISETP.LT.OR P2, PT, R24.reuse, 0x21, P4 ;  /* 0x000000211800780c */ /* 0x040fe40002741670 */
[----:B------:R-:W-:Y:S01]  /*1f40*/  ISETP.LT.OR P6, PT, R24, 0x21, P3 ;  /* 0x000000211800780c */ /* 0x000fe20001fc1670 */
[----:B------:R-:W-:Y:S01]  /*1f50*/  HMMA.16816.F32 R52, R120, R54, RZ ;  /* 0x000000367834723c */ /* 0x000fe200000018ff */
[----:B------:R-:W-:-:S02]  /*1f60*/  IADD3.X R85, R23, UR17, RZ, P0, !PT ;  /* 0x0000001117557c10 */ /* 0x000fc400087fe4ff */
[C---:B------:R-:W-:Y:S02]  /*1f70*/  ISETP.LT.OR P5, PT, R24.reuse, 0x41, P4 ;  /* 0x000000411800780c */ /* 0x040fe400027a1670 */
[----:B------:R-:W-:Y:S02]  /*1f80*/  LOP3.LUT P1, RZ, R25, 0x4, RZ, 0xc0, !PT ;  /* 0x0000000419ff7812 */ /* 0x000fe4000782c0ff */
[----:B------:R-:W-:Y:S01]  /*1f90*/  ISETP.LT.OR P0, PT, R24, 0x41, P3 ;  /* 0x000000411800780c */ /* 0x000fe20001f01670 */
[C---:B------:R-:W-:Y:S01]  /*1fa0*/  HMMA.16816.F32 R48, R120.reuse, R44, RZ ;  /* 0x0000002c7830723c */ /* 0x040fe200000018ff */
[----:B------:R-:W-:Y:S01]  /*1fb0*/  SEL R0, R0, 0xffffffc0, !P1 ;  /* 0xffffffc000007807 */ /* 0x000fe20004800000 */
[----:B------:R3:W-:Y:S04]  /*1fc0*/  LDGSTS.E.BYPASS.LTC128B.128 [R216+0x1100], [R22.64], !P2 ;  /* 0x0110000016d87fae */ /* 0x0007e8000d101d4e */
[----:B------:R-:W-:Y:S01]  /*1fd0*/  IMAD.IADD R211, R214, 0x1, R0 ;  /* 0x00000001d6d37824 */ /* 0x000fe200078e0200 */
[----:B------:R3:W-:Y:S01]  /*1fe0*/  LDGSTS.E.BYPASS.LTC128B.128 [R216+0x4100], [R20.64], !P6 ;  /* 0x0410000014d87fae */ /* 0x0007e2000f101d4e */
[----:B------:R-:W-:Y:S01]  /*1ff0*/  HMMA.16816.F32 R44, R120, R46, RZ ;  /* 0x0000002e782c723c */ /* 0x000fe200000018ff */
[----:B------:R-:W-:-:S02]  /*2000*/  IMAD.IADD R202, R0, 0x1, R213 ;  /* 0x0000000100ca7824 */ /* 0x000fc400078e02d5 */
[----:B------:R4:W-:Y:S04]  /*2010*/  LDGSTS.E.BYPASS.LTC128B.128 [R216+0x2100], [R84.64], !P5 ;  /* 0x0210000054d87fae */ /* 0x0009e8000e901d4e */
[----:B------:R4:W-:Y:S01]  /*2020*/  LDGSTS.E.BYPASS.LTC128B.128 [R216+0x5100], [R84.64+0x80], !P0 ;  /* 0x0510008054d87fae */ /* 0x0009e2000c101d4e */
[C---:B-1----:R-:W-:Y:S01]  /*2030*/  HMMA.16816.F32 R56, R140.reuse, R16, R56 ;  /* 0x000000108c38723c */ /* 0x042fe20000001838 */
[----:B------:R-:W-:Y:S02]  /*2040*/  ISETP.GT.AND P0, PT, R107, R215, PT ;  /* 0x000000d76b00720c */ /* 0x000fe40003f04270 */
[----:B------:R-:W1:Y:S04]  /*2050*/  LDSM.16.M88.4 R32, [R211+0x8100] ;  /* 0x00810000d320783b */ /* 0x000e680000000200 */
[----:B------:R-:W5:Y:S01]  /*2060*/  LDSM.16.M88.4 R96, [R211+0x8900] ;  /* 0x00890000d360783b */ /* 0x000f620000000200 */
[C---:B------:R-:W-:Y:S03]  /*2070*/  HMMA.16816.F32 R52, R140.reuse, R18, R52 ;  /* 0x000000128c34723c */ /* 0x040fe60000001834 */
[----:B------:R-:W2:Y:S04]  /*2080*/  LDSM.16.M88.4 R28, [R211+0x9100] ;  /* 0x00910000d31c783b */ /* 0x000ea80000000200 */
[----:B------:R-:W2:Y:S01]  /*2090*/  LDSM.16.M88.4 R24, [R211+0x9900] ;  /* 0x00990000d318783b */ /* 0x000ea20000000200 */
[C---:B------:R-:W-:Y:S03]  /*20a0*/  HMMA.16816.F32 R48, R140.reuse, R40, R48 ;  /* 0x000000288c30723c */ /* 0x040fe60000001830 */
[----:B---3--:R-:W3:Y:S04]  /*20b0*/  LDSM.16.M88.4 R20, [R211+0xa100] ;  /* 0x00a10000d314783b */ /* 0x008ee80000000200 */
[----:B------:R-:W2:Y:S01]  /*20c0*/  LDSM.16.M88.4 R16, [R211+0xa900] ;  /* 0x00a90000d310783b */ /* 0x000ea20000000200 */
[----:B------:R-:W-:Y:S03]  /*20d0*/  HMMA.16816.F32 R44, R140, R42, R44 ;  /* 0x0000002a8c2c723c */ /* 0x000fe6000000182c */
[----:B------:R-:W2:Y:S04]  /*20e0*/  LDSM.16.M88.4 R92, [R202] ;  /* 0x00000000ca5c783b */ /* 0x000ea80000000200 */
[----:B------:R-:W2:Y:S04]  /*20f0*/  LDSM.16.M88.4 R88, [R202+0x800] ;  /* 0x00080000ca58783b */ /* 0x000ea80000000200 */
[----:B----4-:R-:W4:Y:S04]  /*2100*/  LDSM.16.M88.4 R84, [R202+0x1000] ;  /* 0x00100000ca54783b */ /* 0x010f280000000200 */
[----:B------:R-:W3:Y:S01]  /*2110*/  LDSM.16.M88.4 R40, [R202+0x1800] ;  /* 0x00180000ca28783b */ /* 0x000ee20000000200 */
[C---:B-1----:R-:W-:Y:S03]  /*2120*/  HMMA.16816.F32 R12, R152.reuse, R32, R12 ;  /* 0x00000020980c723c */ /* 0x042fe6000000180c */
[----:B------:R-:W-:Y:S04]  /*2130*/  LDSM.16.M88.4 R100, [R211+0xb900] ;  /* 0x00b90000d364783b */ /* 0x000fe80000000200 */
[----:B------:R-:W0:Y:S01]  /*2140*/  LDGDEPBAR ;  /* 0x00000000000079af */ /* 0x000e220000000000 */
[C---:B------:R-:W-:Y:S03]  /*2150*/  HMMA.16816.F32 R8, R152.reuse, R34, R8 ;  /* 0x000000229808723c */ /* 0x040fe60000001808 */
[----:B------:R-:W1:Y:S05]  /*2160*/  LDSM.16.M88.4 R32, [R202+0x2000] ;  /* 0x00200000ca20783b */ /* 0x000e6a0000000200 */
[C---:B-----5:R-:W-:Y:S08]  /*2170*/  HMMA.16816.F32 R80, R152.reuse, R96, R80 ;  /* 0x000000609850723c */ /* 0x060ff00000001850 */
[C---:B------:R-:W-:Y:S01]  /*2180*/  HMMA.16816.F32 R76, R152.reuse, R98, R76 ;  /* 0x00000062984c723c */ /* 0x040fe2000000184c */
[----:B------:R-:W5:Y:S07]  /*2190*/  LDSM.16.M88.4 R96, [R202+0x2800] ;  /* 0x00280000ca60783b */ /* 0x000f6e0000000200 */
        /* <DEDUP_REMOVED lines=9> */
[C---:B------:R-:W-:Y:S08]  /*2230*/  HMMA.16816.F32 R48, R152.reuse, R16, R48 ;  /* 0x000000109830723c */ /* 0x040ff00000001830 */
[----:B------:R-:W-:Y:S01]  /*2240*/  HMMA.16816.F32 R44, R152, R18, R44 ;  /* 0x00000012982c723c */ /* 0x000fe2000000182c */
[----:B------:R-:W1:Y:S07]  /*2250*/  LDSM.16.M88.4 R16, [R214+0xc900] ;  /* 0x00c90000d610783b */ /* 0x000e6e0000000200 */
[C---:B------:R-:W-:Y:S08]  /*2260*/  HMMA.16816.F32 R12, R168.reuse, R92, R12 ;  /* 0x0000005ca80c723c */ /* 0x040ff0000000180c */
[C---:B------:R-:W-:Y:S01]  /*2270*/  HMMA.16816.F32 R8, R168.reuse, R94, R8 ;  /* 0x0000005ea808723c */ /* 0x040fe20000001808 */
[----:B------:R-:W1:Y:S07]  /*2280*/  LDSM.16.M88.4 R92, [R214+0xd100] ;  /* 0x00d10000d65c783b */ /* 0x000e6e0000000200 */
[C---:B------:R-:W-:Y:S08]  /*2290*/  HMMA.16816.F32 R80, R168.reuse, R88, R80 ;  /* 0x00000058a850723c */ /* 0x040ff00000001850 */
[C---:B------:R-:W-:Y:S01]  /*22a0*/  HMMA.16816.F32 R76, R168.reuse, R90, R76 ;  /* 0x0000005aa84c723c */ /* 0x040fe2000000184c */
[----:B------:R-:W2:Y:S07]  /*22b0*/  LDSM.16.M88.4 R88, [R214+0xd900] ;  /* 0x00d90000d658783b */ /* 0x000eae0000000200 */
[C---:B----4-:R-:W-:Y:S08]  /*22c0*/  HMMA.16816.F32 R72, R168.reuse, R84, R72 ;  /* 0x00000054a848723c */ /* 0x050ff00000001848 */
[C---:B------:R-:W-:Y:S01]  /*22d0*/  HMMA.16816.F32 R68, R168.reuse, R86, R68 ;  /* 0x00000056a844723c */ /* 0x040fe20000001844 */
[----:B------:R-:W4:Y:S07]  /*22e0*/  LDSM.16.M88.4 R84, [R213+0x3000] ;  /* 0x00300000d554783b */ /* 0x000f2e0000000200 */
[C---:B------:R-:W-:Y:S08]  /*22f0*/  HMMA.16816.F32 R64, R168.reuse, R40, R64 ;  /* 0x00000028a840723c */ /* 0x040ff00000001840 */
[C---:B------:R-:W-:Y:S01]  /*2300*/  HMMA.16816.F32 R60, R168.reuse, R42, R60 ;  /* 0x0000002aa83c723c */ /* 0x040fe2000000183c */
[----:B------:R-:W3:Y:S07]  /*2310*/  LDSM.16.M88.4 R40, [R213+0x3800] ;  /* 0x00380000d528783b */ /* 0x000eee0000000200 */
[C---:B-1----:R-:W-:Y:S08]  /*2320*/  HMMA.16816.F32 R56, R168.reuse, R32, R56 ;  /* 0x00000020a838723c */ /* 0x042ff00000001838 */
[C---:B------:R-:W-:Y:S01]  /*2330*/  HMMA.16816.F32 R52, R168.reuse, R34, R52 ;  /* 0x00000022a834723c */ /* 0x040fe20000001834 */
[----:B------:R-:W1:Y:S07]  /*2340*/  LDSM.16.M88.4 R32, [R213+0x4000] ;  /* 0x00400000d520783b */ /* 0x000e6e0000000200 */
[C---:B-----5:R-:W-:Y:S08]  /*2350*/  HMMA.16816.F32 R48, R168.reuse, R96, R48 ;  /* 0x00000060a830723c */ /* 0x060ff00000001830 */
[----:B------:R-:W-:Y:S01]  /*2360*/  HMMA.16816.F32 R44, R168, R98, R44 ;  /* 0x00000062a82c723c */ /* 0x000fe2000000182c */
[----:B------:R-:W-:Y:S07]  /*2370*/  LDSM.16.M88.4 R96, [R211+0xc100] ;  /* 0x00c10000d360783b */ /* 0x000fee0000000200 */
[C---:B--2---:R-:W-:Y:S08]  /*2380*/  HMMA.16816.F32 R12, R172.reuse, R28, R12 ;  /* 0x0000001cac0c723c */ /* 0x044ff0000000180c */
[C---:B------:R-:W-:Y:S01]  /*2390*/  HMMA.16816.F32 R8, R172.reuse, R30, R8 ;  /* 0x0000001eac08723c */ /* 0x040fe20000001808 */
[----:B------:R-:W2:Y:S07]  /*23a0*/  LDSM.16.M88.4 R28, [R213+0x4800] ;  /* 0x00480000d51c783b */ /* 0x000eae0000000200 */
[C---:B------:R-:W-:Y:S08]  /*23b0*/  HMMA.16816.F32 R80, R172.reuse, R24, R80 ;  /* 0x00000018ac50723c */ /* 0x040ff00000001850 */
[C---:B------:R-:W-:Y:S01]  /*23c0*/  HMMA.16816.F32 R76, R172.reuse, R26, R76 ;  /* 0x0000001aac4c723c */ /* 0x040fe2000000184c */
[----:B------:R-:W5:Y:S07]  /*23d0*/  LDSM.16.M88.4 R24, [R213+0x5000] ;  /* 0x00500000d518783b */ /* 0x000f6e0000000200 */
[C---:B---3--:R-:W-:Y:S08]  /*23e0*/  HMMA.16816.F32 R72, R172.reuse, R20, R72 ;  /* 0x00000014ac48723c */ /* 0x048ff00000001848 */
[C---:B------:R-:W-:Y:S01]  /*23f0*/  HMMA.16816.F32 R68, R172.reuse, R22, R68 ;  /* 0x00000016ac44723c */ /* 0x040fe20000001844 */
[----:B------:R-:W3:Y:S07]  /*2400*/  LDSM.16.M88.4 R20, [R213+0x5800] ;  /* 0x00580000d514783b */ /* 0x000eee0000000200 */
[C---:B------:R-:W-:Y:S08]  /*2410*/  HMMA.16816.F32 R64, R172.reuse, R16, R64 ;  /* 0x00000010ac40723c */ /* 0x040ff00000001840 */
[C---:B------:R-:W-:Y:S01]  /*2420*/  HMMA.16816.F32 R60, R172.reuse, R18, R60 ;  /* 0x00000012ac3c723c */ /* 0x040fe2000000183c */
[----:B------:R-:W1:Y:S07]  /*2430*/  LDSM.16.M88.4 R16, [R211+0xb100] ;  /* 0x00b10000d310783b */ /* 0x000e6e0000000200 */
[C---:B------:R-:W-:Y:S08]  /*2440*/  HMMA.16816.F32 R56, R172.reuse, R92, R56 ;  /* 0x0000005cac38723c */ /* 0x040ff00000001838 */
[C---:B------:R-:W-:Y:S01]  /*2450*/  HMMA.16816.F32 R52, R172.reuse, R94, R52 ;  /* 0x0000005eac34723c */ /* 0x040fe20000001834 */
[----:B------:R-:W1:Y:S07]  /*2460*/  LDSM.16.M88.4 R92, [R211+0xc900] ;  /* 0x00c90000d35c783b */ /* 0x000e6e0000000200 */
[C---:B------:R-:W-:Y:S08]  /*2470*/  HMMA.16816.F32 R48, R172.reuse, R88, R48 ;  /* 0x00000058ac30723c */ /* 0x040ff00000001830 */
[----:B------:R-:W-:Y:S01]  /*2480*/  HMMA.16816.F32 R44, R172, R90, R44 ;  /* 0x0000005aac2c723c */ /* 0x000fe2000000182c */
        /* <DEDUP_REMOVED lines=10> */
[C---:B--2---:R-:W-:Y:S08]  /*2530*/  HMMA.16816.F32 R64, R176.reuse, R28, R64 ;  /* 0x0000001cb040723c */ /* 0x044ff00000001840 */
[C---:B------:R-:W-:Y:S01]  /*2540*/  HMMA.16816.F32 R60, R176.reuse, R30, R60 ;  /* 0x0000001eb03c723c */ /* 0x040fe2000000183c */
[----:B------:R-:W2:Y:S07]  /*2550*/  LDSM.16.M88.4 R28, [R202+0x4000] ;  /* 0x00400000ca1c783b */ /* 0x000eae0000000200 */
[C---:B-----5:R-:W-:Y:S08]  /*2560*/  HMMA.16816.F32 R56, R176.reuse, R24, R56 ;  /* 0x00000018b038723c */ /* 0x060ff00000001838 */
[C---:B------:R-:W-:Y:S01]  /*2570*/  HMMA.16816.F32 R52, R176.reuse, R26, R52 ;  /* 0x0000001ab034723c */ /* 0x040fe20000001834 */
[----:B------:R-:W5:Y:S07]  /*2580*/  LDSM.16.M88.4 R24, [R202+0x4800] ;  /* 0x00480000ca18783b */ /* 0x000f6e0000000200 */
[C---:B---3--:R-:W-:Y:S08]  /*2590*/  HMMA.16816.F32 R48, R176.reuse, R20, R48 ;  /* 0x00000014b030723c */ /* 0x048ff00000001830 */
[----:B------:R-:W-:Y:S01]  /*25a0*/  HMMA.16816.F32 R44, R176, R22, R44 ;  /* 0x00000016b02c723c */ /* 0x000fe2000000182c */
[----:B------:R-:W3:Y:S07]  /*25b0*/  LDSM.16.M88.4 R20, [R202+0x5000] ;  /* 0x00500000ca14783b */ /* 0x000eee0000000200 */
[C---:B------:R-:W-:Y:S08]  /*25c0*/  HMMA.16816.F32 R12, R180.reuse, R16, R12 ;  /* 0x00000010b40c723c */ /* 0x040ff0000000180c */
[----:B------:R-:W-:Y:S01]  /*25d0*/  HMMA.16816.F32 R8, R180, R18, R8 ;  /* 0x00000012b408723c */ /* 0x000fe20000001808 */
[----:B------:R-:W1:Y:S01]  /*25e0*/  LDSM.16.M88.4 R16, [R202+0x5800] ;  /* 0x00580000ca10783b */ /* 0x000e620000000200 */
[----:B------:R-:W-:-:S06]  /*25f0*/  DEPBAR.LE SB0, 0x0 ;  /* 0x000080000000791a */ /* 0x000fcc0000000000 */
[C---:B------:R-:W-:Y:S08]  /*2600*/  HMMA.16816.F32 R80, R180.reuse, R100, R80 ;  /* 0x00000064b450723c */ /* 0x040ff00000001850 */
[C---:B------:R-:W-:Y:S08]  /*2610*/  HMMA.16816.F32 R76, R180.reuse, R102, R76 ;  /* 0x00000066b44c723c */ /* 0x040ff0000000184c */
[C---:B------:R-:W-:Y:S08]  /*2620*/  HMMA.16816.F32 R72, R180.reuse, R96, R72 ;  /* 0x00000060b448723c */ /* 0x040ff00000001848 */
[C---:B------:R-:W-:Y:S08]  /*2630*/  HMMA.16816.F32 R68, R180.reuse, R98, R68 ;  /* 0x00000062b444723c */ /* 0x040ff00000001844 */
[C---:B------:R-:W-:Y:S08]  /*2640*/  HMMA.16816.F32 R64, R180.reuse, R92, R64 ;  /* 0x0000005cb440723c */ /* 0x040ff00000001840 */
[C---:B------:R-:W-:Y:S08]  /*2650*/  HMMA.16816.F32 R60, R180.reuse, R94, R60 ;  /* 0x0000005eb43c723c */ /* 0x040ff0000000183c */
[C---:B------:R-:W-:Y:S08]  /*2660*/  HMMA.16816.F32 R56, R180.reuse, R88, R56 ;  /* 0x00000058b438723c */ /* 0x040ff00000001838 */
[C---:B------:R-:W-:Y:S08]  /*2670*/  HMMA.16816.F32 R52, R180.reuse, R90, R52 ;  /* 0x0000005ab434723c */ /* 0x040ff00000001834 */
[C---:B----4-:R-:W-:Y:S08]  /*2680*/  HMMA.16816.F32 R48, R180.reuse, R84, R48 ;  /* 0x00000054b430723c */ /* 0x050ff00000001830 */
[----:B------:R-:W-:Y:S08]  /*2690*/  HMMA.16816.F32 R44, R180, R86, R44 ;  /* 0x00000056b42c723c */ /* 0x000ff0000000182c */
[C---:B------:R-:W-:Y:S08]  /*26a0*/  HMMA.16816.F32 R12, R188.reuse, R40, R12 ;  /* 0x00000028bc0c723c */ /* 0x040ff0000000180c */
[C---:B------:R-:W-:Y:S08]  /*26b0*/  HMMA.16816.F32 R8, R188.reuse, R42, R8 ;  /* 0x0000002abc08723c */ /* 0x040ff00000001808 */
[C---:B-1----:R-:W-:Y:S08]  /*26c0*/  HMMA.16816.F32 R80, R188.reuse, R32, R80 ;  /* 0x00000020bc50723c */ /* 0x042ff00000001850 */
[C---:B------:R-:W-:Y:S08]  /*26d0*/  HMMA.16816.F32 R76, R188.reuse, R34, R76 ;  /* 0x00000022bc4c723c */ /* 0x040ff0000000184c */
[C---:B--2---:R-:W-:Y:S08]  /*26e0*/  HMMA.16816.F32 R72, R188.reuse, R28, R72 ;  /* 0x0000001cbc48723c */ /* 0x044ff00000001848 */
[C---:B------:R-:W-:Y:S08]  /*26f0*/  HMMA.16816.F32 R68, R188.reuse, R30, R68 ;  /* 0x0000001ebc44723c */ /* 0x040ff00000001844 */
[C---:B-----5:R-:W-:Y:S08]  /*2700*/  HMMA.16816.F32 R64, R188.reuse, R24, R64 ;  /* 0x00000018bc40723c */ /* 0x060ff00000001840 */
[C---:B------:R-:W-:Y:S08]  /*2710*/  HMMA.16816.F32 R60, R188.reuse, R26, R60 ;  /* 0x0000001abc3c723c */ /* 0x040ff0000000183c */
[C---:B---3--:R-:W-:Y:S08]  /*2720*/  HMMA.16816.F32 R56, R188.reuse, R20, R56 ;  /* 0x00000014bc38723c */ /* 0x048ff00000001838 */
[C---:B------:R-:W-:Y:S08]  /*2730*/  HMMA.16816.F32 R52, R188.reuse, R22, R52 ;  /* 0x00000016bc34723c */ /* 0x040ff00000001834 */
[C---:B------:R-:W-:Y:S08]  /*2740*/  HMMA.16816.F32 R48, R188.reuse, R16, R48 ;  /* 0x00000010bc30723c */ /* 0x040ff00000001830 */
[----:B------:R-:W-:Y:S01]  /*2750*/  HMMA.16816.F32 R44, R188, R18, R44 ;  /* 0x00000012bc2c723c */ /* 0x000fe2000000182c */
[----:B------:R-:W-:Y:S06]  /*2760*/  BAR.SYNC.DEFER_BLOCKING 0x0 ;  /* 0x0000000000007b1d */ /* 0x000fec0000010000 */
[----:B------:R-:W-:Y:S10]  /*2770*/  @!P0 BRA `(.L_x_21) ;  /* 0x000001a000008947 */ /* 0x000ff40003800000 */
[----:B------:R-:W-:Y:S01]  /*2780*/  IADD3 R17, R36, -0x2, RZ ;  /* 0xfffffffe24117810 */ /* 0x000fe20007ffe0ff */
[----:B------:R-:W-:-:S02]  /*2790*/  USHF.L.U32 UR4, UR6, 0x6, URZ ;  /* 0x0000000606047899 */ /* 0x000fc4000800063f */
[----:B------:R-:W-:Y:S01]  /*27a0*/  USHF.L.U64.HI UR6, UR6, 0x6, UR7 ;  /* 0x0000000606067899 */ /* 0x000fe20008010207 */
[----:B------:R-:W-:Y:S01]  /*27b0*/  SHF.R.S32.HI R7, RZ, 0x1f, R17 ;  /* 0x0000001fff077819 */ /* 0x000fe20000011411 */
[----:B------:R-:W-:Y:S02]  /*27c0*/  IMAD R38, R38, R17, RZ ;  /* 0x0000001126267224 */ /* 0x000fe400078e02ff */
[----:B------:R-:W-:-:S04]  /*27d0*/  IMAD.WIDE.U32 R16, R17, R108, R220 ;  /* 0x0000006c11107225 */ /* 0x000fc800078e00dc */
[----:B------:R-:W-:Y:S01]  /*27e0*/  IMAD R4, R7, R108, R38 ;  /* 0x0000006c07047224 */ /* 0x000fe200078e0226 */
[----:B------:R-:W-:Y:S01]  /*27f0*/  LEA R6, P0, R16, c[0x0][0x1c8], 0x1 ;  /* 0x0000720010067a11 */ /* 0x000fe200078008ff */
[----:B------:R-:W-:Y:S02]  /*2800*/  IMAD.U32 R0, RZ, RZ, UR4 ;  /* 0x00000004ff007e24 */ /* 0x000fe4000f8e00ff */
[----:B------:R-:W-:Y:S01]  /*2810*/  IMAD.IADD R4, R17, 0x1, R4 ;  /* 0x0000000111047824 */ /* 0x000fe200078e0204 */
[----:B------:R-:W-:-:S04]  /*2820*/  IADD3 R18, P5, R6, UR4, RZ ;  /* 0x0000000406127c10 */ /* 0x000fc8000ffbe0ff */
[----:B------:R-:W-:Y:S02]  /*2830*/  LEA.HI.X R7, R16, c[0x0][0x1cc], R4, 0x1, P0 ;  /* 0x0000730010077a11 */ /* 0x000fe400000f0c04 */
[----:B------:R-:W-:Y:S02]  /*2840*/  IADD3 R16, P2, P1, R0, 0x80, R6 ;  /* 0x0000008000107810 */ /* 0x000fe4000795e006 */
[----:B------:R-:W-:Y:S01]  /*2850*/  IADD3 R20, P0, R18, UR4, RZ ;  /* 0x0000000412147c10 */ /* 0x000fe2000ff1e0ff */
[----:B------:R-:W-:Y:S01]  /*2860*/  @!PT LDS RZ, [RZ] ;  /* 0x00000000fffff984 */ /* 0x000fe20000000800 */
[----:B------:R-:W-:Y:S01]  /*2870*/  @!PT LDS RZ, [RZ] ;  /* 0x00000000fffff984 */ /* 0x000fe20000000800 */
[----:B------:R-:W-:Y:S01]  /*2880*/  @!PT LDS RZ, [RZ] ;  /* 0x00000000fffff984 */ /* 0x000fe20000000800 */
[----:B------:R1:W-:Y:S01]  /*2890*/  LDGSTS.E.BYPASS.LTC128B.128 [R216+0x8100], [R6.64], !P4 ;  /* 0x0810000006d87fae */ /* 0x0003e2000e101d4e */
[----:B------:R-:W-:Y:S02]  /*28a0*/  IADD3.X R19, R7, UR6, RZ, P5, !PT ;  /* 0x0000000607137c10 */ /* 0x000fe4000affe4ff */
[----:B------:R-:W-:Y:S01]  /*28b0*/  IADD3.X R17, RZ, UR6, R7, P2, P1 ;  /* 0x00000006ff117c10 */ /* 0x000fe200097e2407 */
[----:B------:R1:W-:Y:S01]  /*28c0*/  LDGSTS.E.BYPASS.LTC128B.128 [R216+0xb100], [R6.64+0x80], !P3 ;  /* 0x0b10008006d87fae */ /* 0x0003e2000d901d4e */
[----:B------:R-:W-:-:S03]  /*28d0*/  IADD3.X R21, R19, UR6, RZ, P0, !PT ;  /* 0x0000000613157c10 */ /* 0x000fc600087fe4ff */
[----:B------:R1:W-:Y:S04]  /*28e0*/  LDGSTS.E.BYPASS.LTC128B.128 [R216+0x9100], [R18.64], !P4 ;  /* 0x0910000012d87fae */ /* 0x0003e8000e101d4e */
[----:B------:R1:W-:Y:S04]  /*28f0*/  LDGSTS.E.BYPASS.LTC128B.128 [R216+0xc100], [R16.64], !P3 ;  /* 0x0c10000010d87fae */ /* 0x0003e8000d901d4e */
[----:B------:R1:W-:Y:S04]  /*2900*/  LDGSTS.E.BYPASS.LTC128B.128 [R216+0xa100], [R20.64], !P4 ;  /* 0x0a10000014d87fae */ /* 0x0003e8000e101d4e */
[----:B------:R1:W-:Y:S02]  /*2910*/  LDGSTS.E.BYPASS.LTC128B.128 [R216+0xd100], [R20.64+0x80], !P3 ;  /* 0x0d10008014d87fae */ /* 0x0003e4000d901d4e */
.L_x_21:
[----:B------:R-:W-:Y:S01]  /*2920*/  LEA.HI R106, R106, R39, RZ, 0x2 ;  /* 0x000000276a6a7211 */ /* 0x000fe200078f10ff */
[----:B------:R-:W-:Y:S01]  /*2930*/  FMUL.FTZ R8, R8, c[0x0][0x320] ;  /* 0x0000c80008087a20 */ /* 0x000fe20000410000 */
[----:B------:R-:W-:Y:S01]  /*2940*/  SHF.R.S32.HI R4, RZ, 0x1f, R105 ;  /* 0x0000001fff047819 */ /* 0x000fe20000011469 */
[----:B-1----:R-:W-:Y:S01]  /*2950*/  FMUL.FTZ R19, R9, c[0x0][0x320] ;  /* 0x0000c80009137a20 */ /* 0x002fe20000410000 */
[----:B------:R-:W-:Y:S01]  /*2960*/  LOP3.LUT R104, R104, 0xffffffe0, RZ, 0xc0, !PT ;  /* 0xffffffe068687812 */ /* 0x000fe200078ec0ff */
[----:B------:R1:W2:Y:S01]  /*2970*/  MUFU.TANH R21, R8 ;  /* 0x0000000800157308 */ /* 0x0002a20000002400 */
[----:B------:R-:W-:Y:S01]  /*2980*/  LOP3.LUT R106, R106, 0xfffffffc, RZ, 0xc0, !PT ;  /* 0xfffffffc6a6a7812 */ /* 0x000fe200078ec0ff */
[----:B------:R-:W-:Y:S01]  /*2990*/  FMUL.FTZ R129, R45, c[0x0][0x320] ;  /* 0x0000c8002d817a20 */ /* 0x000fe20000410000 */
[----:B------:R-:W-:Y:S01]  /*29a0*/  LEA.HI R6, R4, R105, RZ, 0x3 ;  /* 0x0000006904067211 */ /* 0x000fe200078f18ff */
[----:B------:R-:W-:Y:S01]  /*29b0*/  FMUL.FTZ R17, R80, c[0x0][0x320] ;  /* 0x0000c80050117a20 */ /* 0x000fe20000410000 */
[-C--:B------:R-:W-:Y:S01]  /*29c0*/  IADD3 R4, -R104, R39.reuse, RZ ;  /* 0x0000002768047210 */ /* 0x080fe20007ffe1ff */
[----:B------:R-:W-:Y:S01]  /*29d0*/  FMUL.FTZ R0, R81, c[0x0][0x320] ;  /* 0x0000c80051007a20 */ /* 0x000fe20000410000 */
[----:B------:R-:W-:Y:S01]  /*29e0*/  IADD3 R106, -R106, R39, RZ ;  /* 0x000000276a6a7210 */ /* 0x000fe20007ffe1ff */
[----:B------:R-:W-:Y:S01]  /*29f0*/  FMUL.FTZ R7, R76, c[0x0][0x320] ;  /* 0x0000c8004c077a20 */ /* 0x000fe20000410000 */
[----:B------:R-:W-:Y:S01]  /*2a00*/  SHF.R.S32.HI R23, RZ, 0x1f, R4 ;  /* 0x0000001fff177819 */ /* 0x000fe20000011404 */
[----:B------:R-:W-:Y:S01]  /*2a10*/  FMUL.FTZ R9, R77, c[0x0][0x320] ;  /* 0x0000c8004d097a20 */ /* 0x000fe20000410000 */
[----:B------:R-:W-:Y:S01]  /*2a20*/  LOP3.LUT R6, R6, 0xffffff8, RZ, 0xc0, !PT ;  /* 0x0ffffff806067812 */ /* 0x000fe200078ec0ff */
[----:B------:R-:W-:Y:S01]  /*2a30*/  FMUL.FTZ R33, R72, c[0x0][0x320] ;  /* 0x0000c80048217a20 */ /* 0x000fe20000410000 */
[----:B------:R-:W-:Y:S01]  /*2a40*/  LEA.HI R16, R23, R4, RZ, 0x2 ;  /* 0x0000000417107211 */ /* 0x000fe200078f10ff */
[----:B------:R-:W-:Y:S01]  /*2a50*/  FMUL.FTZ R31, R73, c[0x0][0x320] ;  /* 0x0000c800491f7a20 */ /* 0x000fe20000410000 */
[----:B------:R-:W-:Y:S01]  /*2a60*/  PLOP3.LUT P1, PT, PT, PT, UP3, 0x80, 0x0 ;  /* 0x000000000000781c */ /* 0x000fe20003f2f038 */
[----:B------:R-:W-:Y:S01]  /*2a70*/  IMAD.IADD R6, R105, 0x1, -R6 ;  /* 0x0000000169067824 */ /* 0x000fe200078e0a06 */
[----:B-1----:R-:W-:Y:S01]  /*2a80*/  LEA.HI R8, R106, R106, RZ, 0x1 ;  /* 0x0000006a6a087211 */ /* 0x002fe200078f08ff */
[----:B------:R-:W-:Y:S01]  /*2a90*/  FMUL.FTZ R29, R68, c[0x0][0x320] ;  /* 0x0000c800441d7a20 */ /* 0x000fe20000410000 */
[----:B------:R-:W-:Y:S01]  /*2aa0*/  LEA.HI.SX32 R23, R16, UR16, 0x1e ;  /* 0x0000001010177c11 */ /* 0x000fe2000f8ff2ff */
[----:B------:R-:W-:Y:S01]  /*2ab0*/  FMUL.FTZ R69, R69, c[0x0][0x320] ;  /* 0x0000c80045457a20 */ /* 0x000fe20000410000 */
[----:B------:R-:W-:Y:S01]  /*2ac0*/  LOP3.LUT R25, R8, 0x1ffffffe, RZ, 0xc0, !PT ;  /* 0x1ffffffe08197812 */ /* 0x000fe200078ec0ff */
[----:B------:R-:W-:Y:S01]  /*2ad0*/  FMUL.FTZ R64, R64, c[0x0][0x320] ;  /* 0x0000c80040407a20 */ /* 0x000fe20000410000 */
[----:B------:R-:W-:Y:S01]  /*2ae0*/  LEA R6, R6, R23, 0x4 ;  /* 0x0000001706067211 */ /* 0x000fe200078e20ff */
[----:B------:R-:W-:Y:S01]  /*2af0*/  FMUL.FTZ R65, R65, c[0x0][0x320] ;  /* 0x0000c80041417a20 */ /* 0x000fe20000410000 */
[----:B------:R-:W-:Y:S01]  /*2b00*/  PLOP3.LUT P0, PT, PT, PT, UP3, 0x80, 0x0 ;  /* 0x000000000000781c */ /* 0x000fe20003f0f038 */
[----:B------:R-:W-:Y:S01]  /*2b10*/  IMAD.IADD R25, R106, 0x1, -R25 ;  /* 0x000000016a197824 */ /* 0x000fe200078e0a19 */
[----:B------:R-:W-:Y:S01]  /*2b20*/  LOP3.LUT R23, R16, 0x7ffffffc, RZ, 0xc0, !PT ;  /* 0x7ffffffc10177812 */ /* 0x000fe200078ec0ff */
[----:B------:R-:W-:Y:S01]  /*2b30*/  FMUL.FTZ R60, R60, c[0x0][0x320] ;  /* 0x0000c8003c3c7a20 */ /* 0x000fe20000410000 */
[----:B------:R-:W-:Y:S01]  /*2b40*/  IADD3.X R45, R37, c[0x0][0x1d0], RZ, PT, !PT ;  /* 0x00007400252d7a10 */ /* 0x000fe20003ffe4ff */
[----:B------:R-:W-:Y:S01]  /*2b50*/  FMUL.FTZ R61, R61, c[0x0][0x320] ;  /* 0x0000c8003d3d7a20 */ /* 0x000fe20000410000 */
[----:B------:R-:W-:Y:S01]  /*2b60*/  LEA R217, R25, R6, 0x3 ;  /* 0x0000000619d97211 */ /* 0x000fe200078e18ff */
[----:B------:R-:W-:Y:S01]  /*2b70*/  FMUL.FTZ R56, R56, c[0x0][0x320] ;  /* 0x0000c80038387a20 */ /* 0x000fe20000410000 */
[----:B------:R-:W-:Y:S01]  /*2b80*/  IADD3 R222, R4, -R23, RZ ;  /* 0x8000001704de7210 */ /* 0x000fe20007ffe0ff */
[----:B------:R-:W-:Y:S01]  /*2b90*/  FMUL.FTZ R4, R12, c[0x0][0x320] ;  /* 0x0000c8000c047a20 */ /* 0x000fe20000410000 */
[----:B------:R-:W1:Y:S01]  /*2ba0*/  MUFU.TANH R19, R19 ;  /* 0x0000001300137308 */ /* 0x000e620000002400 */
[----:B------:R-:W-:Y:S01]  /*2bb0*/  @P1 IMAD.HI.U32 R8, R217, c[0x0][0x2c8], RZ ;  /* 0x0000b200d9081a27 */ /* 0x000fe200078e00ff */
[----:B------:R-:W-:Y:S01]  /*2bc0*/  SHF.L.U32 R222, R222, 0x1, RZ ;  /* 0x00000001dede7819 */ /* 0x000fe200000006ff */
[----:B------:R-:W-:Y:S01]  /*2bd0*/  ULDC UR6, c[0x0][0x324] ;  /* 0x0000c90000067ab9 */ /* 0x000fe20000000800 */
[----:B------:R-:W0:Y:S01]  /*2be0*/  LDGDEPBAR ;  /* 0x00000000000079af */ /* 0x000e220000000000 */
[----:B------:R-:W-:Y:S01]  /*2bf0*/  IMAD.MOV.U32 R6, RZ, RZ, R217 ;  /* 0x000000ffff067224 */ /* 0x000fe200078e00d9 */
[----:B------:R-:W-:Y:S01]  /*2c00*/  @P0 SHF.R.U32.HI R6, RZ, c[0x0][0x2cc], R8 ;  /* 0x0000b300ff060a19 */ /* 0x000fe20000011608 */
[----:B------:R-:W-:Y:S01]  /*2c10*/  FMUL.FTZ R57, R57, c[0x0][0x320] ;  /* 0x0000c80039397a20 */ /* 0x000fe20000410000 */
[----:B------:R-:W-:Y:S01]  /*2c20*/  PLOP3.LUT P0, PT, PT, PT, UP2, 0x40, 0x0 ;  /* 0x000000000000781c */ /* 0x000fe20003f0e828 */
[----:B------:R-:W-:Y:S01]  /*2c30*/  FMUL.FTZ R52, R52, c[0x0][0x320] ;  /* 0x0000c80034347a20 */ /* 0x000fe20000410000 */
[----:B------:R-:W-:Y:S01]  /*2c40*/  IADD3 R45, R45, -c[0x0][0x168], -R222 ;  /* 0x80005a002d2d7a10 */ /* 0x000fe20007ffe8de */
[----:B------:R-:W3:Y:S01]  /*2c50*/  SHFL.IDX PT, R8, R6, RZ, 0x1c1f ;  /* 0x001c1fff06087589 */ /* 0x000ee200000e0000 */
[----:B------:R-:W-:Y:S01]  /*2c60*/  FMUL.FTZ R53, R53, c[0x0][0x320] ;  /* 0x0000c80035357a20 */ /* 0x000fe20000410000 */
[----:B------:R-:W4:Y:S01]  /*2c70*/  MUFU.TANH R17, R17 ;  /* 0x0000001100117308 */ /* 0x000f220000002400 */
[----:B------:R-:W-:Y:S01]  /*2c80*/  FMUL.FTZ R49, R49, c[0x0][0x320] ;  /* 0x0000c80031317a20 */ /* 0x000fe20000410000 */
[----:B------:R-:W-:Y:S01]  /*2c90*/  ULOP3.LUT UR6, URZ, UR6, URZ, 0x33, !UPT ;  /* 0x000000063f067292 */ /* 0x000fe2000f8e333f */
[----:B------:R-:W-:Y:S01]  /*2ca0*/  FMUL.FTZ R48, R48, c[0x0][0x320] ;  /* 0x0000c80030307a20 */ /* 0x000fe20000410000 */
[----:B------:R-:W-:Y:S01]  /*2cb0*/  IADD3 R34, R37, -R222, RZ ;  /* 0x800000de25227210 */ /* 0x000fe20007ffe0ff */
[----:B------:R-:W-:-:S02]  /*2cc0*/  FMUL.FTZ R13, R13, c[0x0][0x320] ;  /* 0x0000c8000d0d7a20 */ /* 0x000fc40000410000 */
[----:B------:R-:W-:Y:S01]  /*2cd0*/  FMUL.FTZ R44, R44, c[0x0][0x320] ;  /* 0x0000c8002c2c7a20 */ /* 0x000fe20000410000 */
[----:B------:R-:W1:Y:S08]  /*2ce0*/  MUFU.TANH R0, R0 ;  /* 0x0000000000007308 */ /* 0x000e700000002400 */
        /* <DEDUP_REMOVED lines=17> */
[----:B------:R5:W1:Y:S08]  /*2e00*/  MUFU.TANH R135, R48 ;  /* 0x0000003000877308 */ /* 0x000a700000002400 */
[----:B------:R1:W1:Y:S01]  /*2e10*/  MUFU.TANH R23, R13 ;  /* 0x0000000d00177308 */ /* 0x0002620000002400 */
[----:B-----5:R-:W-:-:S07]  /*2e20*/  IADD3 R48, R45, c[0x0][0x328], RZ ;  /* 0x0000ca002d307a10 */ /* 0x020fce0007ffe0ff */
[----:B------:R5:W2:Y:S01]  /*2e30*/  MUFU.TANH R131, R44 ;  /* 0x0000002c00837308 */ /* 0x000aa20000002400 */
[----:B------:R-:W-:-:S04]  /*2e40*/  IADD3 R45, R45, UR6, RZ ;  /* 0x000000062d2d7c10 */ /* 0x000fc8000fffe0ff */
[----:B---3--:R-:W-:Y:S01]  /*2e50*/  IADD3 R28, R45, R8, RZ ;  /* 0x000000082d1c7210 */ /* 0x008fe20007ffe0ff */
[----:B-1----:R-:W-:Y:S01]  /*2e60*/  IMAD.IADD R13, R48, 0x1, R8 ;  /* 0x00000001300d7824 */ /* 0x002fe200078e0208 */
[----:B-----5:R-:W-:-:S04]  /*2e70*/  IADD3 R44, -R222, c[0x0][0x1d0], R37 ;  /* 0x00007400de2c7a10 */ /* 0x020fc80007ffe125 */
[----:B------:R-:W-:Y:S01]  /*2e80*/  IMNMX R42, R13, R44, PT ;  /* 0x0000002c0d2a7217 */ /* 0x000fe20003800200 */
[----:B------:R-:W-:Y:S05]  /*2e90*/  @P0 BRA `(.L_x_22) ;  /* 0x0000015000000947 */ /* 0x000fea0003800000 */
[----:B--2-4-:R-:W-:Y:S01]  /*2ea0*/  IADD3 R8, R8, c[0x0][0x1d0], RZ ;  /* 0x0000740008087a10 */ /* 0x014fe20007ffe0ff */
[----:B------:R-:W-:Y:S03]  /*2eb0*/  BSSY B0, `(.L_x_23) ;  /* 0x000000f000007945 */ /* 0x000fe60003800000 */
[----:B------:R-:W-:-:S04]  /*2ec0*/  IADD3 R13, R8, -c[0x0][0x168], RZ ;  /* 0x80005a00080d7a10 */ /* 0x000fc80007ffe0ff */
        /* <DEDUP_REMOVED lines=9> */
.L_x_24:
[----:B------:R-:W-:-:S04]  /*2f60*/  MOV R8, c[0x0][0x32c] ;  /* 0x0000cb0000087a02 */ /* 0x000fc80000000f00 */
[----:B------:R-:W-:-:S13]  /*2f70*/  ISETP.NE.AND P0, PT, R8, 0x1, PT ;  /* 0x000000010800780c */ /* 0x000fda0003f05270 */
[----:B------:R-:W-:-:S05]  /*2f80*/  @P0 IMAD.HI.U32 R8, R13, c[0x0][0x330], RZ ;  /* 0x0000cc000d080a27 */ /* 0x000fca00078e00ff */
[----:B------:R-:W-:Y:S02]  /*2f90*/  @P0 SHF.R.U32.HI R13, RZ, c[0x0][0x334], R8 ;  /* 0x0000cd00ff0d0a19 */ /* 0x000fe40000011608 */
.L_x_25:
[----:B------:R-:W-:Y:S05]  /*2fa0*/  BSYNC B0 ;  /* 0x0000000000007941 */ /* 0x000fea0003800000 */
.L_x_23:
[----:B------:R-:W-:-:S05]  /*2fb0*/  IMAD R25, R13, c[0x0][0x32c], R34 ;  /* 0x0000cb000d197a24 */ /* 0x000fca00078e0222 */
[----:B------:R-:W-:Y:S02]  /*2fc0*/  IADD3 R13, R25, c[0x0][0x32c], RZ ;  /* 0x0000cb00190d7a10 */ /* 0x000fe40007ffe0ff */
[----:B------:R-:W-:Y:S02]  /*2fd0*/  IMNMX R28, R28, R25, !PT ;  /* 0x000000191c1c7217 */ /* 0x000fe40007800200 */
[----:B------:R-:W-:Y:S02]  /*2fe0*/  IMNMX R42, R42, R13, PT ;  /* 0x0000000d2a2a7217 */ /* 0x000fe40003800200 */
.L_x_22:
[C---:B--2-4-:R-:W-:Y:S01]  /*2ff0*/  ISETP.GE.AND P0, PT, R37.reuse, 0x2, PT ;  /* 0x000000022500780c */ /* 0x054fe20003f06270 */
[----:B------:R-:W1:Y:S01]  /*3000*/  SHFL.IDX PT, R6, R6, 0x1, 0x1c1f ;  /* 0x003c1f0006067f89 */ /* 0x000e6200000e0000 */
[C---:B------:R-:W-:Y:S01]  /*3010*/  ISETP.GE.AND P2, PT, R37.reuse, 0xa, PT ;  /* 0x0000000a2500780c */ /* 0x040fe20003f46270 */
[----:B------:R-:W-:Y:S01]  /*3020*/  FMUL.FTZ R130, R46, c[0x0][0x320] ;  /* 0x0000c8002e827a20 */ /* 0x000fe20000410000 */
[----:B------:R-:W-:Y:S01]  /*3030*/  P2R R49, PR, RZ, 0x1 ;  /* 0x00000001ff317803 */ /* 0x000fe20000000000 */
[----:B------:R-:W-:Y:S01]  /*3040*/  FMUL.FTZ R46, R10, c[0x0][0x320] ;  /* 0x0000c8000a2e7a20 */ /* 0x000fe20000410000 */
[----:B------:R-:W-:Y:S01]  /*3050*/  ISETP.GT.AND P0, PT, R28, 0x1, !P0 ;  /* 0x000000011c00780c */ /* 0x000fe20004704270 */
[----:B------:R-:W-:Y:S01]  /*3060*/  FMUL.FTZ R52, R82, c[0x0][0x320] ;  /* 0x0000c80052347a20 */ /* 0x000fe20000410000 */
[----:B------:R-:W-:Y:S01]  /*3070*/  ISETP.GE.AND P1, PT, R37, 0x9, PT ;  /* 0x000000092500780c */ /* 0x000fe20003f26270 */
[----:B------:R-:W-:Y:S01]  /*3080*/  FMUL.FTZ R10, R11, c[0x0][0x320] ;  /* 0x0000c8000b0a7a20 */ /* 0x000fe20000410000 */
[----:B------:R-:W-:Y:S01]  /*3090*/  ISETP.LT.OR P0, PT, R42, 0x2, P0 ;  /* 0x000000022a00780c */ /* 0x000fe20000701670 */
[----:B------:R-:W-:Y:S01]  /*30a0*/  FMUL.FTZ R67, R67, c[0x0][0x320] ;  /* 0x0000c80043437a20 */ /* 0x000fe20000410000 */
[----:B------:R-:W-:Y:S01]  /*30b0*/  P2R R16, PR, RZ, 0x2 ;  /* 0x00000002ff107803 */ /* 0x000fe20000000000 */
[----:B------:R-:W-:Y:S01]  /*30c0*/  FMUL.FTZ R62, R62, c[0x0][0x320] ;  /* 0x0000c8003e3e7a20 */ /* 0x000fe20000410000 */
[----:B------:R-:W-:Y:S01]  /*30d0*/  FSEL R23, R23, -INF , !P0 ;  /* 0xff80000017177808 */ /* 0x000fe20004000000 */
[----:B------:R-:W-:Y:S01]  /*30e0*/  FMUL.FTZ R63, R63, c[0x0][0x320] ;  /* 0x0000c8003f3f7a20 */ /* 0x000fe20000410000 */
[----:B------:R-:W-:Y:S01]  /*30f0*/  ISETP.GT.AND P0, PT, R28, 0x9, !P2 ;  /* 0x000000091c00780c */ /* 0x000fe20005704270 */
[----:B------:R-:W-:Y:S01]  /*3100*/  FMUL.FTZ R58, R58, c[0x0][0x320] ;  /* 0x0000c8003a3a7a20 */ /* 0x000fe20000410000 */
[----:B------:R-:W-:Y:S01]  /*3110*/  P2R R43, PR, RZ, 0x4 ;  /* 0x00000004ff2b7803 */ /* 0x000fe20000000000 */
[----:B------:R-:W-:Y:S01]  /*3120*/  FMUL.FTZ R59, R59, c[0x0][0x320] ;  /* 0x0000c8003b3b7a20 */ /* 0x000fe20000410000 */
[----:B------:R-:W-:Y:S01]  /*3130*/  ISETP.LT.OR P0, PT, R42, 0xa, P0 ;  /* 0x0000000a2a00780c */ /* 0x000fe20000701670 */
[----:B------:R-:W-:Y:S01]  /*3140*/  FMUL.FTZ R74, R74, c[0x0][0x320] ;  /* 0x0000c8004a4a7a20 */ /* 0x000fe20000410000 */
[----:B------:R-:W-:Y:S01]  /*3150*/  ISETP.GT.AND P1, PT, R28, 0x8, !P1 ;  /* 0x000000081c00780c */ /* 0x000fe20004f24270 */
[----:B------:R-:W-:Y:S01]  /*3160*/  FMUL.FTZ R75, R75, c[0x0][0x320] ;  /* 0x0000c8004b4b7a20 */ /* 0x000fe20000410000 */
[----:B------:R-:W-:Y:S01]  /*3170*/  ISETP.GE.AND P2, PT, R37, 0x11, PT ;  /* 0x000000112500780c */ /* 0x000fe20003f46270 */
[----:B------:R-:W-:Y:S01]  /*3180*/  FMUL.FTZ R54, R54, c[0x0][0x320] ;  /* 0x0000c80036367a20 */ /* 0x000fe20000410000 */
[----:B------:R-:W-:Y:S01]  /*3190*/  FSEL R19, R19, -INF , !P0 ;  /* 0xff80000013137808 */ /* 0x000fe20004000000 */
[----:B------:R-:W-:Y:S01]  /*31a0*/  FMUL.FTZ R55, R55, c[0x0][0x320] ;  /* 0x0000c80037377a20 */ /* 0x000fe20000410000 */
[----:B------:R-:W-:Y:S01]  /*31b0*/  ISETP.LT.OR P1, PT, R42, 0x9, P1 ;  /* 0x000000092a00780c */ /* 0x000fe20000f21670 */
[----:B------:R-:W-:Y:S01]  /*31c0*/  FMUL.FTZ R50, R50, c[0x0][0x320] ;  /* 0x0000c80032327a20 */ /* 0x000fe20000410000 */
[----:B------:R-:W-:Y:S01]  /*31d0*/  ISETP.GT.AND P0, PT, R28, 0x10, !P2 ;  /* 0x000000101c00780c */ /* 0x000fe20005704270 */
[----:B------:R-:W-:Y:S01]  /*31e0*/  FMUL.FTZ R51, R51, c[0x0][0x320] ;  /* 0x0000c80033337a20 */ /* 0x000fe20000410000 */
[----:B------:R-:W-:Y:S01]  /*31f0*/  FSEL R21, R21, -INF , !P1 ;  /* 0xff80000015157808 */ /* 0x000fe20004800000 */
[----:B------:R-:W-:Y:S01]  /*3200*/  FMUL.FTZ R70, R70, c[0x0][0x320] ;  /* 0x0000c80046467a20 */ /* 0x000fe20000410000 */
[----:B------:R-:W-:Y:S01]  /*3210*/  ISETP.LT.OR P0, PT, R42, 0x11, P0 ;  /* 0x000000112a00780c */ /* 0x000fe20000701670 */
[----:B------:R-:W-:Y:S01]  /*3220*/  FMUL.FTZ R71, R71, c[0x0][0x320] ;  /* 0x0000c80047477a20 */ /* 0x000fe20000410000 */
[----:B------:R-:W-:Y:S01]  /*3230*/  ISETP.GE.AND P1, PT, R37, 0x12, PT ;  /* 0x000000122500780c */ /* 0x000fe20003f26270 */
[----:B------:R-:W-:Y:S01]  /*3240*/  FMUL.FTZ R47, R47, c[0x0][0x320] ;  /* 0x0000c8002f2f7a20 */ /* 0x000fe20000410000 */
[----:B------:R-:W-:Y:S01]  /*3250*/  FSEL R17, R17, -INF , !P0 ;  /* 0xff80000011117808 */ /* 0x000fe20004000000 */
[----:B------:R-:W-:Y:S01]  /*3260*/  FMUL.FTZ R66, R66, c[0x0][0x320] ;  /* 0x0000c80042427a20 */ /* 0x000fe20000410000 */
[----:B------:R-:W-:Y:S01]  /*3270*/  ISETP.GT.AND P0, PT, R28, 0x11, !P1 ;  /* 0x000000111c00780c */ /* 0x000fe20004f04270 */
[----:B------:R2:W3:Y:S01]  /*3280*/  MUFU.TANH R148, R67 ;  /* 0x0000004300947308 */ /* 0x0004e20000002400 */
[----:B------:R-:W-:Y:S01]  /*3290*/  P2R R12, PR, RZ, 0x2 ;  /* 0x00000002ff0c7803 */ /* 0x000fe20000000000 */
[--C-:B-1----:R-:W-:Y:S01]  /*32a0*/  IMAD.IADD R11, R48, 0x1, R6.reuse ;  /* 0x00000001300b7824 */ /* 0x102fe200078e0206 */
[----:B------:R-:W-:Y:S01]  /*32b0*/  ISETP.LT.OR P0, PT, R42, 0x12, P0 ;  /* 0x000000122a00780c */ /* 0x000fe20000701670 */
[----:B------:R-:W-:Y:S01]  /*32c0*/  IMAD.IADD R45, R45, 0x1, R6 ;  /* 0x000000012d2d7824 */ /* 0x000fe200078e0206 */
[----:B------:R-:W-:-:S02]  /*32d0*/  ISETP.GE.AND P1, PT, R37, 0x19, PT ;  /* 0x000000192500780c */ /* 0x000fc40003f26270 */
[----:B------:R-:W-:Y:S01]  /*32e0*/  FSEL R13, R0, -INF , !P0 ;  /* 0xff800000000d7808 */ /* 0x000fe20004000000 */
[----:B------:R2:W1:Y:S01]  /*32f0*/  MUFU.TANH R164, R62 ;  /* 0x0000003e00a47308 */ /* 0x0004620000002400 */
[----:B------:R-:W-:Y:S02]  /*3300*/  ISETP.GT.AND P0, PT, R28, 0x18, !P1 ;  /* 0x000000181c00780c */ /* 0x000fe40004f04270 */
[----:B------:R-:W-:Y:S02]  /*3310*/  P2R R40, PR, RZ, 0x2 ;  /* 0x00000002ff287803 */ /* 0x000fe40000000000 */
[----:B------:R-:W-:Y:S02]  /*3320*/  ISETP.LT.OR P0, PT, R42, 0x19, P0 ;  /* 0x000000192a00780c */ /* 0x000fe40000701670 */
[----:B------:R-:W-:Y:S01]  /*3330*/  ISETP.GE.AND P1, PT, R37, 0x1a, PT ;  /* 0x0000001a2500780c */ /* 0x000fe20003f26270 */
[----:B------:R2:W4:Y:S01]  /*3340*/  MUFU.TANH R158, R63 ;  /* 0x0000003f009e7308 */ /* 0x0005220000002400 */
[----:B------:R-:W-:-:S02]  /*3350*/  FSEL R7, R7, -INF , !P0 ;  /* 0xff80000007077808 */ /* 0x000fc40004000000 */
[----:B------:R-:W-:Y:S02]  /*3360*/  ISETP.GT.AND P0, PT, R28, 0x19, !P1 ;  /* 0x000000191c00780c */ /* 0x000fe40004f04270 */
[----:B------:R-:W-:Y:S02]  /*3370*/  P2R R8, PR, RZ, 0x2 ;  /* 0x00000002ff087803 */ /* 0x000fe40000000000 */
[----:B------:R-:W-:Y:S01]  /*3380*/  ISETP.LT.OR P0, PT, R42, 0x1a, P0 ;  /* 0x0000001a2a00780c */ /* 0x000fe20000701670 */
[----:B------:R2:W1:Y:S01]  /*3390*/  MUFU.TANH R162, R58 ;  /* 0x0000003a00a27308 */ /* 0x0004620000002400 */
[----:B------:R-:W-:Y:S02]  /*33a0*/  ISETP.GE.AND P1, PT, R37, 0x21, PT ;  /* 0x000000212500780c */ /* 0x000fe40003f26270 */
[----:B------:R-:W-:Y:S02]  /*33b0*/  FSEL R9, R9, -INF , !P0 ;  /* 0xff80000009097808 */ /* 0x000fe40004000000 */
[----:B------:R-:W-:-:S02]  /*33c0*/  ISETP.GT.AND P0, PT, R28, 0x20, !P1 ;  /* 0x000000201c00780c */ /* 0x000fc40004f04270 */
[----:B------:R-:W-:Y:S01]  /*33d0*/  P2R R39, PR, RZ, 0x2 ;  /* 0x00000002ff277803 */ /* 0x000fe20000000000 */
[----:B------:R2:W1:Y:S01]  /*33e0*/  MUFU.TANH R160, R59 ;  /* 0x0000003b00a07308 */ /* 0x0004620000002400 */
[----:B------:R-:W-:Y:S02]  /*33f0*/  ISETP.LT.OR P0, PT, R42, 0x21, P0 ;  /* 0x000000212a00780c */ /* 0x000fe40000701670 */
[----:B------:R-:W-:Y:S02]  /*3400*/  ISETP.GE.AND P1, PT, R37, 0x22, PT ;  /* 0x000000222500780c */ /* 0x000fe40003f26270 */
[----:B------:R-:W-:Y:S02]  /*3410*/  FSEL R33, R33, -INF , !P0 ;  /* 0xff80000021217808 */ /* 0x000fe40004000000 */
[----:B------:R-:W-:Y:S01]  /*3420*/  ISETP.GT.AND P0, PT, R28, 0x21, !P1 ;  /* 0x000000211c00780c */ /* 0x000fe20004f04270 */
[----:B------:R2:W1:Y:S01]  /*3430*/  MUFU.TANH R146, R74 ;  /* 0x0000004a00927308 */ /* 0x0004620000002400 */
[----:B------:R-:W-:-:S02]  /*3440*/  P2R R38, PR, RZ, 0x2 ;  /* 0x00000002ff267803 */ /* 0x000fc40000000000 */
[----:B------:R-:W-:Y:S02]  /*3450*/  ISETP.LT.OR P0, PT, R42, 0x22, P0 ;  /* 0x000000222a00780c */ /* 0x000fe40000701670 */
[----:B------:R-:W-:Y:S02]  /*3460*/  ISETP.GE.AND P1, PT, R37, 0x29, PT ;  /* 0x000000292500780c */ /* 0x000fe40003f26270 */
[----:B------:R-:W-:Y:S01]  /*3470*/  FSEL R31, R31, -INF , !P0 ;  /* 0xff8000001f1f7808 */ /* 0x000fe20004000000 */
[----:B------:R2:W1:Y:S01]  /*3480*/  MUFU.TANH R126, R75 ;  /* 0x0000004b007e7308 */ /* 0x0004620000002400 */
[----:B------:R-:W-:Y:S02]  /*3490*/  ISETP.GT.AND P0, PT, R28, 0x28, !P1 ;  /* 0x000000281c00780c */ /* 0x000fe40004f04270 */
[----:B------:R-:W-:Y:S02]  /*34a0*/  P2R R35, PR, RZ, 0x2 ;  /* 0x00000002ff237803 */ /* 0x000fe40000000000 */
[----:B------:R-:W-:-:S02]  /*34b0*/  ISETP.LT.OR P0, PT, R42, 0x29, P0 ;  /* 0x000000292a00780c */ /* 0x000fc40000701670 */
[----:B------:R-:W-:Y:S01]  /*34c0*/  ISETP.GE.AND P1, PT, R37, 0x2a, PT ;  /* 0x0000002a2500780c */ /* 0x000fe20003f26270 */
[----:B------:R2:W1:Y:S01]  /*34d0*/  MUFU.TANH R156, R54 ;  /* 0x00000036009c7308 */ /* 0x0004620000002400 */
[----:B------:R-:W-:Y:S02]  /*34e0*/  FSEL R29, R29, -INF , !P0 ;  /* 0xff8000001d1d7808 */ /* 0x000fe40004000000 */
[----:B------:R-:W-:Y:S02]  /*34f0*/  ISETP.GT.AND P0, PT, R28, 0x29, !P1 ;  /* 0x000000291c00780c */ /* 0x000fe40004f04270 */
[----:B------:R-:W-:Y:S02]  /*3500*/  P2R R32, PR, RZ, 0x2 ;  /* 0x00000002ff207803 */ /* 0x000fe40000000000 */
[----:B------:R-:W-:Y:S01]  /*3510*/  ISETP.LT.OR P0, PT, R42, 0x2a, P0 ;  /* 0x0000002a2a00780c */ /* 0x000fe20000701670 */
[----:B------:R2:W1:Y:S01]  /*3520*/  MUFU.TANH R150, R55 ;  /* 0x0000003700967308 */ /* 0x0004620000002400 */
[----:B------:R-:W-:-:S02]  /*3530*/  ISETP.GE.AND P1, PT, R37, 0x31, PT ;  /* 0x000000312500780c */ /* 0x000fc40003f26270 */
[----:B------:R-:W-:Y:S02]  /*3540*/  FSEL R117, R117, -INF , !P0 ;  /* 0xff80000075757808 */ /* 0x000fe40004000000 */
[----:B------:R-:W-:Y:S02]  /*3550*/  ISETP.GT.AND P0, PT, R28, 0x30, !P1 ;  /* 0x000000301c00780c */ /* 0x000fe40004f04270 */
[----:B------:R-:W-:Y:S01]  /*3560*/  P2R R30, PR, RZ, 0x2 ;  /* 0x00000002ff1e7803 */ /* 0x000fe20000000000 */
[----:B------:R-:W1:Y:S01]  /*3570*/  MUFU.TANH R52, R52 ;  /* 0x0000003400347308 */ /* 0x000e620000002400 */
[----:B------:R-:W-:Y:S02]  /*3580*/  ISETP.LT.OR P0, PT, R42, 0x31, P0 ;  /* 0x000000312a00780c */ /* 0x000fe40000701670 */
[----:B------:R-:W-:Y:S02]  /*3590*/  ISETP.GE.AND P1, PT, R37, 0x32, PT ;  /* 0x000000322500780c */ /* 0x000fe40003f26270 */
[----:B------:R-:W-:-:S02]  /*35a0*/  FSEL R137, R137, -INF , !P0 ;  /* 0xff80000089897808 */ /* 0x000fc40004000000 */
[----:B------:R-:W-:Y:S01]  /*35b0*/  ISETP.GT.AND P0, PT, R28, 0x31, !P1 ;  /* 0x000000311c00780c */ /* 0x000fe20004f04270 */
[----:B------:R2:W1:Y:S01]  /*35c0*/  MUFU.TANH R136, R50 ;  /* 0x0000003200887308 */ /* 0x0004620000002400 */
[----:B------:R-:W-:Y:S02]  /*35d0*/  P2R R27, PR, RZ, 0x2 ;  /* 0x00000002ff1b7803 */ /* 0x000fe40000000000 */
[----:B------:R-:W-:Y:S02]  /*35e0*/  ISETP.LT.OR P0, PT, R42, 0x32, P0 ;  /* 0x000000322a00780c */ /* 0x000fe40000701670 */
[----:B------:R-:W-:Y:S02]  /*35f0*/  ISETP.GE.AND P1, PT, R37, 0x39, PT ;  /* 0x000000392500780c */ /* 0x000fe40003f26270 */
[----:B------:R-:W-:Y:S01]  /*3600*/  FSEL R149, R149, -INF , !P0 ;  /* 0xff80000095957808 */ /* 0x000fe20004000000 */
[----:B------:R2:W1:Y:S01]  /*3610*/  MUFU.TANH R134, R51 ;  /* 0x0000003300867308 */ /* 0x0004620000002400 */
[----:B------:R-:W-:-:S02]  /*3620*/  ISETP.GT.AND P0, PT, R28, 0x38, !P1 ;  /* 0x000000381c00780c */ /* 0x000fc40004f04270 */
[----:B------:R-:W-:Y:S02]  /*3630*/  P2R R26, PR, RZ, 0x2 ;  /* 0x00000002ff1a7803 */ /* 0x000fe40000000000 */
[----:B------:R-:W-:Y:S02]  /*3640*/  ISETP.LT.OR P0, PT, R42, 0x39, P0 ;  /* 0x000000392a00780c */ /* 0x000fe40000701670 */
[----:B------:R-:W-:Y:S01]  /*3650*/  ISETP.GE.AND P1, PT, R37, 0x3a, PT ;  /* 0x0000003a2500780c */ /* 0x000fe20003f26270 */
[----:B------:R2:W1:Y:S01]  /*3660*/  MUFU.TANH R144, R70 ;  /* 0x0000004600907308 */ /* 0x0004620000002400 */
[----:B------:R-:W-:Y:S02]  /*3670*/  FSEL R145, R145, -INF , !P0 ;  /* 0xff80000091917808 */ /* 0x000fe40004000000 */
[----:B------:R-:W-:Y:S02]  /*3680*/  ISETP.GT.AND P0, PT, R28, 0x39, !P1 ;  /* 0x000000391c00780c */ /* 0x000fe40004f04270 */
[----:B------:R-:W-:-:S02]  /*3690*/  P2R R25, PR, RZ, 0x2 ;  /* 0x00000002ff197803 */ /* 0x000fc40000000000 */
[----:B------:R-:W-:Y:S01]  /*36a0*/  ISETP.LT.OR P0, PT, R42, 0x3a, P0 ;  /* 0x0000003a2a00780c */ /* 0x000fe20000701670 */
[----:B------:R2:W1:Y:S01]  /*36b0*/  MUFU.TANH R132, R71 ;  /* 0x0000004700847308 */ /* 0x0004620000002400 */
[----:B------:R-:W-:Y:S02]  /*36c0*/  ISETP.GE.AND P1, PT, R37, 0x41, PT ;  /* 0x000000412500780c */ /* 0x000fe40003f26270 */
[----:B------:R-:W-:Y:S02]  /*36d0*/  FSEL R139, R139, -INF , !P0 ;  /* 0xff8000008b8b7808 */ /* 0x000fe40004000000 */
[----:B------:R-:W-:Y:S02]  /*36e0*/  ISETP.GT.AND P0, PT, R28, 0x40, !P1 ;  /* 0x000000401c00780c */ /* 0x000fe40004f04270 */
[----:B------:R-:W-:Y:S01]  /*36f0*/  P2R R24, PR, RZ, 0x2 ;  /* 0x00000002ff187803 */ /* 0x000fe20000000000 */
[----:B------:R-:W1:Y:S01]  /*3700*/  MUFU.TANH R130, R130 ;  /* 0x0000008200827308 */ /* 0x000e620000002400 */
[----:B------:R-:W-:-:S02]  /*3710*/  ISETP.LT.OR P0, PT, R42, 0x41, P0 ;  /* 0x000000412a00780c */ /* 0x000fc40000701670 */
[----:B------:R-:W-:Y:S02]  /*3720*/  ISETP.GE.AND P1, PT, R37, 0x42, PT ;  /* 0x000000422500780c */ /* 0x000fe40003f26270 */
[----:B------:R-:W-:Y:S02]  /*3730*/  FSEL R159, R159, -INF , !P0 ;  /* 0xff8000009f9f7808 */ /* 0x000fe40004000000 */
[----:B------:R-:W-:Y:S01]  /*3740*/  ISETP.GT.AND P0, PT, R28, 0x41, !P1 ;  /* 0x000000411c00780c */ /* 0x000fe20004f04270 */
[----:B------:R2:W1:Y:S01]  /*3750*/  MUFU.TANH R128, R47 ;  /* 0x0000002f00807308 */ /* 0x0004620000002400 */
[----:B------:R-:W-:Y:S02]  /*3760*/  P2R R22, PR, RZ, 0x2 ;  /* 0x00000002ff167803 */ /* 0x000fe40000000000 */
[----:B------:R-:W-:Y:S02]  /*3770*/  ISETP.LT.OR P0, PT, R42, 0x42, P0 ;  /* 0x000000422a00780c */ /* 0x000fe40000701670 */
[----:B------:R-:W-:-:S02]  /*3780*/  ISETP.GE.AND P1, PT, R37, 0x49, PT ;  /* 0x000000492500780c */ /* 0x000fc40003f26270 */
[----:B------:R-:W-:Y:S01]  /*3790*/  FSEL R157, R157, -INF , !P0 ;  /* 0xff8000009d9d7808 */ /* 0x000fe20004000000 */
[----:B------:R-:W1:Y:S01]  /*37a0*/  MUFU.TANH R46, R46 ;  /* 0x0000002e002e7308 */ /* 0x000e620000002400 */
[----:B------:R-:W-:Y:S02]  /*37b0*/  ISETP.GT.AND P0, PT, R28, 0x48, !P1 ;  /* 0x000000481c00780c */ /* 0x000fe40004f04270 */
[----:B------:R-:W-:Y:S02]  /*37c0*/  P2R R20, PR, RZ, 0x2 ;  /* 0x00000002ff147803 */ /* 0x000fe40000000000 */
[----:B------:R-:W-:Y:S02]  /*37d0*/  ISETP.LT.OR P0, PT, R42, 0x49, P0 ;  /* 0x000000492a00780c */ /* 0x000fe40000701670 */
[----:B------:R-:W-:Y:S01]  /*37e0*/  ISETP.GE.AND P1, PT, R37, 0x4a, PT ;  /* 0x0000004a2500780c */ /* 0x000fe20003f26270 */
[----:B------:R-:W1:Y:S01]  /*37f0*/  MUFU.TANH R10, R10 ;  /* 0x0000000a000a7308 */ /* 0x000e620000002400 */
[----:B------:R-:W-:-:S02]  /*3800*/  FSEL R151, R151, -INF , !P0 ;  /* 0xff80000097977808 */ /* 0x000fc40004000000 */
[----:B------:R-:W-:Y:S02]  /*3810*/  ISETP.GT.AND P0, PT, R28, 0x49, !P1 ;  /* 0x000000491c00780c */ /* 0x000fe40004f04270 */
[C---:B------:R-:W-:Y:S02]  /*3820*/  ISETP.GE.AND P6, PT, R37.reuse, 0x51, PT ;  /* 0x000000512500780c */ /* 0x040fe40003fc6270 */
[----:B------:R-:W-:Y:S01]  /*3830*/  ISETP.LT.OR P0, PT, R42, 0x4a, P0 ;  /* 0x0000004a2a00780c */ /* 0x000fe20000701670 */
[----:B------:R2:W1:Y:S01]  /*3840*/  MUFU.TANH R166, R66 ;  /* 0x0000004200a67308 */ /* 0x0004620000002400 */
[----:B------:R-:W-:Y:S02]  /*3850*/  ISETP.GE.AND P5, PT, R37, 0x52, PT ;  /* 0x000000522500780c */ /* 0x000fe40003fa6270 */
[----:B------:R-:W-:Y:S02]  /*3860*/  FSEL R147, R147, -INF , !P0 ;  /* 0xff80000093937808 */ /* 0x000fe40004000000 */
[----:B------:R-:W-:-:S02]  /*3870*/  ISETP.GT.AND P0, PT, R28, 0x50, !P6 ;  /* 0x000000501c00780c */ /* 0x000fc40007704270 */
[----:B------:R-:W-:Y:S02]  /*3880*/  P2R R41, PR, RZ, 0x4 ;  /* 0x00000004ff297803 */ /* 0x000fe40000000000 */
[----:B------:R-:W-:Y:S02]  /*3890*/  ISETP.LT.OR P0, PT, R42, 0x51, P0 ;  /* 0x000000512a00780c */ /* 0x000fe40000701670 */
[----:B------:R-:W-:Y:S02]  /*38a0*/  ISETP.GE.AND P2, PT, R37, 0x59, PT ;  /* 0x000000592500780c */ /* 0x000fe40003f46270 */
[----:B------:R-:W-:Y:S02]  /*38b0*/  FSEL R135, R135, -INF , !P0 ;  /* 0xff80000087877808 */ /* 0x000fe40004000000 */
[----:B------:R-:W-:Y:S02]  /*38c0*/  ISETP.GT.AND P0, PT, R28, 0x51, !P5 ;  /* 0x000000511c00780c */ /* 0x000fe40006f04270 */
[----:B------:R-:W-:-:S02]  /*38d0*/  P2R R0, PR, RZ, 0x2 ;  /* 0x00000002ff007803 */ /* 0x000fc40000000000 */
[----:B------:R-:W-:Y:S02]  /*38e0*/  ISETP.LT.OR P0, PT, R42, 0x52, P0 ;  /* 0x000000522a00780c */ /* 0x000fe40000701670 */
[----:B------:R-:W-:Y:S02]  /*38f0*/  ISETP.GE.AND P1, PT, R37, 0x1, PT ;  /* 0x000000012500780c */ /* 0x000fe40003f26270 */
[----:B------:R-:W-:Y:S02]  /*3900*/  FSEL R133, R133, -INF , !P0 ;  /* 0xff80000085857808 */ /* 0x000fe40004000000 */
[----:B------:R-:W-:Y:S02]  /*3910*/  ISETP.GT.AND P0, PT, R28, 0x58, !P2 ;  /* 0x000000581c00780c */ /* 0x000fe40005704270 */
[----:B------:R-:W-:Y:S02]  /*3920*/  P2R R18, PR, RZ, 0x2 ;  /* 0x00000002ff127803 */ /* 0x000fe40000000000 */
[----:B------:R-:W-:-:S02]  /*3930*/  ISETP.LT.OR P0, PT, R42, 0x59, P0 ;  /* 0x000000592a00780c */ /* 0x000fc40000701670 */
[----:B------:R-:W-:Y:S02]  /*3940*/  IMNMX R44, R11, R44, PT ;  /* 0x0000002c0b2c7217 */ /* 0x000fe40003800200 */
[----:B------:R-:W-:Y:S02]  /*3950*/  FSEL R131, R131, -INF , !P0 ;  /* 0xff80000083837808 */ /* 0x000fe40004000000 */
[----:B------:R-:W-:Y:S02]  /*3960*/  ISETP.GT.AND P0, PT, R28, RZ, !P1 ;  /* 0x000000ff1c00720c */ /* 0x000fe40004f04270 */
[----:B------:R-:W-:Y:S01]  /*3970*/  ISETP.GE.AND P1, PT, R37, 0x5a, PT ;  /* 0x0000005a2500780c */ /* 0x000fe20003f26270 */
[----:B------:R-:W-:Y:S01]  /*3980*/  FMUL.FTZ R37, R79, c[0x0][0x320] ;  /* 0x0000c8004f257a20 */ /* 0x000fe20000410000 */
[----:B------:R-:W-:-:S04]  /*3990*/  ISETP.LT.OR P0, PT, R42, 0x1, P0 ;  /* 0x000000012a00780c */ /* 0x000fc80000701670 */
[----:B------:R-:W-:Y:S01]  /*39a0*/  FSEL R4, R4, -INF , !P0 ;  /* 0xff80000004047808 */ /* 0x000fe20004000000 */
[----:B------:R-:W1:Y:S01]  /*39b0*/  MUFU.TANH R37, R37 ;  /* 0x0000002500257308 */ /* 0x000e620000002400 */
[----:B------:R-:W-:Y:S01]  /*39c0*/  ISETP.GT.AND P0, PT, R28, 0x59, !P1 ;  /* 0x000000591c00780c */ /* 0x000fe20004f04270 */
[----:B------:R-:W-:Y:S02]  /*39d0*/  FMUL.FTZ R28, R14, c[0x0][0x320] ;  /* 0x0000c8000e1c7a20 */ /* 0x000fe40000410000 */
[----:B------:R-:W-:Y:S01]  /*39e0*/  FMUL.FTZ R14, R15, c[0x0][0x320] ;  /* 0x0000c8000f0e7a20 */ /* 0x000fe20000410000 */
[----:B------:R-:W-:Y:S01]  /*39f0*/  ISETP.LT.OR P0, PT, R42, 0x5a, P0 ;  /* 0x0000005a2a00780c */ /* 0x000fe20000701670 */
[----:B------:R-:W-:Y:S02]  /*3a00*/  FMUL.FTZ R42, R78, c[0x0][0x320] ;  /* 0x0000c8004e2a7a20 */ /* 0x000fe40000410000 */
[----:B------:R-:W-:Y:S01]  /*3a10*/  FMUL.FTZ R15, R83, c[0x0][0x320] ;  /* 0x0000c800530f7a20 */ /* 0x000fe20000410000 */
[----:B------:R-:W-:Y:S01]  /*3a20*/  FSEL R129, R129, -INF , !P0 ;  /* 0xff80000081817808 */ /* 0x000fe20004000000 */
[----:B------:R-:W1:Y:S01]  /*3a30*/  MUFU.TANH R28, R28 ;  /* 0x0000001c001c7308 */ /* 0x000e620000002400 */
[----:B------:R-:W-:-:S07]  /*3a40*/  PLOP3.LUT P0, PT, PT, PT, UP2, 0x40, 0x0 ;  /* 0x000000000000781c */ /* 0x000fce0003f0e828 */
[----:B------:R-:W1:Y:S08]  /*3a50*/  MUFU.TANH R42, R42 ;  /* 0x0000002a002a7308 */ /* 0x000e700000002400 */
[----:B------:R-:W1:Y:S08]  /*3a60*/  MUFU.TANH R14, R14 ;  /* 0x0000000e000e7308 */ /* 0x000e700000002400 */
[----:B------:R-:W1:Y:S01]  /*3a70*/  MUFU.TANH R15, R15 ;  /* 0x0000000f000f7308 */ /* 0x000e620000002400 */
[----:B------:R-:W-:Y:S05]  /*3a80*/  @P0 BRA `(.L_x_26) ;  /* 0x0000015000000947 */ /* 0x000fea0003800000 */
[----:B--234-:R-:W-:Y:S01]  /*3a90*/  IADD3 R6, R6, c[0x0][0x1d0], RZ ;  /* 0x0000740006067a10 */ /* 0x01cfe20007ffe0ff */
        /* <DEDUP_REMOVED lines=11> */
.L_x_28:
[----:B------:R-:W-:-:S04]  /*3b50*/  MOV R6, c[0x0][0x32c] ;  /* 0x0000cb0000067a02 */ /* 0x000fc80000000f00 */
[----:B------:R-:W-:-:S13]  /*3b60*/  ISETP.NE.AND P0, PT, R6, 0x1, PT ;  /* 0x000000010600780c */ /* 0x000fda0003f05270 */
[----:B------:R-:W-:-:S05]  /*3b70*/  @P0 IMAD.HI.U32 R6, R11, c[0x0][0x330], RZ ;  /* 0x0000cc000b060a27 */ /* 0x000fca00078e00ff */
[----:B------:R-:W-:Y:S02]  /*3b80*/  @P0 SHF.R.U32.HI R11, RZ, c[0x0][0x334], R6 ;  /* 0x0000cd00ff0b0a19 */ /* 0x000fe40000011606 */
.L_x_29:
[----:B------:R-:W-:Y:S05]  /*3b90*/  BSYNC B0 ;  /* 0x0000000000007941 */ /* 0x000fea0003800000 */
.L_x_27:
[----:B------:R-:W-:-:S05]  /*3ba0*/  IMAD R34, R11, c[0x0][0x32c], R34 ;  /* 0x0000cb000b227a24 */ /* 0x000fca00078e0222 */
[----:B------:R-:W-:Y:S02]  /*3bb0*/  IADD3 R11, R34, c[0x0][0x32c], RZ ;  /* 0x0000cb00220b7a10 */ /* 0x000fe40007ffe0ff */
[----:B------:R-:W-:Y:S02]  /*3bc0*/  IMNMX R45, R45, R34, !PT ;  /* 0x000000222d2d7217 */ /* 0x000fe40007800200 */
[----:B------:R-:W-:Y:S02]  /*3bd0*/  IMNMX R44, R44, R11, PT ;  /* 0x0000000b2c2c7217 */ /* 0x000fe40003800200 */
.L_x_26:
[----:B--234-:R-:W-:Y:S01]  /*3be0*/  ISETP.NE.AND P0, PT, R49, RZ, PT ;  /* 0x000000ff3100720c */ /* 0x01cfe20003f05270 */
[----:B------:R-:W-:Y:S01]  /*3bf0*/  IMAD.SHL.U32 R212, R2, 0x2, RZ ;  /* 0x0000000202d47824 */ /* 0x000fe200078e00ff */
[C---:B------:R-:W-:Y:S01]  /*3c00*/  ISETP.GT.AND P6, PT, R45.reuse, 0x50, !P6 ;  /* 0x000000502d00780c */ /* 0x040fe200077c4270 */
[----:B------:R-:W-:Y:S01]  /*3c10*/  ULDC.64 UR4, c[0x0][0x2c8] ;  /* 0x0000b20000047ab9 */ /* 0x000fe20000000a00 */
[----:B------:R-:W-:Y:S01]  /*3c20*/  ISETP.GT.AND P0, PT, R45, 0x1, !P0 ;  /* 0x000000012d00780c */ /* 0x000fe20004704270 */
[----:B------:R-:W-:Y:S01]  /*3c30*/  IMAD R210, R5, 0x2, R212 ;  /* 0x0000000205d27824 */ /* 0x000fe200078e02d4 */
[----:B------:R-:W-:Y:S01]  /*3c40*/  ISETP.GT.AND P5, PT, R45, 0x51, !P5 ;  /* 0x000000512d00780c */ /* 0x000fe20006fa4270 */
[----:B------:R-:W-:Y:S01]  /*3c50*/  LDSM.16.MT88.4 R76, [R212+0x3100] ;  /* 0x00310000d44c783b */ /* 0x000fe20000004200 */
[C---:B------:R-:W-:Y:S01]  /*3c60*/  ISETP.LT.OR P0, PT, R44.reuse, 0x2, P0 ;  /* 0x000000022c00780c */ /* 0x040fe20000701670 */
[C---:B------:R-:W-:Y:S01]  /*3c70*/  IMAD R208, R3.reuse, 0x2, R210 ;  /* 0x0000000203d07824 */ /* 0x040fe200078e02d2 */
[----:B------:R-:W-:Y:S01]  /*3c80*/  ISETP.LT.OR P6, PT, R44, 0x51, P6 ;  /* 0x000000512c00780c */ /* 0x000fe200037c1670 */
[----:B------:R-:W-:Y:S01]  /*3c90*/  IMAD R209, R3, 0x2, R212 ;  /* 0x0000000203d17824 */ /* 0x000fe200078e02d4 */
[----:B-1----:R-:W-:Y:S01]  /*3ca0*/  FSEL R34, R14, -INF , !P0 ;  /* 0xff8000000e227808 */ /* 0x002fe20004000000 */
[----:B------:R-:W-:Y:S01]  /*3cb0*/  LDSM.16.MT88.4 R108, [R212+0x100] ;  /* 0x00010000d46c783b */ /* 0x000fe20000004200 */
[----:B------:R-:W-:Y:S01]  /*3cc0*/  ISETP.NE.AND P0, PT, R16, RZ, PT ;  /* 0x000000ff1000720c */ /* 0x000fe20003f05270 */
[----:B------:R-:W-:Y:S01]  /*3cd0*/  UIMAD.WIDE.U32 UR18, UR16, UR4, URZ ;  /* 0x00000004101272a5 */ /* 0x000fe2000f8e003f */
[C---:B------:R-:W-:Y:S01]  /*3ce0*/  ISETP.GT.AND P2, PT, R45.reuse, 0x58, !P2 ;  /* 0x000000582d00780c */ /* 0x040fe20005744270 */
[----:B------:R-:W-:Y:S01]  /*3cf0*/  LDSM.16.MT88.4 R84, [R208+0x100] ;  /* 0x00010000d054783b */ /* 0x000fe20000004200 */
[----:B------:R-:W-:Y:S01]  /*3d00*/  ISETP.GT.AND P0, PT, R45, 0x8, !P0 ;  /* 0x000000082d00780c */ /* 0x000fe20004704270 */
[----:B------:R-:W-:Y:S01]  /*3d10*/  ULDC UR4, c[0x0][0x328] ;  /* 0x0000ca0000047ab9 */ /* 0x000fe20000000800 */
[C---:B------:R-:W-:Y:S01]  /*3d20*/  ISETP.LT.OR P5, PT, R44.reuse, 0x52, P5 ;  /* 0x000000522c00780c */ /* 0x040fe20002fa1670 */
[----:B------:R-:W-:Y:S01]  /*3d30*/  LDSM.16.MT88.4 R100, [R210+0x100] ;  /* 0x00010000d264783b */ /* 0x000fe20000004200 */
[----:B------:R-:W-:Y:S01]  /*3d40*/  ISETP.LT.OR P0, PT, R44, 0x9, P0 ;  /* 0x000000092c00780c */ /* 0x000fe20000701670 */
[----:B------:R-:W-:Y:S01]  /*3d50*/  @UP3 UMOV UR7, UR19 ;  /* 0x0000001300073c82 */ /* 0x000fe20008000000 */
[----:B------:R-:W-:Y:S01]  /*3d60*/  FSEL R136, R136, -INF , !P6 ;  /* 0xff80000088887808 */ /* 0x000fe20007000000 */
[----:B------:R-:W-:Y:S01]  /*3d70*/  LDSM.16.MT88.4 R92, [R209+0x100] ;  /* 0x00010000d15c783b */ /* 0x000fe20000004200 */
[----:B------:R-:W-:Y:S01]  /*3d80*/  FSEL R16, R46, -INF , !P0 ;  /* 0xff8000002e107808 */ /* 0x000fe20004000000 */
[----:B------:R-:W-:Y:S01]  /*3d90*/  @UP3 USHF.R.U32.HI UR16, URZ, UR5, UR7 ;  /* 0x000000053f103299 */ /* 0x000fe20008011607 */
[----:B------:R-:W-:Y:S01]  /*3da0*/  ISETP.NE.AND P0, PT, R43, RZ, PT ;  /* 0x000000ff2b00720c */ /* 0x000fe20003f05270 */
[----:B------:R-:W-:Y:S01]  /*3db0*/  LDSM.16.MT88.4 R68, [R210+0x3100] ;  /* 0x00310000d244783b */ /* 0x000fe20000004200 */
[C---:B------:R-:W-:Y:S01]  /*3dc0*/  ISETP.GT.AND P1, PT, R45.reuse, 0x59, !P1 ;  /* 0x000000592d00780c */ /* 0x040fe20004f24270 */
[----:B------:R-:W-:Y:S01]  /*3dd0*/  UIADD3 UR13, UR13, UR16, URZ ;  /* 0x000000100d0d7290 */ /* 0x000fe2000fffe03f */
[----:B------:R-:W-:Y:S01]  /*3de0*/  ISETP.GT.AND P0, PT, R45, 0x9, !P0 ;  /* 0x000000092d00780c */ /* 0x000fe20004704270 */
[----:B------:R-:W-:Y:S01]  /*3df0*/  LDSM.16.MT88.4 R56, [R209+0x3100] ;  /* 0x00310000d138783b */ /* 0x000fe20000004200 */
[C---:B------:R-:W-:Y:S01]  /*3e00*/  ISETP.LT.OR P2, PT, R44.reuse, 0x59, P2 ;  /* 0x000000592c00780c */ /* 0x040fe20001741670 */
[----:B------:R-:W-:Y:S01]  /*3e10*/  UIADD3 UR4, UR13, UR4, URZ ;  /* 0x000000040d047290 */ /* 0x000fe2000fffe03f */
[----:B------:R-:W-:-:S02]  /*3e20*/  ISETP.LT.OR P0, PT, R44, 0xa, P0 ;  /* 0x0000000a2c00780c */ /* 0x000fc40000701670 */
[----:B------:R-:W-:Y:S02]  /*3e30*/  FSEL R134, R134, -INF , !P5 ;  /* 0xff80000086867808 */ /* 0x000fe40006800000 */
[----:B------:R-:W-:Y:S02]  /*3e40*/  FSEL R6, R10, -INF , !P0 ;  /* 0xff8000000a067808 */ /* 0x000fe40004000000 */
[----:B------:R-:W-:Y:S02]  /*3e50*/  ISETP.NE.AND P0, PT, R41, RZ, PT ;  /* 0x000000ff2900720c */ /* 0x000fe40003f05270 */
[----:B------:R-:W-:Y:S02]  /*3e60*/  ISETP.LT.OR P1, PT, R44, 0x5a, P1 ;  /* 0x0000005a2c00780c */ /* 0x000fe40000f21670 */
[----:B------:R-:W-:Y:S02]  /*3e70*/  ISETP.GT.AND P0, PT, R45, 0x10, !P0 ;  /* 0x000000102d00780c */ /* 0x000fe40004704270 */
[----:B------:R-:W-:-:S02]  /*3e80*/  FSEL R130, R130, -INF , !P2 ;  /* 0xff80000082827808 */ /* 0x000fc40005000000 */
[----:B------:R-:W-:Y:S02]  /*3e90*/  ISETP.LT.OR P0, PT, R44, 0x11, P0 ;  /* 0x000000112c00780c */ /* 0x000fe40000701670 */
[----:B------:R-:W-:Y:S02]  /*3ea0*/  FSEL R128, R128, -INF , !P1 ;  /* 0xff80000080807808 */ /* 0x000fe40004800000 */
[----:B------:R-:W-:Y:S02]  /*3eb0*/  FSEL R14, R52, -INF , !P0 ;  /* 0xff800000340e7808 */ /* 0x000fe40004000000 */
[----:B------:R-:W-:Y:S02]  /*3ec0*/  ISETP.NE.AND P0, PT, R12, RZ, PT ;  /* 0x000000ff0c00720c */ /* 0x000fe40003f05270 */
[----:B------:R-:W-:Y:S02]  /*3ed0*/  IADD3 R192, R36, -0x2, RZ ;  /* 0xfffffffe24c07810 */ /* 0x000fe40007ffe0ff */
[----:B------:R-:W-:-:S04]  /*3ee0*/  ISETP.GT.AND P0, PT, R45, 0x11, !P0 ;  /* 0x000000112d00780c */ /* 0x000fc80004704270 */
[----:B------:R-:W-:-:S04]  /*3ef0*/  ISETP.LT.OR P0, PT, R44, 0x12, P0 ;  /* 0x000000122c00780c */ /* 0x000fc80000701670 */
[----:B------:R-:W-:Y:S02]  /*3f00*/  FSEL R12, R15, -INF , !P0 ;  /* 0xff8000000f0c7808 */ /* 0x000fe40004000000 */
[----:B------:R-:W-:-:S04]  /*3f10*/  ISETP.NE.AND P0, PT, R40, RZ, PT ;  /* 0x000000ff2800720c */ /* 0x000fc80003f05270 */
        /* <DEDUP_REMOVED lines=52> */
[----:B------:R-:W-:-:S04]  /*4260*/  ISETP.GT.AND P0, PT, R45, RZ, !P0 ;  /* 0x000000ff2d00720c */ /* 0x000fc80004704270 */
[----:B------:R-:W-:-:S04]  /*4270*/  ISETP.LT.OR P0, PT, R44, 0x1, P0 ;  /* 0x000000012c00780c */ /* 0x000fc80000701670 */
[----:B------:R-:W-:Y:S02]  /*4280*/  FSEL R28, R28, -INF , !P0 ;  /* 0xff8000001c1c7808 */ /* 0x000fe40004000000 */
[----:B------:R-:W-:Y:S02]  /*4290*/  ISETP.NE.AND P0, PT, R0, RZ, PT ;  /* 0x000000ff0000720c */ /* 0x000fe40003f05270 */
[----:B------:R-:W-:Y:S02]  /*42a0*/  FMNMX.FTZ R0, R4, R23, !PT ;  /* 0x0000001704007209 */ /* 0x000fe40007810000 */
[----:B------:R-:W-:Y:S02]  /*42b0*/  FMNMX.FTZ R15, R28, R34, !PT ;  /* 0x000000221c0f7209 */ /* 0x000fe40007810000 */
[----:B------:R-:W-:Y:S02]  /*42c0*/  FMNMX.FTZ R0, R21, R0, !PT ;  /* 0x0000000015007209 */ /* 0x000fe40007810000 */
[----:B------:R-:W-:-:S02]  /*42d0*/  FMNMX.FTZ R15, R16, R15, !PT ;  /* 0x0000000f100f7209 */ /* 0x000fc40007810000 */
[----:B------:R-:W-:Y:S02]  /*42e0*/  FMNMX.FTZ R0, R19, R0, !PT ;  /* 0x0000000013007209 */ /* 0x000fe40007810000 */
[----:B------:R-:W-:Y:S02]  /*42f0*/  FMNMX.FTZ R15, R6, R15, !PT ;  /* 0x0000000f060f7209 */ /* 0x000fe40007810000 */
        /* <DEDUP_REMOVED lines=25> */
[----:B------:R-:W-:Y:S02]  /*4490*/  ISETP.GT.AND P0, PT, R45, 0x49, !P0 ;  /* 0x000000492d00780c */ /* 0x000fe40004704270 */
[----:B------:R-:W-:Y:S02]  /*44a0*/  FMNMX.FTZ R0, R157, R0, !PT ;  /* 0x000000009d007209 */ /* 0x000fe40007810000 */
[----:B------:R-:W-:-:S02]  /*44b0*/  FMNMX.FTZ R15, R162, R15, !PT ;  /* 0x0000000fa20f7209 */ /* 0x000fc40007810000 */
[----:B------:R-:W-:Y:S02]  /*44c0*/  FMNMX.FTZ R0, R151, R0, !PT ;  /* 0x0000000097007209 */ /* 0x000fe40007810000 */
[----:B------:R-:W-:Y:S02]  /*44d0*/  ISETP.LT.OR P0, PT, R44, 0x4a, P0 ;  /* 0x0000004a2c00780c */ /* 0x000fe40000701670 */
[----:B------:R-:W-:Y:S02]  /*44e0*/  FMNMX.FTZ R15, R160, R15, !PT ;  /* 0x0000000fa00f7209 */ /* 0x000fe40007810000 */
[----:B------:R-:W-:Y:S02]  /*44f0*/  FMNMX.FTZ R0, R147, R0, !PT ;  /* 0x0000000093007209 */ /* 0x000fe40007810000 */
[----:B------:R-:W-:Y:S02]  /*4500*/  FSEL R150, R150, -INF , !P0 ;  /* 0xff80000096967808 */ /* 0x000fe40004000000 */
        /* <DEDUP_REMOVED lines=8> */
[----:B------:R-:W-:-:S03]  /*4590*/  FMNMX.FTZ R15, R130, R15, !PT ;  /* 0x0000000f820f7209 */ /* 0x000fc60007810000 */
[----:B------:R-:W1:Y:S01]  /*45a0*/  SHFL.BFLY PT, R11, R0, 0x2, 0x1f ;  /* 0x0c401f00000b7f89 */ /* 0x000e6200000e0000 */
[----:B------:R-:W-:-:S05]  /*45b0*/  FMNMX.FTZ R15, R128, R15, !PT ;  /* 0x0000000f800f7209 */ /* 0x000fca0007810000 */
[----:B------:R-:W2:Y:S01]  /*45c0*/  SHFL.BFLY PT, R18, R15, 0x2, 0x1f ;  /* 0x0c401f000f127f89 */ /* 0x000ea200000e0000 */
[----:B-1----:R-:W-:-:S05]  /*45d0*/  FMNMX.FTZ R25, R0, R11, !PT ;  /* 0x0000000b00197209 */ /* 0x002fca0007810000 */
[----:B------:R-:W1:Y:S01]  /*45e0*/  SHFL.BFLY PT, R0, R25, 0x1, 0x1f ;  /* 0x0c201f0019007f89 */ /* 0x000e6200000e0000 */
[----:B--2---:R-:W-:-:S05]  /*45f0*/  FMNMX.FTZ R11, R15, R18, !PT ;  /* 0x000000120f0b7209 */ /* 0x004fca0007810000 */
[----:B------:R-:W2:Y:S01]  /*4600*/  SHFL.BFLY PT, R116, R11, 0x1, 0x1f ;  /* 0x0c201f000b747f89 */ /* 0x000ea200000e0000 */
[----:B-1----:R-:W-:-:S03]  /*4610*/  FMNMX.FTZ R0, R25, R0, !PT ;  /* 0x0000000019007209 */ /* 0x002fc60007810000 */
[----:B------:R-:W-:Y:S01]  /*4620*/  LDSM.16.MT88.4 R24, [R212+0x900] ;  /* 0x00090000d418783b */ /* 0x000fe20000004200 */
[C---:B------:R-:W-:Y:S01]  /*4630*/  FSETP.NEU.FTZ.AND P0, PT, R0.reuse, -INF , PT ;  /* 0xff8000000000780b */ /* 0x040fe20003f1d000 */
[----:B------:R-:W-:Y:S01]  /*4640*/  FMUL.FTZ R138, R0, c[0x0][0x2d0] ;  /* 0x0000b400008a7a20 */ /* 0x000fe20000410000 */
[----:B--2---:R-:W-:-:S04]  /*4650*/  FMNMX.FTZ R116, R11, R116, !PT ;  /* 0x000000740b747209 */ /* 0x004fc80007810000 */
[----:B------:R-:W-:Y:S01]  /*4660*/  FSEL R138, R138, RZ, P0 ;  /* 0x000000ff8a8a7208 */ /* 0x000fe20000000000 */
[C---:B------:R-:W-:Y:S01]  /*4670*/  FMUL.FTZ R125, R116.reuse, c[0x0][0x2d0] ;  /* 0x0000b400747d7a20 */ /* 0x040fe20000410000 */
[----:B------:R-:W-:-:S03]  /*4680*/  FSETP.NEU.FTZ.AND P0, PT, R116, -INF , PT ;  /* 0xff8000007400780b */ /* 0x000fc60003f1d000 */
[--C-:B------:R-:W-:Y:S01]  /*4690*/  FFMA.FTZ R48, R4, c[0x0][0x2d0], -R138.reuse ;  /* 0x0000b40004307a23 */ /* 0x100fe2000001088a */
[----:B------:R-:W-:Y:S01]  /*46a0*/  FSEL R125, R125, RZ, P0 ;  /* 0x000000ff7d7d7208 */ /* 0x000fe20000000000 */
[--C-:B------:R-:W-:Y:S01]  /*46b0*/  FFMA.FTZ R47, R23, c[0x0][0x2d0], -R138.reuse ;  /* 0x0000b400172f7a23 */ /* 0x100fe2000001088a */
[----:B------:R-:W-:Y:S01]  /*46c0*/  PLOP3.LUT P0, PT, PT, PT, UP2, 0x40, 0x0 ;  /* 0x000000000000781c */ /* 0x000fe20003f0e828 */
[--C-:B------:R-:W-:Y:S02]  /*46d0*/  FFMA.FTZ R45, R21, c[0x0][0x2d0], -R138.reuse ;  /* 0x0000b400152d7a23 */ /* 0x100fe4000001088a */
[----:B------:R-:W-:Y:S01]  /*46e0*/  FFMA.FTZ R42, R19, c[0x0][0x2d0], -R138 ;  /* 0x0000b400132a7a23 */ /* 0x000fe2000001088a */
[----:B------:R-:W-:Y:S01]  /*46f0*/  MUFU.EX2 R48, R48 ;  /* 0x0000003000307308 */ /* 0x000fe20000000800 */
[--C-:B------:R-:W-:Y:S01]  /*4700*/  FFMA.FTZ R49, R28, c[0x0][0x2d0], -R125.reuse ;  /* 0x0000b4001c317a23 */ /* 0x100fe2000001087d */
[----:B------:R-:W-:Y:S01]  /*4710*/  LDSM.16.MT88.4 R20, [R210+0x900] ;  /* 0x00090000d214783b */ /* 0x000fe20000004200 */
[----:B------:R-:W-:-:S02]  /*4720*/  FFMA.FTZ R50, R34, c[0x0][0x2d0], -R125 ;  /* 0x0000b40022327a23 */ /* 0x000fc4000001087d */
[--C-:B------:R-:W-:Y:S02]  /*4730*/  FFMA.FTZ R44, R16, c[0x0][0x2d0], -R125.reuse ;  /* 0x0000b400102c7a23 */ /* 0x100fe4000001087d */
[--C-:B------:R-:W-:Y:S01]  /*4740*/  FFMA.FTZ R43, R6, c[0x0][0x2d0], -R125.reuse ;  /* 0x0000b400062b7a23 */ /* 0x100fe2000001087d */
[----:B------:R-:W1:Y:S01]  /*4750*/  MUFU.EX2 R47, R47 ;  /* 0x0000002f002f7308 */ /* 0x000e620000000800 */
[--C-:B------:R-:W-:Y:S02]  /*4760*/  FFMA.FTZ R40, R7, c[0x0][0x2d0], -R138.reuse ;  /* 0x0000b40007287a23 */ /* 0x100fe4000001088a */
[----:B------:R-:W2:Y:S01]  /*4770*/  LDSM.16.MT88.4 R4, [R208+0x3100] ;  /* 0x00310000d004783b */ /* 0x000ea20000004200 */
[----:B------:R-:W-:Y:S02]  /*4780*/  FFMA.FTZ R41, R13, c[0x0][0x2d0], -R138 ;  /* 0x0000b4000d297a23 */ /* 0x000fe4000001088a */
[--C-:B------:R-:W-:Y:S02]  /*4790*/  FFMA.FTZ R39, R14, c[0x0][0x2d0], -R125.reuse ;  /* 0x0000b4000e277a23 */ /* 0x100fe4000001087d */
[----:B------:R-:W-:Y:S01]  /*47a0*/  MUFU.EX2 R45, R45 ;  /* 0x0000002d002d7308 */ /* 0x000fe20000000800 */
[----:B------:R-:W-:-:S02]  /*47b0*/  FFMA.FTZ R38, R12, c[0x0][0x2d0], -R125 ;  /* 0x0000b4000c267a23 */ /* 0x000fc4000001087d */
[----:B------:R-:W3:Y:S01]  /*47c0*/  LDSM.16.MT88.4 R12, [R208+0x900] ;  /* 0x00090000d00c783b */ /* 0x000ee20000004200 */
[--C-:B------:R-:W-:Y:S02]  /*47d0*/  FFMA.FTZ R37, R9, c[0x0][0x2d0], -R138.reuse ;  /* 0x0000b40009257a23 */ /* 0x100fe4000001088a */
[--C-:B------:R-:W-:Y:S02]  /*47e0*/  FFMA.FTZ R3, R10, c[0x0][0x2d0], -R125.reuse ;  /* 0x0000b4000a037a23 */ /* 0x100fe4000001087d */
[----:B------:R-:W4:Y:S01]  /*47f0*/  MUFU.EX2 R42, R42 ;  /* 0x0000002a002a7308 */ /* 0x000f220000000800 */
[----:B------:R-:W-:Y:S01]  /*4800*/  FFMA.FTZ R2, R8, c[0x0][0x2d0], -R125 ;  /* 0x0000b40008027a23 */ /* 0x000fe2000001087d */
[----:B-1----:R-:W-:Y:S01]  /*4810*/  F2FP.PACK_AB R64, R47, R48 ;  /* 0x000000302f40723e */ /* 0x002fe200000000ff */
[----:B------:R-:W1:Y:S01]  /*4820*/  LDSM.16.MT88.4 R8, [R212+0x3900] ;  /* 0x00390000d408783b */ /* 0x000e620000004200 */
[--C-:B------:R-:W-:Y:S02]  /*4830*/  FFMA.FTZ R46, R17, c[0x0][0x2d0], -R138.reuse ;  /* 0x0000b400112e7a23 */ /* 0x100fe4000001088a */
[--C-:B------:R-:W-:Y:S01]  /*4840*/  FFMA.FTZ R118, R33, c[0x0][0x2d0], -R138.reuse ;  /* 0x0000b40021767a23 */ /* 0x100fe2000001088a */
[----:B------:R-:W5:Y:S01]  /*4850*/  LDSM.16.MT88.4 R16, [R209+0x900] ;  /* 0x00090000d110783b */ /* 0x000f620000004200 */
[----:B------:R-:W-:Y:S01]  /*4860*/  MUFU.EX2 R49, R49 ;  /* 0x0000003100317308 */ /* 0x000fe20000000800 */
[----:B------:R-:W-:-:S02]  /*4870*/  FFMA.FTZ R51, R31, c[0x0][0x2d0], -R138 ;  /* 0x0000b4001f337a23 */ /* 0x000fc4000001088a */
[--C-:B------:R-:W-:Y:S01]  /*4880*/  FFMA.FTZ R124, R29, c[0x0][0x2d0], -R138.reuse ;  /* 0x0000b4001d7c7a23 */ /* 0x100fe2000001088a */
[----:B------:R-:W1:Y:S01]  /*4890*/  LDSM.16.MT88.4 R32, [R210+0x3900] ;  /* 0x00390000d220783b */ /* 0x000e620000004200 */
[----:B------:R-:W-:Y:S02]  /*48a0*/  FFMA.FTZ R117, R117, c[0x0][0x2d0], -R138 ;  /* 0x0000b40075757a23 */ /* 0x000fe4000001088a */
[--C-:B------:R-:W-:Y:S01]  /*48b0*/  FFMA.FTZ R119, R146, c[0x0][0x2d0], -R125.reuse ;  /* 0x0000b40092777a23 */ /* 0x100fe2000001087d */
[----:B------:R-:W2:Y:S01]  /*48c0*/  MUFU.EX2 R50, R50 ;  /* 0x0000003200327308 */ /* 0x000ea20000000800 */
[----:B----4-:R-:W-:Y:S01]  /*48d0*/  F2FP.PACK_AB R66, R42, R45 ;  /* 0x0000002d2a42723e */ /* 0x010fe200000000ff */
[----:B------:R-:W4:Y:S01]  /*48e0*/  LDSM.16.MT88.4 R28, [R209+0x3900] ;  /* 0x00390000d11c783b */ /* 0x000f220000004200 */
[--C-:B------:R-:W-:Y:S02]  /*48f0*/  FFMA.FTZ R126, R126, c[0x0][0x2d0], -R125.reuse ;  /* 0x0000b4007e7e7a23 */ /* 0x100fe4000001087d */
[----:B------:R-:W-:-:S02]  /*4900*/  FFMA.FTZ R127, R144, c[0x0][0x2d0], -R125 ;  /* 0x0000b400907f7a23 */ /* 0x000fc4000001087d */
[--C-:B------:R-:W-:Y:S01]  /*4910*/  FFMA.FTZ R132, R132, c[0x0][0x2d0], -R125.reuse ;  /* 0x0000b40084847a23 */ /* 0x100fe2000001087d */
[----:B------:R-:W-:Y:S01]  /*4920*/  MUFU.EX2 R44, R44 ;  /* 0x0000002c002c7308 */ /* 0x000fe20000000800 */
[--C-:B------:R-:W-:Y:S02]  /*4930*/  FFMA.FTZ R144, R149, c[0x0][0x2d0], -R138.reuse ;  /* 0x0000b40095907a23 */ /* 0x100fe4000001088a */
[--C-:B------:R-:W-:Y:S02]  /*4940*/  FFMA.FTZ R146, R145, c[0x0][0x2d0], -R138.reuse ;  /* 0x0000b40091927a23 */ /* 0x100fe4000001088a */
[--C-:B------:R-:W-:Y:S02]  /*4950*/  FFMA.FTZ R137, R137, c[0x0][0x2d0], -R138.reuse ;  /* 0x0000b40089897a23 */ /* 0x100fe4000001088a */
[----:B------:R-:W-:Y:S01]  /*4960*/  FFMA.FTZ R139, R139, c[0x0][0x2d0], -R138 ;  /* 0x0000b4008b8b7a23 */ /* 0x000fe2000001088a */
[----:B------:R-:W3:Y:S01]  /*4970*/  MUFU.EX2 R43, R43 ;  /* 0x0000002b002b7308 */ /* 0x000ee20000000800 */
[----:B--2---:R-:W-:Y:S01]  /*4980*/  F2FP.PACK_AB R65, R50, R49 ;  /* 0x000000313241723e */ /* 0x004fe200000000ff */
[----:B------:R-:W-:-:S02]  /*4990*/  FFMA.FTZ R145, R166, c[0x0][0x2d0], -R125 ;  /* 0x0000b400a6917a23 */ /* 0x000fc4000001087d */
[--C-:B------:R-:W-:Y:S02]  /*49a0*/  FFMA.FTZ R148, R148, c[0x0][0x2d0], -R125.reuse ;  /* 0x0000b40094947a23 */ /* 0x100fe4000001087d */
[--C-:B------:R-:W-:Y:S02]  /*49b0*/  FFMA.FTZ R149, R164, c[0x0][0x2d0], -R125.reuse ;  /* 0x0000b400a4957a23 */ /* 0x100fe4000001087d */
[----:B------:R-:W-:Y:S01]  /*49c0*/  MUFU.EX2 R46, R46 ;  /* 0x0000002e002e7308 */ /* 0x000fe20000000800 */
[----:B------:R-:W-:Y:S02]  /*49d0*/  FFMA.FTZ R158, R158, c[0x0][0x2d0], -R125 ;  /* 0x0000b4009e9e7a23 */ /* 0x000fe4000001087d */
[--C-:B------:R-:W-:Y:S02]  /*49e0*/  FFMA.FTZ R164, R157, c[0x0][0x2d0], -R138.reuse ;  /* 0x0000b4009da47a23 */ /* 0x100fe4000001088a */
[--C-:B------:R-:W-:Y:S02]  /*49f0*/  FFMA.FTZ R166, R151, c[0x0][0x2d0], -R138.reuse ;  /* 0x0000b40097a67a23 */ /* 0x100fe4000001088a */
[--C-:B------:R-:W-:Y:S01]  /*4a00*/  FFMA.FTZ R159, R159, c[0x0][0x2d0], -R138.reuse ;  /* 0x0000b4009f9f7a23 */ /* 0x100fe2000001088a */
[----:B---3--:R-:W-:Y:S01]  /*4a10*/  F2FP.PACK_AB R67, R43, R44 ;  /* 0x0000002c2b43723e */ /* 0x008fe200000000ff */
[----:B------:R-:W2:Y:S01]  /*4a20*/  MUFU.EX2 R41, R41 ;  /* 0x0000002900297308 */ /* 0x000ea20000000800 */
[----:B------:R-:W-:-:S02]  /*4a30*/  FFMA.FTZ R147, R147, c[0x0][0x2d0], -R138 ;  /* 0x0000b40093937a23 */ /* 0x000fc4000001088a */
[--C-:B------:R-:W-:Y:S02]  /*4a40*/  FFMA.FTZ R151, R162, c[0x0][0x2d0], -R125.reuse ;  /* 0x0000b400a2977a23 */ /* 0x100fe4000001087d */
[--C-:B------:R-:W-:Y:S01]  /*4a50*/  FFMA.FTZ R160, R160, c[0x0][0x2d0], -R125.reuse ;  /* 0x0000b400a0a07a23 */ /* 0x100fe2000001087d */
[C---:B------:R-:W-:Y:S01]  /*4a60*/  HMMA.16816.F32 R88, R64.reuse, R84, RZ ;  /* 0x000000544058723c */ /* 0x040fe200000018ff */
[--C-:B------:R-:W-:Y:S01]  /*4a70*/  FFMA.FTZ R156, R156, c[0x0][0x2d0], -R125.reuse ;  /* 0x0000b4009c9c7a23 */ /* 0x100fe2000001087d */
[----:B------:R-:W-:Y:S01]  /*4a80*/  MUFU.EX2 R40, R40 ;  /* 0x0000002800287308 */ /* 0x000fe20000000800 */
[----:B------:R-:W-:Y:S02]  /*4a90*/  FFMA.FTZ R157, R150, c[0x0][0x2d0], -R125 ;  /* 0x0000b400969d7a23 */ /* 0x000fe4000001087d */
[--C-:B------:R-:W-:Y:S02]  /*4aa0*/  FFMA.FTZ R224, R129, c[0x0][0x2d0], -R138.reuse ;  /* 0x0000b40081e07a23 */ /* 0x100fe4000001088a */
[--C-:B------:R-:W-:Y:S01]  /*4ab0*/  FFMA.FTZ R135, R135, c[0x0][0x2d0], -R138.reuse ;  /* 0x0000b40087877a23 */ /* 0x100fe2000001088a */
[----:B------:R-:W-:Y:S01]  /*4ac0*/  HMMA.16816.F32 R84, R64, R86, RZ ;  /* 0x000000564054723c */ /* 0x000fe200000018ff */
[--C-:B------:R-:W-:Y:S01]  /*4ad0*/  FFMA.FTZ R150, R133, c[0x0][0x2d0], -R138.reuse ;  /* 0x0000b40085967a23 */ /* 0x100fe2000001088a */
[----:B------:R-:W-:Y:S01]  /*4ae0*/  MUFU.EX2 R37, R37 ;  /* 0x0000002500257308 */ /* 0x000fe20000000800 */
        /* <DEDUP_REMOVED lines=9> */
[----:B------:R-:W-:Y:S02]  /*4b80*/  HMMA.16816.F32 R76, R64, R78, RZ ;  /* 0x0000004e404c723c */ /* 0x000fe400000018ff */
[----:B------:R-:W3:Y:S01]  /*4b90*/  MUFU.EX2 R38, R38 ;  /* 0x0000002600267308 */ /* 0x000ee20000000800 */
[----:B------:R-:W-:-:S05]  /*4ba0*/  FADD.FTZ R45, R42, R45 ;  /* 0x0000002d2a2d7221 */ /* 0x000fca0000010000 */
        /* <DEDUP_REMOVED lines=24> */
[----:B---3--:R-:W-:Y:S01]  /*4d30*/  F2FP.PACK_AB R5, R38, R39 ;  /* 0x000000272605723e */ /* 0x008fe200000000ff */
[----:B------:R-:W2:Y:S01]  /*4d40*/  MUFU.EX2 R144, R144 ;  /* 0x0000009000907308 */ /* 0x000ea20000000800 */
[----:B------:R-:W-:-:S04]  /*4d50*/  FADD.FTZ R46, R46, R45 ;  /* 0x0000002d2e2e7221 */ /* 0x000fc80000010000 */
[----:B------:R-:W-:Y:S01]  /*4d60*/  F2FP.PACK_AB R6, R37, R40 ;  /* 0x000000282506723e */ /* 0x000fe200000000ff */
[----:B------:R-:W-:Y:S01]  /*4d70*/  FADD.FTZ R41, R41, R46 ;  /* 0x0000002e29297221 */ /* 0x000fe20000010000 */
[----:B-1----:R-:W-:Y:S01]  /*4d80*/  F2FP.PACK_AB R7, R2, R3 ;  /* 0x000000030207723e */ /* 0x002fe200000000ff */
[----:B------:R-:W-:Y:S02]  /*4d90*/  MUFU.EX2 R146, R146 ;  /* 0x0000009200927308 */ /* 0x000fe40000000800 */
[----:B------:R-:W-:-:S04]  /*4da0*/  FADD.FTZ R40, R40, R41 ;  /* 0x0000002928287221 */ /* 0x000fc80000010000 */
[C---:B------:R-:W-:Y:S01]  /*4db0*/  HMMA.16816.F32 R88, R4.reuse, R12, R88 ;  /* 0x0000000c0458723c */ /* 0x040fe20000001858 */
[----:B------:R-:W-:Y:S01]  /*4dc0*/  FADD.FTZ R37, R37, R40 ;  /* 0x0000002825257221 */ /* 0x000fe20000010000 */
[----:B------:R-:W1:Y:S06]  /*4dd0*/  MUFU.EX2 R139, R139 ;  /* 0x0000008b008b7308 */ /* 0x000e6c0000000800 */
[C---:B------:R-:W-:Y:S01]  /*4de0*/  HMMA.16816.F32 R84, R4.reuse, R14, R84 ;  /* 0x0000000e0454723c */ /* 0x040fe20000001854 */
[----:B------:R-:W3:Y:S01]  /*4df0*/  LDSM.16.MT88.4 R12, [R208+0x3900] ;  /* 0x00390000d00c783b */ /* 0x000ee20000004200 */
        /* <DEDUP_REMOVED lines=16> */
[C---:B-----5:R-:W-:Y:S02]  /*4f00*/  HMMA.16816.F32 R96, R4.reuse, R16, R96 ;  /* 0x000000100460723c */ /* 0x060fe40000001860 */
[----:B------:R-:W5:Y:S06]  /*4f10*/  MUFU.EX2 R147, R147 ;  /* 0x0000009300937308 */ /* 0x000f6c0000000800 */
        /* <DEDUP_REMOVED lines=8> */
[C---:B----4-:R-:W-:Y:S02]  /*4fa0*/  HMMA.16816.F32 R52, R4.reuse, R28, R52 ;  /* 0x0000001c0434723c */ /* 0x050fe40000001834 */
[----:B------:R-:W4:Y:S06]  /*4fb0*/  MUFU.EX2 R157, R157 ;  /* 0x0000009d009d7308 */ /* 0x000f2c0000000800 */
[C---:B------:R-:W-:Y:S01]  /*4fc0*/  HMMA.16816.F32 R56, R4.reuse, R30, R56 ;  /* 0x0000001e0438723c */ /* 0x040fe20000001838 */
[----:B------:R-:W-:Y:S01]  /*4fd0*/  LDSM.16.MT88.4 R28, [R209+0x4100] ;  /* 0x00410000d11c783b */ /* 0x000fe20000004200 */
[----:B------:R-:W-:Y:S06]  /*4fe0*/  MUFU.EX2 R135, R135 ;  /* 0x0000008700877308 */ /* 0x000fec0000000800 */
[C---:B---3--:R-:W-:Y:S02]  /*4ff0*/  HMMA.16816.F32 R60, R4.reuse, R12, R60 ;  /* 0x0000000c043c723c */ /* 0x048fe4000000183c */
[----:B------:R-:W3:Y:S06]  /*5000*/  MUFU.EX2 R150, R150 ;  /* 0x0000009600967308 */ /* 0x000eec0000000800 */
        /* <DEDUP_REMOVED lines=9> */
[----:B------:R-:W-:-:S03]  /*50a0*/  F2FP.PACK_AB R7, R132, R127 ;  /* 0x0000007f8407723e */ /* 0x000fc600000000ff */
[----:B------:R-:W-:Y:S02]  /*50b0*/  FADD.FTZ R124, R124, R51 ;  /* 0x000000337c7c7221 */ /* 0x000fe40000010000 */
[----:B------:R-:W-:Y:S02]  /*50c0*/  MUFU.EX2 R129, R129 ;  /* 0x0000008100817308 */ /* 0x000fe40000000800 */
[----:B-1----:R-:W-:Y:S01]  /*50d0*/  HMMA.16816.F32 R88, R4, R8, R88 ;  /* 0x000000080458723c */ /* 0x002fe20000001858 */
[----:B------:R-:W-:-:S05]  /*50e0*/  FADD.FTZ R124, R117, R124 ;  /* 0x0000007c757c7221 */ /* 0x000fca0000010000 */
[----:B------:R-:W1:Y:S02]  /*50f0*/  MUFU.EX2 R134, R134 ;  /* 0x0000008600867308 */ /* 0x000e640000000800 */
[C---:B------:R-:W-:Y:S01]  /*5100*/  HMMA.16816.F32 R84, R4.reuse, R10, R84 ;  /* 0x0000000a0454723c */ /* 0x040fe20000001854 */
[----:B------:R-:W1:Y:S05]  /*5110*/  LDSM.16.MT88.4 R8, [R208+0x4100] ;  /* 0x00410000d008783b */ /* 0x000e6a0000004200 */
[----:B------:R-:W-:Y:S02]  /*5120*/  MUFU.EX2 R225, R225 ;  /* 0x000000e100e17308 */ /* 0x000fe40000000800 */
[C---:B------:R-:W-:Y:S08]  /*5130*/  HMMA.16816.F32 R104, R4.reuse, R20, R104 ;  /* 0x000000140468723c */ /* 0x040ff00000001868 */
[C---:B--2---:R-:W-:Y:S08]  /*5140*/  HMMA.16816.F32 R80, R4.reuse, R12, R80 ;  /* 0x0000000c0450723c */ /* 0x044ff00000001850 */
[C---:B------:R-:W-:Y:S01]  /*5150*/  HMMA.16816.F32 R76, R4.reuse, R14, R76 ;  /* 0x0000000e044c723c */ /* 0x040fe2000000184c */
[----:B------:R-:W2:Y:S07]  /*5160*/  LDSM.16.MT88.4 R12, [R208+0x1900] ;  /* 0x00190000d00c783b */ /* 0x000eae0000004200 */
[C---:B------:R-:W-:Y:S01]  /*5170*/  HMMA.16816.F32 R100, R4.reuse, R22, R100 ;  /* 0x000000160464723c */ /* 0x040fe20000001864 */
[----:B------:R-:W-:Y:S07]  /*5180*/  LDSM.16.MT88.4 R20, [R210+0x1900] ;  /* 0x00190000d214783b */ /* 0x000fee0000004200 */
[C---:B------:R-:W-:Y:S08]  /*5190*/  HMMA.16816.F32 R72, R4.reuse, R32, R72 ;  /* 0x000000200448723c */ /* 0x040ff00000001848 */
[C---:B-1----:R-:W-:Y:S08]  /*51a0*/  HMMA.16816.F32 R60, R4.reuse, R8, R60 ;  /* 0x00000008043c723c */ /* 0x042ff0000000183c */
[C---:B------:R-:W-:Y:S01]  /*51b0*/  HMMA.16816.F32 R64, R4.reuse, R10, R64 ;  /* 0x0000000a0440723c */ /* 0x040fe20000001840 */
[----:B------:R-:W1:Y:S07]  /*51c0*/  LDSM.16.MT88.4 R8, [R212+0x4900] ;  /* 0x00490000d408783b */ /* 0x000e6e0000004200 */
[C---:B------:R-:W-:Y:S01]  /*51d0*/  HMMA.16816.F32 R68, R4.reuse, R34, R68 ;  /* 0x000000220444723c */ /* 0x040fe20000001844 */
[----:B------:R-:W1:Y:S07]  /*51e0*/  LDSM.16.MT88.4 R32, [R210+0x4900] ;  /* 0x00490000d220783b */ /* 0x000e6e0000004200 */
[C---:B------:R-:W-:Y:S08]  /*51f0*/  HMMA.16816.F32 R112, R4.reuse, R24, R112 ;  /* 0x000000180470723c */ /* 0x040ff00000001870 */
[C---:B------:R-:W-:Y:S01]  /*5200*/  HMMA.16816.F32 R108, R4.reuse, R26, R108 ;  /* 0x0000001a046c723c */ /* 0x040fe2000000186c */
[----:B------:R-:W1:Y:S07]  /*5210*/  LDSM.16.MT88.4 R24, [R212+0x1900] ;  /* 0x00190000d418783b */ /* 0x000e6e0000004200 */
[C---:B------:R-:W-:Y:S08]  /*5220*/  HMMA.16816.F32 R96, R4.reuse, R16, R96 ;  /* 0x000000100460723c */ /* 0x040ff00000001860 */
[C---:B------:R-:W-:Y:S01]  /*5230*/  HMMA.16816.F32 R92, R4.reuse, R18, R92 ;  /* 0x00000012045c723c */ /* 0x040fe2000000185c */
[----:B------:R-:W1:Y:S07]  /*5240*/  LDSM.16.MT88.4 R16, [R209+0x1900] ;  /* 0x00190000d110783b */ /* 0x000e6e0000004200 */
[C---:B------:R-:W-:Y:S08]  /*5250*/  HMMA.16816.F32 R52, R4.reuse, R28, R52 ;  /* 0x0000001c0434723c */ /* 0x040ff00000001834 */
[----:B------:R-:W-:Y:S01]  /*5260*/  HMMA.16816.F32 R56, R4, R30, R56 ;  /* 0x0000001e0438723c */ /* 0x000fe20000001838 */
[----:B------:R-:W3:Y:S06]  /*5270*/  LDSM.16.MT88.4 R28, [R209+0x4900] ;  /* 0x00490000d11c783b */ /* 0x000eec0000004200 */
[----:B------:R-:W-:Y:S01]  /*5280*/  F2FP.PACK_AB R4, R144, R137 ;  /* 0x000000899004723e */ /* 0x000fe200000000ff */
[----:B------:R-:W-:Y:S01]  /*5290*/  FADD.FTZ R137, R137, R124 ;  /* 0x0000007c89897221 */ /* 0x000fe20000010000 */
[----:B------:R-:W-:-:S02]  /*52a0*/  F2FP.PACK_AB R6, R139, R146 ;  /* 0x000000928b06723e */ /* 0x000fc400000000ff */
[----:B------:R-:W-:Y:S01]  /*52b0*/  F2FP.PACK_AB R5, R148, R145 ;  /* 0x000000919405723e */ /* 0x000fe200000000ff */
[----:B------:R-:W-:Y:S01]  /*52c0*/  FADD.FTZ R137, R144, R137 ;  /* 0x0000008990897221 */ /* 0x000fe20000010000 */
[----:B------:R-:W-:-:S03]  /*52d0*/  F2FP.PACK_AB R7, R158, R149 ;  /* 0x000000959e07723e */ /* 0x000fc600000000ff */
[----:B------:R-:W-:-:S04]  /*52e0*/  FADD.FTZ R146, R146, R137 ;  /* 0x0000008992927221 */ /* 0x000fc80000010000 */
[----:B--2---:R-:W-:Y:S01]  /*52f0*/  HMMA.16816.F32 R88, R4, R12, R88 ;  /* 0x0000000c0458723c */ /* 0x004fe20000001858 */
[----:B------:R-:W-:-:S07]  /*5300*/  FADD.FTZ R146, R139, R146 ;  /* 0x000000928b927221 */ /* 0x000fce0000010000 */
[C---:B------:R-:W-:Y:S01]  /*5310*/  HMMA.16816.F32 R84, R4.reuse, R14, R84 ;  /* 0x0000000e0454723c */ /* 0x040fe20000001854 */
[----:B------:R-:W2:Y:S07]  /*5320*/  LDSM.16.MT88.4 R12, [R208+0x4900] ;  /* 0x00490000d00c783b */ /* 0x000eae0000004200 */
[C---:B-1----:R-:W-:Y:S08]  /*5330*/  HMMA.16816.F32 R80, R4.reuse, R8, R80 ;  /* 0x000000080450723c */ /* 0x042ff00000001850 */
        /* <DEDUP_REMOVED lines=14> */
[C---:B---3--:R-:W-:Y:S08]  /*5420*/  HMMA.16816.F32 R52, R4.reuse, R28, R52 ;  /* 0x0000001c0434723c */ /* 0x048ff00000001834 */
[C---:B------:R-:W-:Y:S01]  /*5430*/  HMMA.16816.F32 R56, R4.reuse, R30, R56 ;  /* 0x0000001e0438723c */ /* 0x040fe20000001838 */
[----:B------:R-:W-:Y:S07]  /*5440*/  LDSM.16.MT88.4 R28, [R209+0x5100] ;  /* 0x00510000d11c783b */ /* 0x000fee0000004200 */
[C---:B--2---:R-:W-:Y:S08]  /*5450*/  HMMA.16816.F32 R60, R4.reuse, R12, R60 ;  /* 0x0000000c043c723c */ /* 0x044ff0000000183c */
[----:B------:R-:W-:Y:S01]  /*5460*/  HMMA.16816.F32 R64, R4, R14, R64 ;  /* 0x0000000e0440723c */ /* 0x000fe20000001840 */
[----:B------:R-:W2:Y:S06]  /*5470*/  LDSM.16.MT88.4 R12, [R212+0x5100] ;  /* 0x00510000d40c783b */ /* 0x000eac0000004200 */
[----:B------:R-:W-:Y:S01]  /*5480*/  F2FP.PACK_AB R4, R164, R159 ;  /* 0x0000009fa404723e */ /* 0x000fe200000000ff */
[----:B------:R-:W-:Y:S01]  /*5490*/  FADD.FTZ R159, R159, R146 ;  /* 0x000000929f9f7221 */ /* 0x000fe20000010000 */
[----:B-----5:R-:W-:-:S02]  /*54a0*/  F2FP.PACK_AB R6, R147, R166 ;  /* 0x000000a69306723e */ /* 0x020fc400000000ff */
[----:B------:R-:W-:Y:S01]  /*54b0*/  F2FP.PACK_AB R5, R160, R151 ;  /* 0x00000097a005723e */ /* 0x000fe200000000ff */
[----:B------:R-:W-:Y:S01]  /*54c0*/  FADD.FTZ R159, R164, R159 ;  /* 0x0000009fa49f7221 */ /* 0x000fe20000010000 */
[----:B----4-:R-:W-:-:S03]  /*54d0*/  F2FP.PACK_AB R7, R157, R156 ;  /* 0x0000009c9d07723e */ /* 0x010fc600000000ff */
[----:B------:R-:W-:-:S04]  /*54e0*/  FADD.FTZ R166, R166, R159 ;  /* 0x0000009fa6a67221 */ /* 0x000fc80000010000 */
[----:B-1----:R-:W-:Y:S01]  /*54f0*/  HMMA.16816.F32 R88, R4, R8, R88 ;  /* 0x000000080458723c */ /* 0x002fe20000001858 */
[----:B------:R-:W-:-:S07]  /*5500*/  FADD.FTZ R166, R147, R166 ;  /* 0x000000a693a67221 */ /* 0x000fce0000010000 */
[C---:B------:R-:W-:Y:S01]  /*5510*/  HMMA.16816.F32 R84, R4.reuse, R10, R84 ;  /* 0x0000000a0454723c */ /* 0x040fe20000001854 */
[----:B------:R-:W1:Y:S07]  /*5520*/  LDSM.16.MT88.4 R8, [R208+0x5100] ;  /* 0x00510000d008783b */ /* 0x000e6e0000004200 */
[C---:B------:R-:W-:Y:S08]  /*5530*/  HMMA.16816.F32 R104, R4.reuse, R20, R104 ;  /* 0x000000140468723c */ /* 0x040ff00000001868 */
[C---:B------:R-:W-:Y:S01]  /*5540*/  HMMA.16816.F32 R100, R4.reuse, R22, R100 ;  /* 0x000000160464723c */ /* 0x040fe20000001864 */
[----:B------:R-:W3:Y:S07]  /*5550*/  LDSM.16.MT88.4 R20, [R210+0x2900] ;  /* 0x00290000d214783b */ /* 0x000eee0000004200 */
[C---:B------:R-:W-:Y:S07]  /*5560*/  HMMA.16816.F32 R72, R4.reuse, R32, R72 ;  /* 0x000000200448723c */ /* 0x040fee0000001848 */
[----:B------:R-:W-:Y:S01]  /*5570*/  FFMA.FTZ R32, R130, c[0x0][0x2d0], -R125 ;  /* 0x0000b40082207a23 */ /* 0x000fe2000001087d */
[C---:B------:R-:W-:Y:S05]  /*5580*/  HMMA.16816.F32 R112, R4.reuse, R24, R112 ;  /* 0x000000180470723c */ /* 0x040fea0000001870 */
[----:B------:R-:W4:Y:S03]  /*5590*/  MUFU.EX2 R32, R32 ;  /* 0x0000002000207308 */ /* 0x000f260000000800 */
[C---:B------:R-:W-:Y:S01]  /*55a0*/  HMMA.16816.F32 R108, R4.reuse, R26, R108 ;  /* 0x0000001a046c723c */ /* 0x040fe2000000186c */
[----:B------:R-:W-:Y:S07]  /*55b0*/  LDSM.16.MT88.4 R24, [R212+0x2900] ;  /* 0x00290000d418783b */ /* 0x000fee0000004200 */
[C---:B------:R-:W-:Y:S08]  /*55c0*/  HMMA.16816.F32 R96, R4.reuse, R16, R96 ;  /* 0x000000100460723c */ /* 0x040ff00000001860 */
[C---:B------:R-:W-:Y:S01]  /*55d0*/  HMMA.16816.F32 R92, R4.reuse, R18, R92 ;  /* 0x00000012045c723c */ /* 0x040fe2000000185c */
[----:B------:R-:W5:Y:S07]  /*55e0*/  LDSM.16.MT88.4 R16, [R209+0x2900] ;  /* 0x00290000d110783b */ /* 0x000f6e0000004200 */
[C---:B--2---:R-:W-:Y:S08]  /*55f0*/  HMMA.16816.F32 R80, R4.reuse, R12, R80 ;  /* 0x0000000c0450723c */ /* 0x044ff00000001850 */
[C---:B------:R-:W-:Y:S01]  /*5600*/  HMMA.16816.F32 R76, R4.reuse, R14, R76 ;  /* 0x0000000e044c723c */ /* 0x040fe2000000184c */
[----:B------:R-:W2:Y:S07]  /*5610*/  LDSM.16.MT88.4 R12, [R208+0x2900] ;  /* 0x00290000d00c783b */ /* 0x000eae0000004200 */
[C---:B------:R-:W-:Y:S08]  /*5620*/  HMMA.16816.F32 R68, R4.reuse, R34, R68 ;  /* 0x000000220444723c */ /* 0x040ff00000001844 */
[C---:B------:R-:W-:Y:S08]  /*5630*/  HMMA.16816.F32 R52, R4.reuse, R28, R52 ;  /* 0x0000001c0434723c */ /* 0x040ff00000001834 */
[C---:B------:R-:W-:Y:S08]  /*5640*/  HMMA.16816.F32 R56, R4.reuse, R30, R56 ;  /* 0x0000001e0438723c */ /* 0x040ff00000001838 */
[C---:B-1----:R-:W-:Y:S08]  /*5650*/  HMMA.16816.F32 R60, R4.reuse, R8, R60 ;  /* 0x00000008043c723c */ /* 0x042ff0000000183c */
[----:B------:R-:W-:Y:S01]  /*5660*/  HMMA.16816.F32 R64, R4, R10, R64 ;  /* 0x0000000a0440723c */ /* 0x000fe20000001840 */
[----:B------:R-:W1:Y:S06]  /*5670*/  LDSM.16.MT88.4 R8, [R212+0x5900] ;  /* 0x00590000d408783b */ /* 0x000e6c0000004200 */
[----:B------:R-:W-:Y:S01]  /*5680*/  F2FP.PACK_AB R4, R150, R135 ;  /* 0x000000879604723e */ /* 0x000fe200000000ff */
[----:B------:R-:W-:Y:S01]  /*5690*/  FADD.FTZ R135, R135, R166 ;  /* 0x000000a687877221 */ /* 0x000fe20000010000 */
[----:B------:R-:W-:-:S02]  /*56a0*/  F2FP.PACK_AB R6, R224, R131 ;  /* 0x00000083e006723e */ /* 0x000fc400000000ff */
[----:B------:R-:W-:Y:S01]  /*56b0*/  F2FP.PACK_AB R5, R134, R129 ;  /* 0x000000818605723e */ /* 0x000fe200000000ff */
[----:B------:R-:W-:Y:S01]  /*56c0*/  FADD.FTZ R150, R150, R135 ;  /* 0x0000008796967221 */ /* 0x000fe20000010000 */
[----:B----4-:R-:W-:-:S03]  /*56d0*/  F2FP.PACK_AB R7, R225, R32 ;  /* 0x00000020e107723e */ /* 0x010fc600000000ff */
[----:B------:R-:W-:-:S04]  /*56e0*/  FADD.FTZ R131, R131, R150 ;  /* 0x0000009683837221 */ /* 0x000fc80000010000 */
[----:B---3--:R-:W-:Y:S01]  /*56f0*/  HMMA.16816.F32 R104, R4, R20, R104 ;  /* 0x000000140468723c */ /* 0x008fe20000001868 */
[----:B------:R-:W-:-:S06]  /*5700*/  FADD.FTZ R224, R224, R131 ;  /* 0x00000083e0e07221 */ /* 0x000fcc0000010000 */
[----:B------:R-:W-:Y:S01]  /*5710*/  FADD.FTZ R20, R44, R49 ;  /* 0x000000312c147221 */ /* 0x000fe20000010000 */
[----:B-----5:R-:W-:Y:S03]  /*5720*/  HMMA.16816.F32 R96, R4, R16, R96 ;  /* 0x000000100460723c */ /* 0x020fe60000001860 */
[----:B------:R-:W-:-:S04]  /*5730*/  FADD.FTZ R20, R43, R20 ;  /* 0x000000142b147221 */ /* 0x000fc80000010000 */
[----:B------:R-:W-:Y:S01]  /*5740*/  FADD.FTZ R39, R39, R20 ;  /* 0x0000001427277221 */ /* 0x000fe20000010000 */
[----:B------:R-:W-:Y:S01]  /*5750*/  HMMA.16816.F32 R92, R4, R18, R92 ;  /* 0x00000012045c723c */ /* 0x000fe2000000185c */
[----:B------:R-:W3:Y:S02]  /*5760*/  LDSM.16.MT88.4 R16, [R210+0x5900] ;  /* 0x00590000d210783b */ /* 0x000ee40000004200 */
[----:B------:R-:W-:-:S04]  /*5770*/  FADD.FTZ R38, R38, R39 ;  /* 0x0000002726267221 */ /* 0x000fc80000010000 */
[----:B------:R-:W-:Y:S01]  /*5780*/  FADD.FTZ R3, R3, R38 ;  /* 0x0000002603037221 */ /* 0x000fe20000010000 */
[----:B--2---:R-:W-:Y:S03]  /*5790*/  HMMA.16816.F32 R88, R4, R12, R88 ;  /* 0x0000000c0458723c */ /* 0x004fe60000001858 */
[----:B------:R-:W-:-:S04]  /*57a0*/  FADD.FTZ R2, R2, R3 ;  /* 0x0000000302027221 */ /* 0x000fc80000010000 */
[----:B------:R-:W-:Y:S01]  /*57b0*/  FADD.FTZ R119, R119, R2 ;  /* 0x0000000277777221 */ /* 0x000fe20000010000 */
[----:B------:R-:W-:Y:S01]  /*57c0*/  HMMA.16816.F32 R84, R4, R14, R84 ;  /* 0x0000000e0454723c */ /* 0x000fe20000001854 */
[----:B------:R-:W2:Y:S02]  /*57d0*/  LDSM.16.MT88.4 R12, [R209+0x5900] ;  /* 0x00590000d10c783b */ /* 0x000ea40000004200 */
[----:B------:R-:W-:-:S04]  /*57e0*/  FADD.FTZ R126, R126, R119 ;  /* 0x000000777e7e7221 */ /* 0x000fc80000010000 */
[----:B------:R-:W-:Y:S01]  /*57f0*/  FADD.FTZ R127, R127, R126 ;  /* 0x0000007e7f7f7221 */ /* 0x000fe20000010000 */
[----:B-1----:R-:W-:Y:S03]  /*5800*/  HMMA.16816.F32 R80, R4, R8, R80 ;  /* 0x000000080450723c */ /* 0x002fe60000001850 */
[----:B------:R-:W-:-:S04]  /*5810*/  FADD.FTZ R132, R132, R127 ;  /* 0x0000007f84847221 */ /* 0x000fc80000010000 */
[----:B------:R-:W-:Y:S01]  /*5820*/  FADD.FTZ R145, R145, R132 ;  /* 0x0000008491917221 */ /* 0x000fe20000010000 */
[----:B------:R-:W-:Y:S01]  /*5830*/  HMMA.16816.F32 R76, R4, R10, R76 ;  /* 0x0000000a044c723c */ /* 0x000fe2000000184c */
[----:B------:R-:W1:Y:S02]  /*5840*/  LDSM.16.MT88.4 R8, [R208+0x5900] ;  /* 0x00590000d008783b */ /* 0x000e640000004200 */
[----:B------:R-:W-:-:S04]  /*5850*/  FADD.FTZ R148, R148, R145 ;  /* 0x0000009194947221 */ /* 0x000fc80000010000 */
[----:B------:R-:W-:Y:S01]  /*5860*/  FADD.FTZ R149, R149, R148 ;  /* 0x0000009495957221 */ /* 0x000fe20000010000 */
[----:B------:R-:W-:Y:S03]  /*5870*/  HMMA.16816.F32 R112, R4, R24, R112 ;  /* 0x000000180470723c */ /* 0x000fe60000001870 */
        /* <DEDUP_REMOVED lines=8> */
[----:B---3--:R-:W-:Y:S03]  /*5900*/  HMMA.16816.F32 R72, R4, R16, R72 ;  /* 0x000000100448723c */ /* 0x008fe60000001848 */
[----:B------:R-:W-:-:S04]  /*5910*/  FADD.FTZ R129, R134, R129 ;  /* 0x0000008186817221 */ /* 0x000fc80000010000 */
[----:B------:R-:W-:Y:S01]  /*5920*/  FADD.FTZ R32, R32, R129 ;  /* 0x0000008120207221 */ /* 0x000fe20000010000 */
[----:B------:R-:W-:Y:S03]  /*5930*/  HMMA.16816.F32 R68, R4, R18, R68 ;  /* 0x000000120444723c */ /* 0x000fe60000001844 */
[----:B------:R-:W-:-:S05]  /*5940*/  FADD.FTZ R225, R225, R32 ;  /* 0x00000020e1e17221 */ /* 0x000fca0000010000 */
[C---:B--2---:R-:W-:Y:S08]  /*5950*/  HMMA.16816.F32 R52, R4.reuse, R12, R52 ;  /* 0x0000000c0434723c */ /* 0x044ff00000001834 */
[C---:B------:R-:W-:Y:S08]  /*5960*/  HMMA.16816.F32 R56, R4.reuse, R14, R56 ;  /* 0x0000000e0438723c */ /* 0x040ff00000001838 */
[C---:B-1----:R-:W-:Y:S08]  /*5970*/  HMMA.16816.F32 R60, R4.reuse, R8, R60 ;  /* 0x00000008043c723c */ /* 0x042ff0000000183c */
[----:B------:R-:W-:Y:S07]  /*5980*/  HMMA.16816.F32 R64, R4, R10, R64 ;  /* 0x0000000a0440723c */ /* 0x000fee0000001840 */
[----:B------:R-:W-:Y:S01]  /*5990*/  IMAD.U32 R5, RZ, RZ, UR4 ;  /* 0x00000004ff057e24 */ /* 0x000fe2000f8e00ff */
[----:B------:R-:W-:Y:S05]  /*59a0*/  @P0 BRA `(.L_x_30) ;  /* 0x0000010000000947 */ /* 0x000fea0003800000 */
[----:B------:R-:W-:Y:S01]  /*59b0*/  ISETP.LT.AND P0, PT, RZ, UR13, PT ;  /* 0x0000000dff007c0c */ /* 0x000fe2000bf01270 */
[----:B------:R-:W-:Y:S01]  /*59c0*/  UIADD3 UR4, UR13, -0x1, URZ ;  /* 0xffffffff0d047890 */ /* 0x000fe2000fffe03f */
[----:B------:R-:W-:-:S05]  /*59d0*/  IMAD.MOV.U32 R2, RZ, RZ, c[0x0][0x32c] ;  /* 0x0000cb00ff027624 */ /* 0x000fca00078e00ff */
[----:B------:R-:W-:-:S06]  /*59e0*/  MOV R7, UR4 ;  /* 0x0000000400077c02 */ /* 0x000fcc0008000f00 */
[----:B------:R-:W-:Y:S05]  /*59f0*/  @P0 BRA `(.L_x_31) ;  /* 0x0000006000000947 */ /* 0x000fea0003800000 */
[----:B------:R-:W-:Y:S01]  /*5a00*/  ISETP.NE.AND P0, PT, R2, 0x1, PT ;  /* 0x000000010200780c */ /* 0x000fe20003f05270 */
[----:B------:R-:W-:-:S12]  /*5a10*/  IMAD R4, RZ, RZ, -UR13 ;  /* 0x8000000dff047e24 */ /* 0x000fd8000f8e02ff */
[----:B------:R-:W-:-:S05]  /*5a20*/  @P0 IMAD.HI.U32 R3, R4, c[0x0][0x330], RZ ;  /* 0x0000cc0004030a27 */ /* 0x000fca00078e00ff */
[----:B------:R-:W-:-:S04]  /*5a30*/  @P0 SHF.R.U32.HI R4, RZ, c[0x0][0x334], R3 ;  /* 0x0000cd00ff040a19 */ /* 0x000fc80000011603 */
[----:B------:R-:W-:Y:S01]  /*5a40*/  LOP3.LUT R7, RZ, R4, RZ, 0x33, !PT ;  /* 0x00000004ff077212 */ /* 0x000fe200078e33ff */
[----:B------:R-:W-:Y:S05]  /*5a50*/  BRA `(.L_x_32) ;  /* 0x0000003000007947 */ /* 0x000fea0003800000 */
.L_x_31:
[----:B------:R-:W-:-:S13]  /*5a60*/  ISETP.NE.AND P0, PT, R2, 0x1, PT ;  /* 0x000000010200780c */ /* 0x000fda0003f05270 */
[----:B------:R-:W-:-:S05]  /*5a70*/  @P0 IMAD.HI.U32 R3, R7, c[0x0][0x330], RZ ;  /* 0x0000cc0007030a27 */ /* 0x000fca00078e00ff */
[----:B------:R-:W-:-:S05]  /*5a80*/  @P0 SHF.R.U32.HI R7, RZ, c[0x0][0x334], R3 ;  /* 0x0000cd00ff070a19 */ /* 0x000fca0000011603 */
.L_x_32:
[----:B------:R-:W-:-:S05]  /*5a90*/  IMAD R2, R7, R2, c[0x0][0x32c] ;  /* 0x0000cb0007027624 */ /* 0x000fca00078e0202 */
[----:B------:R-:W-:-:S05]  /*5aa0*/  IMNMX R5, R5, R2, PT ;  /* 0x0000000205057217 */ /* 0x000fca0003800200 */
.L_x_30:
[----:B------:R-:W-:-:S05]  /*5ab0*/  IMAD.HI R5, R5, 0x2aaaaaab, RZ ;  /* 0x2aaaaaab05057827 */ /* 0x000fca00078e02ff */
[----:B------:R-:W-:-:S04]  /*5ac0*/  SHF.R.U32.HI R2, RZ, 0x1f, R5 ;  /* 0x0000001fff027819 */ /* 0x000fc80000011605 */
[----:B------:R-:W-:-:S04]  /*5ad0*/  LEA.HI.SX32 R2, R5, R2, 0x1c ;  /* 0x0000000205027211 */ /* 0x000fc800078fe2ff */
[----:B------:R-:W-:-:S04]  /*5ae0*/  IMNMX R231, R215, R2, !PT ;  /* 0x00000002d7e77217 */ /* 0x000fc80007800200 */
[----:B------:R-:W-:-:S13]  /*5af0*/  ISETP.GE.AND P0, PT, R192, R231, PT ;  /* 0x000000e7c000720c */ /* 0x000fda0003f06270 */
[----:B------:R-:W-:Y:S05]  /*5b00*/  @!P0 BRA `(.L_x_33) ;  /* 0x000042f000008947 */ /* 0x000fea0003800000 */
[----:B------:R-:W-:Y:S01]  /*5b10*/  PLOP3.LUT P1, PT, PT, PT, UP3, 0x80, 0x0 ;  /* 0x000000000000781c */ /* 0x000fe20003f2f038 */
[----:B------:R-:W-:Y:S01]  /*5b20*/  IMAD.MOV.U32 R2, RZ, RZ, R116 ;  /* 0x000000ffff027224 */ /* 0x000fe200078e0074 */
[----:B------:R-:W-:Y:S01]  /*5b30*/  PLOP3.LUT P0, PT, PT, PT, UP3, 0x80, 0x0 ;  /* 0x000000000000781c */ /* 0x000fe20003f0f038 */
[----:B------:R-:W-:Y:S01]  /*5b40*/  IMAD.MOV.U32 R230, RZ, RZ, R192 ;  /* 0x000000ffffe67224 */ /* 0x000fe200078e00c0 */
[----:B------:R-:W-:Y:S01]  /*5b50*/  MOV R3, R0 ;  /* 0x0000000000037202 */ /* 0x000fe20000000f00 */
[----:B------:R-:W-:Y:S01]  /*5b60*/  IMAD.MOV.U32 R194, RZ, RZ, c[0x0][0x1e4] ;  /* 0x00007900ffc27624 */ /* 0x000fe200078e00ff */
[----:B------:R-:W-:-:S07]  /*5b70*/  MOV R195, c[0x0][0x1e0] ;  /* 0x0000780000c37a02 */ /* 0x000fce0000000f00 */
[----:B------:R-:W-:-:S05]  /*5b80*/  @P1 IMAD.HI.U32 R193, R217, c[0x0][0x2c8], RZ ;  /* 0x0000b200d9c11a27 */ /* 0x000fca00078e00ff */
[----:B------:R-:W-:Y:S02]  /*5b90*/  @P0 SHF.R.U32.HI R193, RZ, c[0x0][0x2cc], R193 ;  /* 0x0000b300ffc10a19 */ /* 0x000fe400000116c1 */
.L_x_42:
[----:B------:R-:W-:Y:S04]  /*5ba0*/  DEPBAR.LE SB0, 0x0 ;  /* 0x000080000000791a */ /* 0x000fe80000000000 */
[----:B------:R-:W-:Y:S01]  /*5bb0*/  BAR.SYNC.DEFER_BLOCKING 0x0 ;  /* 0x0000000000007b1d */ /* 0x000fe20000010000 */
[----:B------:R-:W-:Y:S11]  /*5bc0*/  ISETP.GT.AND P6, PT, R215, R230, PT ;  /* 0x000000e6d700720c */ /* 0x000ff60003fc4270 */
[----:B------:R-:W-:Y:S02]  /*5bd0*/  @!UPT UIADD3 URZ, URZ, URZ, URZ ;  /* 0x0000003f3f3ff290 */ /* 0x000fe4000fffe03f */
[----:B------:R-:W-:Y:S01]  /*5be0*/  @!P6 SHF.R.S32.HI R157, RZ, 0x1f, R230 ;  /* 0x0000001fff9de819 */ /* 0x000fe200000114e6 */
[C---:B------:R-:W-:Y:S01]  /*5bf0*/  @!P6 IMAD.WIDE.U32 R158, R230.reuse, c[0x0][0x208], RZ ;  /* 0x00008200e69eea25 */ /* 0x040fe200078e00ff */
[----:B------:R-:W-:Y:S03]  /*5c00*/  @!P6 MOV R156, R226 ;  /* 0x000000e2009ce202 */ /* 0x000fe60000000f00 */
[----:B------:R-:W-:Y:S04]  /*5c10*/  @!P6 IMAD R157, R157, c[0x0][0x208], RZ ;  /* 0x000082009d9dea24 */ /* 0x000fe800078e02ff */
[----:B------:R-:W-:Y:S01]  /*5c20*/  @!P6 IMAD R157, R230, c[0x0][0x20c], R157 ;  /* 0x00008300e69dea24 */ /* 0x000fe200078e029d */
[----:B------:R-:W1:Y:S04]  /*5c30*/  LDSM.16.M88.4 R116, [R214+0x8100] ;  /* 0x00810000d674783b */ /* 0x000e680000000200 */
[----:B------:R-:W-:Y:S02]  /*5c40*/  @!P6 IADD3 R0, R159, R157, RZ ;  /* 0x0000009d9f00e210 */ /* 0x000fe40007ffe0ff */
[----:B------:R-:W-:Y:S02]  /*5c50*/  @!P6 MOV R157, R229 ;  /* 0x000000e5009de202 */ /* 0x000fe40000000f00 */
[----:B------:R-:W2:Y:S01]  /*5c60*/  LDSM.16.M88.4 R124, [R214+0x8900] ;  /* 0x00890000d67c783b */ /* 0x000ea20000000200 */
[----:B------:R-:W-:Y:S02]  /*5c70*/  @!P6 IMAD R0, R0, 0x60, RZ ;  /* 0x000000600000e824 */ /* 0x000fe400078e02ff */
[----:B------:R-:W-:Y:S05]  /*5c80*/  @!P6 IMAD.WIDE.U32 R156, R158, 0x60, R156 ;  /* 0x000000609e9ce825 */ /* 0x000fea00078e009c */
[----:B------:R-:W3:Y:S01]  /*5c90*/  LDSM.16.M88.4 R128, [R214+0x9100] ;  /* 0x00910000d680783b */ /* 0x000ee20000000200 */
[----:B------:R-:W-:Y:S02]  /*5ca0*/  @!P6 IADD3 R0, R157, R0, RZ ;  /* 0x000000009d00e210 */ /* 0x000fe40007ffe0ff */
[C---:B------:R-:W-:Y:S02]  /*5cb0*/  @!P6 SHF.L.U32 R158, R156.reuse, 0x1, RZ ;  /* 0x000000019c9ee819 */ /* 0x040fe400000006ff */
[----:B------:R-:W-:Y:S02]  /*5cc0*/  @!P6 SHF.L.U64.HI R0, R156, 0x1, R0 ;  /* 0x000000019c00e819 */ /* 0x000fe40000010200 */
[C---:B------:R-:W-:Y:S01]  /*5cd0*/  @!P6 IADD3 R156, P5, R158.reuse, 0x80, RZ ;  /* 0x000000809e9ce810 */ /* 0x040fe20007fbe0ff */
[----:B------:R-:W4:Y:S01]  /*5ce0*/  LDSM.16.M88.4 R132, [R214+0x9900] ;  /* 0x00990000d684783b */ /* 0x000f220000000200 */
[----:B------:R-:W-:Y:S02]  /*5cf0*/  @!P6 IADD3 R158, P0, R158, c[0x0][0x1f8], RZ ;  /* 0x00007e009e9eea10 */ /* 0x000fe40007f1e0ff */
[----:B------:R-:W-:Y:S02]  /*5d00*/  @!P6 IADD3 R156, P2, R156, c[0x0][0x1f8], RZ ;  /* 0x00007e009c9cea10 */ /* 0x000fe40007f5e0ff */
[----:B------:R-:W-:Y:S02]  /*5d10*/  @!P6 IADD3.X R159, R0, c[0x0][0x1fc], RZ, P0, !PT ;  /* 0x00007f00009fea10 */ /* 0x000fe400007fe4ff */
[----:B------:R-:W-:Y:S01]  /*5d20*/  @!P6 IADD3.X R157, RZ, c[0x0][0x1fc], R0, P2, P5 ;  /* 0x00007f00ff9dea10 */ /* 0x000fe200017ea400 */
[----:B------:R-:W5:Y:S01]  /*5d30*/  LDSM.16.M88.4 R136, [R214+0xa100] ;  /* 0x00a10000d688783b */ /* 0x000f620000000200 */
[----:B------:R-:W-:Y:S04]  /*5d40*/  @!P6 IADD3 R160, P1, R158, UR12, RZ ;  /* 0x0000000c9ea0ec10 */ /* 0x000fe8000ff3e0ff */
[----:B------:R-:W-:Y:S02]  /*5d50*/  @!P6 IADD3.X R161, R159, UR17, RZ, P1, !PT ;  /* 0x000000119fa1ec10 */ /* 0x000fe40008ffe4ff */
[----:B------:R-:W-:Y:S01]  /*5d60*/  @!P6 IADD3 R184, P0, R160, UR12, RZ ;  /* 0x0000000ca0b8ec10 */ /* 0x000fe2000ff1e0ff */
[C---:B-1----:R-:W-:Y:S01]  /*5d70*/  HMMA.16816.F32 R4, R120.reuse, R116, RZ ;  /* 0x000000747804723c */ /* 0x042fe200000018ff */
[----:B------:R-:W-:Y:S02]  /*5d80*/  LDSM.16.M88.4 R144, [R204] ;  /* 0x00000000cc90783b */ /* 0x000fe40000000200 */
[----:B------:R-:W-:Y:S05]  /*5d90*/  @!P6 IADD3.X R185, R161, UR17, RZ, P0, !PT ;  /* 0x00000011a1b9ec10 */ /* 0x000fea00087fe4ff */
[C---:B------:R-:W-:Y:S01]  /*5da0*/  HMMA.16816.F32 R8, R120.reuse, R118, RZ ;  /* 0x000000767808723c */ /* 0x040fe200000018ff */
[----:B------:R-:W1:Y:S07]  /*5db0*/  LDSM.16.M88.4 R116, [R214+0xa900] ;  /* 0x00a90000d674783b */ /* 0x000e6e0000000200 */
[C---:B--2---:R-:W-:Y:S01]  /*5dc0*/  HMMA.16816.F32 R12, R120.reuse, R124, RZ ;  /* 0x0000007c780c723c */ /* 0x044fe200000018ff */
[----:B------:R-:W-:Y:S07]  /*5dd0*/  LDSM.16.M88.4 R148, [R203] ;  /* 0x00000000cb94783b */ /* 0x000fee0000000200 */
[C---:B------:R-:W-:Y:S01]  /*5de0*/  HMMA.16816.F32 R16, R120.reuse, R126, RZ ;  /* 0x0000007e7810723c */ /* 0x040fe200000018ff */
[----:B------:R-:W2:Y:S07]  /*5df0*/  LDSM.16.M88.4 R124, [R213] ;  /* 0x00000000d57c783b */ /* 0x000eae0000000200 */
[C---:B---3--:R-:W-:Y:S08]  /*5e00*/  HMMA.16816.F32 R20, R120.reuse, R128, RZ ;  /* 0x000000807814723c */ /* 0x048ff000000018ff */
[C---:B------:R-:W-:Y:S01]  /*5e10*/  HMMA.16816.F32 R24, R120.reuse, R130, RZ ;  /* 0x000000827818723c */ /* 0x040fe200000018ff */
[----:B------:R-:W3:Y:S07]  /*5e20*/  LDSM.16.M88.4 R128, [R207] ;  /* 0x00000000cf80783b */ /* 0x000eee0000000200 */
[C---:B----4-:R-:W-:Y:S08]  /*5e30*/  HMMA.16816.F32 R28, R120.reuse, R132, RZ ;  /* 0x00000084781c723c */ /* 0x050ff000000018ff */
[C---:B------:R-:W-:Y:S01]  /*5e40*/  HMMA.16816.F32 R32, R120.reuse, R134, RZ ;  /* 0x000000867820723c */ /* 0x040fe200000018ff */
[----:B------:R-:W4:Y:S07]  /*5e50*/  LDSM.16.M88.4 R132, [R206] ;  /* 0x00000000ce84783b */ /* 0x000f2e0000000200 */
[C---:B-----5:R-:W-:Y:S08]  /*5e60*/  HMMA.16816.F32 R36, R120.reuse, R136, RZ ;  /* 0x000000887824723c */ /* 0x060ff000000018ff */
[C---:B------:R-:W-:Y:S01]  /*5e70*/  HMMA.16816.F32 R40, R120.reuse, R138, RZ ;  /* 0x0000008a7828723c */ /* 0x040fe200000018ff */
[----:B------:R-:W5:Y:S07]  /*5e80*/  LDSM.16.M88.4 R136, [R205] ;  /* 0x00000000cd88783b */ /* 0x000f6e0000000200 */
[C---:B-1----:R-:W-:Y:S01]  /*5e90*/  HMMA.16816.F32 R44, R120.reuse, R116, RZ ;  /* 0x00000074782c723c */ /* 0x042fe200000018ff */
[----:B------:R-:W-:Y:S01]  /*5ea0*/  @!PT LDS RZ, [RZ] ;  /* 0x00000000fffff984 */ /* 0x000fe20000000800 */
[----:B------:R-:W-:Y:S01]  /*5eb0*/  @!PT LDS RZ, [RZ] ;  /* 0x00000000fffff984 */ /* 0x000fe20000000800 */
[----:B------:R-:W-:Y:S01]  /*5ec0*/  @!PT LDS RZ, [RZ] ;  /* 0x00000000fffff984 */ /* 0x000fe20000000800 */
[----:B------:R1:W-:Y:S07]  /*5ed0*/  @!P6 LDGSTS.E.BYPASS.LTC128B.128 [R216+0x100], [R158.64], !P4 ;  /* 0x001000009ed8efae */ /* 0x0003ee000e101d4e */
[----:B------:R-:W-:Y:S01]  /*5ee0*/  HMMA.16816.F32 R48, R120, R118, RZ ;  /* 0x000000767830723c */ /* 0x000fe200000018ff */
[----:B------:R1:W-:Y:S07]  /*5ef0*/  @!P6 LDGSTS.E.BYPASS.LTC128B.128 [R216+0x3100], [R156.64], !P3 ;  /* 0x031000009cd8efae */ /* 0x0003ee000d901d4e */
[C---:B--2---:R-:W-:Y:S01]  /*5f00*/  HMMA.16816.F32 R4, R140.reuse, R124, R4 ;  /* 0x0000007c8c04723c */ /* 0x044fe20000001804 */
[----:B------:R2:W-:Y:S07]  /*5f10*/  @!P6 LDGSTS.E.BYPASS.LTC128B.128 [R216+0x1100], [R160.64], !P4 ;  /* 0x01100000a0d8efae */ /* 0x0005ee000e101d4e */
[C---:B------:R-:W-:Y:S01]  /*5f20*/  HMMA.16816.F32 R8, R140.reuse, R126, R8 ;  /* 0x0000007e8c08723c */ /* 0x040fe20000001808 */
[----:B------:R2:W-:Y:S07]  /*5f30*/  @!P6 LDGSTS.E.BYPASS.LTC128B.128 [R216+0x4100], [R160.64+0x80], !P3 ;  /* 0x04100080a0d8efae */ /* 0x0005ee000d901d4e */
[C---:B---3--:R-:W-:Y:S01]  /*5f40*/  HMMA.16816.F32 R12, R140.reuse, R128, R12 ;  /* 0x000000808c0c723c */ /* 0x048fe2000000180c */
[----:B------:R3:W-:Y:S07]  /*5f50*/  @!P6 LDGSTS.E.BYPASS.LTC128B.128 [R216+0x2100], [R184.64], !P4 ;  /* 0x02100000b8d8efae */ /* 0x0007ee000e101d4e */
[C---:B------:R-:W-:Y:S01]  /*5f60*/  HMMA.16816.F32 R16, R140.reuse, R130, R16 ;  /* 0x000000828c10723c */ /* 0x040fe20000001810 */
[----:B------:R3:W-:Y:S02]  /*5f70*/  @!P6 LDGSTS.E.BYPASS.LTC128B.128 [R216+0x5100], [R184.64+0x80], !P3 ;  /* 0x05100080b8d8efae */ /* 0x0007e4000d901d4e */
[C---:B------:R-:W-:Y:S05]  /*5f80*/  ISETP.GT.AND P6, PT, R230.reuse, R215, PT ;  /* 0x000000d7e600720c */ /* 0x040fea0003fc4270 */
[C---:B----4-:R-:W-:Y:S01]  /*5f90*/  HMMA.16816.F32 R20, R140.reuse, R132, R20 ;  /* 0x000000848c14723c */ /* 0x050fe20000001814 */
[----:B------:R-:W4:Y:S07]  /*5fa0*/  LDSM.16.M88.4 R116, [R211+0x8100] ;  /* 0x00810000d374783b */ /* 0x000f2e0000000200 */
[C---:B------:R-:W-:Y:S01]  /*5fb0*/  HMMA.16816.F32 R24, R140.reuse, R134, R24 ;  /* 0x000000868c18723c */ /* 0x040fe20000001818 */
[----:B------:R-:W0:Y:S03]  /*5fc0*/  LDGDEPBAR ;  /* 0x00000000000079af */ /* 0x000e260000000000 */
[----:B------:R-:W-:Y:S04]  /*5fd0*/  @P6 IADD3 R251, R230, -0x1, RZ ;  /* 0xffffffffe6fb6810 */ /* 0x000fe80007ffe0ff */
[C---:B-----5:R-:W-:Y:S01]  /*5fe0*/  HMMA.16816.F32 R28, R140.reuse, R136, R28 ;  /* 0x000000888c1c723c */ /* 0x060fe2000000181c */
[----:B------:R-:W5:Y:S03]  /*5ff0*/  LDSM.16.M88.4 R124, [R211+0x8900] ;  /* 0x00890000d37c783b */ /* 0x000f660000000200 */
[----:B------:R-:W-:Y:S04]  /*6000*/  @P6 SHF.R.S32.HI R250, RZ, 0x1f, R251 ;  /* 0x0000001ffffa6819 */ /* 0x000fe800000114fb */
[C---:B------:R-:W-:Y:S01]  /*6010*/  HMMA.16816.F32 R32, R140.reuse, R138, R32 ;  /* 0x0000008a8c20723c */ /* 0x040fe20000001820 */
[----:B------:R-:W3:Y:S03]  /*6020*/  LDSM.16.M88.4 R128, [R211+0x9100] ;  /* 0x00910000d380783b */ /* 0x000ee60000000200 */
[----:B------:R-:W-:Y:S04]  /*6030*/  @P6 IMAD R250, R250, c[0x0][0x1e0], RZ ;  /* 0x00007800fafa6a24 */ /* 0x000fe800078e02ff */
[C---:B------:R-:W-:Y:S01]  /*6040*/  HMMA.16816.F32 R36, R140.reuse, R144, R36 ;  /* 0x000000908c24723c */ /* 0x040fe20000001824 */
[----:B-1----:R-:W1:Y:S03]  /*6050*/  LDSM.16.M88.4 R156, [R211+0x9900] ;  /* 0x00990000d39c783b */ /* 0x002e660000000200 */
[----:B------:R-:W-:Y:S04]  /*6060*/  @P6 IMAD R250, R251, c[0x0][0x1e4], R250 ;  /* 0x00007900fbfa6a24 */ /* 0x000fe800078e02fa */
[C---:B------:R-:W-:Y:S01]  /*6070*/  HMMA.16816.F32 R40, R140.reuse, R146, R40 ;  /* 0x000000928c28723c */ /* 0x040fe20000001828 */
[----:B--2---:R-:W2:Y:S07]  /*6080*/  LDSM.16.M88.4 R160, [R211+0xa100] ;  /* 0x00a10000d3a0783b */ /* 0x004eae0000000200 */
[C---:B------:R-:W-:Y:S01]  /*6090*/  HMMA.16816.F32 R44, R140.reuse, R148, R44 ;  /* 0x000000948c2c723c */ /* 0x040fe2000000182c */
[----:B------:R-:W1:Y:S07]  /*60a0*/  LDSM.16.M88.4 R164, [R211+0xa900] ;  /* 0x00a90000d3a4783b */ /* 0x000e6e0000000200 */
[----:B------:R-:W-:Y:S01]  /*60b0*/  HMMA.16816.F32 R48, R140, R150, R48 ;  /* 0x000000968c30723c */ /* 0x000fe20000001830 */
[----:B------:R-:W-:Y:S07]  /*60c0*/  LDSM.16.M88.4 R132, [R202+0x800] ;  /* 0x00080000ca84783b */ /* 0x000fee0000000200 */
[C---:B----4-:R-:W-:Y:S01]  /*60d0*/  HMMA.16816.F32 R4, R152.reuse, R116, R4 ;  /* 0x000000749804723c */ /* 0x050fe20000001804 */
[----:B------:R-:W-:Y:S07]  /*60e0*/  LDSM.16.M88.4 R136, [R202+0x1000] ;  /* 0x00100000ca88783b */ /* 0x000fee0000000200 */
[C---:B------:R-:W-:Y:S01]  /*60f0*/  HMMA.16816.F32 R8, R152.reuse, R118, R8 ;  /* 0x000000769808723c */ /* 0x040fe20000001808 */
[----:B------:R-:W4:Y:S07]  /*6100*/  LDSM.16.M88.4 R116, [R202] ;  /* 0x00000000ca74783b */ /* 0x000f2e0000000200 */
[C---:B-----5:R-:W-:Y:S01]  /*6110*/  HMMA.16816.F32 R12, R152.reuse, R124, R12 ;  /* 0x0000007c980c723c */ /* 0x060fe2000000180c */
[----:B------:R-:W5:Y:S07]  /*6120*/  LDSM.16.M88.4 R144, [R202+0x1800] ;  /* 0x00180000ca90783b */ /* 0x000f6e0000000200 */
[C---:B------:R-:W-:Y:S01]  /*6130*/  HMMA.16816.F32 R16, R152.reuse, R126, R16 ;  /* 0x0000007e9810723c */ /* 0x040fe20000001810 */
[----:B------:R-:W4:Y:S07]  /*6140*/  LDSM.16.M88.4 R148, [R202+0x2000] ;  /* 0x00200000ca94783b */ /* 0x000f2e0000000200 */
[C---:B---3--:R-:W-:Y:S01]  /*6150*/  HMMA.16816.F32 R20, R152.reuse, R128, R20 ;  /* 0x000000809814723c */ /* 0x048fe20000001814 */
[----:B------:R-:W3:Y:S07]  /*6160*/  LDSM.16.M88.4 R124, [R202+0x2800] ;  /* 0x00280000ca7c783b */ /* 0x000eee0000000200 */
[C---:B------:R-:W-:Y:S01]  /*6170*/  HMMA.16816.F32 R24, R152.reuse, R130, R24 ;  /* 0x000000829818723c */ /* 0x040fe20000001818 */
[----:B------:R-:W3:Y:S07]  /*6180*/  LDSM.16.M88.4 R128, [R214+0xb100] ;  /* 0x00b10000d680783b */ /* 0x000eee0000000200 */
[C---:B-1----:R-:W-:Y:S01]  /*6190*/  HMMA.16816.F32 R28, R152.reuse, R156, R28 ;  /* 0x0000009c981c723c */ /* 0x042fe2000000181c */
[----:B------:R-:W-:Y:S07]  /*61a0*/  LDSM.16.M88.4 R184, [R211+0xd900] ;  /* 0x00d90000d3b8783b */ /* 0x000fee0000000200 */
[C---:B------:R-:W-:Y:S01]  /*61b0*/  HMMA.16816.F32 R32, R152.reuse, R158, R32 ;  /* 0x0000009e9820723c */ /* 0x040fe20000001820 */
[----:B------:R-:W1:Y:S07]  /*61c0*/  LDSM.16.M88.4 R156, [R214+0xb900] ;  /* 0x00b90000d69c783b */ /* 0x000e6e0000000200 */
[C---:B--2---:R-:W-:Y:S08]  /*61d0*/  HMMA.16816.F32 R36, R152.reuse, R160, R36 ;  /* 0x000000a09824723c */ /* 0x044ff00000001824 */
[C---:B------:R-:W-:Y:S01]  /*61e0*/  HMMA.16816.F32 R40, R152.reuse, R162, R40 ;  /* 0x000000a29828723c */ /* 0x040fe20000001828 */
[----:B------:R-:W2:Y:S07]  /*61f0*/  LDSM.16.M88.4 R160, [R214+0xc100] ;  /* 0x00c10000d6a0783b */ /* 0x000eae0000000200 */
[C---:B------:R-:W-:Y:S08]  /*6200*/  HMMA.16816.F32 R44, R152.reuse, R164, R44 ;  /* 0x000000a4982c723c */ /* 0x040ff0000000182c */
[----:B------:R-:W-:Y:S01]  /*6210*/  HMMA.16816.F32 R48, R152, R166, R48 ;  /* 0x000000a69830723c */ /* 0x000fe20000001830 */
[----:B------:R-:W1:Y:S07]  /*6220*/  LDSM.16.M88.4 R164, [R214+0xc900] ;  /* 0x00c90000d6a4783b */ /* 0x000e6e0000000200 */
[C---:B----4-:R-:W-:Y:S08]  /*6230*/  HMMA.16816.F32 R4, R168.reuse, R116, R4 ;  /* 0x00000074a804723c */ /* 0x050ff00000001804 */
[C---:B------:R-:W-:Y:S01]  /*6240*/  HMMA.16816.F32 R8, R168.reuse, R118, R8 ;  /* 0x00000076a808723c */ /* 0x040fe20000001808 */
[----:B------:R-:W4:Y:S07]  /*6250*/  LDSM.16.M88.4 R116, [R214+0xd100] ;  /* 0x00d10000d674783b */ /* 0x000f2e0000000200 */
[C---:B------:R-:W-:Y:S08]  /*6260*/  HMMA.16816.F32 R12, R168.reuse, R132, R12 ;  /* 0x00000084a80c723c */ /* 0x040ff0000000180c */
[C---:B------:R-:W-:Y:S01]  /*6270*/  HMMA.16816.F32 R16, R168.reuse, R134, R16 ;  /* 0x00000086a810723c */ /* 0x040fe20000001810 */
[----:B------:R-:W1:Y:S07]  /*6280*/  LDSM.16.M88.4 R132, [R214+0xd900] ;  /* 0x00d90000d684783b */ /* 0x000e6e0000000200 */
[C---:B------:R-:W-:Y:S08]  /*6290*/  HMMA.16816.F32 R20, R168.reuse, R136, R20 ;  /* 0x00000088a814723c */ /* 0x040ff00000001814 */
[C---:B------:R-:W-:Y:S01]  /*62a0*/  HMMA.16816.F32 R24, R168.reuse, R138, R24 ;  /* 0x0000008aa818723c */ /* 0x040fe20000001818 */
[----:B------:R-:W1:Y:S07]  /*62b0*/  LDSM.16.M88.4 R136, [R201] ;  /* 0x00000000c988783b */ /* 0x000e6e0000000200 */
[C---:B-----5:R-:W-:Y:S08]  /*62c0*/  HMMA.16816.F32 R28, R168.reuse, R144, R28 ;  /* 0x00000090a81c723c */ /* 0x060ff0000000181c */
[C---:B------:R-:W-:Y:S01]  /*62d0*/  HMMA.16816.F32 R32, R168.reuse, R146, R32 ;  /* 0x00000092a820723c */ /* 0x040fe20000001820 */
[----:B------:R-:W5:Y:S07]  /*62e0*/  LDSM.16.M88.4 R144, [R200] ;  /* 0x00000000c890783b */ /* 0x000f6e0000000200 */
[C---:B------:R-:W-:Y:S08]  /*62f0*/  HMMA.16816.F32 R36, R168.reuse, R148, R36 ;  /* 0x00000094a824723c */ /* 0x040ff00000001824 */
[C---:B------:R-:W-:Y:S01]  /*6300*/  HMMA.16816.F32 R40, R168.reuse, R150, R40 ;  /* 0x00000096a828723c */ /* 0x040fe20000001828 */
[----:B------:R-:W-:Y:S07]  /*6310*/  LDSM.16.M88.4 R148, [R197] ;  /* 0x00000000c594783b */ /* 0x000fee0000000200 */
[C---:B---3--:R-:W-:Y:S08]  /*6320*/  HMMA.16816.F32 R44, R168.reuse, R124, R44 ;  /* 0x0000007ca82c723c */ /* 0x048ff0000000182c */
[----:B------:R-:W-:Y:S01]  /*6330*/  HMMA.16816.F32 R48, R168, R126, R48 ;  /* 0x0000007ea830723c */ /* 0x000fe20000001830 */
[----:B------:R-:W3:Y:S07]  /*6340*/  LDSM.16.M88.4 R124, [R199] ;  /* 0x00000000c77c783b */ /* 0x000eee0000000200 */
[C---:B------:R-:W-:Y:S08]  /*6350*/  HMMA.16816.F32 R4, R172.reuse, R128, R4 ;  /* 0x00000080ac04723c */ /* 0x040ff00000001804 */
[C---:B------:R-:W-:Y:S01]  /*6360*/  HMMA.16816.F32 R8, R172.reuse, R130, R8 ;  /* 0x00000082ac08723c */ /* 0x040fe20000001808 */
[----:B------:R-:W3:Y:S07]  /*6370*/  LDSM.16.M88.4 R128, [R198] ;  /* 0x00000000c680783b */ /* 0x000eee0000000200 */
[C---:B-1----:R-:W-:Y:S08]  /*6380*/  HMMA.16816.F32 R12, R172.reuse, R156, R12 ;  /* 0x0000009cac0c723c */ /* 0x042ff0000000180c */
[C---:B------:R-:W-:Y:S01]  /*6390*/  HMMA.16816.F32 R16, R172.reuse, R158, R16 ;  /* 0x0000009eac10723c */ /* 0x040fe20000001810 */
[----:B------:R-:W1:Y:S07]  /*63a0*/  LDSM.16.M88.4 R156, [R196] ;  /* 0x00000000c49c783b */ /* 0x000e6e0000000200 */
[C---:B--2---:R-:W-:Y:S08]  /*63b0*/  HMMA.16816.F32 R20, R172.reuse, R160, R20 ;  /* 0x000000a0ac14723c */ /* 0x044ff00000001814 */
[C---:B------:R-:W-:Y:S01]  /*63c0*/  HMMA.16816.F32 R24, R172.reuse, R162, R24 ;  /* 0x000000a2ac18723c */ /* 0x040fe20000001818 */
[----:B------:R-:W2:Y:S07]  /*63d0*/  LDSM.16.M88.4 R160, [R211+0xb100] ;  /* 0x00b10000d3a0783b */ /* 0x000eae0000000200 */
[C---:B------:R-:W-:Y:S08]  /*63e0*/  HMMA.16816.F32 R28, R172.reuse, R164, R28 ;  /* 0x000000a4ac1c723c */ /* 0x040ff0000000181c */
[C---:B------:R-:W-:Y:S01]  /*63f0*/  HMMA.16816.F32 R32, R172.reuse, R166, R32 ;  /* 0x000000a6ac20723c */ /* 0x040fe20000001820 */
[----:B------:R-:W-:Y:S07]  /*6400*/  LDSM.16.M88.4 R164, [R211+0xd100] ;  /* 0x00d10000d3a4783b */ /* 0x000fee0000000200 */
[C---:B----4-:R-:W-:Y:S08]  /*6410*/  HMMA.16816.F32 R36, R172.reuse, R116, R36 ;  /* 0x00000074ac24723c */ /* 0x050ff00000001824 */
[C---:B------:R-:W-:Y:S01]  /*6420*/  HMMA.16816.F32 R40, R172.reuse, R118, R40 ;  /* 0x00000076ac28723c */ /* 0x040fe20000001828 */
[----:B------:R-:W4:Y:S07]  /*6430*/  LDSM.16.M88.4 R116, [R211+0xb900] ;  /* 0x00b90000d374783b */ /* 0x000f2e0000000200 */
[C---:B------:R-:W-:Y:S08]  /*6440*/  HMMA.16816.F32 R44, R172.reuse, R132, R44 ;  /* 0x00000084ac2c723c */ /* 0x040ff0000000182c */
[----:B------:R-:W-:Y:S01]  /*6450*/  HMMA.16816.F32 R48, R172, R134, R48 ;  /* 0x00000086ac30723c */ /* 0x000fe20000001830 */
[----:B------:R-:W1:Y:S07]  /*6460*/  LDSM.16.M88.4 R132, [R211+0xc100] ;  /* 0x00c10000d384783b */ /* 0x000e6e0000000200 */
[C---:B------:R-:W-:Y:S08]  /*6470*/  HMMA.16816.F32 R4, R176.reuse, R136, R4 ;  /* 0x00000088b004723c */ /* 0x040ff00000001804 */
[C---:B------:R-:W-:Y:S01]  /*6480*/  HMMA.16816.F32 R8, R176.reuse, R138, R8 ;  /* 0x0000008ab008723c */ /* 0x040fe20000001808 */
[----:B------:R-:W1:Y:S07]  /*6490*/  LDSM.16.M88.4 R136, [R211+0xc900] ;  /* 0x00c90000d388783b */ /* 0x000e6e0000000200 */
[C---:B-----5:R-:W-:Y:S08]  /*64a0*/  HMMA.16816.F32 R12, R176.reuse, R144, R12 ;  /* 0x00000090b00c723c */ /* 0x060ff0000000180c */
[C---:B------:R-:W-:Y:S01]  /*64b0*/  HMMA.16816.F32 R16, R176.reuse, R146, R16 ;  /* 0x00000092b010723c */ /* 0x040fe20000001810 */
[----:B------:R-:W5:Y:S07]  /*64c0*/  LDSM.16.M88.4 R144, [R202+0x3000] ;  /* 0x00300000ca90783b */ /* 0x000f6e0000000200 */
[C---:B---3--:R-:W-:Y:S08]  /*64d0*/  HMMA.16816.F32 R20, R176.reuse, R124, R20 ;  /* 0x0000007cb014723c */ /* 0x048ff00000001814 */
[C---:B------:R-:W-:Y:S01]  /*64e0*/  HMMA.16816.F32 R24, R176.reuse, R126, R24 ;  /* 0x0000007eb018723c */ /* 0x040fe20000001818 */
[----:B------:R-:W-:Y:S07]  /*64f0*/  LDSM.16.M88.4 R124, [R202+0x4000] ;  /* 0x00400000ca7c783b */ /* 0x000fee0000000200 */
[C---:B------:R-:W-:Y:S08]  /*6500*/  HMMA.16816.F32 R28, R176.reuse, R128, R28 ;  /* 0x00000080b01c723c */ /* 0x040ff0000000181c */
[C---:B------:R-:W-:Y:S08]  /*6510*/  HMMA.16816.F32 R32, R176.reuse, R130, R32 ;  /* 0x00000082b020723c */ /* 0x040ff00000001820 */
[C---:B------:R-:W-:Y:S08]  /*6520*/  HMMA.16816.F32 R36, R176.reuse, R148, R36 ;  /* 0x00000094b024723c */ /* 0x040ff00000001824 */
[C---:B------:R-:W-:Y:S08]  /*6530*/  HMMA.16816.F32 R40, R176.reuse, R150, R40 ;  /* 0x00000096b028723c */ /* 0x040ff00000001828 */
[C---:B-1----:R-:W-:Y:S08]  /*6540*/  HMMA.16816.F32 R44, R176.reuse, R156, R44 ;  /* 0x0000009cb02c723c */ /* 0x042ff0000000182c */
[----:B------:R-:W-:Y:S08]  /*6550*/  HMMA.16816.F32 R48, R176, R158, R48 ;  /* 0x0000009eb030723c */ /* 0x000ff00000001830 */
[C---:B--2---:R-:W-:Y:S08]  /*6560*/  HMMA.16816.F32 R4, R180.reuse, R160, R4 ;  /* 0x000000a0b404723c */ /* 0x044ff00000001804 */
[C---:B------:R-:W-:Y:S08]  /*6570*/  HMMA.16816.F32 R8, R180.reuse, R162, R8 ;  /* 0x000000a2b408723c */ /* 0x040ff00000001808 */
[C---:B----4-:R-:W-:Y:S08]  /*6580*/  HMMA.16816.F32 R12, R180.reuse, R116, R12 ;  /* 0x00000074b40c723c */ /* 0x050ff0000000180c */
[C---:B------:R-:W-:Y:S01]  /*6590*/  HMMA.16816.F32 R16, R180.reuse, R118, R16 ;  /* 0x00000076b410723c */ /* 0x040fe20000001810 */
[----:B------:R-:W1:Y:S07]  /*65a0*/  LDSM.16.M88.4 R116, [R202+0x3800] ;  /* 0x00380000ca74783b */ /* 0x000e6e0000000200 */
[C---:B------:R-:W-:Y:S08]  /*65b0*/  HMMA.16816.F32 R20, R180.reuse, R132, R20 ;  /* 0x00000084b414723c */ /* 0x040ff00000001814 */
[C---:B------:R-:W-:Y:S08]  /*65c0*/  HMMA.16816.F32 R24, R180.reuse, R134, R24 ;  /* 0x00000086b418723c */ /* 0x040ff00000001818 */
[C---:B------:R-:W-:Y:S08]  /*65d0*/  HMMA.16816.F32 R28, R180.reuse, R136, R28 ;  /* 0x00000088b41c723c */ /* 0x040ff0000000181c */
[C---:B------:R-:W-:Y:S08]  /*65e0*/  HMMA.16816.F32 R32, R180.reuse, R138, R32 ;  /* 0x0000008ab420723c */ /* 0x040ff00000001820 */
[C---:B------:R-:W-:Y:S08]  /*65f0*/  HMMA.16816.F32 R36, R180.reuse, R164, R36 ;  /* 0x000000a4b424723c */ /* 0x040ff00000001824 */
[C---:B------:R-:W-:Y:S08]  /*6600*/  HMMA.16816.F32 R40, R180.reuse, R166, R40 ;  /* 0x000000a6b428723c */ /* 0x040ff00000001828 */
[C---:B------:R-:W-:Y:S08]  /*6610*/  HMMA.16816.F32 R44, R180.reuse, R184, R44 ;  /* 0x000000b8b42c723c */ /* 0x040ff0000000182c */
[----:B------:R-:W-:Y:S08]  /*6620*/  HMMA.16816.F32 R48, R180, R186, R48 ;  /* 0x000000bab430723c */ /* 0x000ff00000001830 */
[C---:B-----5:R-:W-:Y:S08]  /*6630*/  HMMA.16816.F32 R4, R188.reuse, R144, R4 ;  /* 0x00000090bc04723c */ /* 0x060ff00000001804 */
[C---:B------:R-:W-:Y:S08]  /*6640*/  HMMA.16816.F32 R8, R188.reuse, R146, R8 ;  /* 0x00000092bc08723c */ /* 0x040ff00000001808 */
[C---:B-1----:R-:W-:Y:S08]  /*6650*/  HMMA.16816.F32 R12, R188.reuse, R116, R12 ;  /* 0x00000074bc0c723c */ /* 0x042ff0000000180c */
[C---:B------:R-:W-:Y:S01]  /*6660*/  HMMA.16816.F32 R16, R188.reuse, R118, R16 ;  /* 0x00000076bc10723c */ /* 0x040fe20000001810 */
[----:B------:R-:W1:Y:S03]  /*6670*/  LDSM.16.M88.4 R116, [R202+0x4800] ;  /* 0x00480000ca74783b */ /* 0x000e660000000200 */
[----:B------:R-:W-:Y:S02]  /*6680*/  FMUL.FTZ R156, R4, c[0x0][0x320] ;  /* 0x0000c800049c7a20 */ /* 0x000fe40000410000 */
[----:B------:R-:W-:Y:S02]  /*6690*/  FMUL.FTZ R160, R5, c[0x0][0x320] ;  /* 0x0000c80005a07a20 */ /* 0x000fe40000410000 */
[C---:B------:R-:W-:Y:S02]  /*66a0*/  HMMA.16816.F32 R20, R188.reuse, R124, R20 ;  /* 0x0000007cbc14723c */ /* 0x040fe40000001814 */
[----:B------:R-:W2:Y:S02]  /*66b0*/  MUFU.TANH R156, R156 ;  /* 0x0000009c009c7308 */ /* 0x000ea40000002400 */
[----:B------:R-:W-:Y:S02]  /*66c0*/  FMUL.FTZ R158, R10, c[0x0][0x320] ;  /* 0x0000c8000a9e7a20 */ /* 0x000fe40000410000 */
[----:B------:R-:W-:Y:S02]  /*66d0*/  FMUL.FTZ R164, R9, c[0x0][0x320] ;  /* 0x0000c80009a47a20 */ /* 0x000fe40000410000 */
[C---:B------:R-:W-:Y:S01]  /*66e0*/  HMMA.16816.F32 R24, R188.reuse, R126, R24 ;  /* 0x0000007ebc18723c */ /* 0x040fe20000001818 */
[----:B------:R-:W3:Y:S03]  /*66f0*/  LDSM.16.M88.4 R124, [R202+0x5000] ;  /* 0x00500000ca7c783b */ /* 0x000ee60000000200 */
[----:B------:R-:W4:Y:S01]  /*6700*/  MUFU.TANH R160, R160 ;  /* 0x000000a000a07308 */ /* 0x000f220000002400 */
[----:B------:R-:W-:Y:S02]  /*6710*/  FMUL.FTZ R167, R14, c[0x0][0x320] ;  /* 0x0000c8000ea77a20 */ /* 0x000fe40000410000 */
[----:B------:R-:W-:Y:S02]  /*6720*/  FMUL.FTZ R166, R13, c[0x0][0x320] ;  /* 0x0000c8000da67a20 */ /* 0x000fe40000410000 */
[----:B------:R-:W-:Y:S03]  /*6730*/  FMUL.FTZ R165, R18, c[0x0][0x320] ;  /* 0x0000c80012a57a20 */ /* 0x000fe60000410000 */
[----:B------:R-:W-:Y:S02]  /*6740*/  FMUL.FTZ R163, R19, c[0x0][0x320] ;  /* 0x0000c80013a37a20 */ /* 0x000fe40000410000 */
[----:B------:R-:W2:Y:S01]  /*6750*/  MUFU.TANH R164, R164 ;  /* 0x000000a400a47308 */ /* 0x000ea20000002400 */
[----:B------:R-:W-:Y:S04]  /*6760*/  @P6 IMAD.WIDE.U32 R18, R251, c[0x0][0x1e0], RZ ;  /* 0x00007800fb126a25 */ /* 0x000fe800078e00ff */
[----:B------:R-:W-:Y:S01]  /*6770*/  FMUL.FTZ R237, R22, c[0x0][0x320] ;  /* 0x0000c80016ed7a20 */ /* 0x000fe20000410000 */
[----:B------:R-:W-:Y:S01]  /*6780*/  @P6 MOV R22, R218 ;  /* 0x000000da00166202 */ /* 0x000fe20000000f00 */
[----:B------:R-:W-:Y:S01]  /*6790*/  FMUL.FTZ R187, R23, c[0x0][0x320] ;  /* 0x0000c80017bb7a20 */ /* 0x000fe20000410000 */
[----:B------:R-:W-:Y:S01]  /*67a0*/  @P6 MOV R23, R221 ;  /* 0x000000dd00176202 */ /* 0x000fe20000000f00 */
[----:B------:R-:W-:Y:S01]  /*67b0*/  FMUL.FTZ R159, R11, c[0x0][0x320] ;  /* 0x0000c8000b9f7a20 */ /* 0x000fe20000410000 */
[----:B------:R-:W2:Y:S01]  /*67c0*/  MUFU.TANH R158, R158 ;  /* 0x0000009e009e7308 */ /* 0x000ea20000002400 */
[C---:B-1----:R-:W-:Y:S03]  /*67d0*/  HMMA.16816.F32 R28, R188.reuse, R116, R28 ;  /* 0x00000074bc1c723c */ /* 0x042fe6000000181c */
[----:B------:R-:W-:Y:S01]  /*67e0*/  FMUL.FTZ R235, R26, c[0x0][0x320] ;  /* 0x0000c8001aeb7a20 */ /* 0x000fe20000410000 */
[----:B------:R-:W-:Y:S01]  /*67f0*/  @P6 IADD3 R250, R19, R250, RZ ;  /* 0x000000fa13fa6210 */ /* 0x000fe20007ffe0ff */
[----:B------:R-:W-:Y:S03]  /*6800*/  @P6 IMAD.WIDE.U32 R18, R18, 0x60, R22 ;  /* 0x0000006012126825 */ /* 0x000fe600078e0016 */
[C---:B------:R-:W-:Y:S01]  /*6810*/  HMMA.16816.F32 R32, R188.reuse, R118, R32 ;  /* 0x00000076bc20723c */ /* 0x040fe20000001820 */
[----:B------:R-:W1:Y:S01]  /*6820*/  MUFU.TANH R159, R159 ;  /* 0x0000009f009f7308 */ /* 0x000e620000002400 */
[----:B------:R-:W5:Y:S01]  /*6830*/  LDSM.16.M88.4 R116, [R202+0x5800] ;  /* 0x00580000ca74783b */ /* 0x000f620000000200 */
[----:B------:R-:W-:Y:S04]  /*6840*/  DEPBAR.LE SB0, 0x0 ;  /* 0x000080000000791a */ /* 0x000fe80000000000 */
[----:B------:R-:W-:Y:S01]  /*6850*/  FMUL.FTZ R233, R27, c[0x0][0x320] ;  /* 0x0000c8001be97a20 */ /* 0x000fe20000410000 */
[C---:B---3--:R-:W-:Y:S03]  /*6860*/  HMMA.16816.F32 R36, R188.reuse, R124, R36 ;  /* 0x0000007cbc24723c */ /* 0x048fe60000001824 */
[----:B------:R-:W3:Y:S01]  /*6870*/  MUFU.TANH R166, R166 ;  /* 0x000000a600a67308 */ /* 0x000ee20000002400 */
[----:B------:R-:W-:Y:S01]  /*6880*/  BAR.SYNC.DEFER_BLOCKING 0x0 ;  /* 0x0000000000007b1d */ /* 0x000fe20000010000 */
[----:B------:R-:W-:Y:S02]  /*6890*/  @P6 IMAD R10, R250, 0x60, RZ ;  /* 0x00000060fa0a6824 */ /* 0x000fe400078e02ff */
[----:B------:R-:W-:Y:S01]  /*68a0*/  FMUL.FTZ R0, R6, c[0x0][0x320] ;  /* 0x0000c80006007a20 */ /* 0x000fe20000410000 */
[C---:B------:R-:W-:Y:S04]  /*68b0*/  HMMA.16816.F32 R40, R188.reuse, R126, R40 ;  /* 0x0000007ebc28723c */ /* 0x040fe80000001828 */
[----:B------:R-:W-:Y:S01]  /*68c0*/  FMUL.FTZ R245, R30, c[0x0][0x320] ;  /* 0x0000c8001ef57a20 */ /* 0x000fe20000410000 */
[----:B------:R-:W1:Y:S01]  /*68d0*/  MUFU.TANH R0, R0 ;  /* 0x0000000000007308 */ /* 0x000e620000002400 */
[----:B------:R-:W-:Y:S01]  /*68e0*/  FMUL.FTZ R243, R31, c[0x0][0x320] ;  /* 0x0000c8001ff37a20 */ /* 0x000fe20000410000 */
[----:B------:R-:W-:Y:S01]  /*68f0*/  @P6 IADD3 R10, R19, R10, RZ ;  /* 0x0000000a130a6210 */ /* 0x000fe20007ffe0ff */
[----:B------:R-:W-:Y:S04]  /*6900*/  FMUL.FTZ R241, R34, c[0x0][0x320] ;  /* 0x0000c80022f17a20 */ /* 0x000fe80000410000 */
[----:B------:R-:W-:Y:S01]  /*6910*/  @P6 SHF.L.U64.HI R10, R18, 0x1, R10 ;  /* 0x00000001120a6819 */ /* 0x000fe2000001020a */
[----:B------:R-:W-:Y:S02]  /*6920*/  FMUL.FTZ R239, R35, c[0x0][0x320] ;  /* 0x0000c80023ef7a20 */ /* 0x000fe40000410000 */
[----:B------:R-:W1:Y:S01]  /*6930*/  MUFU.TANH R167, R167 ;  /* 0x000000a700a77308 */ /* 0x000e620000002400 */
[----:B------:R-:W-:Y:S02]  /*6940*/  FMUL.FTZ R248, R36, c[0x0][0x320] ;  /* 0x0000c80024f87a20 */ /* 0x000fe40000410000 */
[----:B------:R-:W-:Y:S02]  /*6950*/  FMUL.FTZ R247, R37, c[0x0][0x320] ;  /* 0x0000c80025f77a20 */ /* 0x000fe40000410000 */
[----:B------:R-:W-:Y:S02]  /*6960*/  FMUL.FTZ R157, R7, c[0x0][0x320] ;  /* 0x0000c800079d7a20 */ /* 0x000fe40000410000 */
[----:B------:R-:W-:Y:S02]  /*6970*/  FMUL.FTZ R162, R8, c[0x0][0x320] ;  /* 0x0000c80008a27a20 */ /* 0x000fe40000410000 */
[----:B------:R-:W-:Y:S01]  /*6980*/  FMUL.FTZ R252, R40, c[0x0][0x320] ;  /* 0x0000c80028fc7a20 */ /* 0x000fe20000410000 */
[----:B------:R-:W1:Y:S01]  /*6990*/  MUFU.TANH R11, R248 ;  /* 0x000000f8000b7308 */ /* 0x000e620000002400 */
[C---:B-----5:R-:W-:Y:S03]  /*69a0*/  HMMA.16816.F32 R44, R188.reuse, R116, R44 ;  /* 0x00000074bc2c723c */ /* 0x060fe6000000182c */
[----:B------:R-:W-:Y:S02]  /*69b0*/  FMUL.FTZ R184, R12, c[0x0][0x320] ;  /* 0x0000c8000cb87a20 */ /* 0x000fe40000410000 */
[----:B------:R-:W-:Y:S02]  /*69c0*/  FMUL.FTZ R161, R15, c[0x0][0x320] ;  /* 0x0000c8000fa17a20 */ /* 0x000fe40000410000 */
[----:B------:R-:W-:Y:S01]  /*69d0*/  FMUL.FTZ R185, R16, c[0x0][0x320] ;  /* 0x0000c80010b97a20 */ /* 0x000fe20000410000 */
[----:B------:R-:W-:Y:S01]  /*69e0*/  HMMA.16816.F32 R48, R188, R118, R48 ;  /* 0x00000076bc30723c */ /* 0x000fe20000001830 */
[----:B------:R5:W1:Y:S03]  /*69f0*/  MUFU.TANH R13, R252 ;  /* 0x000000fc000d7308 */ /* 0x000a660000002400 */
[----:B------:R-:W-:Y:S02]  /*6a00*/  FMUL.FTZ R186, R17, c[0x0][0x320] ;  /* 0x0000c80011ba7a20 */ /* 0x000fe40000410000 */
[----:B------:R-:W-:Y:S02]  /*6a10*/  FMUL.FTZ R232, R20, c[0x0][0x320] ;  /* 0x0000c80014e87a20 */ /* 0x000fe40000410000 */
[----:B------:R-:W-:Y:S03]  /*6a20*/  FMUL.FTZ R192, R21, c[0x0][0x320] ;  /* 0x0000c80015c07a20 */ /* 0x000fe60000410000 */
[----:B------:R1:W1:Y:S01]  /*6a30*/  MUFU.TANH R9, R247 ;  /* 0x000000f700097308 */ /* 0x0002620000002400 */
[----:B------:R-:W-:Y:S02]  /*6a40*/  FMUL.FTZ R234, R24, c[0x0][0x320] ;  /* 0x0000c80018ea7a20 */ /* 0x000fe40000410000 */
[----:B------:R-:W-:Y:S02]  /*6a50*/  FMUL.FTZ R236, R25, c[0x0][0x320] ;  /* 0x0000c80019ec7a20 */ /* 0x000fe40000410000 */
[----:B------:R-:W-:Y:S02]  /*6a60*/  FMUL.FTZ R238, R28, c[0x0][0x320] ;  /* 0x0000c8001cee7a20 */ /* 0x000fe40000410000 */
[----:B------:R-:W-:Y:S02]  /*6a70*/  FMUL.FTZ R240, R29, c[0x0][0x320] ;  /* 0x0000c8001df07a20 */ /* 0x000fe40000410000 */
[----:B------:R-:W-:Y:S01]  /*6a80*/  FMUL.FTZ R246, R32, c[0x0][0x320] ;  /* 0x0000c80020f67a20 */ /* 0x000fe20000410000 */
[----:B------:R-:W2:Y:S01]  /*6a90*/  MUFU.TANH R157, R157 ;  /* 0x0000009d009d7308 */ /* 0x000ea20000002400 */
[----:B------:R-:W-:Y:S02]  /*6aa0*/  FMUL.FTZ R249, R33, c[0x0][0x320] ;  /* 0x0000c80021f97a20 */ /* 0x000fe40000410000 */
[----:B------:R-:W-:Y:S02]  /*6ab0*/  FMUL.FTZ R244, R38, c[0x0][0x320] ;  /* 0x0000c80026f47a20 */ /* 0x000fe40000410000 */
[----:B-----5:R-:W-:Y:S02]  /*6ac0*/  FMUL.FTZ R252, R45, c[0x0][0x320] ;  /* 0x0000c8002dfc7a20 */ /* 0x020fe40000410000 */
[----:B------:R-:W-:Y:S02]  /*6ad0*/  FMUL.FTZ R242, R39, c[0x0][0x320] ;  /* 0x0000c80027f27a20 */ /* 0x000fe40000410000 */
[----:B------:R-:W-:Y:S01]  /*6ae0*/  FMUL.FTZ R15, R41, c[0x0][0x320] ;  /* 0x0000c800290f7a20 */ /* 0x000fe20000410000 */
[----:B------:R5:W2:Y:S01]  /*6af0*/  MUFU.TANH R150, R252 ;  /* 0x000000fc00967308 */ /* 0x000aa20000002400 */
[----:B------:R-:W-:Y:S02]  /*6b00*/  FMUL.FTZ R248, R42, c[0x0][0x320] ;  /* 0x0000c8002af87a20 */ /* 0x000fe40000410000 */
[----:B------:R-:W-:Y:S02]  /*6b10*/  FMUL.FTZ R17, R44, c[0x0][0x320] ;  /* 0x0000c8002c117a20 */ /* 0x000fe40000410000 */
[----:B-1----:R-:W-:Y:S02]  /*6b20*/  FMUL.FTZ R247, R43, c[0x0][0x320] ;  /* 0x0000c8002bf77a20 */ /* 0x002fe40000410000 */
[----:B------:R-:W-:Y:S02]  /*6b30*/  FMUL.FTZ R251, R46, c[0x0][0x320] ;  /* 0x0000c8002efb7a20 */ /* 0x000fe40000410000 */
[----:B------:R-:W-:Y:S01]  /*6b40*/  FMUL.FTZ R250, R47, c[0x0][0x320] ;  /* 0x0000c8002ffa7a20 */ /* 0x000fe20000410000 */
[----:B------:R-:W1:Y:S01]  /*6b50*/  MUFU.TANH R162, R162 ;  /* 0x000000a200a27308 */ /* 0x000e620000002400 */
[----:B------:R-:W-:Y:S02]  /*6b60*/  FMUL.FTZ R146, R48, c[0x0][0x320] ;  /* 0x0000c80030927a20 */ /* 0x000fe40000410000 */
[----:B------:R-:W-:Y:S02]  /*6b70*/  FMUL.FTZ R21, R49, c[0x0][0x320] ;  /* 0x0000c80031157a20 */ /* 0x000fe40000410000 */
[----:B------:R-:W-:Y:S05]  /*6b80*/  IMAD R19, R230, -0x60, RZ ;  /* 0xffffffa0e6137824 */ /* 0x000fea00078e02ff */
[----:B------:R-:W1:Y:S01]  /*6b90*/  MUFU.TANH R184, R184 ;  /* 0x000000b800b87308 */ /* 0x000e620000002400 */
[----:B-----5:R-:W-:Y:S02]  /*6ba0*/  @P6 SHF.L.U32 R252, R18, 0x1, RZ ;  /* 0x0000000112fc6819 */ /* 0x020fe400000006ff */
[----:B------:R-:W-:Y:S02]  /*6bb0*/  MOV R18, R217 ;  /* 0x000000d900127202 */ /* 0x000fe40000000f00 */
[C---:B------:R-:W-:Y:S05]  /*6bc0*/  @P6 IADD3 R22, P0, R252.reuse, c[0x0][0x1c8], RZ ;  /* 0x00007200fc166a10 */ /* 0x040fea0007f1e0ff */
[----:B------:R-:W1:Y:S01]  /*6bd0*/  MUFU.TANH R161, R161 ;  /* 0x000000a100a17308 */ /* 0x000e620000002400 */
[----:B------:R-:W-:Y:S02]  /*6be0*/  @P6 IADD3 R14, P5, R252, 0x80, RZ ;  /* 0x00000080fc0e6810 */ /* 0x000fe40007fbe0ff */
[----:B------:R-:W-:Y:S02]  /*6bf0*/  @P6 IADD3.X R23, R10, c[0x0][0x1cc], RZ, P0, !PT ;  /* 0x000073000a176a10 */ /* 0x000fe400007fe4ff */
[----:B------:R-:W-:Y:S01]  /*6c00*/  @P6 IADD3 R26, P2, R14, c[0x0][0x1c8], RZ ;  /* 0x000072000e1a6a10 */ /* 0x000fe20007f5e0ff */
[----:B------:R-:W-:Y:S01]  /*6c10*/  FMUL.FTZ R14, R50, c[0x0][0x320] ;  /* 0x0000c800320e7a20 */ /* 0x000fe20000410000 */
[C---:B------:R-:W-:Y:S01]  /*6c20*/  @P6 SHF.L.U32 R252, R195.reuse, 0x6, RZ ;  /* 0x00000006c3fc6819 */ /* 0x040fe200000006ff */
[----:B------:R-:W-:Y:S01]  /*6c30*/  @!PT LDS RZ, [RZ] ;  /* 0x00000000fffff984 */ /* 0x000fe20000000800 */
[----:B------:R-:W-:Y:S01]  /*6c40*/  @!PT LDS RZ, [RZ] ;  /* 0x00000000fffff984 */ /* 0x000fe20000000800 */
[----:B------:R-:W-:Y:S01]  /*6c50*/  @!PT LDS RZ, [RZ] ;  /* 0x00000000fffff984 */ /* 0x000fe20000000800 */
[----:B------:R5:W-:Y:S01]  /*6c60*/  @P6 LDGSTS.E.BYPASS.LTC128B.128 [R216+0x8100], [R22.64], !P4 ;  /* 0x0810000016d86fae */ /* 0x000be2000e101d4e */
[----:B------:R-:W-:Y:S01]  /*6c70*/  @P6 IADD3.X R27, RZ, c[0x0][0x1cc], R10, P2, P5 ;  /* 0x00007300ff1b6a10 */ /* 0x000fe200017ea40a */
[----:B------:R-:W1:Y:S01]  /*6c80*/  MUFU.TANH R185, R185 ;  /* 0x000000b900b97308 */ /* 0x000e620000002400 */
[-C--:B------:R-:W-:Y:S02]  /*6c90*/  @P6 IADD3 R30, P1, R22, R252.reuse, RZ ;  /* 0x000000fc161e6210 */ /* 0x080fe40007f3e0ff */
[----:B------:R-:W-:Y:S02]  /*6ca0*/  @P6 SHF.L.U64.HI R10, R195, 0x6, R194 ;  /* 0x00000006c30a6819 */ /* 0x000fe400000102c2 */
[----:B------:R-:W-:Y:S01]  /*6cb0*/  @P6 IADD3 R34, P2, R30, R252, RZ ;  /* 0x000000fc1e226210 */ /* 0x000fe20007f5e0ff */
[----:B------:R1:W-:Y:S01]  /*6cc0*/  @P6 LDGSTS.E.BYPASS.LTC128B.128 [R216+0xb100], [R26.64], !P3 ;  /* 0x0b1000001ad86fae */ /* 0x0003e2000d901d4e */
[-C--:B------:R-:W-:Y:S01]  /*6cd0*/  @P6 IADD3.X R31, R23, R10.reuse, RZ, P1, !PT ;  /* 0x0000000a171f6210 */ /* 0x080fe20000ffe4ff */
[----:B------:R-:W-:Y:S01]  /*6ce0*/  FMUL.FTZ R252, R51, c[0x0][0x320] ;  /* 0x0000c80033fc7a20 */ /* 0x000fe20000410000 */
[----:B------:R-:W-:Y:S01]  /*6cf0*/  PLOP3.LUT P0, PT, PT, PT, UP3, 0x80, 0x0 ;  /* 0x000000000000781c */ /* 0x000fe20003f0f038 */
[----:B------:R-:W1:Y:S01]  /*6d00*/  MUFU.TANH R186, R186 ;  /* 0x000000ba00ba7308 */ /* 0x000e620000002400 */
[----:B------:R-:W-:Y:S03]  /*6d10*/  @P6 IADD3.X R35, R31, R10, RZ, P2, !PT ;  /* 0x0000000a1f236210 */ /* 0x000fe600017fe4ff */
[----:B------:R1:W-:Y:S06]  /*6d20*/  @P6 LDGSTS.E.BYPASS.LTC128B.128 [R216+0x9100], [R30.64], !P4 ;  /* 0x091000001ed86fae */ /* 0x0003ec000e101d4e */
[----:B------:R-:W1:Y:S02]  /*6d30*/  MUFU.TANH R165, R165 ;  /* 0x000000a500a57308 */ /* 0x000e640000002400 */
[----:B------:R1:W-:Y:S01]  /*6d40*/  @P6 LDGSTS.E.BYPASS.LTC128B.128 [R216+0xc100], [R30.64+0x80], !P3 ;  /* 0x0c1000801ed86fae */ /* 0x0003e2000d901d4e */
[----:B------:R-:W-:Y:S02]  /*6d50*/  @P0 MOV R18, R193 ;  /* 0x000000c100120202 */ /* 0x000fe40000000f00 */
[----:B-----5:R-:W-:Y:S02]  /*6d60*/  IADD3 R22, -R222, 0x1, R19 ;  /* 0x00000001de167810 */ /* 0x020fe40007ffe113 */
[----:B------:R-:W-:Y:S02]  /*6d70*/  PLOP3.LUT P0, PT, PT, PT, UP2, 0x40, 0x0 ;  /* 0x000000000000781c */ /* 0x000fe40003f0e828 */
[----:B------:R-:W-:Y:S01]  /*6d80*/  IADD3 R22, R22, c[0x0][0x1d0], RZ ;  /* 0x0000740016167a10 */ /* 0x000fe20007ffe0ff */
[----:B------:R-:W1:Y:S01]  /*6d90*/  MUFU.TANH R163, R163 ;  /* 0x000000a300a37308 */ /* 0x000e620000002400 */
[----:B------:R1:W-:Y:S02]  /*6da0*/  @P6 LDGSTS.E.BYPASS.LTC128B.128 [R216+0xa100], [R34.64], !P4 ;  /* 0x0a10000022d86fae */ /* 0x0003e4000e101d4e */
[----:B------:R-:W-:Y:S04]  /*6db0*/  IADD3 R22, R22, -c[0x0][0x168], RZ ;  /* 0x80005a0016167a10 */ /* 0x000fe80007ffe0ff */
[C---:B------:R-:W-:Y:S02]  /*6dc0*/  IADD3 R23, R22.reuse, c[0x0][0x328], RZ ;  /* 0x0000ca0016177a10 */ /* 0x040fe40007ffe0ff */
[----:B------:R1:W-:Y:S01]  /*6dd0*/  @P6 LDGSTS.E.BYPASS.LTC128B.128 [R216+0xd100], [R34.64+0x80], !P3 ;  /* 0x0d10008022d86fae */ /* 0x0003e2000d901d4e */
[----:B------:R-:W1:Y:S01]  /*6de0*/  MUFU.TANH R232, R232 ;  /* 0x000000e800e87308 */ /* 0x000e620000002400 */
[----:B------:R-:W-:Y:S06]  /*6df0*/  IADD3 R22, R22, UR6, RZ ;  /* 0x0000000616167c10 */ /* 0x000fec000fffe0ff */
[----:B------:R-:W0:Y:S03]  /*6e00*/  LDGDEPBAR ;  /* 0x00000000000079af */ /* 0x000e260000000000 */
[----:B------:R-:W1:Y:S05]  /*6e10*/  MUFU.TANH R192, R192 ;  /* 0x000000c000c07308 */ /* 0x000e6a0000002400 */
[----:B------:R-:W1:Y:S05]  /*6e20*/  SHFL.IDX PT, R10, R18, RZ, 0x1c1f ;  /* 0x001c1fff120a7589 */ /* 0x000e6a00000e0000 */
[----:B------:R-:W2:Y:S10]  /*6e30*/  MUFU.TANH R237, R237 ;  /* 0x000000ed00ed7308 */ /* 0x000eb40000002400 */
[----:B------:R-:W2:Y:S01]  /*6e40*/  MUFU.TANH R187, R187 ;  /* 0x000000bb00bb7308 */ /* 0x000ea20000002400 */
[----:B-1----:R-:W-:Y:S09]  /*6e50*/  IADD3 R26, R23, R10, RZ ;  /* 0x0000000a171a7210 */ /* 0x002ff20007ffe0ff */
[----:B------:R-:W1:Y:S01]  /*6e60*/  MUFU.TANH R234, R234 ;  /* 0x000000ea00ea7308 */ /* 0x000e620000002400 */
[----:B------:R-:W-:Y:S09]  /*6e70*/  IADD3 R25, R10, R22, RZ ;  /* 0x000000160a197210 */ /* 0x000ff20007ffe0ff */
[----:B------:R-:W1:Y:S10]  /*6e80*/  MUFU.TANH R236, R236 ;  /* 0x000000ec00ec7308 */ /* 0x000e740000002400 */
        /* <DEDUP_REMOVED lines=21> */
[----:B------:R-:W1:Y:S01]  /*6fe0*/  MUFU.TANH R252, R252 ;  /* 0x000000fc00fc7308 */ /* 0x000e620000002400 */
[----:B------:R-:W-:-:S05]  /*6ff0*/  @P0 BRA `(.L_x_34) ;  /* 0x0000019000000947 */ /* 0x000fca0003800000 */
[----:B--234-:R-:W-:Y:S01]  /*7000*/  IADD3 R5, R10, c[0x0][0x1d0], RZ ;  /* 0x000074000a057a10 */ /* 0x01cfe20007ffe0ff */
[----:B------:R-:W-:Y:S03]  /*7010*/  BSSY B0, `(.L_x_35) ;  /* 0x0000012000007945 */ /* 0x000fe60003800000 */
[----:B------:R-:W-:Y:S04]  /*7020*/  IADD3 R5, R5, -c[0x0][0x168], RZ ;  /* 0x80005a0005057a10 */ /* 0x000fe80007ffe0ff */
[----:B------:R-:W-:Y:S11]  /*7030*/  ISETP.GT.AND P0, PT, R5, -0x1, PT ;  /* 0xffffffff0500780c */ /* 0x000ff60003f04270 */
[----:B------:R-:W-:Y:S02]  /*7040*/  @!UPT UIADD3 URZ, URZ, URZ, URZ ;  /* 0x0000003f3f3ff290 */ /* 0x000fe4000fffe03f */
[----:B------:R-:W-:-:S05]  /*7050*/  @P0 BRA `(.L_x_36) ;  /* 0x0000008000000947 */ /* 0x000fca0003800000 */
[----:B------:R-:W-:Y:S01]  /*7060*/  LOP3.LUT R5, RZ, R5, RZ, 0x33, !PT ;  /* 0x00000005ff057212 */ /* 0x000fe200078e33ff */
[----:B------:R-:W-:Y:S05]  /*7070*/  IMAD.MOV.U32 R4, RZ, RZ, c[0x0][0x32c] ;  /* 0x0000cb00ff047624 */ /* 0x000fea00078e00ff */
[----:B------:R-:W-:Y:S11]  /*7080*/  ISETP.NE.AND P0, PT, R4, 0x1, PT ;  /* 0x000000010400780c */ /* 0x000ff60003f05270 */
[----:B------:R-:W-:Y:S02]  /*7090*/  @!UPT UIADD3 URZ, URZ, URZ, URZ ;  /* 0x0000003f3f3ff290 */ /* 0x000fe4000fffe03f */
[----:B------:R-:W-:Y:S05]  /*70a0*/  @P0 IMAD.HI.U32 R4, R5, c[0x0][0x330], RZ ;  /* 0x0000cc0005040a27 */ /* 0x000fea00078e00ff */
[----:B------:R-:W-:Y:S04]  /*70b0*/  @P0 SHF.R.U32.HI R5, RZ, c[0x0][0x334], R4 ;  /* 0x0000cd00ff050a19 */ /* 0x000fe80000011604 */
[----:B------:R-:W-:Y:S01]  /*70c0*/  LOP3.LUT R5, RZ, R5, RZ, 0x33, !PT ;  /* 0x00000005ff057212 */ /* 0x000fe200078e33ff */
[----:B------:R-:W-:-:S05]  /*70d0*/  BRA `(.L_x_37) ;  /* 0x0000005000007947 */ /* 0x000fca0003800000 */
.L_x_36:
[----:B------:R-:W-:Y:S04]  /*70e0*/  MOV R4, c[0x0][0x32c] ;  /* 0x0000cb0000047a02 */ /* 0x000fe80000000f00 */
[----:B------:R-:W-:Y:S11]  /*70f0*/  ISETP.NE.AND P0, PT, R4, 0x1, PT ;  /* 0x000000010400780c */ /* 0x000ff60003f05270 */
[----:B------:R-:W-:Y:S02]  /*7100*/  @!UPT UIADD3 URZ, URZ, URZ, URZ ;  /* 0x0000003f3f3ff290 */ /* 0x000fe4000fffe03f */
[----:B------:R-:W-:Y:S05]  /*7110*/  @P0 IMAD.HI.U32 R4, R5, c[0x0][0x330], RZ ;  /* 0x0000cc0005040a27 */ /* 0x000fea00078e00ff */
[----:B------:R-:W-:Y:S02]  /*7120*/  @P0 SHF.R.U32.HI R5, RZ, c[0x0][0x334], R4 ;  /* 0x0000cd00ff050a19 */ /* 0x000fe40000011604 */
.L_x_37:
[----:B------:R-:W-:Y:S05]  /*7130*/  BSYNC B0 ;  /* 0x0000000000007941 */ /* 0x000fea0003800000 */
.L_x_35:
[----:B------:R-:W-:Y:S04]  /*7140*/  IMAD.IADD R4, R19, 0x1, -R222 ;  /* 0x0000000113047824 */ /* 0x000fe800078e0ade */
[----:B------:R-:W-:Y:S05]  /*7150*/  IMAD R4, R5, c[0x0][0x32c], R4 ;  /* 0x0000cb0005047a24 */ /* 0x000fea00078e0204 */
[----:B------:R-:W-:Y:S02]  /*7160*/  IADD3 R5, R4, c[0x0][0x32c], RZ ;  /* 0x0000cb0004057a10 */ /* 0x000fe40007ffe0ff */
[----:B------:R-:W-:Y:S02]  /*7170*/  IMNMX R25, R25, R4, !PT ;  /* 0x0000000419197217 */ /* 0x000fe40007800200 */
[----:B------:R-:W-:Y:S02]  /*7180*/  IMNMX R26, R26, R5, PT ;  /* 0x000000051a1a7217 */ /* 0x000fe40003800200 */
.L_x_34:
[C---:B--234-:R-:W-:Y:S01]  /*7190*/  ISETP.GE.AND P0, PT, R19.reuse, 0x1, PT ;  /* 0x000000011300780c */ /* 0x05cfe20003f06270 */
[----:B------:R-:W2:Y:S01]  /*71a0*/  SHFL.IDX PT, R4, R18, 0x1, 0x1c1f ;  /* 0x003c1f0012047f89 */ /* 0x000ea200000e0000 */
[----:B------:R-:W-:Y:S02]  /*71b0*/  ISETP.GE.AND P1, PT, R19, 0x2, PT ;  /* 0x000000021300780c */ /* 0x000fe40003f26270 */
[----:B------:R-:W-:Y:S02]  /*71c0*/  LOP3.LUT R223, R223, 0xfff7ffff, RZ, 0xc0, !PT ;  /* 0xfff7ffffdfdf7812 */ /* 0x000fe400078ec0ff */
[C---:B------:R-:W-:Y:S02]  /*71d0*/  ISETP.GE.AND P2, PT, R19.reuse, 0x9, PT ;  /* 0x000000091300780c */ /* 0x040fe40003f46270 */
[C---:B------:R-:W-:Y:S02]  /*71e0*/  ISETP.GE.AND P6, PT, R19.reuse, 0x51, PT ;  /* 0x000000511300780c */ /* 0x040fe40003fc6270 */
[----:B------:R-:W-:Y:S03]  /*71f0*/  ISETP.GE.AND P5, PT, R19, 0x52, PT ;  /* 0x000000521300780c */ /* 0x000fe60003fa6270 */
[----:B------:R-:W-:Y:S02]  /*7200*/  @P0 LOP3.LUT R223, R223, 0x80000, RZ, 0xfc, !PT ;  /* 0x00080000dfdf0812 */ /* 0x000fe400078efcff */
[----:B------:R-:W-:Y:S02]  /*7210*/  ISETP.GT.AND P0, PT, R25, RZ, !P0 ;  /* 0x000000ff1900720c */ /* 0x000fe40004704270 */
[----:B------:R-:W-:Y:S02]  /*7220*/  LOP3.LUT R223, R223, 0xfffbffff, RZ, 0xc0, !PT ;  /* 0xfffbffffdfdf7812 */ /* 0x000fe400078ec0ff */
[----:B------:R-:W-:Y:S02]  /*7230*/  ISETP.LT.OR P0, PT, R26, 0x1, P0 ;  /* 0x000000011a00780c */ /* 0x000fe40000701670 */
[----:B------:R-:W-:Y:S02]  /*7240*/  @P1 LOP3.LUT R223, R223, 0x40000, RZ, 0xfc, !PT ;  /* 0x00040000dfdf1812 */ /* 0x000fe400078efcff */
[----:B------:R-:W-:Y:S02]  /*7250*/  ISETP.GT.AND P1, PT, R25, 0x1, !P1 ;  /* 0x000000011900780c */ /* 0x000fe40004f24270 */
[----:B------:R-:W-:Y:S01]  /*7260*/  LOP3.LUT R223, R223, 0xfffdffff, RZ, 0xc0, !PT ;  /* 0xfffdffffdfdf7812 */ /* 0x000fe200078ec0ff */
[--C-:B--2---:R-:W-:Y:S01]  /*7270*/  IMAD.IADD R23, R23, 0x1, R4.reuse ;  /* 0x0000000117177824 */ /* 0x104fe200078e0204 */
[----:B------:R-:W-:Y:S01]  /*7280*/  FSEL R12, R156, -INF , !P0 ;  /* 0xff8000009c0c7808 */ /* 0x000fe20004000000 */
[----:B------:R-:W-:Y:S01]  /*7290*/  IMAD.IADD R22, R22, 0x1, R4 ;  /* 0x0000000116167824 */ /* 0x000fe200078e0204 */
[----:B------:R-:W-:Y:S02]  /*72a0*/  @P2 LOP3.LUT R223, R223, 0x20000, RZ, 0xfc, !PT ;  /* 0x00020000dfdf2812 */ /* 0x000fe400078efcff */
[----:B------:R-:W-:Y:S02]  /*72b0*/  ISETP.GT.AND P0, PT, R25, 0x8, !P2 ;  /* 0x000000081900780c */ /* 0x000fe40005704270 */
[C---:B------:R-:W-:Y:S02]  /*72c0*/  ISETP.GE.AND P2, PT, R19.reuse, 0xa, PT ;  /* 0x0000000a1300780c */ /* 0x040fe40003f46270 */
[C---:B------:R-:W-:Y:S02]  /*72d0*/  ISETP.LT.OR P1, PT, R26.reuse, 0x2, P1 ;  /* 0x000000021a00780c */ /* 0x040fe40000f21670 */
[----:B------:R-:W-:Y:S02]  /*72e0*/  ISETP.LT.OR P0, PT, R26, 0x9, P0 ;  /* 0x000000091a00780c */ /* 0x000fe40000701670 */
[----:B------:R-:W-:Y:S02]  /*72f0*/  FSEL R10, R160, -INF , !P1 ;  /* 0xff800000a00a7808 */ /* 0x000fe40004800000 */
[----:B------:R-:W-:Y:S02]  /*7300*/  ISETP.GE.AND P1, PT, R19, 0x11, PT ;  /* 0x000000111300780c */ /* 0x000fe40003f26270 */
[----:B------:R-:W-:Y:S02]  /*7310*/  LOP3.LUT R223, R223, 0xfffeffff, RZ, 0xc0, !PT ;  /* 0xfffeffffdfdf7812 */ /* 0x000fe400078ec0ff */
[----:B------:R-:W-:Y:S02]  /*7320*/  FSEL R6, R162, -INF , !P0 ;  /* 0xff800000a2067808 */ /* 0x000fe40004000000 */
[----:B------:R-:W-:Y:S02]  /*7330*/  @P2 LOP3.LUT R223, R223, 0x10000, RZ, 0xfc, !PT ;  /* 0x00010000dfdf2812 */ /* 0x000fe400078efcff */
[----:B------:R-:W-:Y:S02]  /*7340*/  ISETP.GT.AND P0, PT, R25, 0x9, !P2 ;  /* 0x000000091900780c */ /* 0x000fe40005704270 */
[----:B------:R-:W-:Y:S02]  /*7350*/  LOP3.LUT R223, R223, 0xffff7fff, RZ, 0xc0, !PT ;  /* 0xffff7fffdfdf7812 */ /* 0x000fe400078ec0ff */
[----:B------:R-:W-:Y:S02]  /*7360*/  ISETP.LT.OR P0, PT, R26, 0xa, P0 ;  /* 0x0000000a1a00780c */ /* 0x000fe40000701670 */
[----:B------:R-:W-:Y:S02]  /*7370*/  @P1 LOP3.LUT R223, R223, 0x8000, RZ, 0xfc, !PT ;  /* 0x00008000dfdf1812 */ /* 0x000fe400078efcff */
[----:B------:R-:W-:Y:S02]  /*7380*/  FSEL R8, R164, -INF , !P0 ;  /* 0xff800000a4087808 */ /* 0x000fe40004000000 */
[----:B------:R-:W-:Y:S02]  /*7390*/  ISETP.GT.AND P0, PT, R25, 0x10, !P1 ;  /* 0x000000101900780c */ /* 0x000fe40004f04270 */
[----:B------:R-:W-:Y:S02]  /*73a0*/  ISETP.GE.AND P1, PT, R19, 0x12, PT ;  /* 0x000000121300780c */ /* 0x000fe40003f26270 */
[----:B------:R-:W-:Y:S02]  /*73b0*/  ISETP.LT.OR P0, PT, R26, 0x11, P0 ;  /* 0x000000111a00780c */ /* 0x000fe40000701670 */
[----:B------:R-:W-:Y:S02]  /*73c0*/  LOP3.LUT R223, R223, 0xffffbfff, RZ, 0xc0, !PT ;  /* 0xffffbfffdfdf7812 */ /* 0x000fe400078ec0ff */
[----:B------:R-:W-:Y:S02]  /*73d0*/  FSEL R42, R184, -INF , !P0 ;  /* 0xff800000b82a7808 */ /* 0x000fe40004000000 */
[----:B------:R-:W-:Y:S02]  /*73e0*/  ISETP.GT.AND P0, PT, R25, 0x11, !P1 ;  /* 0x000000111900780c */ /* 0x000fe40004f04270 */
[----:B------:R-:W-:Y:S02]  /*73f0*/  ISETP.GE.AND P2, PT, R19, 0x59, PT ;  /* 0x000000591300780c */ /* 0x000fe40003f46270 */
[----:B------:R-:W-:Y:S02]  /*7400*/  ISETP.LT.OR P0, PT, R26, 0x12, P0 ;  /* 0x000000121a00780c */ /* 0x000fe40000701670 */
[----:B------:R-:W-:Y:S02]  /*7410*/  @P1 LOP3.LUT R223, R223, 0x4000, RZ, 0xfc, !PT ;  /* 0x00004000dfdf1812 */ /* 0x000fe400078efcff */
[----:B------:R-:W-:Y:S02]  /*7420*/  ISETP.GE.AND P1, PT, R19, 0x19, PT ;  /* 0x000000191300780c */ /* 0x000fe40003f26270 */
[----:B------:R-:W-:Y:S02]  /*7430*/  LOP3.LUT R223, R223, 0xffffdfff, RZ, 0xc0, !PT ;  /* 0xffffdfffdfdf7812 */ /* 0x000fe400078ec0ff */
[----:B------:R-:W-:Y:S02]  /*7440*/  FSEL R40, R166, -INF , !P0 ;  /* 0xff800000a6287808 */ /* 0x000fe40004000000 */
[----:B------:R-:W-:Y:S04]  /*7450*/  ISETP.GT.AND P0, PT, R25, 0x18, !P1 ;  /* 0x000000181900780c */ /* 0x000fe80004f04270 */
[C---:B------:R-:W-:Y:S03]  /*7460*/  ISETP.LT.OR P0, PT, R26.reuse, 0x19, P0 ;  /* 0x000000191a00780c */ /* 0x040fe60000701670 */
[----:B------:R-:W-:Y:S02]  /*7470*/  @P1 LOP3.LUT R223, R223, 0x2000, RZ, 0xfc, !PT ;  /* 0x00002000dfdf1812 */ /* 0x000fe400078efcff */
[----:B------:R-:W-:Y:S02]  /*7480*/  ISETP.GE.AND P1, PT, R19, 0x1a, PT ;  /* 0x0000001a1300780c */ /* 0x000fe40003f26270 */
[----:B------:R-:W-:Y:S02]  /*7490*/  LOP3.LUT R223, R223, 0xffffefff, RZ, 0xc0, !PT ;  /* 0xffffefffdfdf7812 */ /* 0x000fe400078ec0ff */
[----:B------:R-:W-:Y:S02]  /*74a0*/  FSEL R50, R185, -INF , !P0 ;  /* 0xff800000b9327808 */ /* 0x000fe40004000000 */
[----:B------:R-:W-:Y:S04]  /*74b0*/  ISETP.GT.AND P0, PT, R25, 0x19, !P1 ;  /* 0x000000191900780c */ /* 0x000fe80004f04270 */
[----:B------:R-:W-:Y:S03]  /*74c0*/  ISETP.LT.OR P0, PT, R26, 0x1a, P0 ;  /* 0x0000001a1a00780c */ /* 0x000fe60000701670 */
        /* <DEDUP_REMOVED lines=21> */
[----:B-1----:R-:W-:Y:S02]  /*7620*/  FSEL R162, R234, -INF , !P0 ;  /* 0xff800000eaa27808 */ /* 0x002fe40004000000 */
        /* <DEDUP_REMOVED lines=40> */
[----:B------:R-:W-:Y:S02]  /*78b0*/  FSEL R192, R9, -INF , !P0 ;  /* 0xff80000009c07808 */ /* 0x000fe40004000000 */
[----:B------:R-:W-:Y:S02]  /*78c0*/  LOP3.LUT R223, R223, 0xfffffffd, RZ, 0xc0, !PT ;  /* 0xfffffffddfdf7812 */ /* 0x000fe400078ec0ff */
[----:B------:R-:W-:Y:S04]  /*78d0*/  ISETP.GT.AND P0, PT, R25, 0x48, !P1 ;  /* 0x000000481900780c */ /* 0x000fe80004f04270 */
[C---:B------:R-:W-:Y:S03]  /*78e0*/  ISETP.LT.OR P0, PT, R26.reuse, 0x49, P0 ;  /* 0x000000491a00780c */ /* 0x040fe60000701670 */
[----:B------:R-:W-:Y:S02]  /*78f0*/  @P1 LOP3.LUT R223, R223, 0x2, RZ, 0xfc, !PT ;  /* 0x00000002dfdf1812 */ /* 0x000fe400078efcff */
[----:B------:R-:W-:Y:S02]  /*7900*/  ISETP.GE.AND P1, PT, R19, 0x4a, PT ;  /* 0x0000004a1300780c */ /* 0x000fe40003f26270 */
[----:B------:R-:W-:Y:S02]  /*7910*/  FSEL R184, R13, -INF , !P0 ;  /* 0xff8000000db87808 */ /* 0x000fe40004000000 */
[----:B------:R-:W-:Y:S02]  /*7920*/  ISETP.GT.AND P0, PT, R25, 0x49, !P1 ;  /* 0x000000491900780c */ /* 0x000fe40004f04270 */
[----:B------:R-:W-:Y:S02]  /*7930*/  LOP3.LUT R223, R223, 0xfffffffe, RZ, 0xc0, !PT ;  /* 0xfffffffedfdf7812 */ /* 0x000fe400078ec0ff */
[C---:B------:R-:W-:Y:S04]  /*7940*/  ISETP.LT.OR P0, PT, R26.reuse, 0x4a, P0 ;  /* 0x0000004a1a00780c */ /* 0x040fe80000701670 */
[----:B------:R-:W-:Y:S02]  /*7950*/  FSEL R166, R15, -INF , !P0 ;  /* 0xff8000000fa67808 */ /* 0x000fe40004000000 */
[----:B------:R-:W-:Y:S02]  /*7960*/  ISETP.GT.AND P0, PT, R25, 0x50, !P6 ;  /* 0x000000501900780c */ /* 0x000fe40007704270 */
[----:B------:R-:W-:Y:S02]  /*7970*/  @P1 LOP3.LUT R223, R223, 0x1, RZ, 0xfc, !PT ;  /* 0x00000001dfdf1812 */ /* 0x000fe400078efcff */
[C---:B------:R-:W-:Y:S02]  /*7980*/  ISETP.LT.OR P0, PT, R26.reuse, 0x51, P0 ;  /* 0x000000511a00780c */ /* 0x040fe40000701670 */
[----:B------:R-:W-:Y:S02]  /*7990*/  ISETP.GE.AND P1, PT, R19, 0x5a, PT ;  /* 0x0000005a1300780c */ /* 0x000fe40003f26270 */
[----:B------:R-:W-:Y:S02]  /*79a0*/  FSEL R156, R17, -INF , !P0 ;  /* 0xff800000119c7808 */ /* 0x000fe40004000000 */
[C---:B------:R-:W-:Y:S04]  /*79b0*/  ISETP.GT.AND P0, PT, R25.reuse, 0x51, !P5 ;  /* 0x000000511900780c */ /* 0x040fe80006f04270 */
[----:B------:R-:W-:Y:S04]  /*79c0*/  ISETP.LT.OR P0, PT, R26, 0x52, P0 ;  /* 0x000000521a00780c */ /* 0x000fe80000701670 */
[----:B------:R-:W-:Y:S02]  /*79d0*/  FSEL R150, R150, -INF , !P0 ;  /* 0xff80000096967808 */ /* 0x000fe40004000000 */
[C---:B------:R-:W-:Y:S04]  /*79e0*/  ISETP.GT.AND P0, PT, R25.reuse, 0x58, !P2 ;  /* 0x000000581900780c */ /* 0x040fe80005704270 */
[----:B------:R-:W-:Y:S04]  /*79f0*/  ISETP.LT.OR P0, PT, R26, 0x59, P0 ;  /* 0x000000591a00780c */ /* 0x000fe80000701670 */
[----:B------:R-:W-:Y:S02]  /*7a00*/  FSEL R146, R146, -INF , !P0 ;  /* 0xff80000092927808 */ /* 0x000fe40004000000 */
[----:B------:R-:W-:Y:S04]  /*7a10*/  ISETP.GT.AND P0, PT, R25, 0x59, !P1 ;  /* 0x000000591900780c */ /* 0x000fe80004f04270 */
[----:B------:R-:W-:Y:S04]  /*7a20*/  ISETP.LT.OR P0, PT, R26, 0x5a, P0 ;  /* 0x0000005a1a00780c */ /* 0x000fe80000701670 */
[----:B------:R-:W-:Y:S02]  /*7a30*/  FSEL R144, R21, -INF , !P0 ;  /* 0xff80000015907808 */ /* 0x000fe40004000000 */
[----:B------:R-:W-:Y:S11]  /*7a40*/  PLOP3.LUT P0, PT, PT, PT, UP2, 0x40, 0x0 ;  /* 0x000000000000781c */ /* 0x000ff60003f0e828 */
[----:B------:R-:W-:Y:S02]  /*7a50*/  @!UPT UIADD3 URZ, URZ, URZ, URZ ;  /* 0x0000003f3f3ff290 */ /* 0x000fe4000fffe03f */
[----:B------:R-:W-:-:S05]  /*7a60*/  @P0 BRA `(.L_x_38) ;  /* 0x0000019000000947 */ /* 0x000fca0003800000 */
[----:B------:R-:W-:Y:S01]  /*7a70*/  IADD3 R4, R4, c[0x0][0x1d0], RZ ;  /* 0x0000740004047a10 */ /* 0x000fe20007ffe0ff */
        /* <DEDUP_REMOVED lines=13> */
.L_x_40:
[----:B------:R-:W-:Y:S04]  /*7b50*/  MOV R4, c[0x0][0x32c] ;  /* 0x0000cb0000047a02 */ /* 0x000fe80000000f00 */
[----:B------:R-:W-:Y:S11]  /*7b60*/  ISETP.NE.AND P0, PT, R4, 0x1, PT ;  /* 0x000000010400780c */ /* 0x000ff60003f05270 */
[----:B------:R-:W-:Y:S02]  /*7b70*/  @!UPT UIADD3 URZ, URZ, URZ, URZ ;  /* 0x0000003f3f3ff290 */ /* 0x000fe4000fffe03f */
[----:B------:R-:W-:Y:S05]  /*7b80*/  @P0 IMAD.HI.U32 R4, R5, c[0x0][0x330], RZ ;  /* 0x0000cc0005040a27 */ /* 0x000fea00078e00ff */
[----:B------:R-:W-:Y:S02]  /*7b90*/  @P0 SHF.R.U32.HI R5, RZ, c[0x0][0x334], R4 ;  /* 0x0000cd00ff050a19 */ /* 0x000fe40000011604 */
.L_x_41:
[----:B------:R-:W-:Y:S05]  /*7ba0*/  BSYNC B0 ;  /* 0x0000000000007941 */ /* 0x000fea0003800000 */
.L_x_39:
[----:B------:R-:W-:Y:S04]  /*7bb0*/  IMAD.IADD R4, R19, 0x1, -R222 ;  /* 0x0000000113047824 */ /* 0x000fe800078e0ade */
[----:B------:R-:W-:Y:S05]  /*7bc0*/  IMAD R4, R5, c[0x0][0x32c], R4 ;  /* 0x0000cb0005047a24 */ /* 0x000fea00078e0204 */
[----:B------:R-:W-:Y:S02]  /*7bd0*/  IADD3 R16, R4, c[0x0][0x32c], RZ ;  /* 0x0000cb0004107a10 */ /* 0x000fe40007ffe0ff */
[----:B------:R-:W-:Y:S02]  /*7be0*/  IMNMX R22, R22, R4, !PT ;  /* 0x0000000416167217 */ /* 0x000fe40007800200 */
[----:B------:R-:W-:Y:S02]  /*7bf0*/  IMNMX R23, R23, R16, PT ;  /* 0x0000001017177217 */ /* 0x000fe40003800200 */
.L_x_38:
[----:B------:R-:W-:Y:S01]  /*7c00*/  LOP3.LUT P0, RZ, R223, 0x80000, RZ, 0xc0, !PT ;  /* 0x00080000dfff7812 */ /* 0x000fe2000780c0ff */
[----:B------:R-:W-:Y:S01]  /*7c10*/  LDSM.16.MT88.4 R28, [R209+0x100] ;  /* 0x00010000d11c783b */ /* 0x000fe20000004200 */
[----:B------:R-:W-:Y:S02]  /*7c20*/  FMNMX.FTZ R7, R12, R3, !PT ;  /* 0x000000030c077209 */ /* 0x000fe40007810000 */
[----:B------:R-:W-:Y:S02]  /*7c30*/  ISETP.GT.AND P0, PT, R22, RZ, !P0 ;  /* 0x000000ff1600720c */ /* 0x000fe40004704270 */
[----:B------:R-:W-:Y:S02]  /*7c40*/  FMNMX.FTZ R7, R10, R7, !PT ;  /* 0x000000070a077209 */ /* 0x000fe40007810000 */
[----:B------:R-:W-:Y:S01]  /*7c50*/  ISETP.LT.OR P0, PT, R23, 0x1, P0 ;  /* 0x000000011700780c */ /* 0x000fe20000701670 */
[----:B------:R-:W-:Y:S01]  /*7c60*/  LDSM.16.MT88.4 R36, [R208+0x100] ;  /* 0x00010000d024783b */ /* 0x000fe20000004200 */
[----:B------:R-:W-:Y:S02]  /*7c70*/  FMNMX.FTZ R7, R6, R7, !PT ;  /* 0x0000000706077209 */ /* 0x000fe40007810000 */
[----:B------:R-:W-:Y:S02]  /*7c80*/  FSEL R15, R0, -INF , !P0 ;  /* 0xff800000000f7808 */ /* 0x000fe40004000000 */
[----:B------:R-:W-:Y:S02]  /*7c90*/  LOP3.LUT P0, RZ, R223, 0x40000, RZ, 0xc0, !PT ;  /* 0x00040000dfff7812 */ /* 0x000fe4000780c0ff */
[----:B------:R-:W-:Y:S01]  /*7ca0*/  FMNMX.FTZ R7, R8, R7, !PT ;  /* 0x0000000708077209 */ /* 0x000fe20007810000 */
[----:B------:R-:W-:Y:S01]  /*7cb0*/  LDSM.16.MT88.4 R44, [R212+0x3100] ;  /* 0x00310000d42c783b */ /* 0x000fe20000004200 */
[----:B------:R-:W-:Y:S02]  /*7cc0*/  ISETP.GT.AND P0, PT, R22, 0x1, !P0 ;  /* 0x000000011600780c */ /* 0x000fe40004704270 */
[----:B------:R-:W-:Y:S02]  /*7cd0*/  FMNMX.FTZ R7, R42, R7, !PT ;  /* 0x000000072a077209 */ /* 0x000fe40007810000 */
[----:B------:R-:W-:Y:S02]  /*7ce0*/  ISETP.LT.OR P0, PT, R23, 0x2, P0 ;  /* 0x000000021700780c */ /* 0x000fe40000701670 */
[----:B------:R-:W-:Y:S02]  /*7cf0*/  FMNMX.FTZ R7, R40, R7, !PT ;  /* 0x0000000728077209 */ /* 0x000fe40007810000 */
[----:B------:R-:W-:Y:S02]  /*7d00*/  FSEL R13, R157, -INF , !P0 ;  /* 0xff8000009d0d7808 */ /* 0x000fe40004000000 */
[----:B------:R-:W-:Y:S02]  /*7d10*/  LOP3.LUT P0, RZ, R223, 0x20000, RZ, 0xc0, !PT ;  /* 0x00020000dfff7812 */ /* 0x000fe4000780c0ff */
[----:B------:R-:W-:Y:S02]  /*7d20*/  FMNMX.FTZ R7, R50, R7, !PT ;  /* 0x0000000732077209 */ /* 0x000fe40007810000 */
        /* <DEDUP_REMOVED lines=66> */
[C---:B------:R-:W-:Y:S01]  /*8150*/  ISETP.GT.AND P6, PT, R22.reuse, 0x50, !P6 ;  /* 0x000000501600780c */ /* 0x040fe200077c4270 */
[----:B------:R-:W1:Y:S01]  /*8160*/  SHFL.BFLY PT, R0, R5, 0x2, 0x1f ;  /* 0x0c401f0005007f89 */ /* 0x000e6200000e0000 */
[----:B------:R-:W-:Y:S02]  /*8170*/  FSEL R233, R233, -INF , !P0 ;  /* 0xff800000e9e97808 */ /* 0x000fe40004000000 */
[----:B------:R-:W-:Y:S02]  /*8180*/  LOP3.LUT P0, RZ, R223, 0x80, RZ, 0xc0, !PT ;  /* 0x00000080dfff7812 */ /* 0x000fe4000780c0ff */
[----:B------:R-:W-:Y:S02]  /*8190*/  FMNMX.FTZ R4, R233, R4, !PT ;  /* 0x00000004e9047209 */ /* 0x000fe40007810000 */
[C---:B------:R-:W-:Y:S02]  /*81a0*/  ISETP.GT.AND P0, PT, R22.reuse, 0x30, !P0 ;  /* 0x000000301600780c */ /* 0x040fe40004704270 */
[C---:B------:R-:W-:Y:S02]  /*81b0*/  ISETP.GT.AND P5, PT, R22.reuse, 0x51, !P5 ;  /* 0x000000511600780c */ /* 0x040fe40006fa4270 */
[C---:B------:R-:W-:Y:S02]  /*81c0*/  ISETP.LT.OR P0, PT, R23.reuse, 0x31, P0 ;  /* 0x000000311700780c */ /* 0x040fe40000701670 */
[----:B------:R-:W-:Y:S02]  /*81d0*/  ISETP.LT.OR P6, PT, R23, 0x51, P6 ;  /* 0x000000511700780c */ /* 0x000fe400037c1670 */
        /* <DEDUP_REMOVED lines=11> */
[----:B------:R-:W-:Y:S02]  /*8290*/  FSEL R147, R251, -INF , !P6 ;  /* 0xff800000fb937808 */ /* 0x000fe40007000000 */
[----:B------:R-:W-:Y:S02]  /*82a0*/  ISETP.LT.OR P0, PT, R23, 0x39, P0 ;  /* 0x000000391700780c */ /* 0x000fe40000701670 */
[C---:B------:R-:W-:Y:S02]  /*82b0*/  ISETP.GT.AND P1, PT, R22.reuse, 0x59, !P1 ;  /* 0x000000591600780c */ /* 0x040fe40004f24270 */
[----:B------:R-:W-:Y:S02]  /*82c0*/  FSEL R241, R241, -INF , !P0 ;  /* 0xff800000f1f17808 */ /* 0x000fe40004000000 */
[----:B------:R-:W-:Y:S02]  /*82d0*/  LOP3.LUT P0, RZ, R223, 0x10, RZ, 0xc0, !PT ;  /* 0x00000010dfff7812 */ /* 0x000fe4000780c0ff */
[----:B------:R-:W-:Y:S02]  /*82e0*/  FMNMX.FTZ R4, R241, R4, !PT ;  /* 0x00000004f1047209 */ /* 0x000fe40007810000 */
[----:B------:R-:W-:Y:S02]  /*82f0*/  ISETP.GT.AND P0, PT, R22, 0x39, !P0 ;  /* 0x000000391600780c */ /* 0x000fe40004704270 */
[C---:B------:R-:W-:Y:S02]  /*8300*/  ISETP.LT.OR P2, PT, R23.reuse, 0x59, P2 ;  /* 0x000000591700780c */ /* 0x040fe40001741670 */
[----:B------:R-:W-:Y:S02]  /*8310*/  ISETP.LT.OR P0, PT, R23, 0x3a, P0 ;  /* 0x0000003a1700780c */ /* 0x000fe40000701670 */
[----:B------:R-:W-:Y:S02]  /*8320*/  FSEL R139, R250, -INF , !P5 ;  /* 0xff800000fa8b7808 */ /* 0x000fe40006800000 */
        /* <DEDUP_REMOVED lines=11> */
[----:B-1----:R-:W-:Y:S02]  /*83e0*/  FMNMX.FTZ R16, R5, R0, !PT ;  /* 0x0000000005107209 */ /* 0x002fe40007810000 */
[----:B------:R-:W-:Y:S02]  /*83f0*/  ISETP.LT.OR P0, PT, R23, 0x42, P0 ;  /* 0x000000421700780c */ /* 0x000fe40000701670 */
[----:B------:R-:W-:Y:S01]  /*8400*/  FSEL R117, R252, -INF , !P1 ;  /* 0xff800000fc757808 */ /* 0x000fe20004800000 */
[----:B------:R-:W1:Y:S01]  /*8410*/  SHFL.BFLY PT, R17, R16, 0x1, 0x1f ;  /* 0x0c201f0010117f89 */ /* 0x000e6200000e0000 */
[----:B------:R-:W-:Y:S02]  /*8420*/  FSEL R165, R242, -INF , !P0 ;  /* 0xff800000f2a57808 */ /* 0x000fe40004000000 */
[----:B------:R-:W-:Y:S02]  /*8430*/  LOP3.LUT P0, RZ, R223, 0x2, RZ, 0xc0, !PT ;  /* 0x00000002dfff7812 */ /* 0x000fe4000780c0ff */
[----:B------:R-:W-:Y:S02]  /*8440*/  FMNMX.FTZ R4, R165, R4, !PT ;  /* 0x00000004a5047209 */ /* 0x000fe40007810000 */
[----:B------:R-:W-:Y:S04]  /*8450*/  ISETP.GT.AND P0, PT, R22, 0x48, !P0 ;  /* 0x000000481600780c */ /* 0x000fe80004704270 */
[----:B------:R-:W-:Y:S04]  /*8460*/  ISETP.LT.OR P0, PT, R23, 0x49, P0 ;  /* 0x000000491700780c */ /* 0x000fe80000701670 */
[----:B------:R-:W-:Y:S02]  /*8470*/  FSEL R161, R248, -INF , !P0 ;  /* 0xff800000f8a17808 */ /* 0x000fe40004000000 */
[----:B------:R-:W-:Y:S02]  /*8480*/  LOP3.LUT P0, RZ, R223, 0x1, RZ, 0xc0, !PT ;  /* 0x00000001dfff7812 */ /* 0x000fe4000780c0ff */
[----:B------:R-:W-:Y:S02]  /*8490*/  FMNMX.FTZ R4, R161, R4, !PT ;  /* 0x00000004a1047209 */ /* 0x000fe40007810000 */
[----:B------:R-:W-:Y:S04]  /*84a0*/  ISETP.GT.AND P0, PT, R22, 0x49, !P0 ;  /* 0x000000491600780c */ /* 0x000fe80004704270 */
[----:B------:R-:W-:Y:S02]  /*84b0*/  ISETP.LT.OR P0, PT, R23, 0x4a, P0 ;  /* 0x0000004a1700780c */ /* 0x000fe40000701670 */
[----:B------:R-:W-:Y:S02]  /*84c0*/  LDSM.16.MT88.4 R20, [R210+0x100] ;  /* 0x00010000d214783b */ /* 0x000fe40000004200 */
[----:B------:R-:W-:Y:S04]  /*84d0*/  FSEL R159, R247, -INF , !P0 ;  /* 0xff800000f79f7808 */ /* 0x000fe80004000000 */
[----:B------:R-:W-:Y:S04]  /*84e0*/  FMNMX.FTZ R4, R159, R4, !PT ;  /* 0x000000049f047209 */ /* 0x000fe80007810000 */
[----:B------:R-:W-:Y:S04]  /*84f0*/  FMNMX.FTZ R4, R147, R4, !PT ;  /* 0x0000000493047209 */ /* 0x000fe80007810000 */
[----:B------:R-:W-:Y:S04]  /*8500*/  FMNMX.FTZ R0, R139, R4, !PT ;  /* 0x000000048b007209 */ /* 0x000fe80007810000 */
[----:B------:R-:W-:Y:S04]  /*8510*/  FMNMX.FTZ R0, R135, R0, !PT ;  /* 0x0000000087007209 */ /* 0x000fe80007810000 */
[----:B------:R-:W-:Y:S02]  /*8520*/  FMNMX.FTZ R7, R117, R0, !PT ;  /* 0x0000000075077209 */ /* 0x000fe40007810000 */
[----:B-1----:R-:W-:Y:S03]  /*8530*/  FMNMX.FTZ R0, R16, R17, !PT ;  /* 0x0000001110007209 */ /* 0x002fe60007810000 */
[----:B------:R-:W1:Y:S01]  /*8540*/  SHFL.BFLY PT, R4, R7, 0x2, 0x1f ;  /* 0x0c401f0007047f89 */ /* 0x000e6200000e0000 */
[C---:B------:R-:W-:Y:S01]  /*8550*/  FSETP.NEU.FTZ.AND P0, PT, R0.reuse, -INF , PT ;  /* 0xff8000000000780b */ /* 0x040fe20003f1d000 */
[----:B------:R-:W-:Y:S05]  /*8560*/  FMUL.FTZ R149, R0, c[0x0][0x2d0] ;  /* 0x0000b40000957a20 */ /* 0x000fea0000410000 */
[----:B------:R-:W-:Y:S05]  /*8570*/  FSEL R149, R149, RZ, P0 ;  /* 0x000000ff95957208 */ /* 0x000fea0000000000 */
[--C-:B------:R-:W-:Y:S01]  /*8580*/  FFMA.FTZ R118, R6, c[0x0][0x2d0], -R149.reuse ;  /* 0x0000b40006767a23 */ /* 0x100fe20000010895 */
[----:B------:R-:W-:Y:S01]  /*8590*/  FSEL R6, R0, RZ, P0 ;  /* 0x000000ff00067208 */ /* 0x000fe20000000000 */
[--C-:B------:R-:W-:Y:S02]  /*85a0*/  FFMA.FTZ R128, R12, c[0x0][0x2d0], -R149.reuse ;  /* 0x0000b4000c807a23 */ /* 0x100fe40000010895 */
[----:B------:R-:W-:Y:S02]  /*85b0*/  FFMA.FTZ R119, R10, c[0x0][0x2d0], -R149 ;  /* 0x0000b4000a777a23 */ /* 0x000fe40000010895 */
[----:B------:R-:W-:Y:S01]  /*85c0*/  FADD.FTZ R3, -R6, R3 ;  /* 0x0000000306037221 */ /* 0x000fe20000010100 */
[----:B------:R-:W-:Y:S01]  /*85d0*/  MUFU.EX2 R118, R118 ;  /* 0x0000007600767308 */ /* 0x000fe20000000800 */
[--C-:B------:R-:W-:Y:S02]  /*85e0*/  FFMA.FTZ R129, R8, c[0x0][0x2d0], -R149.reuse ;  /* 0x0000b40008817a23 */ /* 0x100fe40000010895 */
[--C-:B------:R-:W-:Y:S01]  /*85f0*/  FFMA.FTZ R136, R42, c[0x0][0x2d0], -R149.reuse ;  /* 0x0000b4002a887a23 */ /* 0x100fe20000010895 */
[----:B-1----:R-:W-:Y:S01]  /*8600*/  FMNMX.FTZ R5, R7, R4, !PT ;  /* 0x0000000407057209 */ /* 0x002fe20007810000 */
[--C-:B------:R-:W-:Y:S02]  /*8610*/  FFMA.FTZ R137, R40, c[0x0][0x2d0], -R149.reuse ;  /* 0x0000b40028897a23 */ /* 0x100fe40000010895 */
[--C-:B------:R-:W-:Y:S02]  /*8620*/  FFMA.FTZ R138, R50, c[0x0][0x2d0], -R149.reuse ;  /* 0x0000b400328a7a23 */ /* 0x100fe40000010895 */
[----:B------:R-:W1:Y:S01]  /*8630*/  SHFL.BFLY PT, R4, R5, 0x1, 0x1f ;  /* 0x0c201f0005047f89 */ /* 0x000e6200000e0000 */
[----:B------:R-:W-:Y:S01]  /*8640*/  MUFU.EX2 R128, R128 ;  /* 0x0000008000807308 */ /* 0x000fe20000000800 */
[--C-:B------:R-:W-:Y:S02]  /*8650*/  FFMA.FTZ R145, R48, c[0x0][0x2d0], -R149.reuse ;  /* 0x0000b40030917a23 */ /* 0x100fe40000010895 */
[--C-:B------:R-:W-:Y:S02]  /*8660*/  FFMA.FTZ R232, R232, c[0x0][0x2d0], -R149.reuse ;  /* 0x0000b400e8e87a23 */ /* 0x100fe40000010895 */
[--C-:B------:R-:W-:Y:S02]  /*8670*/  FFMA.FTZ R184, R184, c[0x0][0x2d0], -R149.reuse ;  /* 0x0000b400b8b87a23 */ /* 0x100fe40000010895 */
[--C-:B------:R-:W-:Y:S02]  /*8680*/  FFMA.FTZ R160, R160, c[0x0][0x2d0], -R149.reuse ;  /* 0x0000b400a0a07a23 */ /* 0x100fe40000010895 */
[--C-:B------:R-:W-:Y:S01]  /*8690*/  FFMA.FTZ R162, R162, c[0x0][0x2d0], -R149.reuse ;  /* 0x0000b400a2a27a23 */ /* 0x100fe20000010895 */
[----:B------:R-:W2:Y:S01]  /*86a0*/  MUFU.EX2 R119, R119 ;  /* 0x0000007700777308 */ /* 0x000ea20000000800 */
[--C-:B------:R-:W-:Y:S02]  /*86b0*/  FFMA.FTZ R234, R234, c[0x0][0x2d0], -R149.reuse ;  /* 0x0000b400eaea7a23 */ /* 0x100fe40000010895 */
[--C-:B------:R-:W-:Y:S02]  /*86c0*/  FFMA.FTZ R236, R236, c[0x0][0x2d0], -R149.reuse ;  /* 0x0000b400ecec7a23 */ /* 0x100fe40000010895 */
[--C-:B------:R-:W-:Y:S02]  /*86d0*/  FFMA.FTZ R156, R156, c[0x0][0x2d0], -R149.reuse ;  /* 0x0000b4009c9c7a23 */ /* 0x100fe40000010895 */
[--C-:B------:R-:W-:Y:S03]  /*86e0*/  FFMA.FTZ R146, R146, c[0x0][0x2d0], -R149.reuse ;  /* 0x0000b40092927a23 */ /* 0x100fe60000010895 */
[----:B------:R-:W3:Y:S01]  /*86f0*/  MUFU.EX2 R129, R129 ;  /* 0x0000008100817308 */ /* 0x000ee20000000800 */
[----:B-1----:R-:W-:Y:S01]  /*8700*/  FMNMX.FTZ R116, R5, R4, !PT ;  /* 0x0000000405747209 */ /* 0x002fe20007810000 */
[----:B------:R-:W-:Y:S03]  /*8710*/  FMUL.FTZ R4, R3, c[0x0][0x2d0] ;  /* 0x0000b40003047a20 */ /* 0x000fe60000410000 */
[C---:B------:R-:W-:Y:S01]  /*8720*/  FSETP.NEU.FTZ.AND P0, PT, R116.reuse, -INF , PT ;  /* 0xff8000007400780b */ /* 0x040fe20003f1d000 */
[C---:B------:R-:W-:Y:S04]  /*8730*/  FMUL.FTZ R134, R116.reuse, c[0x0][0x2d0] ;  /* 0x0000b40074867a20 */ /* 0x040fe80000410000 */
[----:B------:R-:W1:Y:S01]  /*8740*/  MUFU.EX2 R3, R4 ;  /* 0x0000000400037308 */ /* 0x000e620000000800 */
[----:B------:R-:W-:Y:S02]  /*8750*/  FSEL R5, R116, RZ, P0 ;  /* 0x000000ff74057208 */ /* 0x000fe40000000000 */
[----:B------:R-:W-:Y:S02]  /*8760*/  FSEL R134, R134, RZ, P0 ;  /* 0x000000ff86867208 */ /* 0x000fe40000000000 */
[----:B--2---:R-:W-:Y:S01]  /*8770*/  F2FP.PACK_AB R124, R119, R128 ;  /* 0x00000080777c723e */ /* 0x004fe200000000ff */
[----:B------:R-:W-:Y:S01]  /*8780*/  FADD.FTZ R5, -R5, R2 ;  /* 0x0000000205057221 */ /* 0x000fe20000010100 */
[----:B------:R-:W-:Y:S01]  /*8790*/  ISETP.GT.AND P0, PT, R230, R231, PT ;  /* 0x000000e7e600720c */ /* 0x000fe20003f04270 */
[--C-:B------:R-:W-:Y:S02]  /*87a0*/  FFMA.FTZ R133, R15, c[0x0][0x2d0], -R134.reuse ;  /* 0x0000b4000f857a23 */ /* 0x100fe40000010886 */
[--C-:B------:R-:W-:Y:S01]  /*87b0*/  FFMA.FTZ R132, R13, c[0x0][0x2d0], -R134.reuse ;  /* 0x0000b4000d847a23 */ /* 0x100fe20000010886 */
[----:B------:R-:W-:Y:S01]  /*87c0*/  MUFU.EX2 R232, R232 ;  /* 0x000000e800e87308 */ /* 0x000fe20000000800 */
[----:B------:R-:W2:Y:S01]  /*87d0*/  LDSM.16.MT88.4 R12, [R212+0x100] ;  /* 0x00010000d40c783b */ /* 0x000ea20000004200 */
[--C-:B------:R-:W-:Y:S01]  /*87e0*/  FFMA.FTZ R131, R11, c[0x0][0x2d0], -R134.reuse ;  /* 0x0000b4000b837a23 */ /* 0x100fe20000010886 */
[----:B---3--:R-:W-:Y:S01]  /*87f0*/  F2FP.PACK_AB R126, R129, R118 ;  /* 0x00000076817e723e */ /* 0x008fe200000000ff */
[--C-:B------:R-:W-:Y:S02]  /*8800*/  FFMA.FTZ R130, R9, c[0x0][0x2d0], -R134.reuse ;  /* 0x0000b40009827a23 */ /* 0x100fe40000010886 */
[----:B------:R-:W-:Y:S02]  /*8810*/  FMUL.FTZ R2, R5, c[0x0][0x2d0] ;  /* 0x0000b40005027a20 */ /* 0x000fe40000410000 */
[--C-:B------:R-:W-:Y:S02]  /*8820*/  FFMA.FTZ R165, R165, c[0x0][0x2d0], -R134.reuse ;  /* 0x0000b400a5a57a23 */ /* 0x100fe40000010886 */
[----:B------:R-:W-:Y:S01]  /*8830*/  MUFU.EX2 R133, R133 ;  /* 0x0000008500857308 */ /* 0x000fe20000000800 */
[--C-:B------:R-:W-:Y:S02]  /*8840*/  FFMA.FTZ R161, R161, c[0x0][0x2d0], -R134.reuse ;  /* 0x0000b400a1a17a23 */ /* 0x100fe40000010886 */
[C---:B-1----:R-:W-:Y:S02]  /*8850*/  FMUL.FTZ R4, R3.reuse, R112 ;  /* 0x0000007003047220 */ /* 0x042fe40000410000 */
[C---:B------:R-:W-:Y:S02]  /*8860*/  FMUL.FTZ R5, R3.reuse, R113 ;  /* 0x0000007103057220 */ /* 0x040fe40000410000 */
[C---:B------:R-:W-:Y:S02]  /*8870*/  FMUL.FTZ R8, R3.reuse, R108 ;  /* 0x0000006c03087220 */ /* 0x040fe40000410000 */
[C---:B------:R-:W-:Y:S01]  /*8880*/  FMUL.FTZ R9, R3.reuse, R109 ;  /* 0x0000006d03097220 */ /* 0x040fe20000410000 */
[----:B------:R-:W1:Y:S01]  /*8890*/  MUFU.EX2 R2, R2 ;  /* 0x0000000200027308 */ /* 0x000e620000000800 */
[C---:B------:R-:W-:Y:S02]  /*88a0*/  FMUL.FTZ R16, R3.reuse, R100 ;  /* 0x0000006403107220 */ /* 0x040fe40000410000 */
[C---:B------:R-:W-:Y:S02]  /*88b0*/  FMUL.FTZ R17, R3.reuse, R101 ;  /* 0x0000006503117220 */ /* 0x040fe40000410000 */
[C---:B------:R-:W-:Y:S02]  /*88c0*/  FMUL.FTZ R24, R3.reuse, R92 ;  /* 0x0000005c03187220 */ /* 0x040fe40000410000 */
[C---:B------:R-:W-:Y:S02]  /*88d0*/  FMUL.FTZ R25, R3.reuse, R93 ;  /* 0x0000005d03197220 */ /* 0x040fe40000410000 */
[C---:B------:R-:W-:Y:S01]  /*88e0*/  FMUL.FTZ R32, R3.reuse, R84 ;  /* 0x0000005403207220 */ /* 0x040fe20000410000 */
[----:B------:R-:W3:Y:S01]  /*88f0*/  MUFU.EX2 R132, R132 ;  /* 0x0000008400847308 */ /* 0x000ee20000000800 */
[C---:B------:R-:W-:Y:S02]  /*8900*/  FMUL.FTZ R33, R3.reuse, R85 ;  /* 0x0000005503217220 */ /* 0x040fe40000410000 */
[C---:B------:R-:W-:Y:S02]  /*8910*/  FMUL.FTZ R40, R3.reuse, R76 ;  /* 0x0000004c03287220 */ /* 0x040fe40000410000 */
[C---:B------:R-:W-:Y:S02]  /*8920*/  FMUL.FTZ R41, R3.reuse, R77 ;  /* 0x0000004d03297220 */ /* 0x040fe40000410000 */
[C---:B------:R-:W-:Y:S02]  /*8930*/  FMUL.FTZ R48, R3.reuse, R68 ;  /* 0x0000004403307220 */ /* 0x040fe40000410000 */
[C---:B------:R-:W-:Y:S01]  /*8940*/  FMUL.FTZ R49, R3.reuse, R69 ;  /* 0x0000004503317220 */ /* 0x040fe20000410000 */
[----:B------:R-:W-:Y:S01]  /*8950*/  MUFU.EX2 R131, R131 ;  /* 0x0000008300837308 */ /* 0x000fe20000000800 */
[C---:B------:R-:W-:Y:S02]  /*8960*/  FMUL.FTZ R52, R3.reuse, R52 ;  /* 0x0000003403347220 */ /* 0x040fe40000410000 */
[C---:B------:R-:W-:Y:S02]  /*8970*/  FMUL.FTZ R53, R3.reuse, R53 ;  /* 0x0000003503357220 */ /* 0x040fe40000410000 */
[C---:B-1----:R-:W-:Y:S02]  /*8980*/  FMUL.FTZ R6, R2.reuse, R114 ;  /* 0x0000007202067220 */ /* 0x042fe40000410000 */
[C---:B------:R-:W-:Y:S02]  /*8990*/  FMUL.FTZ R7, R2.reuse, R115 ;  /* 0x0000007302077220 */ /* 0x040fe40000410000 */
[C---:B------:R-:W-:Y:S01]  /*89a0*/  FMUL.FTZ R10, R2.reuse, R110 ;  /* 0x0000006e020a7220 */ /* 0x040fe20000410000 */
[----:B------:R-:W1:Y:S01]  /*89b0*/  MUFU.EX2 R130, R130 ;  /* 0x0000008200827308 */ /* 0x000e620000000800 */
[C---:B------:R-:W-:Y:S02]  /*89c0*/  FMUL.FTZ R11, R2.reuse, R111 ;  /* 0x0000006f020b7220 */ /* 0x040fe40000410000 */
[----:B------:R-:W-:Y:S01]  /*89d0*/  FMUL.FTZ R18, R2, R102 ;  /* 0x0000006602127220 */ /* 0x000fe20000410000 */
[----:B---3--:R-:W-:Y:S01]  /*89e0*/  F2FP.PACK_AB R125, R132, R133 ;  /* 0x00000085847d723e */ /* 0x008fe200000000ff */
[C---:B------:R-:W-:Y:S01]  /*89f0*/  FMUL.FTZ R19, R2.reuse, R103 ;  /* 0x0000006702137220 */ /* 0x040fe20000410000 */
[----:B------:R-:W-:Y:S01]  /*8a00*/  LDSM.16.MT88.4 R108, [R212+0x2900] ;  /* 0x00290000d46c783b */ /* 0x000fe20000004200 */
[C---:B------:R-:W-:Y:S02]  /*8a10*/  FMUL.FTZ R26, R2.reuse, R94 ;  /* 0x0000005e021a7220 */ /* 0x040fe40000410000 */
[C---:B------:R-:W-:Y:S01]  /*8a20*/  FMUL.FTZ R27, R2.reuse, R95 ;  /* 0x0000005f021b7220 */ /* 0x040fe20000410000 */
[----:B------:R-:W-:Y:S01]  /*8a30*/  MUFU.EX2 R184, R184 ;  /* 0x000000b800b87308 */ /* 0x000fe20000000800 */
[C---:B------:R-:W-:Y:S02]  /*8a40*/  FMUL.FTZ R34, R2.reuse, R86 ;  /* 0x0000005602227220 */ /* 0x040fe40000410000 */
[C---:B------:R-:W-:Y:S01]  /*8a50*/  FMUL.FTZ R35, R2.reuse, R87 ;  /* 0x0000005702237220 */ /* 0x040fe20000410000 */
[----:B------:R-:W-:Y:S01]  /*8a60*/  LDSM.16.MT88.4 R92, [R208+0x4900] ;  /* 0x00490000d05c783b */ /* 0x000fe20000004200 */
[C---:B------:R-:W-:Y:S02]  /*8a70*/  FMUL.FTZ R42, R2.reuse, R78 ;  /* 0x0000004e022a7220 */ /* 0x040fe40000410000 */
[C---:B------:R-:W-:Y:S02]  /*8a80*/  FMUL.FTZ R43, R2.reuse, R79 ;  /* 0x0000004f022b7220 */ /* 0x040fe40000410000 */
[C---:B------:R-:W-:Y:S01]  /*8a90*/  FMUL.FTZ R50, R2.reuse, R70 ;  /* 0x0000004602327220 */ /* 0x040fe20000410000 */
[----:B------:R-:W-:Y:S01]  /*8aa0*/  MUFU.EX2 R165, R165 ;  /* 0x000000a500a57308 */ /* 0x000fe20000000800 */
[C---:B------:R-:W-:Y:S01]  /*8ab0*/  FMUL.FTZ R51, R2.reuse, R71 ;  /* 0x0000004702337220 */ /* 0x040fe20000410000 */
[----:B------:R-:W3:Y:S01]  /*8ac0*/  LDSM.16.MT88.4 R84, [R210+0x3100] ;  /* 0x00310000d254783b */ /* 0x000ee20000004200 */
[----:B------:R-:W-:Y:S01]  /*8ad0*/  FMUL.FTZ R54, R2, R54 ;  /* 0x0000003602367220 */ /* 0x000fe20000410000 */
[----:B-1----:R-:W-:Y:S01]  /*8ae0*/  F2FP.PACK_AB R127, R130, R131 ;  /* 0x00000083827f723e */ /* 0x002fe200000000ff */
[C---:B------:R-:W-:Y:S02]  /*8af0*/  FMUL.FTZ R55, R2.reuse, R55 ;  /* 0x0000003702377220 */ /* 0x040fe40000410000 */
[C---:B------:R-:W-:Y:S02]  /*8b00*/  FMUL.FTZ R56, R3.reuse, R56 ;  /* 0x0000003803387220 */ /* 0x040fe40000410000 */
[C---:B------:R-:W-:Y:S01]  /*8b10*/  FMUL.FTZ R57, R3.reuse, R57 ;  /* 0x0000003903397220 */ /* 0x040fe20000410000 */
[----:B------:R-:W1:Y:S01]  /*8b20*/  LDSM.16.MT88.4 R76, [R209+0x3100] ;  /* 0x00310000d14c783b */ /* 0x000e620000004200 */
[C---:B--2---:R-:W-:Y:S01]  /*8b30*/  HMMA.16816.F32 R4, R124.reuse, R12, R4 ;  /* 0x0000000c7c04723c */ /* 0x044fe20000001804 */
[----:B------:R-:W-:Y:S04]  /*8b40*/  MUFU.EX2 R161, R161 ;  /* 0x000000a100a17308 */ /* 0x000fe80000000800 */
[C---:B------:R-:W-:Y:S02]  /*8b50*/  FMUL.FTZ R58, R2.reuse, R58 ;  /* 0x0000003a023a7220 */ /* 0x040fe40000410000 */
[----:B------:R-:W2:Y:S01]  /*8b60*/  LDSM.16.MT88.4 R68, [R208+0x3100] ;  /* 0x00310000d044783b */ /* 0x000ea20000004200 */
[C---:B------:R-:W-:Y:S03]  /*8b70*/  HMMA.16816.F32 R8, R124.reuse, R14, R8 ;  /* 0x0000000e7c08723c */ /* 0x040fe60000001808 */
[----:B------:R-:W-:Y:S01]  /*8b80*/  MUFU.EX2 R136, R136 ;  /* 0x0000008800887308 */ /* 0x000fe20000000800 */
[C---:B------:R-:W-:Y:S02]  /*8b90*/  FMUL.FTZ R12, R3.reuse, R104 ;  /* 0x00000068030c7220 */ /* 0x040fe40000410000 */
[C---:B------:R-:W-:Y:S01]  /*8ba0*/  FMUL.FTZ R13, R3.reuse, R105 ;  /* 0x00000069030d7220 */ /* 0x040fe20000410000 */
[----:B------:R-:W-:Y:S01]  /*8bb0*/  LDSM.16.MT88.4 R100, [R210+0x2900] ;  /* 0x00290000d264783b */ /* 0x000fe20000004200 */
[C---:B------:R-:W-:Y:S04]  /*8bc0*/  FMUL.FTZ R14, R2.reuse, R106 ;  /* 0x0000006a020e7220 */ /* 0x040fe80000410000 */
[C---:B------:R-:W-:Y:S01]  /*8bd0*/  FMUL.FTZ R15, R2.reuse, R107 ;  /* 0x0000006b020f7220 */ /* 0x040fe20000410000 */
[----:B------:R-:W4:Y:S01]  /*8be0*/  MUFU.EX2 R137, R137 ;  /* 0x0000008900897308 */ /* 0x000f220000000800 */
[C---:B------:R-:W-:Y:S02]  /*8bf0*/  FMUL.FTZ R59, R2.reuse, R59 ;  /* 0x0000003b023b7220 */ /* 0x040fe40000410000 */
[C---:B------:R-:W-:Y:S02]  /*8c00*/  FMUL.FTZ R60, R3.reuse, R60 ;  /* 0x0000003c033c7220 */ /* 0x040fe40000410000 */
[C---:B------:R-:W-:Y:S01]  /*8c10*/  FMUL.FTZ R61, R3.reuse, R61 ;  /* 0x0000003d033d7220 */ /* 0x040fe20000410000 */
[C---:B------:R-:W-:Y:S03]  /*8c20*/  HMMA.16816.F32 R12, R124.reuse, R20, R12 ;  /* 0x000000147c0c723c */ /* 0x040fe6000000180c */
[C---:B------:R-:W-:Y:S01]  /*8c30*/  FMUL.FTZ R62, R2.reuse, R62 ;  /* 0x0000003e023e7220 */ /* 0x040fe20000410000 */
[----:B------:R-:W-:Y:S01]  /*8c40*/  MUFU.EX2 R138, R138 ;  /* 0x0000008a008a7308 */ /* 0x000fe20000000800 */
[C---:B------:R-:W-:Y:S02]  /*8c50*/  FMUL.FTZ R63, R2.reuse, R63 ;  /* 0x0000003f023f7220 */ /* 0x040fe40000410000 */
[C---:B------:R-:W-:Y:S01]  /*8c60*/  FMUL.FTZ R20, R3.reuse, R96 ;  /* 0x0000006003147220 */ /* 0x040fe20000410000 */
[C---:B------:R-:W-:Y:S04]  /*8c70*/  HMMA.16816.F32 R16, R124.reuse, R22, R16 ;  /* 0x000000167c10723c */ /* 0x040fe80000001810 */
[C---:B------:R-:W-:Y:S02]  /*8c80*/  FMUL.FTZ R21, R3.reuse, R97 ;  /* 0x0000006103157220 */ /* 0x040fe40000410000 */
[----:B------:R-:W-:Y:S01]  /*8c90*/  MUFU.EX2 R145, R145 ;  /* 0x0000009100917308 */ /* 0x000fe20000000800 */
[C---:B------:R-:W-:Y:S02]  /*8ca0*/  FMUL.FTZ R22, R2.reuse, R98 ;  /* 0x0000006202167220 */ /* 0x040fe40000410000 */
[C---:B------:R-:W-:Y:S03]  /*8cb0*/  FMUL.FTZ R23, R2.reuse, R99 ;  /* 0x0000006302177220 */ /* 0x040fe60000410000 */
[C---:B------:R-:W-:Y:S02]  /*8cc0*/  FMUL.FTZ R64, R3.reuse, R64 ;  /* 0x0000004003407220 */ /* 0x040fe40000410000 */
[C---:B------:R-:W-:Y:S02]  /*8cd0*/  FMUL.FTZ R65, R3.reuse, R65 ;  /* 0x0000004103417220 */ /* 0x040fe40000410000 */
[C---:B------:R-:W-:Y:S01]  /*8ce0*/  HMMA.16816.F32 R20, R124.reuse, R28, R20 ;  /* 0x0000001c7c14723c */ /* 0x040fe20000001814 */
[----:B------:R-:W-:Y:S02]  /*8cf0*/  MUFU.EX2 R160, R160 ;  /* 0x000000a000a07308 */ /* 0x000fe40000000800 */
[C---:B------:R-:W-:Y:S02]  /*8d00*/  FMUL.FTZ R66, R2.reuse, R66 ;  /* 0x0000004202427220 */ /* 0x040fe40000410000 */
[C---:B------:R-:W-:Y:S02]  /*8d10*/  FMUL.FTZ R67, R2.reuse, R67 ;  /* 0x0000004302437220 */ /* 0x040fe40000410000 */
[C---:B------:R-:W-:Y:S01]  /*8d20*/  FMUL.FTZ R28, R3.reuse, R88 ;  /* 0x00000058031c7220 */ /* 0x040fe20000410000 */
[C---:B------:R-:W-:Y:S03]  /*8d30*/  HMMA.16816.F32 R24, R124.reuse, R30, R24 ;  /* 0x0000001e7c18723c */ /* 0x040fe60000001818 */
[----:B------:R-:W-:Y:S01]  /*8d40*/  MUFU.EX2 R162, R162 ;  /* 0x000000a200a27308 */ /* 0x000fe20000000800 */
[----:B------:R-:W-:Y:S02]  /*8d50*/  FMUL.FTZ R29, R3, R89 ;  /* 0x00000059031d7220 */ /* 0x000fe40000410000 */
[--C-:B------:R-:W-:Y:S02]  /*8d60*/  FFMA.FTZ R148, R167, c[0x0][0x2d0], -R134.reuse ;  /* 0x0000b400a7947a23 */ /* 0x100fe40000010886 */
[C---:B------:R-:W-:Y:S04]  /*8d70*/  FMUL.FTZ R30, R2.reuse, R90 ;  /* 0x0000005a021e7220 */ /* 0x040fe80000410000 */
[----:B------:R-:W-:Y:S01]  /*8d80*/  FMUL.FTZ R31, R2, R91 ;  /* 0x0000005b021f7220 */ /* 0x000fe20000410000 */
[----:B------:R-:W-:Y:S01]  /*8d90*/  MUFU.EX2 R148, R148 ;  /* 0x0000009400947308 */ /* 0x000fe20000000800 */
[----:B------:R-:W-:Y:S01]  /*8da0*/  LDSM.16.MT88.4 R88, [R212+0x3900] ;  /* 0x00390000d458783b */ /* 0x000fe20000004200 */
[--C-:B------:R-:W-:Y:S02]  /*8db0*/  FFMA.FTZ R151, R151, c[0x0][0x2d0], -R134.reuse ;  /* 0x0000b40097977a23 */ /* 0x100fe40000010886 */
[--C-:B------:R-:W-:Y:S02]  /*8dc0*/  FFMA.FTZ R157, R157, c[0x0][0x2d0], -R134.reuse ;  /* 0x0000b4009d9d7a23 */ /* 0x100fe40000010886 */
[C---:B------:R-:W-:Y:S03]  /*8dd0*/  HMMA.16816.F32 R28, R124.reuse, R36, R28 ;  /* 0x000000247c1c723c */ /* 0x040fe6000000181c */
[--C-:B------:R-:W-:Y:S01]  /*8de0*/  FFMA.FTZ R158, R163, c[0x0][0x2d0], -R134.reuse ;  /* 0x0000b400a39e7a23 */ /* 0x100fe20000010886 */
[----:B------:R-:W5:Y:S01]  /*8df0*/  MUFU.EX2 R151, R151 ;  /* 0x0000009700977308 */ /* 0x000f620000000800 */
[--C-:B------:R-:W-:Y:S02]  /*8e00*/  FFMA.FTZ R163, R186, c[0x0][0x2d0], -R149.reuse ;  /* 0x0000b400baa37a23 */ /* 0x100fe40000010895 */
[C---:B------:R-:W-:Y:S01]  /*8e10*/  FMUL.FTZ R36, R3.reuse, R80 ;  /* 0x0000005003247220 */ /* 0x040fe20000410000 */
[C---:B------:R-:W-:Y:S04]  /*8e20*/  HMMA.16816.F32 R32, R124.reuse, R38, R32 ;  /* 0x000000267c20723c */ /* 0x040fe80000001820 */
[----:B------:R-:W-:Y:S02]  /*8e30*/  FMUL.FTZ R37, R3, R81 ;  /* 0x0000005103257220 */ /* 0x000fe40000410000 */
[----:B------:R-:W-:Y:S01]  /*8e40*/  MUFU.EX2 R157, R157 ;  /* 0x0000009d009d7308 */ /* 0x000fe20000000800 */
[C---:B------:R-:W-:Y:S02]  /*8e50*/  FMUL.FTZ R38, R2.reuse, R82 ;  /* 0x0000005202267220 */ /* 0x040fe40000410000 */
[----:B------:R-:W-:Y:S02]  /*8e60*/  FMUL.FTZ R39, R2, R83 ;  /* 0x0000005302277220 */ /* 0x000fe40000410000 */
[----:B------:R-:W-:Y:S01]  /*8e70*/  LDSM.16.MT88.4 R80, [R209+0x900] ;  /* 0x00090000d150783b */ /* 0x000fe20000004200 */
[--C-:B------:R-:W-:Y:S02]  /*8e80*/  FFMA.FTZ R167, R164, c[0x0][0x2d0], -R149.reuse ;  /* 0x0000b400a4a77a23 */ /* 0x100fe40000010895 */
[--C-:B------:R-:W-:Y:S02]  /*8e90*/  FFMA.FTZ R164, R237, c[0x0][0x2d0], -R134.reuse ;  /* 0x0000b400eda47a23 */ /* 0x100fe40000010886 */
[C---:B------:R-:W-:Y:S01]  /*8ea0*/  HMMA.16816.F32 R36, R124.reuse, R44, R36 ;  /* 0x0000002c7c24723c */ /* 0x040fe20000001824 */
[----:B------:R-:W1:Y:S02]  /*8eb0*/  MUFU.EX2 R158, R158 ;  /* 0x0000009e009e7308 */ /* 0x000e640000000800 */
[--C-:B------:R-:W-:Y:S02]  /*8ec0*/  FFMA.FTZ R187, R187, c[0x0][0x2d0], -R134.reuse ;  /* 0x0000b400bbbb7a23 */ /* 0x100fe40000010886 */
[--C-:B------:R-:W-:Y:S02]  /*8ed0*/  FFMA.FTZ R186, R235, c[0x0][0x2d0], -R134.reuse ;  /* 0x0000b400ebba7a23 */ /* 0x100fe40000010886 */
[C---:B------:R-:W-:Y:S01]  /*8ee0*/  FMUL.FTZ R44, R3.reuse, R72 ;  /* 0x00000048032c7220 */ /* 0x040fe20000410000 */
[C---:B------:R-:W-:Y:S03]  /*8ef0*/  HMMA.16816.F32 R40, R124.reuse, R46, R40 ;  /* 0x0000002e7c28723c */ /* 0x040fe60000001828 */
[----:B------:R-:W1:Y:S01]  /*8f00*/  MUFU.EX2 R163, R163 ;  /* 0x000000a300a37308 */ /* 0x000e620000000800 */
[----:B------:R-:W-:Y:S02]  /*8f10*/  FMUL.FTZ R45, R3, R73 ;  /* 0x00000049032d7220 */ /* 0x000fe40000410000 */
[--C-:B------:R-:W-:Y:S02]  /*8f20*/  FFMA.FTZ R233, R233, c[0x0][0x2d0], -R134.reuse ;  /* 0x0000b400e9e97a23 */ /* 0x100fe40000010886 */
[C---:B------:R-:W-:Y:S04]  /*8f30*/  FMUL.FTZ R46, R2.reuse, R74 ;  /* 0x0000004a022e7220 */ /* 0x040fe80000410000 */
[----:B------:R-:W-:Y:S01]  /*8f40*/  FMUL.FTZ R47, R2, R75 ;  /* 0x0000004b022f7220 */ /* 0x000fe20000410000 */
[----:B------:R-:W2:Y:S01]  /*8f50*/  MUFU.EX2 R167, R167 ;  /* 0x000000a700a77308 */ /* 0x000ea20000000800 */
[----:B------:R-:W4:Y:S01]  /*8f60*/  LDSM.16.MT88.4 R72, [R212+0x900] ;  /* 0x00090000d448783b */ /* 0x000f220000004200 */
[--C-:B------:R-:W-:Y:S02]  /*8f70*/  FFMA.FTZ R235, R240, c[0x0][0x2d0], -R149.reuse ;  /* 0x0000b400f0eb7a23 */ /* 0x100fe40000010895 */
[--C-:B------:R-:W-:Y:S02]  /*8f80*/  FFMA.FTZ R237, R238, c[0x0][0x2d0], -R149.reuse ;  /* 0x0000b400eeed7a23 */ /* 0x100fe40000010895 */
[C---:B---3--:R-:W-:Y:S03]  /*8f90*/  HMMA.16816.F32 R44, R124.reuse, R84, R44 ;  /* 0x000000547c2c723c */ /* 0x048fe6000000182c */
[--C-:B------:R-:W-:Y:S01]  /*8fa0*/  FFMA.FTZ R238, R245, c[0x0][0x2d0], -R134.reuse ;  /* 0x0000b400f5ee7a23 */ /* 0x100fe20000010886 */
[----:B------:R-:W-:Y:S01]  /*8fb0*/  MUFU.EX2 R164, R164 ;  /* 0x000000a400a47308 */ /* 0x000fe20000000800 */
[--C-:B------:R-:W-:Y:S02]  /*8fc0*/  FFMA.FTZ R245, R166, c[0x0][0x2d0], -R149.reuse ;  /* 0x0000b400a6f57a23 */ /* 0x100fe40000010895 */
[--C-:B------:R-:W-:Y:S01]  /*8fd0*/  FFMA.FTZ R166, R185, c[0x0][0x2d0], -R134.reuse ;  /* 0x0000b400b9a67a23 */ /* 0x100fe20000010886 */
[C---:B------:R-:W-:Y:S01]  /*8fe0*/  HMMA.16816.F32 R48, R124.reuse, R86, R48 ;  /* 0x000000567c30723c */ /* 0x040fe20000001830 */
[----:B------:R-:W-:Y:S03]  /*8ff0*/  LDSM.16.MT88.4 R84, [R208+0x900] ;  /* 0x00090000d054783b */ /* 0x000fe60000004200 */
[--C-:B------:R-:W-:Y:S02]  /*9000*/  FFMA.FTZ R243, R243, c[0x0][0x2d0], -R134.reuse ;  /* 0x0000b400f3f37a23 */ /* 0x100fe40000010886 */
[----:B------:R-:W-:Y:S01]  /*9010*/  MUFU.EX2 R245, R245 ;  /* 0x000000f500f57308 */ /* 0x000fe20000000800 */
[--C-:B------:R-:W-:Y:S01]  /*9020*/  FFMA.FTZ R240, R241, c[0x0][0x2d0], -R134.reuse ;  /* 0x0000b400f1f07a23 */ /* 0x100fe20000010886 */
[C---:B-1----:R-:W-:Y:S04]  /*9030*/  HMMA.16816.F32 R52, R124.reuse, R76, R52 ;  /* 0x0000004c7c34723c */ /* 0x042fe80000001834 */
[--C-:B------:R-:W-:Y:S02]  /*9040*/  FFMA.FTZ R241, R192, c[0x0][0x2d0], -R149.reuse ;  /* 0x0000b400c0f17a23 */ /* 0x100fe40000010895 */
[--C-:B------:R-:W-:Y:S02]  /*9050*/  FFMA.FTZ R192, R159, c[0x0][0x2d0], -R134.reuse ;  /* 0x0000b4009fc07a23 */ /* 0x100fe40000010886 */
[C---:B------:R-:W-:Y:S01]  /*9060*/  HMMA.16816.F32 R56, R124.reuse, R78, R56 ;  /* 0x0000004e7c38723c */ /* 0x040fe20000001838 */
[----:B------:R-:W1:Y:S01]  /*9070*/  LDSM.16.MT88.4 R76, [R210+0x900] ;  /* 0x00090000d24c783b */ /* 0x000e620000004200 */
[----:B------:R-:W-:Y:S02]  /*9080*/  MUFU.EX2 R241, R241 ;  /* 0x000000f100f17308 */ /* 0x000fe40000000800 */
[--C-:B------:R-:W-:Y:S02]  /*9090*/  FFMA.FTZ R239, R239, c[0x0][0x2d0], -R134.reuse ;  /* 0x0000b400efef7a23 */ /* 0x100fe40000010886 */
[--C-:B------:R-:W-:Y:S02]  /*90a0*/  FFMA.FTZ R159, R150, c[0x0][0x2d0], -R149.reuse ;  /* 0x0000b400969f7a23 */ /* 0x100fe40000010895 */
[C---:B--2---:R-:W-:Y:S04]  /*90b0*/  HMMA.16816.F32 R60, R124.reuse, R68, R60 ;  /* 0x000000447c3c723c */ /* 0x044fe8000000183c */
[----:B------:R-:W-:Y:S01]  /*90c0*/  MUFU.EX2 R166, R166 ;  /* 0x000000a600a67308 */ /* 0x000fe20000000800 */
[----:B------:R-:W-:Y:S02]  /*90d0*/  FFMA.FTZ R149, R144, c[0x0][0x2d0], -R149 ;  /* 0x0000b40090957a23 */ /* 0x000fe40000010895 */
[----:B----4-:R-:W-:Y:S01]  /*90e0*/  F2FP.PACK_AB R68, R137, R136 ;  /* 0x000000888944723e */ /* 0x010fe200000000ff */
[----:B------:R-:W-:Y:S04]  /*90f0*/  HMMA.16816.F32 R64, R124, R70, R64 ;  /* 0x000000467c40723c */ /* 0x000fe80000001840 */
[----:B-----5:R-:W-:Y:S01]  /*9100*/  F2FP.PACK_AB R69, R151, R148 ;  /* 0x000000949745723e */ /* 0x020fe200000000ff */
[--C-:B------:R-:W-:Y:S01]  /*9110*/  FFMA.FTZ R144, R147, c[0x0][0x2d0], -R134.reuse ;  /* 0x0000b40093907a23 */ /* 0x100fe20000010886 */
[----:B------:R-:W-:Y:S01]  /*9120*/  MUFU.EX2 R192, R192 ;  /* 0x000000c000c07308 */ /* 0x000fe20000000800 */
[----:B------:R-:W-:Y:S01]  /*9130*/  F2FP.PACK_AB R70, R145, R138 ;  /* 0x0000008a9146723e */ /* 0x000fe200000000ff */
[--C-:B------:R-:W-:Y:S01]  /*9140*/  FFMA.FTZ R139, R139, c[0x0][0x2d0], -R134.reuse ;  /* 0x0000b4008b8b7a23 */ /* 0x100fe20000010886 */
[----:B------:R-:W-:Y:S03]  /*9150*/  F2FP.PACK_AB R71, R158, R157 ;  /* 0x0000009d9e47723e */ /* 0x000fe600000000ff */
[--C-:B------:R-:W-:Y:S02]  /*9160*/  FFMA.FTZ R135, R135, c[0x0][0x2d0], -R134.reuse ;  /* 0x0000b40087877a23 */ /* 0x100fe40000010886 */
[----:B------:R-:W-:Y:S02]  /*9170*/  FFMA.FTZ R134, R117, c[0x0][0x2d0], -R134 ;  /* 0x0000b40075867a23 */ /* 0x000fe40000010886 */
[C---:B------:R-:W-:Y:S01]  /*9180*/  HMMA.16816.F32 R4, R68.reuse, R72, R4 ;  /* 0x000000484404723c */ /* 0x040fe20000001804 */
[----:B------:R-:W2:Y:S04]  /*9190*/  MUFU.EX2 R187, R187 ;  /* 0x000000bb00bb7308 */ /* 0x000ea80000000800 */
[----:B------:R-:W-:Y:S02]  /*91a0*/  FFMA.FTZ R128, R3, R224, R128 ;  /* 0x000000e003807223 */ /* 0x000fe40000010080 */
[----:B------:R-:W-:Y:S01]  /*91b0*/  FFMA.FTZ R133, R2, R225, R133 ;  /* 0x000000e102857223 */ /* 0x000fe20000010085 */
[C---:B------:R-:W-:Y:S01]  /*91c0*/  HMMA.16816.F32 R8, R68.reuse, R74, R8 ;  /* 0x0000004a4408723c */ /* 0x040fe20000001808 */
[----:B------:R-:W3:Y:S02]  /*91d0*/  LDSM.16.MT88.4 R72, [R210+0x3900] ;  /* 0x00390000d248783b */ /* 0x000ee40000004200 */
[----:B------:R-:W-:Y:S01]  /*91e0*/  MUFU.EX2 R186, R186 ;  /* 0x000000ba00ba7308 */ /* 0x000fe20000000800 */
[----:B------:R-:W-:Y:S02]  /*91f0*/  FADD.FTZ R119, R119, R128 ;  /* 0x0000008077777221 */ /* 0x000fe40000010000 */
[----:B------:R-:W-:Y:S02]  /*9200*/  FADD.FTZ R132, R132, R133 ;  /* 0x0000008584847221 */ /* 0x000fe40000010000 */
[C---:B-1----:R-:W-:Y:S04]  /*9210*/  HMMA.16816.F32 R12, R68.reuse, R76, R12 ;  /* 0x0000004c440c723c */ /* 0x042fe8000000180c */
[----:B------:R-:W-:Y:S01]  /*9220*/  FADD.FTZ R118, R118, R119 ;  /* 0x0000007776767221 */ /* 0x000fe20000010000 */
[----:B------:R-:W1:Y:S01]  /*9230*/  MUFU.EX2 R233, R233 ;  /* 0x000000e900e97308 */ /* 0x000e620000000800 */
[----:B------:R-:W-:Y:S02]  /*9240*/  FADD.FTZ R3, R131, R132 ;  /* 0x0000008483037221 */ /* 0x000fe40000010000 */
[C---:B------:R-:W-:Y:S01]  /*9250*/  HMMA.16816.F32 R16, R68.reuse, R78, R16 ;  /* 0x0000004e4410723c */ /* 0x040fe20000001810 */
[----:B------:R-:W4:Y:S03]  /*9260*/  LDSM.16.MT88.4 R76, [R209+0x3900] ;  /* 0x00390000d14c783b */ /* 0x000f260000004200 */
[----:B------:R-:W-:Y:S02]  /*9270*/  FADD.FTZ R129, R129, R118 ;  /* 0x0000007681817221 */ /* 0x000fe40000010000 */
[----:B------:R-:W-:Y:S01]  /*9280*/  FADD.FTZ R3, R130, R3 ;  /* 0x0000000382037221 */ /* 0x000fe20000010000 */
[----:B------:R-:W-:Y:S01]  /*9290*/  MUFU.EX2 R234, R234 ;  /* 0x000000ea00ea7308 */ /* 0x000fe20000000800 */
[C---:B------:R-:W-:Y:S04]  /*92a0*/  HMMA.16816.F32 R20, R68.reuse, R80, R20 ;  /* 0x000000504414723c */ /* 0x040fe80000001814 */
[----:B------:R-:W-:Y:S02]  /*92b0*/  FADD.FTZ R136, R136, R129 ;  /* 0x0000008188887221 */ /* 0x000fe40000010000 */
[----:B------:R-:W-:Y:S02]  /*92c0*/  FADD.FTZ R2, R148, R3 ;  /* 0x0000000394027221 */ /* 0x000fe40000010000 */
[C---:B------:R-:W-:Y:S01]  /*92d0*/  HMMA.16816.F32 R24, R68.reuse, R82, R24 ;  /* 0x000000524418723c */ /* 0x040fe20000001818 */
[----:B------:R-:W5:Y:S01]  /*92e0*/  LDSM.16.MT88.4 R80, [R208+0x3900] ;  /* 0x00390000d050783b */ /* 0x000f620000004200 */
[----:B------:R-:W-:Y:S02]  /*92f0*/  MUFU.EX2 R235, R235 ;  /* 0x000000eb00eb7308 */ /* 0x000fe40000000800 */
[----:B------:R-:W-:Y:S02]  /*9300*/  FADD.FTZ R137, R137, R136 ;  /* 0x0000008889897221 */ /* 0x000fe40000010000 */
[----:B------:R-:W-:Y:S02]  /*9310*/  FADD.FTZ R2, R151, R2 ;  /* 0x0000000297027221 */ /* 0x000fe40000010000 */
[C---:B------:R-:W-:Y:S04]  /*9320*/  HMMA.16816.F32 R28, R68.reuse, R84, R28 ;  /* 0x00000054441c723c */ /* 0x040fe8000000181c */
[----:B------:R-:W-:Y:S01]  /*9330*/  MUFU.EX2 R236, R236 ;  /* 0x000000ec00ec7308 */ /* 0x000fe20000000800 */
[----:B------:R-:W-:Y:S02]  /*9340*/  FADD.FTZ R138, R138, R137 ;  /* 0x000000898a8a7221 */ /* 0x000fe40000010000 */
[----:B------:R-:W-:Y:S01]  /*9350*/  FADD.FTZ R3, R157, R2 ;  /* 0x000000029d037221 */ /* 0x000fe20000010000 */
[C---:B------:R-:W-:Y:S01]  /*9360*/  HMMA.16816.F32 R32, R68.reuse, R86, R32 ;  /* 0x000000564420723c */ /* 0x040fe20000001820 */
[----:B------:R-:W-:Y:S03]  /*9370*/  LDSM.16.MT88.4 R84, [R210+0x1100] ;  /* 0x00110000d254783b */ /* 0x000fe60000004200 */
[----:B------:R-:W-:Y:S02]  /*9380*/  FADD.FTZ R138, R145, R138 ;  /* 0x0000008a918a7221 */ /* 0x000fe40000010000 */
[----:B------:R-:W-:Y:S01]  /*9390*/  MUFU.EX2 R237, R237 ;  /* 0x000000ed00ed7308 */ /* 0x000fe20000000800 */
[----:B------:R-:W-:Y:S01]  /*93a0*/  FADD.FTZ R3, R158, R3 ;  /* 0x000000039e037221 */ /* 0x000fe20000010000 */
[C---:B------:R-:W-:Y:S08]  /*93b0*/  HMMA.16816.F32 R36, R68.reuse, R88, R36 ;  /* 0x000000584424723c */ /* 0x040ff00000001824 */
[C---:B------:R-:W-:Y:S01]  /*93c0*/  HMMA.16816.F32 R40, R68.reuse, R90, R40 ;  /* 0x0000005a4428723c */ /* 0x040fe20000001828 */
[----:B------:R-:W-:Y:S01]  /*93d0*/  LDSM.16.MT88.4 R88, [R208+0x4100] ;  /* 0x00410000d058783b */ /* 0x000fe20000004200 */
[----:B------:R-:W-:Y:S06]  /*93e0*/  MUFU.EX2 R238, R238 ;  /* 0x000000ee00ee7308 */ /* 0x000fec0000000800 */
[C---:B---3--:R-:W-:Y:S04]  /*93f0*/  HMMA.16816.F32 R44, R68.reuse, R72, R44 ;  /* 0x00000048442c723c */ /* 0x048fe8000000182c */
[----:B------:R-:W-:Y:S04]  /*9400*/  MUFU.EX2 R243, R243 ;  /* 0x000000f300f37308 */ /* 0x000fe80000000800 */
[C---:B------:R-:W-:Y:S01]  /*9410*/  HMMA.16816.F32 R48, R68.reuse, R74, R48 ;  /* 0x0000004a4430723c */ /* 0x040fe20000001830 */
[----:B------:R-:W3:Y:S05]  /*9420*/  LDSM.16.MT88.4 R72, [R212+0x1100] ;  /* 0x00110000d448783b */ /* 0x000eea0000004200 */
[----:B------:R-:W-:Y:S02]  /*9430*/  MUFU.EX2 R240, R240 ;  /* 0x000000f000f07308 */ /* 0x000fe40000000800 */
[C---:B----4-:R-:W-:Y:S08]  /*9440*/  HMMA.16816.F32 R52, R68.reuse, R76, R52 ;  /* 0x0000004c4434723c */ /* 0x050ff00000001834 */
[C---:B------:R-:W-:Y:S01]  /*9450*/  HMMA.16816.F32 R56, R68.reuse, R78, R56 ;  /* 0x0000004e4438723c */ /* 0x040fe20000001838 */
[----:B------:R-:W4:Y:S01]  /*9460*/  LDSM.16.MT88.4 R76, [R209+0x1100] ;  /* 0x00110000d14c783b */ /* 0x000f220000004200 */
[----:B------:R-:W-:Y:S06]  /*9470*/  MUFU.EX2 R239, R239 ;  /* 0x000000ef00ef7308 */ /* 0x000fec0000000800 */
[C---:B-----5:R-:W-:Y:S04]  /*9480*/  HMMA.16816.F32 R60, R68.reuse, R80, R60 ;  /* 0x00000050443c723c */ /* 0x060fe8000000183c */
[----:B------:R-:W-:Y:S04]  /*9490*/  MUFU.EX2 R156, R156 ;  /* 0x0000009c009c7308 */ /* 0x000fe80000000800 */
[----:B------:R-:W-:Y:S01]  /*94a0*/  HMMA.16816.F32 R64, R68, R82, R64 ;  /* 0x000000524440723c */ /* 0x000fe20000001840 */
[----:B------:R-:W5:Y:S05]  /*94b0*/  LDSM.16.MT88.4 R80, [R208+0x1100] ;  /* 0x00110000d050783b */ /* 0x000f6a0000004200 */
[----:B------:R-:W4:Y:S01]  /*94c0*/  MUFU.EX2 R159, R159 ;  /* 0x0000009f009f7308 */ /* 0x000f220000000800 */
[----:B------:R-:W-:Y:S01]  /*94d0*/  F2FP.PACK_AB R68, R160, R163 ;  /* 0x000000a3a044723e */ /* 0x000fe200000000ff */
[----:B------:R-:W-:Y:S01]  /*94e0*/  FADD.FTZ R163, R163, R138 ;  /* 0x0000008aa3a37221 */ /* 0x000fe20000010000 */
[----:B------:R-:W-:Y:S03]  /*94f0*/  F2FP.PACK_AB R70, R167, R162 ;  /* 0x000000a2a746723e */ /* 0x000fe600000000ff */
[----:B--2---:R-:W-:Y:S01]  /*9500*/  F2FP.PACK_AB R69, R187, R164 ;  /* 0x000000a4bb45723e */ /* 0x004fe200000000ff */
[----:B------:R-:W-:Y:S01]  /*9510*/  FADD.FTZ R164, R164, R3 ;  /* 0x00000003a4a47221 */ /* 0x000fe20000010000 */
[----:B-1----:R-:W-:Y:S01]  /*9520*/  F2FP.PACK_AB R71, R233, R186 ;  /* 0x000000bae947723e */ /* 0x002fe200000000ff */
[----:B------:R-:W-:Y:S01]  /*9530*/  FADD.FTZ R163, R160, R163 ;  /* 0x000000a3a0a37221 */ /* 0x000fe20000010000 */
[----:B------:R-:W-:Y:S01]  /*9540*/  MUFU.EX2 R146, R146 ;  /* 0x0000009200927308 */ /* 0x000fe20000000800 */
[----:B------:R-:W-:Y:S02]  /*9550*/  FADD.FTZ R187, R187, R164 ;  /* 0x000000a4bbbb7221 */ /* 0x000fe40000010000 */
[----:B------:R-:W-:Y:S02]  /*9560*/  FADD.FTZ R162, R162, R163 ;  /* 0x000000a3a2a27221 */ /* 0x000fe40000010000 */
[C---:B---3--:R-:W-:Y:S03]  /*9570*/  HMMA.16816.F32 R4, R68.reuse, R72, R4 ;  /* 0x000000484404723c */ /* 0x048fe60000001804 */
[----:B------:R-:W-:Y:S02]  /*9580*/  FADD.FTZ R186, R186, R187 ;  /* 0x000000bbbaba7221 */ /* 0x000fe40000010000 */
[----:B------:R-:W1:Y:S01]  /*9590*/  MUFU.EX2 R149, R149 ;  /* 0x0000009500957308 */ /* 0x000e620000000800 */
[----:B------:R-:W-:Y:S02]  /*95a0*/  FADD.FTZ R167, R167, R162 ;  /* 0x000000a2a7a77221 */ /* 0x000fe40000010000 */
[C---:B------:R-:W-:Y:S01]  /*95b0*/  HMMA.16816.F32 R8, R68.reuse, R74, R8 ;  /* 0x0000004a4408723c */ /* 0x040fe20000001808 */
[----:B------:R-:W2:Y:S03]  /*95c0*/  LDSM.16.MT88.4 R72, [R212+0x4100] ;  /* 0x00410000d448783b */ /* 0x000ea60000004200 */
[----:B----4-:R-:W-:Y:S01]  /*95d0*/  F2FP.PACK_AB R124, R159, R156 ;  /* 0x0000009c9f7c723e */ /* 0x010fe200000000ff */
[----:B------:R-:W-:Y:S02]  /*95e0*/  FADD.FTZ R233, R233, R186 ;  /* 0x000000bae9e97221 */ /* 0x000fe40000010000 */
[----:B------:R-:W-:Y:S01]  /*95f0*/  MUFU.EX2 R144, R144 ;  /* 0x0000009000907308 */ /* 0x000fe20000000800 */
[C---:B------:R-:W-:Y:S08]  /*9600*/  HMMA.16816.F32 R12, R68.reuse, R84, R12 ;  /* 0x00000054440c723c */ /* 0x040ff0000000180c */
[C---:B------:R-:W-:Y:S01]  /*9610*/  HMMA.16816.F32 R16, R68.reuse, R86, R16 ;  /* 0x000000564410723c */ /* 0x040fe20000001810 */
[----:B------:R-:W3:Y:S01]  /*9620*/  LDSM.16.MT88.4 R84, [R210+0x4100] ;  /* 0x00410000d254783b */ /* 0x000ee20000004200 */
[----:B------:R-:W4:Y:S02]  /*9630*/  MUFU.EX2 R139, R139 ;  /* 0x0000008b008b7308 */ /* 0x000f240000000800 */
[----:B-1----:R-:W-:Y:S04]  /*9640*/  F2FP.PACK_AB R126, R149, R146 ;  /* 0x00000092957e723e */ /* 0x002fe800000000ff */
[C---:B------:R-:W-:Y:S04]  /*9650*/  HMMA.16816.F32 R20, R68.reuse, R76, R20 ;  /* 0x0000004c4414723c */ /* 0x040fe80000001814 */
[----:B------:R-:W-:Y:S04]  /*9660*/  MUFU.EX2 R135, R135 ;  /* 0x0000008700877308 */ /* 0x000fe80000000800 */
[C---:B------:R-:W-:Y:S01]  /*9670*/  HMMA.16816.F32 R24, R68.reuse, R78, R24 ;  /* 0x0000004e4418723c */ /* 0x040fe20000001818 */
[----:B------:R-:W1:Y:S05]  /*9680*/  LDSM.16.MT88.4 R76, [R209+0x4100] ;  /* 0x00410000d14c783b */ /* 0x000e6a0000004200 */
[----:B------:R-:W3:Y:S02]  /*9690*/  MUFU.EX2 R134, R134 ;  /* 0x0000008600867308 */ /* 0x000ee40000000800 */
[C---:B-----5:R-:W-:Y:S04]  /*96a0*/  HMMA.16816.F32 R28, R68.reuse, R80, R28 ;  /* 0x00000050441c723c */ /* 0x060fe8000000181c */
[----:B----4-:R-:W-:Y:S04]  /*96b0*/  F2FP.PACK_AB R125, R139, R144 ;  /* 0x000000908b7d723e */ /* 0x010fe800000000ff */
[C---:B------:R-:W-:Y:S01]  /*96c0*/  HMMA.16816.F32 R32, R68.reuse, R82, R32 ;  /* 0x000000524420723c */ /* 0x040fe20000001820 */
[----:B------:R-:W4:Y:S07]  /*96d0*/  LDSM.16.MT88.4 R80, [R212+0x1900] ;  /* 0x00190000d450783b */ /* 0x000f2e0000004200 */
[C---:B--2---:R-:W-:Y:S04]  /*96e0*/  HMMA.16816.F32 R36, R68.reuse, R72, R36 ;  /* 0x000000484424723c */ /* 0x044fe80000001824 */
[----:B---3--:R-:W-:Y:S04]  /*96f0*/  F2FP.PACK_AB R127, R134, R135 ;  /* 0x00000087867f723e */ /* 0x008fe800000000ff */
[C---:B------:R-:W-:Y:S01]  /*9700*/  HMMA.16816.F32 R40, R68.reuse, R74, R40 ;  /* 0x0000004a4428723c */ /* 0x040fe20000001828 */
[----:B------:R-:W2:Y:S07]  /*9710*/  LDSM.16.MT88.4 R72, [R210+0x1900] ;  /* 0x00190000d248783b */ /* 0x000eae0000004200 */
[C---:B------:R-:W-:Y:S08]  /*9720*/  HMMA.16816.F32 R44, R68.reuse, R84, R44 ;  /* 0x00000054442c723c */ /* 0x040ff0000000182c */
[C---:B------:R-:W-:Y:S01]  /*9730*/  HMMA.16816.F32 R48, R68.reuse, R86, R48 ;  /* 0x000000564430723c */ /* 0x040fe20000001830 */
[----:B------:R-:W-:Y:S07]  /*9740*/  LDSM.16.MT88.4 R84, [R208+0x1900] ;  /* 0x00190000d054783b */ /* 0x000fee0000004200 */
[C---:B-1----:R-:W-:Y:S08]  /*9750*/  HMMA.16816.F32 R52, R68.reuse, R76, R52 ;  /* 0x0000004c4434723c */ /* 0x042ff00000001834 */
[C---:B------:R-:W-:Y:S01]  /*9760*/  HMMA.16816.F32 R56, R68.reuse, R78, R56 ;  /* 0x0000004e4438723c */ /* 0x040fe20000001838 */
[----:B------:R-:W1:Y:S07]  /*9770*/  LDSM.16.MT88.4 R76, [R209+0x1900] ;  /* 0x00190000d14c783b */ /* 0x000e6e0000004200 */
[C---:B------:R-:W-:Y:S08]  /*9780*/  HMMA.16816.F32 R60, R68.reuse, R88, R60 ;  /* 0x00000058443c723c */ /* 0x040ff0000000183c */
[----:B------:R-:W-:Y:S01]  /*9790*/  HMMA.16816.F32 R64, R68, R90, R64 ;  /* 0x0000005a4440723c */ /* 0x000fe20000001840 */
[----:B------:R-:W-:Y:S06]  /*97a0*/  LDSM.16.MT88.4 R88, [R209+0x4900] ;  /* 0x00490000d158783b */ /* 0x000fec0000004200 */
[----:B------:R-:W-:Y:S01]  /*97b0*/  F2FP.PACK_AB R68, R235, R234 ;  /* 0x000000eaeb44723e */ /* 0x000fe200000000ff */
[----:B------:R-:W-:Y:S01]  /*97c0*/  FADD.FTZ R234, R234, R167 ;  /* 0x000000a7eaea7221 */ /* 0x000fe20000010000 */
[----:B------:R-:W-:Y:S03]  /*97d0*/  F2FP.PACK_AB R70, R237, R236 ;  /* 0x000000eced46723e */ /* 0x000fe600000000ff */
[----:B------:R-:W-:Y:S01]  /*97e0*/  F2FP.PACK_AB R69, R243, R238 ;  /* 0x000000eef345723e */ /* 0x000fe200000000ff */
[----:B------:R-:W-:Y:S01]  /*97f0*/  FADD.FTZ R238, R238, R233 ;  /* 0x000000e9eeee7221 */ /* 0x000fe20000010000 */
[----:B------:R-:W-:Y:S01]  /*9800*/  F2FP.PACK_AB R71, R239, R240 ;  /* 0x000000f0ef47723e */ /* 0x000fe200000000ff */
[----:B------:R-:W-:Y:S02]  /*9810*/  FADD.FTZ R235, R235, R234 ;  /* 0x000000eaebeb7221 */ /* 0x000fe40000010000 */
[----:B------:R-:W-:Y:S02]  /*9820*/  FADD.FTZ R243, R243, R238 ;  /* 0x000000eef3f37221 */ /* 0x000fe40000010000 */
[----:B------:R-:W-:Y:S02]  /*9830*/  FADD.FTZ R236, R236, R235 ;  /* 0x000000ebecec7221 */ /* 0x000fe40000010000 */
[C---:B----4-:R-:W-:Y:S03]  /*9840*/  HMMA.16816.F32 R4, R68.reuse, R80, R4 ;  /* 0x000000504404723c */ /* 0x050fe60000001804 */
[----:B------:R-:W-:Y:S02]  /*9850*/  FADD.FTZ R240, R240, R243 ;  /* 0x000000f3f0f07221 */ /* 0x000fe40000010000 */
[----:B------:R-:W-:Y:S02]  /*9860*/  FADD.FTZ R237, R237, R236 ;  /* 0x000000eceded7221 */ /* 0x000fe40000010000 */
[----:B------:R-:W-:Y:S01]  /*9870*/  FADD.FTZ R239, R239, R240 ;  /* 0x000000f0efef7221 */ /* 0x000fe20000010000 */
[C---:B------:R-:W-:Y:S01]  /*9880*/  HMMA.16816.F32 R8, R68.reuse, R82, R8 ;  /* 0x000000524408723c */ /* 0x040fe20000001808 */
[----:B------:R-:W3:Y:S03]  /*9890*/  LDSM.16.MT88.4 R80, [R212+0x4900] ;  /* 0x00490000d450783b */ /* 0x000ee60000004200 */
[----:B------:R-:W-:Y:S04]  /*98a0*/  FADD.FTZ R2, R166, R239 ;  /* 0x000000efa6027221 */ /* 0x000fe80000010000 */
[C---:B--2---:R-:W-:Y:S04]  /*98b0*/  HMMA.16816.F32 R12, R68.reuse, R72, R12 ;  /* 0x00000048440c723c */ /* 0x044fe8000000180c */
[----:B------:R-:W-:Y:S04]  /*98c0*/  FADD.FTZ R2, R165, R2 ;  /* 0x00000002a5027221 */ /* 0x000fe80000010000 */
[C---:B------:R-:W-:Y:S01]  /*98d0*/  HMMA.16816.F32 R16, R68.reuse, R74, R16 ;  /* 0x0000004a4410723c */ /* 0x040fe20000001810 */
[----:B------:R-:W2:Y:S03]  /*98e0*/  LDSM.16.MT88.4 R72, [R210+0x4900] ;  /* 0x00490000d248783b */ /* 0x000ea60000004200 */
[----:B------:R-:W-:Y:S02]  /*98f0*/  FADD.FTZ R3, R161, R2 ;  /* 0x00000002a1037221 */ /* 0x000fe40000010000 */
[----:B------:R-:W-:Y:S02]  /*9900*/  IMAD.MOV.U32 R2, RZ, RZ, R116 ;  /* 0x000000ffff027224 */ /* 0x000fe400078e0074 */
[C---:B-1----:R-:W-:Y:S04]  /*9910*/  HMMA.16816.F32 R20, R68.reuse, R76, R20 ;  /* 0x0000004c4414723c */ /* 0x042fe80000001814 */
[----:B------:R-:W-:Y:S04]  /*9920*/  FADD.FTZ R3, R192, R3 ;  /* 0x00000003c0037221 */ /* 0x000fe80000010000 */
[C---:B------:R-:W-:Y:S01]  /*9930*/  HMMA.16816.F32 R24, R68.reuse, R78, R24 ;  /* 0x0000004e4418723c */ /* 0x040fe20000001818 */
[----:B------:R-:W1:Y:S03]  /*9940*/  LDSM.16.MT88.4 R76, [R212+0x2100] ;  /* 0x00210000d44c783b */ /* 0x000e660000004200 */
[----:B------:R-:W-:Y:S02]  /*9950*/  FADD.FTZ R144, R144, R3 ;  /* 0x0000000390907221 */ /* 0x000fe40000010000 */
[----:B------:R-:W-:Y:S02]  /*9960*/  IMAD.MOV.U32 R3, RZ, RZ, R0 ;  /* 0x000000ffff037224 */ /* 0x000fe400078e0000 */
[C---:B------:R-:W-:Y:S04]  /*9970*/  HMMA.16816.F32 R28, R68.reuse, R84, R28 ;  /* 0x00000054441c723c */ /* 0x040fe8000000181c */
[----:B------:R-:W-:Y:S04]  /*9980*/  FADD.FTZ R144, R139, R144 ;  /* 0x000000908b907221 */ /* 0x000fe80000010000 */
[C---:B------:R-:W-:Y:S01]  /*9990*/  HMMA.16816.F32 R32, R68.reuse, R86, R32 ;  /* 0x000000564420723c */ /* 0x040fe20000001820 */
[----:B------:R-:W-:Y:S03]  /*99a0*/  LDSM.16.MT88.4 R84, [R208+0x2100] ;  /* 0x00210000d054783b */ /* 0x000fe60000004200 */
[----:B------:R-:W-:Y:S04]  /*99b0*/  FADD.FTZ R135, R135, R144 ;  /* 0x0000009087877221 */ /* 0x000fe80000010000 */
[C---:B---3--:R-:W-:Y:S04]  /*99c0*/  HMMA.16816.F32 R36, R68.reuse, R80, R36 ;  /* 0x000000504424723c */ /* 0x048fe80000001824 */
[----:B------:R-:W-:Y:S04]  /*99d0*/  FADD.FTZ R225, R134, R135 ;  /* 0x0000008786e17221 */ /* 0x000fe80000010000 */
[C---:B------:R-:W-:Y:S01]  /*99e0*/  HMMA.16816.F32 R40, R68.reuse, R82, R40 ;  /* 0x000000524428723c */ /* 0x040fe20000001828 */
[----:B------:R-:W3:Y:S07]  /*99f0*/  LDSM.16.MT88.4 R80, [R210+0x2100] ;  /* 0x00210000d250783b */ /* 0x000eee0000004200 */
[C---:B--2---:R-:W-:Y:S08]  /*9a00*/  HMMA.16816.F32 R44, R68.reuse, R72, R44 ;  /* 0x00000048442c723c */ /* 0x044ff0000000182c */
[C---:B------:R-:W-:Y:S01]  /*9a10*/  HMMA.16816.F32 R48, R68.reuse, R74, R48 ;  /* 0x0000004a4430723c */ /* 0x040fe20000001830 */
[----:B------:R-:W2:Y:S07]  /*9a20*/  LDSM.16.MT88.4 R72, [R209+0x2100] ;  /* 0x00210000d148783b */ /* 0x000eae0000004200 */
        /* <DEDUP_REMOVED lines=11> */
[----:B------:R-:W-:Y:S02]  /*9ae0*/  F2FP.PACK_AB R71, R192, R161 ;  /* 0x000000a1c047723e */ /* 0x000fe400000000ff */
[----:B------:R-:W-:Y:S01]  /*9af0*/  IADD3 R192, R230, -0x1, RZ ;  /* 0xffffffffe6c07810 */ /* 0x000fe20007ffe0ff */
[----:B------:R-:W-:Y:S04]  /*9b00*/  FADD.FTZ R184, R184, R241 ;  /* 0x000000f1b8b87221 */ /* 0x000fe80000010000 */
[C---:B-1----:R-:W-:Y:S03]  /*9b10*/  HMMA.16816.F32 R4, R68.reuse, R76, R4 ;  /* 0x0000004c4404723c */ /* 0x042fe60000001804 */
[----:B------:R-:W-:Y:S02]  /*9b20*/  FADD.FTZ R245, R245, R184 ;  /* 0x000000b8f5f57221 */ /* 0x000fe40000010000 */
[----:B------:R-:W-:Y:S02]  /*9b30*/  IMAD.MOV.U32 R230, RZ, RZ, R192 ;  /* 0x000000ffffe67224 */ /* 0x000fe400078e00c0 */
[----:B------:R-:W-:Y:S01]  /*9b40*/  FADD.FTZ R156, R156, R245 ;  /* 0x000000f59c9c7221 */ /* 0x000fe20000010000 */
[C---:B------:R-:W-:Y:S01]  /*9b50*/  HMMA.16816.F32 R8, R68.reuse, R78, R8 ;  /* 0x0000004e4408723c */ /* 0x040fe20000001808 */
[----:B------:R-:W1:Y:S03]  /*9b60*/  LDSM.16.MT88.4 R76, [R212+0x5100] ;  /* 0x00510000d44c783b */ /* 0x000e660000004200 */
[----:B------:R-:W-:Y:S04]  /*9b70*/  FADD.FTZ R159, R159, R156 ;  /* 0x0000009c9f9f7221 */ /* 0x000fe80000010000 */
[C---:B---3--:R-:W-:Y:S04]  /*9b80*/  HMMA.16816.F32 R12, R68.reuse, R80, R12 ;  /* 0x00000050440c723c */ /* 0x048fe8000000180c */
[----:B------:R-:W-:Y:S04]  /*9b90*/  FADD.FTZ R146, R146, R159 ;  /* 0x0000009f92927221 */ /* 0x000fe80000010000 */
[C---:B------:R-:W-:Y:S01]  /*9ba0*/  HMMA.16816.F32 R16, R68.reuse, R82, R16 ;  /* 0x000000524410723c */ /* 0x040fe20000001810 */
[----:B------:R-:W3:Y:S03]  /*9bb0*/  LDSM.16.MT88.4 R80, [R210+0x5100] ;  /* 0x00510000d250783b */ /* 0x000ee60000004200 */
[----:B------:R-:W-:Y:S04]  /*9bc0*/  FADD.FTZ R224, R149, R146 ;  /* 0x0000009295e07221 */ /* 0x000fe80000010000 */
[C---:B--2---:R-:W-:Y:S08]  /*9bd0*/  HMMA.16816.F32 R20, R68.reuse, R72, R20 ;  /* 0x000000484414723c */ /* 0x044ff00000001814 */
[C---:B------:R-:W-:Y:S01]  /*9be0*/  HMMA.16816.F32 R24, R68.reuse, R74, R24 ;  /* 0x0000004a4418723c */ /* 0x040fe20000001818 */
[----:B------:R-:W2:Y:S07]  /*9bf0*/  LDSM.16.MT88.4 R72, [R208+0x5100] ;  /* 0x00510000d048783b */ /* 0x000eae0000004200 */
[C---:B------:R-:W-:Y:S08]  /*9c00*/  HMMA.16816.F32 R28, R68.reuse, R84, R28 ;  /* 0x00000054441c723c */ /* 0x040ff0000000181c */
[C---:B------:R-:W-:Y:S01]  /*9c10*/  HMMA.16816.F32 R32, R68.reuse, R86, R32 ;  /* 0x000000564420723c */ /* 0x040fe20000001820 */
[----:B------:R-:W4:Y:S07]  /*9c20*/  LDSM.16.MT88.4 R84, [R208+0x2900] ;  /* 0x00290000d054783b */ /* 0x000f2e0000004200 */
[C---:B-1----:R-:W-:Y:S08]  /*9c30*/  HMMA.16816.F32 R36, R68.reuse, R76, R36 ;  /* 0x0000004c4424723c */ /* 0x042ff00000001824 */
[C---:B------:R-:W-:Y:S01]  /*9c40*/  HMMA.16816.F32 R40, R68.reuse, R78, R40 ;  /* 0x0000004e4428723c */ /* 0x040fe20000001828 */
[----:B------:R-:W1:Y:S07]  /*9c50*/  LDSM.16.MT88.4 R76, [R212+0x5900] ;  /* 0x00590000d44c783b */ /* 0x000e6e0000004200 */
[C---:B---3--:R-:W-:Y:S08]  /*9c60*/  HMMA.16816.F32 R44, R68.reuse, R80, R44 ;  /* 0x00000050442c723c */ /* 0x048ff0000000182c */
[C---:B------:R-:W-:Y:S08]  /*9c70*/  HMMA.16816.F32 R48, R68.reuse, R82, R48 ;  /* 0x000000524430723c */ /* 0x040ff00000001830 */
[C---:B------:R-:W-:Y:S08]  /*9c80*/  HMMA.16816.F32 R52, R68.reuse, R88, R52 ;  /* 0x000000584434723c */ /* 0x040ff00000001834 */
[C---:B------:R-:W-:Y:S08]  /*9c90*/  HMMA.16816.F32 R56, R68.reuse, R90, R56 ;  /* 0x0000005a4438723c */ /* 0x040ff00000001838 */
[C---:B--2---:R-:W-:Y:S08]  /*9ca0*/  HMMA.16816.F32 R60, R68.reuse, R72, R60 ;  /* 0x00000048443c723c */ /* 0x044ff0000000183c */
[----:B------:R-:W-:Y:S01]  /*9cb0*/  HMMA.16816.F32 R64, R68, R74, R64 ;  /* 0x0000004a4440723c */ /* 0x000fe20000001840 */
[----:B------:R-:W2:Y:S07]  /*9cc0*/  LDSM.16.MT88.4 R68, [R210+0x5900] ;  /* 0x00590000d244783b */ /* 0x000eae0000004200 */
[C---:B------:R-:W-:Y:S01]  /*9cd0*/  HMMA.16816.F32 R112, R124.reuse, R108, R4 ;  /* 0x0000006c7c70723c */ /* 0x040fe20000001804 */
[----:B------:R-:W3:Y:S07]  /*9ce0*/  LDSM.16.MT88.4 R4, [R209+0x5900] ;  /* 0x00590000d104783b */ /* 0x000eee0000004200 */
[C---:B------:R-:W-:Y:S01]  /*9cf0*/  HMMA.16816.F32 R108, R124.reuse, R110, R8 ;  /* 0x0000006e7c6c723c */ /* 0x040fe20000001808 */
[----:B------:R-:W5:Y:S07]  /*9d00*/  LDSM.16.MT88.4 R8, [R208+0x5900] ;  /* 0x00590000d008783b */ /* 0x000f6e0000004200 */
[C---:B------:R-:W-:Y:S08]  /*9d10*/  HMMA.16816.F32 R104, R124.reuse, R100, R12 ;  /* 0x000000647c68723c */ /* 0x040ff0000000180c */
[C---:B------:R-:W-:Y:S08]  /*9d20*/  HMMA.16816.F32 R100, R124.reuse, R102, R16 ;  /* 0x000000667c64723c */ /* 0x040ff00000001810 */
[C---:B------:R-:W-:Y:S08]  /*9d30*/  HMMA.16816.F32 R96, R124.reuse, R92, R20 ;  /* 0x0000005c7c60723c */ /* 0x040ff00000001814 */
[C---:B------:R-:W-:Y:S08]  /*9d40*/  HMMA.16816.F32 R92, R124.reuse, R94, R24 ;  /* 0x0000005e7c5c723c */ /* 0x040ff00000001818 */
[C---:B----4-:R-:W-:Y:S08]  /*9d50*/  HMMA.16816.F32 R88, R124.reuse, R84, R28 ;  /* 0x000000547c58723c */ /* 0x050ff0000000181c */
[C---:B------:R-:W-:Y:S08]  /*9d60*/  HMMA.16816.F32 R84, R124.reuse, R86, R32 ;  /* 0x000000567c54723c */ /* 0x040ff00000001820 */
[C---:B-1----:R-:W-:Y:S08]  /*9d70*/  HMMA.16816.F32 R80, R124.reuse, R76, R36 ;  /* 0x0000004c7c50723c */ /* 0x042ff00000001824 */
[C---:B------:R-:W-:Y:S08]  /*9d80*/  HMMA.16816.F32 R76, R124.reuse, R78, R40 ;  /* 0x0000004e7c4c723c */ /* 0x040ff00000001828 */
[C---:B--2---:R-:W-:Y:S08]  /*9d90*/  HMMA.16816.F32 R72, R124.reuse, R68, R44 ;  /* 0x000000447c48723c */ /* 0x044ff0000000182c */
[C---:B------:R-:W-:Y:S08]  /*9da0*/  HMMA.16816.F32 R68, R124.reuse, R70, R48 ;  /* 0x000000467c44723c */ /* 0x040ff00000001830 */
[C---:B---3--:R-:W-:Y:S08]  /*9db0*/  HMMA.16816.F32 R52, R124.reuse, R4, R52 ;  /* 0x000000047c34723c */ /* 0x048ff00000001834 */
[C---:B------:R-:W-:Y:S08]  /*9dc0*/  HMMA.16816.F32 R56, R124.reuse, R6, R56 ;  /* 0x000000067c38723c */ /* 0x040ff00000001838 */
[C---:B-----5:R-:W-:Y:S08]  /*9dd0*/  HMMA.16816.F32 R60, R124.reuse, R8, R60 ;  /* 0x000000087c3c723c */ /* 0x060ff0000000183c */
[----:B------:R-:W-:Y:S01]  /*9de0*/  HMMA.16816.F32 R64, R124, R10, R64 ;  /* 0x0000000a7c40723c */ /* 0x000fe20000001840 */
[----:B------:R-:W-:-:S07]  /*9df0*/  @P0 BRA `(.L_x_42) ;  /* 0xffffbda000000947 */ /* 0x000fce000383ffff */
.L_x_33:
[----:B------:R-:W1:Y:S01]  /*9e00*/  S2UR UR7, SR_CTAID.X ;  /* 0x00000000000779c3 */ /* 0x000e620000002500 */
[----:B------:R-:W-:Y:S01]  /*9e10*/  ULDC.64 UR4, c[0x0][0x2c8] ;  /* 0x0000b20000047ab9 */ /* 0x000fe20000000a00 */
[----:B------:R-:W-:Y:S01]  /*9e20*/  PLOP3.LUT P0, PT, PT, PT, UP2, 0x40, 0x0 ;  /* 0x000000000000781c */ /* 0x000fe20003f0e828 */
[----:B-1----:R-:W-:-:S04]  /*9e30*/  ULEA UR7, UR7, 0x7f, 0x7 ;  /* 0x0000007f07077891 */ /* 0x002fc8000f8e383f */
[----:B------:R-:W-:-:S03]  /*9e40*/  UIMAD.WIDE.U32 UR18, UR7, UR4, URZ ;  /* 0x00000004071272a5 */ /* 0x000fc6000f8e003f */
[----:B------:R-:W-:Y:S02]  /*9e50*/  ULDC UR4, c[0x0][0x168] ;  /* 0x00005a0000047ab9 */ /* 0x000fe40000000800 */
[----:B------:R-:W-:Y:S02]  /*9e60*/  UIADD3 UR4, -UR4, 0x1, URZ ;  /* 0x0000000104047890 */ /* 0x000fe4000fffe13f */
[----:B------:R-:W-:-:S03]  /*9e70*/  @UP3 USHF.R.U32.HI UR7, URZ, UR5, UR19 ;  /* 0x000000053f073299 */ /* 0x000fc60008011613 */
[----:B------:R-:W-:Y:S02]  /*9e80*/  ULDC UR5, c[0x0][0x1d0] ;  /* 0x0000740000057ab9 */ /* 0x000fe40000000800 */
[----:B------:R-:W-:-:S03]  /*9e90*/  UIADD3 UR5, UR7, UR5, UR4 ;  /* 0x0000000507057290 */ /* 0x000fc6000fffe004 */
[----:B------:R-:W-:Y:S02]  /*9ea0*/  ULDC UR4, c[0x0][0x324] ;  /* 0x0000c90000047ab9 */ /* 0x000fe40000000800 */
[----:B------:R-:W-:-:S06]  /*9eb0*/  UIADD3 UR4, UR5, -UR4, URZ ;  /* 0x8000000405047290 */ /* 0x000fcc000fffe03f */
        /* <DEDUP_REMOVED lines=12> */
.L_x_44:
[----:B------:R-:W-:-:S04]  /*9f80*/  MOV R2, c[0x0][0x32c] ;  /* 0x0000cb0000027a02 */ /* 0x000fc80000000f00 */
[----:B------:R-:W-:-:S13]  /*9f90*/  ISETP.NE.AND P0, PT, R2, 0x1, PT ;  /* 0x000000010200780c */ /* 0x000fda0003f05270 */
[----:B------:R-:W-:-:S05]  /*9fa0*/  @P0 IMAD.HI.U32 R2, R4, c[0x0][0x330], RZ ;  /* 0x0000cc0004020a27 */ /* 0x000fca00078e00ff */
[----:B------:R-:W-:-:S05]  /*9fb0*/  @P0 SHF.R.U32.HI R4, RZ, c[0x0][0x334], R2 ;  /* 0x0000cd00ff040a19 */ /* 0x000fca0000011602 */
.L_x_45:
[----:B------:R-:W-:-:S05]  /*9fc0*/  IMAD R4, R4, c[0x0][0x32c], RZ ;  /* 0x0000cb0004047a24 */ /* 0x000fca00078e02ff */
[----:B------:R-:W-:-:S04]  /*9fd0*/  IMNMX R3, R3, R4, !PT ;  /* 0x0000000403037217 */ /* 0x000fc80007800200 */
.L_x_43:
[----:B------:R-:W-:-:S05]  /*9fe0*/  IADD3 R3, R3, 0x5f, RZ ;  /* 0x0000005f03037810 */ /* 0x000fca0007ffe0ff */
[----:B------:R-:W-:-:S05]  /*9ff0*/  IMAD.HI R3, R3, 0x2aaaaaab, RZ ;  /* 0x2aaaaaab03037827 */ /* 0x000fca00078e02ff */
[----:B------:R-:W-:-:S04]  /*a000*/  SHF.R.U32.HI R2, RZ, 0x1f, R3 ;  /* 0x0000001fff027819 */ /* 0x000fc80000011603 */
[----:B------:R-:W-:-:S04]  /*a010*/  LEA.HI.SX32 R2, R3, R2, 0x1c ;  /* 0x0000000203027211 */ /* 0x000fc800078fe2ff */
[----:B------:R-:W-:-:S04]  /*a020*/  IMNMX R233, R215, R2, !PT ;  /* 0x00000002d7e97217 */ /* 0x000fc80007800200 */
[----:B------:R-:W-:-:S13]  /*a030*/  ISETP.GE.AND P0, PT, R192, R233, PT ;  /* 0x000000e9c000720c */ /* 0x000fda0003f06270 */
[----:B------:R-:W-:Y:S05]  /*a040*/  @!P0 BRA `(.L_x_46) ;  /* 0x00002f7000008947 */ /* 0x000fea0003800000 */
[----:B------:R-:W-:Y:S01]  /*a050*/  MOV R119, R116 ;  /* 0x0000007400777202 */ /* 0x000fe20000000f00 */
[----:B------:R-:W-:Y:S01]  /*a060*/  IMAD.MOV.U32 R232, RZ, RZ, R192 ;  /* 0x000000ffffe87224 */ /* 0x000fe200078e00c0 */
[----:B------:R-:W-:Y:S01]  /*a070*/  MOV R3, R0 ;  /* 0x0000000000037202 */ /* 0x000fe20000000f00 */
[----:B------:R-:W-:Y:S01]  /*a080*/  IMAD.MOV.U32 R230, RZ, RZ, c[0x0][0x1e4] ;  /* 0x00007900ffe67624 */ /* 0x000fe200078e00ff */
[----:B------:R-:W-:Y:S02]  /*a090*/  MOV R231, c[0x0][0x1e0] ;  /* 0x0000780000e77a02 */ /* 0x000fe40000000f00 */
.L_x_47:
[----:B------:R-:W-:Y:S04]  /*a0a0*/  DEPBAR.LE SB0, 0x0 ;  /* 0x000080000000791a */ /* 0x000fe80000000000 */
[----:B------:R-:W-:Y:S01]  /*a0b0*/  BAR.SYNC.DEFER_BLOCKING 0x0 ;  /* 0x0000000000007b1d */ /* 0x000fe20000010000 */
[----:B------:R-:W-:Y:S11]  /*a0c0*/  ISETP.GT.AND P6, PT, R215, R232, PT ;  /* 0x000000e8d700720c */ /* 0x000ff60003fc4270 */
[----:B------:R-:W-:Y:S02]  /*a0d0*/  @!UPT UIADD3 URZ, URZ, URZ, URZ ;  /* 0x0000003f3f3ff290 */ /* 0x000fe4000fffe03f */
[----:B------:R-:W-:Y:S01]  /*a0e0*/  @!P6 SHF.R.S32.HI R39, RZ, 0x1f, R232 ;  /* 0x0000001fff27e819 */ /* 0x000fe200000114e8 */
[C---:B------:R-:W-:Y:S01]  /*a0f0*/  @!P6 IMAD.WIDE.U32 R36, R232.reuse, c[0x0][0x208], RZ ;  /* 0x00008200e824ea25 */ /* 0x040fe200078e00ff */
[----:B------:R-:W-:Y:S02]  /*a100*/  @!P6 MOV R44, R226 ;  /* 0x000000e2002ce202 */ /* 0x000fe40000000f00 */
[----:B------:R-:W-:Y:S01]  /*a110*/  @!P6 MOV R45, R229 ;  /* 0x000000e5002de202 */ /* 0x000fe20000000f00 */
[----:B------:R-:W-:Y:S04]  /*a120*/  @!P6 IMAD R39, R39, c[0x0][0x208], RZ ;  /* 0x000082002727ea24 */ /* 0x000fe800078e02ff */
[----:B------:R-:W-:Y:S01]  /*a130*/  @!P6 IMAD R39, R232, c[0x0][0x20c], R39 ;  /* 0x00008300e827ea24 */ /* 0x000fe200078e0227 */
[----:B------:R-:W1:Y:S01]  /*a140*/  LDSM.16.M88.4 R8, [R214+0x8100] ;  /* 0x00810000d608783b */ /* 0x000e620000000200 */
[----:B------:R-:W-:Y:S03]  /*a150*/  @!P6 IMAD.WIDE.U32 R44, R36, 0x60, R44 ;  /* 0x00000060242ce825 */ /* 0x000fe600078e002c */
[----:B------:R-:W-:Y:S02]  /*a160*/  @!P6 IADD3 R0, R37, R39, RZ ;  /* 0x000000272500e210 */ /* 0x000fe40007ffe0ff */
[----:B------:R-:W-:Y:S02]  /*a170*/  @!P6 SHF.L.U32 R162, R44, 0x1, RZ ;  /* 0x000000012ca2e819 */ /* 0x000fe400000006ff */
[----:B------:R-:W2:Y:S01]  /*a180*/  LDSM.16.M88.4 R16, [R214+0x8900] ;  /* 0x00890000d610783b */ /* 0x000ea20000000200 */
[----:B------:R-:W-:Y:S01]  /*a190*/  @!P6 IMAD R0, R0, 0x60, RZ ;  /* 0x000000600000e824 */ /* 0x000fe200078e02ff */
[C---:B------:R-:W-:Y:S02]  /*a1a0*/  @!P6 IADD3 R160, P5, R162.reuse, 0x80, RZ ;  /* 0x00000080a2a0e810 */ /* 0x040fe40007fbe0ff */
[----:B------:R-:W-:Y:S02]  /*a1b0*/  @!P6 IADD3 R162, P0, R162, c[0x0][0x1f8], RZ ;  /* 0x00007e00a2a2ea10 */ /* 0x000fe40007f1e0ff */
[----:B------:R-:W-:Y:S02]  /*a1c0*/  @!P6 IADD3 R160, P2, R160, c[0x0][0x1f8], RZ ;  /* 0x00007e00a0a0ea10 */ /* 0x000fe40007f5e0ff */
[----:B------:R-:W3:Y:S01]  /*a1d0*/  LDSM.16.M88.4 R24, [R214+0x9100] ;  /* 0x00910000d618783b */ /* 0x000ee20000000200 */
[----:B------:R-:W-:Y:S02]  /*a1e0*/  @!P6 IADD3 R164, P1, R162, UR12, RZ ;  /* 0x0000000ca2a4ec10 */ /* 0x000fe4000ff3e0ff */
[----:B------:R-:W-:Y:S04]  /*a1f0*/  @!P6 IADD3 R0, R45, R0, RZ ;  /* 0x000000002d00e210 */ /* 0x000fe80007ffe0ff */
[----:B------:R-:W-:Y:S01]  /*a200*/  @!P6 SHF.L.U64.HI R0, R44, 0x1, R0 ;  /* 0x000000012c00e819 */ /* 0x000fe20000010200 */
[----:B------:R-:W4:Y:S03]  /*a210*/  LDSM.16.M88.4 R32, [R214+0x9900] ;  /* 0x00990000d620783b */ /* 0x000f260000000200 */
[----:B------:R-:W-:Y:S02]  /*a220*/  @!P6 IADD3.X R163, R0, c[0x0][0x1fc], RZ, P0, !PT ;  /* 0x00007f0000a3ea10 */ /* 0x000fe400007fe4ff */
[----:B------:R-:W-:Y:S02]  /*a230*/  @!P6 IADD3.X R161, RZ, c[0x0][0x1fc], R0, P2, P5 ;  /* 0x00007f00ffa1ea10 */ /* 0x000fe400017ea400 */
[----:B------:R-:W-:Y:S01]  /*a240*/  @!P6 IADD3.X R165, R163, UR17, RZ, P1, !PT ;  /* 0x00000011a3a5ec10 */ /* 0x000fe20008ffe4ff */
[----:B------:R-:W5:Y:S01]  /*a250*/  LDSM.16.M88.4 R40, [R214+0xa100] ;  /* 0x00a10000d628783b */ /* 0x000f620000000200 */
[----:B------:R-:W-:Y:S02]  /*a260*/  @!P6 IADD3 R116, P0, R164, UR12, RZ ;  /* 0x0000000ca474ec10 */ /* 0x000fe4000ff1e0ff */
[C---:B------:R-:W-:Y:S02]  /*a270*/  ISETP.GT.AND P5, PT, R232.reuse, R215, PT ;  /* 0x000000d7e800720c */ /* 0x040fe40003fa4270 */
[----:B------:R-:W-:Y:S01]  /*a280*/  @!P6 IADD3.X R117, R165, UR17, RZ, P0, !PT ;  /* 0x00000011a575ec10 */ /* 0x000fe200087fe4ff */
[C---:B-1----:R-:W-:Y:S02]  /*a290*/  HMMA.16816.F32 R4, R120.reuse, R8, RZ ;  /* 0x000000087804723c */ /* 0x042fe400000018ff */
[----:B------:R-:W1:Y:S06]  /*a2a0*/  LDSM.16.M88.4 R48, [R214+0xa900] ;  /* 0x00a90000d630783b */ /* 0x000e6c0000000200 */
[C---:B------:R-:W-:Y:S02]  /*a2b0*/  HMMA.16816.F32 R8, R120.reuse, R10, RZ ;  /* 0x0000000a7808723c */ /* 0x040fe400000018ff */
[----:B------:R-:W1:Y:S06]  /*a2c0*/  LDSM.16.M88.4 R124, [R213] ;  /* 0x00000000d57c783b */ /* 0x000e6c0000000200 */
[C---:B--2---:R-:W-:Y:S02]  /*a2d0*/  HMMA.16816.F32 R12, R120.reuse, R16, RZ ;  /* 0x00000010780c723c */ /* 0x044fe400000018ff */
[----:B------:R-:W2:Y:S06]  /*a2e0*/  LDSM.16.M88.4 R128, [R207] ;  /* 0x00000000cf80783b */ /* 0x000eac0000000200 */
[C---:B------:R-:W-:Y:S02]  /*a2f0*/  HMMA.16816.F32 R16, R120.reuse, R18, RZ ;  /* 0x000000127810723c */ /* 0x040fe400000018ff */
[----:B------:R-:W1:Y:S06]  /*a300*/  LDSM.16.M88.4 R132, [R206] ;  /* 0x00000000ce84783b */ /* 0x000e6c0000000200 */
[C---:B---3--:R-:W-:Y:S02]  /*a310*/  HMMA.16816.F32 R20, R120.reuse, R24, RZ ;  /* 0x000000187814723c */ /* 0x048fe400000018ff */
[----:B------:R-:W3:Y:S06]  /*a320*/  LDSM.16.M88.4 R136, [R205] ;  /* 0x00000000cd88783b */ /* 0x000eec0000000200 */
[C---:B------:R-:W-:Y:S02]  /*a330*/  HMMA.16816.F32 R24, R120.reuse, R26, RZ ;  /* 0x0000001a7818723c */ /* 0x040fe400000018ff */
[----:B------:R-:W2:Y:S06]  /*a340*/  LDSM.16.M88.4 R144, [R204] ;  /* 0x00000000cc90783b */ /* 0x000eac0000000200 */
[C---:B----4-:R-:W-:Y:S02]  /*a350*/  HMMA.16816.F32 R28, R120.reuse, R32, RZ ;  /* 0x00000020781c723c */ /* 0x050fe400000018ff */
[----:B------:R-:W4:Y:S06]  /*a360*/  LDSM.16.M88.4 R148, [R203] ;  /* 0x00000000cb94783b */ /* 0x000f2c0000000200 */
[C---:B------:R-:W-:Y:S02]  /*a370*/  HMMA.16816.F32 R32, R120.reuse, R34, RZ ;  /* 0x000000227820723c */ /* 0x040fe400000018ff */
[----:B------:R-:W-:Y:S01]  /*a380*/  @!PT LDS RZ, [RZ] ;  /* 0x00000000fffff984 */ /* 0x000fe20000000800 */
[----:B------:R-:W-:Y:S01]  /*a390*/  @!PT LDS RZ, [RZ] ;  /* 0x00000000fffff984 */ /* 0x000fe20000000800 */
[----:B------:R-:W-:Y:S01]  /*a3a0*/  @!PT LDS RZ, [RZ] ;  /* 0x00000000fffff984 */ /* 0x000fe20000000800 */
[----:B------:R2:W-:Y:S06]  /*a3b0*/  @!P6 LDGSTS.E.BYPASS.LTC128B.128 [R216+0x100], [R162.64], !P4 ;  /* 0x00100000a2d8efae */ /* 0x0005ec000e101d4e */
[C---:B-----5:R-:W-:Y:S02]  /*a3c0*/  HMMA.16816.F32 R36, R120.reuse, R40, RZ ;  /* 0x000000287824723c */ /* 0x060fe400000018ff */
[----:B------:R5:W-:Y:S06]  /*a3d0*/  @!P6 LDGSTS.E.BYPASS.LTC128B.128 [R216+0x3100], [R160.64], !P3 ;  /* 0x03100000a0d8efae */ /* 0x000bec000d901d4e */
[C---:B------:R-:W-:Y:S02]  /*a3e0*/  HMMA.16816.F32 R40, R120.reuse, R42, RZ ;  /* 0x0000002a7828723c */ /* 0x040fe400000018ff */
[----:B------:R2:W-:Y:S06]  /*a3f0*/  @!P6 LDGSTS.E.BYPASS.LTC128B.128 [R216+0x1100], [R164.64], !P4 ;  /* 0x01100000a4d8efae */ /* 0x0005ec000e101d4e */
[C---:B-1----:R-:W-:Y:S02]  /*a400*/  HMMA.16816.F32 R44, R120.reuse, R48, RZ ;  /* 0x00000030782c723c */ /* 0x042fe400000018ff */
[----:B------:R1:W-:Y:S06]  /*a410*/  @!P6 LDGSTS.E.BYPASS.LTC128B.128 [R216+0x4100], [R164.64+0x80], !P3 ;  /* 0x04100080a4d8efae */ /* 0x0003ec000d901d4e */
[----:B------:R-:W-:Y:S02]  /*a420*/  HMMA.16816.F32 R48, R120, R50, RZ ;  /* 0x000000327830723c */ /* 0x000fe400000018ff */
[----:B------:R1:W-:Y:S06]  /*a430*/  @!P6 LDGSTS.E.BYPASS.LTC128B.128 [R216+0x2100], [R116.64], !P4 ;  /* 0x0210000074d8efae */ /* 0x0003ec000e101d4e */
[C---:B------:R-:W-:Y:S02]  /*a440*/  HMMA.16816.F32 R4, R140.reuse, R124, R4 ;  /* 0x0000007c8c04723c */ /* 0x040fe40000001804 */
[----:B------:R1:W-:Y:S06]  /*a450*/  @!P6 LDGSTS.E.BYPASS.LTC128B.128 [R216+0x5100], [R116.64+0x80], !P3 ;  /* 0x0510008074d8efae */ /* 0x0003ec000d901d4e */
[C---:B------:R-:W-:Y:S02]  /*a460*/  HMMA.16816.F32 R8, R140.reuse, R126, R8 ;  /* 0x0000007e8c08723c */ /* 0x040fe40000001808 */
[----:B------:R-:W1:Y:S06]  /*a470*/  LDSM.16.M88.4 R156, [R211+0x8100] ;  /* 0x00810000d39c783b */ /* 0x000e6c0000000200 */
[C---:B--2---:R-:W-:Y:S02]  /*a480*/  HMMA.16816.F32 R12, R140.reuse, R128, R12 ;  /* 0x000000808c0c723c */ /* 0x044fe4000000180c */
[----:B------:R-:W0:Y:S06]  /*a490*/  LDGDEPBAR ;  /* 0x00000000000079af */ /* 0x000e2c0000000000 */
[C---:B------:R-:W-:Y:S02]  /*a4a0*/  HMMA.16816.F32 R16, R140.reuse, R130, R16 ;  /* 0x000000828c10723c */ /* 0x040fe40000001810 */
[----:B------:R-:W2:Y:S06]  /*a4b0*/  LDSM.16.M88.4 R124, [R211+0x8900] ;  /* 0x00890000d37c783b */ /* 0x000eac0000000200 */
[C---:B------:R-:W-:Y:S02]  /*a4c0*/  HMMA.16816.F32 R20, R140.reuse, R132, R20 ;  /* 0x000000848c14723c */ /* 0x040fe40000001814 */
[----:B------:R-:W2:Y:S06]  /*a4d0*/  LDSM.16.M88.4 R128, [R211+0x9100] ;  /* 0x00910000d380783b */ /* 0x000eac0000000200 */
[C---:B------:R-:W-:Y:S02]  /*a4e0*/  HMMA.16816.F32 R24, R140.reuse, R134, R24 ;  /* 0x000000868c18723c */ /* 0x040fe40000001818 */
[----:B-----5:R-:W5:Y:S06]  /*a4f0*/  LDSM.16.M88.4 R160, [R211+0x9900] ;  /* 0x00990000d3a0783b */ /* 0x020f6c0000000200 */
[C---:B---3--:R-:W-:Y:S02]  /*a500*/  HMMA.16816.F32 R28, R140.reuse, R136, R28 ;  /* 0x000000888c1c723c */ /* 0x048fe4000000181c */
[----:B-1----:R-:W1:Y:S06]  /*a510*/  LDSM.16.M88.4 R164, [R211+0xa100] ;  /* 0x00a10000d3a4783b */ /* 0x002e6c0000000200 */
[C---:B------:R-:W-:Y:S02]  /*a520*/  HMMA.16816.F32 R32, R140.reuse, R138, R32 ;  /* 0x0000008a8c20723c */ /* 0x040fe40000001820 */
[----:B------:R-:W3:Y:S06]  /*a530*/  LDSM.16.M88.4 R184, [R211+0xa900] ;  /* 0x00a90000d3b8783b */ /* 0x000eec0000000200 */
[C---:B------:R-:W-:Y:S02]  /*a540*/  HMMA.16816.F32 R36, R140.reuse, R144, R36 ;  /* 0x000000908c24723c */ /* 0x040fe40000001824 */
[----:B------:R-:W1:Y:S06]  /*a550*/  LDSM.16.M88.4 R132, [R202] ;  /* 0x00000000ca84783b */ /* 0x000e6c0000000200 */
[C---:B------:R-:W-:Y:S02]  /*a560*/  HMMA.16816.F32 R40, R140.reuse, R146, R40 ;  /* 0x000000928c28723c */ /* 0x040fe40000001828 */
[----:B------:R-:W1:Y:S06]  /*a570*/  LDSM.16.M88.4 R136, [R202+0x800] ;  /* 0x00080000ca88783b */ /* 0x000e6c0000000200 */
[C---:B----4-:R-:W-:Y:S02]  /*a580*/  HMMA.16816.F32 R44, R140.reuse, R148, R44 ;  /* 0x000000948c2c723c */ /* 0x050fe4000000182c */
[----:B------:R-:W4:Y:S06]  /*a590*/  LDSM.16.M88.4 R144, [R202+0x1000] ;  /* 0x00100000ca90783b */ /* 0x000f2c0000000200 */
[----:B------:R-:W-:Y:S02]  /*a5a0*/  HMMA.16816.F32 R48, R140, R150, R48 ;  /* 0x000000968c30723c */ /* 0x000fe40000001830 */
[----:B------:R-:W1:Y:S06]  /*a5b0*/  LDSM.16.M88.4 R148, [R202+0x1800] ;  /* 0x00180000ca94783b */ /* 0x000e6c0000000200 */
[C---:B------:R-:W-:Y:S02]  /*a5c0*/  HMMA.16816.F32 R4, R152.reuse, R156, R4 ;  /* 0x0000009c9804723c */ /* 0x040fe40000001804 */
[----:B------:R-:W-:Y:S06]  /*a5d0*/  LDSM.16.M88.4 R192, [R211+0xd900] ;  /* 0x00d90000d3c0783b */ /* 0x000fec0000000200 */
[C---:B------:R-:W-:Y:S02]  /*a5e0*/  HMMA.16816.F32 R8, R152.reuse, R158, R8 ;  /* 0x0000009e9808723c */ /* 0x040fe40000001808 */
[----:B------:R-:W1:Y:S06]  /*a5f0*/  LDSM.16.M88.4 R156, [R202+0x2000] ;  /* 0x00200000ca9c783b */ /* 0x000e6c0000000200 */
[C---:B--2---:R-:W-:Y:S08]  /*a600*/  HMMA.16816.F32 R12, R152.reuse, R124, R12 ;  /* 0x0000007c980c723c */ /* 0x044ff0000000180c */
[C---:B------:R-:W-:Y:S01]  /*a610*/  HMMA.16816.F32 R16, R152.reuse, R126, R16 ;  /* 0x0000007e9810723c */ /* 0x040fe20000001810 */
[----:B------:R-:W2:Y:S07]  /*a620*/  LDSM.16.M88.4 R124, [R202+0x2800] ;  /* 0x00280000ca7c783b */ /* 0x000eae0000000200 */
[C---:B------:R-:W-:Y:S08]  /*a630*/  HMMA.16816.F32 R20, R152.reuse, R128, R20 ;  /* 0x000000809814723c */ /* 0x040ff00000001814 */
[C---:B------:R-:W-:Y:S01]  /*a640*/  HMMA.16816.F32 R24, R152.reuse, R130, R24 ;  /* 0x000000829818723c */ /* 0x040fe20000001818 */
[----:B------:R-:W2:Y:S07]  /*a650*/  LDSM.16.M88.4 R128, [R214+0xb100] ;  /* 0x00b10000d680783b */ /* 0x000eae0000000200 */
[C---:B-----5:R-:W-:Y:S08]  /*a660*/  HMMA.16816.F32 R28, R152.reuse, R160, R28 ;  /* 0x000000a0981c723c */ /* 0x060ff0000000181c */
[C---:B------:R-:W-:Y:S01]  /*a670*/  HMMA.16816.F32 R32, R152.reuse, R162, R32 ;  /* 0x000000a29820723c */ /* 0x040fe20000001820 */
[----:B------:R-:W5:Y:S07]  /*a680*/  LDSM.16.M88.4 R160, [R214+0xb900] ;  /* 0x00b90000d6a0783b */ /* 0x000f6e0000000200 */
[C---:B-1----:R-:W-:Y:S08]  /*a690*/  HMMA.16816.F32 R36, R152.reuse, R164, R36 ;  /* 0x000000a49824723c */ /* 0x042ff00000001824 */
[C---:B------:R-:W-:Y:S01]  /*a6a0*/  HMMA.16816.F32 R40, R152.reuse, R166, R40 ;  /* 0x000000a69828723c */ /* 0x040fe20000001828 */
[----:B------:R-:W1:Y:S07]  /*a6b0*/  LDSM.16.M88.4 R164, [R214+0xc100] ;  /* 0x00c10000d6a4783b */ /* 0x000e6e0000000200 */
[C---:B---3--:R-:W-:Y:S08]  /*a6c0*/  HMMA.16816.F32 R44, R152.reuse, R184, R44 ;  /* 0x000000b8982c723c */ /* 0x048ff0000000182c */
[----:B------:R-:W-:Y:S01]  /*a6d0*/  HMMA.16816.F32 R48, R152, R186, R48 ;  /* 0x000000ba9830723c */ /* 0x000fe20000001830 */
[----:B------:R-:W3:Y:S07]  /*a6e0*/  LDSM.16.M88.4 R184, [R214+0xc900] ;  /* 0x00c90000d6b8783b */ /* 0x000eee0000000200 */
[C---:B------:R-:W-:Y:S08]  /*a6f0*/  HMMA.16816.F32 R4, R168.reuse, R132, R4 ;  /* 0x00000084a804723c */ /* 0x040ff00000001804 */
[C---:B------:R-:W-:Y:S01]  /*a700*/  HMMA.16816.F32 R8, R168.reuse, R134, R8 ;  /* 0x00000086a808723c */ /* 0x040fe20000001808 */
[----:B------:R-:W1:Y:S07]  /*a710*/  LDSM.16.M88.4 R132, [R214+0xd100] ;  /* 0x00d10000d684783b */ /* 0x000e6e0000000200 */
[C---:B------:R-:W-:Y:S08]  /*a720*/  HMMA.16816.F32 R12, R168.reuse, R136, R12 ;  /* 0x00000088a80c723c */ /* 0x040ff0000000180c */
[C---:B------:R-:W-:Y:S01]  /*a730*/  HMMA.16816.F32 R16, R168.reuse, R138, R16 ;  /* 0x0000008aa810723c */ /* 0x040fe20000001810 */
[----:B------:R-:W1:Y:S07]  /*a740*/  LDSM.16.M88.4 R136, [R214+0xd900] ;  /* 0x00d90000d688783b */ /* 0x000e6e0000000200 */
[C---:B----4-:R-:W-:Y:S08]  /*a750*/  HMMA.16816.F32 R20, R168.reuse, R144, R20 ;  /* 0x00000090a814723c */ /* 0x050ff00000001814 */
[C---:B------:R-:W-:Y:S01]  /*a760*/  HMMA.16816.F32 R24, R168.reuse, R146, R24 ;  /* 0x00000092a818723c */ /* 0x040fe20000001818 */
[----:B------:R-:W4:Y:S07]  /*a770*/  LDSM.16.M88.4 R144, [R201] ;  /* 0x00000000c990783b */ /* 0x000f2e0000000200 */
[C---:B------:R-:W-:Y:S08]  /*a780*/  HMMA.16816.F32 R28, R168.reuse, R148, R28 ;  /* 0x00000094a81c723c */ /* 0x040ff0000000181c */
[C---:B------:R-:W-:Y:S01]  /*a790*/  HMMA.16816.F32 R32, R168.reuse, R150, R32 ;  /* 0x00000096a820723c */ /* 0x040fe20000001820 */
[----:B------:R-:W1:Y:S07]  /*a7a0*/  LDSM.16.M88.4 R148, [R200] ;  /* 0x00000000c894783b */ /* 0x000e6e0000000200 */
[C---:B------:R-:W-:Y:S08]  /*a7b0*/  HMMA.16816.F32 R36, R168.reuse, R156, R36 ;  /* 0x0000009ca824723c */ /* 0x040ff00000001824 */
[C---:B------:R-:W-:Y:S01]  /*a7c0*/  HMMA.16816.F32 R40, R168.reuse, R158, R40 ;  /* 0x0000009ea828723c */ /* 0x040fe20000001828 */
[----:B------:R-:W-:Y:S07]  /*a7d0*/  LDSM.16.M88.4 R156, [R197] ;  /* 0x00000000c59c783b */ /* 0x000fee0000000200 */
[C---:B--2---:R-:W-:Y:S08]  /*a7e0*/  HMMA.16816.F32 R44, R168.reuse, R124, R44 ;  /* 0x0000007ca82c723c */ /* 0x044ff0000000182c */
[----:B------:R-:W-:Y:S01]  /*a7f0*/  HMMA.16816.F32 R48, R168, R126, R48 ;  /* 0x0000007ea830723c */ /* 0x000fe20000001830 */
[----:B------:R-:W2:Y:S07]  /*a800*/  LDSM.16.M88.4 R124, [R199] ;  /* 0x00000000c77c783b */ /* 0x000eae0000000200 */
[C---:B------:R-:W-:Y:S08]  /*a810*/  HMMA.16816.F32 R4, R172.reuse, R128, R4 ;  /* 0x00000080ac04723c */ /* 0x040ff00000001804 */
[C---:B------:R-:W-:Y:S01]  /*a820*/  HMMA.16816.F32 R8, R172.reuse, R130, R8 ;  /* 0x00000082ac08723c */ /* 0x040fe20000001808 */
[----:B------:R-:W2:Y:S07]  /*a830*/  LDSM.16.M88.4 R128, [R198] ;  /* 0x00000000c680783b */ /* 0x000eae0000000200 */
[C---:B-----5:R-:W-:Y:S08]  /*a840*/  HMMA.16816.F32 R12, R172.reuse, R160, R12 ;  /* 0x000000a0ac0c723c */ /* 0x060ff0000000180c */
[C---:B------:R-:W-:Y:S01]  /*a850*/  HMMA.16816.F32 R16, R172.reuse, R162, R16 ;  /* 0x000000a2ac10723c */ /* 0x040fe20000001810 */
[----:B------:R-:W5:Y:S07]  /*a860*/  LDSM.16.M88.4 R160, [R196] ;  /* 0x00000000c4a0783b */ /* 0x000f6e0000000200 */
[C---:B-1----:R-:W-:Y:S08]  /*a870*/  HMMA.16816.F32 R20, R172.reuse, R164, R20 ;  /* 0x000000a4ac14723c */ /* 0x042ff00000001814 */
[C---:B------:R-:W-:Y:S01]  /*a880*/  HMMA.16816.F32 R24, R172.reuse, R166, R24 ;  /* 0x000000a6ac18723c */ /* 0x040fe20000001818 */
[----:B------:R-:W1:Y:S07]  /*a890*/  LDSM.16.M88.4 R164, [R211+0xb100] ;  /* 0x00b10000d3a4783b */ /* 0x000e6e0000000200 */
[C---:B---3--:R-:W-:Y:S08]  /*a8a0*/  HMMA.16816.F32 R28, R172.reuse, R184, R28 ;  /* 0x000000b8ac1c723c */ /* 0x048ff0000000181c */
[C---:B------:R-:W-:Y:S01]  /*a8b0*/  HMMA.16816.F32 R32, R172.reuse, R186, R32 ;  /* 0x000000baac20723c */ /* 0x040fe20000001820 */
[----:B------:R-:W-:Y:S07]  /*a8c0*/  LDSM.16.M88.4 R184, [R211+0xd100] ;  /* 0x00d10000d3b8783b */ /* 0x000fee0000000200 */
[C---:B------:R-:W-:Y:S08]  /*a8d0*/  HMMA.16816.F32 R36, R172.reuse, R132, R36 ;  /* 0x00000084ac24723c */ /* 0x040ff00000001824 */
[C---:B------:R-:W-:Y:S01]  /*a8e0*/  HMMA.16816.F32 R40, R172.reuse, R134, R40 ;  /* 0x00000086ac28723c */ /* 0x040fe20000001828 */
[----:B------:R-:W3:Y:S07]  /*a8f0*/  LDSM.16.M88.4 R132, [R211+0xb900] ;  /* 0x00b90000d384783b */ /* 0x000eee0000000200 */
        /* <DEDUP_REMOVED lines=9> */
[C---:B--2---:R-:W-:Y:S08]  /*a990*/  HMMA.16816.F32 R20, R176.reuse, R124, R20 ;  /* 0x0000007cb014723c */ /* 0x044ff00000001814 */
[C---:B------:R-:W-:Y:S01]  /*a9a0*/  HMMA.16816.F32 R24, R176.reuse, R126, R24 ;  /* 0x0000007eb018723c */ /* 0x040fe20000001818 */
[----:B------:R-:W2:Y:S07]  /*a9b0*/  LDSM.16.M88.4 R124, [R202+0x3800] ;  /* 0x00380000ca7c783b */ /* 0x000eae0000000200 */
[C---:B------:R-:W-:Y:S08]  /*a9c0*/  HMMA.16816.F32 R28, R176.reuse, R128, R28 ;  /* 0x00000080b01c723c */ /* 0x040ff0000000181c */
[C---:B------:R-:W-:Y:S08]  /*a9d0*/  HMMA.16816.F32 R32, R176.reuse, R130, R32 ;  /* 0x00000082b020723c */ /* 0x040ff00000001820 */
[C---:B------:R-:W-:Y:S08]  /*a9e0*/  HMMA.16816.F32 R36, R176.reuse, R156, R36 ;  /* 0x0000009cb024723c */ /* 0x040ff00000001824 */
[C---:B------:R-:W-:Y:S08]  /*a9f0*/  HMMA.16816.F32 R40, R176.reuse, R158, R40 ;  /* 0x0000009eb028723c */ /* 0x040ff00000001828 */
[C---:B-----5:R-:W-:Y:S08]  /*aa00*/  HMMA.16816.F32 R44, R176.reuse, R160, R44 ;  /* 0x000000a0b02c723c */ /* 0x060ff0000000182c */
[----:B------:R-:W-:Y:S08]  /*aa10*/  HMMA.16816.F32 R48, R176, R162, R48 ;  /* 0x000000a2b030723c */ /* 0x000ff00000001830 */
[C---:B-1----:R-:W-:Y:S08]  /*aa20*/  HMMA.16816.F32 R4, R180.reuse, R164, R4 ;  /* 0x000000a4b404723c */ /* 0x042ff00000001804 */
[C---:B------:R-:W-:Y:S08]  /*aa30*/  HMMA.16816.F32 R8, R180.reuse, R166, R8 ;  /* 0x000000a6b408723c */ /* 0x040ff00000001808 */
[C---:B---3--:R-:W-:Y:S08]  /*aa40*/  HMMA.16816.F32 R12, R180.reuse, R132, R12 ;  /* 0x00000084b40c723c */ /* 0x048ff0000000180c */
[C---:B------:R-:W-:Y:S08]  /*aa50*/  HMMA.16816.F32 R16, R180.reuse, R134, R16 ;  /* 0x00000086b410723c */ /* 0x040ff00000001810 */
[C---:B------:R-:W-:Y:S08]  /*aa60*/  HMMA.16816.F32 R20, R180.reuse, R136, R20 ;  /* 0x00000088b414723c */ /* 0x040ff00000001814 */
[C---:B------:R-:W-:Y:S08]  /*aa70*/  HMMA.16816.F32 R24, R180.reuse, R138, R24 ;  /* 0x0000008ab418723c */ /* 0x040ff00000001818 */
[C---:B----4-:R-:W-:Y:S08]  /*aa80*/  HMMA.16816.F32 R28, R180.reuse, R144, R28 ;  /* 0x00000090b41c723c */ /* 0x050ff0000000181c */
[C---:B------:R-:W-:Y:S08]  /*aa90*/  HMMA.16816.F32 R32, R180.reuse, R146, R32 ;  /* 0x00000092b420723c */ /* 0x040ff00000001820 */
[C---:B------:R-:W-:Y:S08]  /*aaa0*/  HMMA.16816.F32 R36, R180.reuse, R184, R36 ;  /* 0x000000b8b424723c */ /* 0x040ff00000001824 */
[C---:B------:R-:W-:Y:S08]  /*aab0*/  HMMA.16816.F32 R40, R180.reuse, R186, R40 ;  /* 0x000000bab428723c */ /* 0x040ff00000001828 */
[C---:B------:R-:W-:Y:S07]  /*aac0*/  HMMA.16816.F32 R44, R180.reuse, R192, R44 ;  /* 0x000000c0b42c723c */ /* 0x040fee000000182c */
[----:B------:R-:W-:Y:S01]  /*aad0*/  IADD3 R192, R232, -0x1, RZ ;  /* 0xffffffffe8c07810 */ /* 0x000fe20007ffe0ff */
[----:B------:R-:W-:Y:S08]  /*aae0*/  HMMA.16816.F32 R48, R180, R194, R48 ;  /* 0x000000c2b430723c */ /* 0x000ff00000001830 */
[C---:B------:R-:W-:Y:S08]  /*aaf0*/  HMMA.16816.F32 R4, R188.reuse, R148, R4 ;  /* 0x00000094bc04723c */ /* 0x040ff00000001804 */
[C---:B------:R-:W-:Y:S08]  /*ab00*/  HMMA.16816.F32 R8, R188.reuse, R150, R8 ;  /* 0x00000096bc08723c */ /* 0x040ff00000001808 */
[C---:B--2---:R-:W-:Y:S08]  /*ab10*/  HMMA.16816.F32 R12, R188.reuse, R124, R12 ;  /* 0x0000007cbc0c723c */ /* 0x044ff0000000180c */
[----:B------:R-:W-:Y:S01]  /*ab20*/  FMUL.FTZ R130, R4, c[0x0][0x320] ;  /* 0x0000c80004827a20 */ /* 0x000fe20000410000 */
[C---:B------:R-:W-:Y:S03]  /*ab30*/  HMMA.16816.F32 R16, R188.reuse, R126, R16 ;  /* 0x0000007ebc10723c */ /* 0x040fe60000001810 */
[----:B------:R-:W-:Y:S02]  /*ab40*/  FMUL.FTZ R131, R5, c[0x0][0x320] ;  /* 0x0000c80005837a20 */ /* 0x000fe40000410000 */
[----:B------:R-:W1:Y:S01]  /*ab50*/  MUFU.TANH R130, R130 ;  /* 0x0000008200827308 */ /* 0x000e620000002400 */
[----:B------:R-:W-:Y:S02]  /*ab60*/  FMUL.FTZ R128, R6, c[0x0][0x320] ;  /* 0x0000c80006807a20 */ /* 0x000fe40000410000 */
[----:B------:R-:W-:Y:S02]  /*ab70*/  FMUL.FTZ R129, R7, c[0x0][0x320] ;  /* 0x0000c80007817a20 */ /* 0x000fe40000410000 */
[----:B------:R-:W2:Y:S02]  /*ab80*/  LDSM.16.M88.4 R4, [R202+0x4000] ;  /* 0x00400000ca04783b */ /* 0x000ea40000000200 */
[----:B------:R-:W-:Y:S02]  /*ab90*/  FMUL.FTZ R9, R9, c[0x0][0x320] ;  /* 0x0000c80009097a20 */ /* 0x000fe40000410000 */
[----:B------:R-:W-:Y:S01]  /*aba0*/  FMUL.FTZ R10, R10, c[0x0][0x320] ;  /* 0x0000c8000a0a7a20 */ /* 0x000fe20000410000 */
[----:B------:R-:W3:Y:S01]  /*abb0*/  MUFU.TANH R131, R131 ;  /* 0x0000008300837308 */ /* 0x000ee20000002400 */
[----:B------:R-:W-:Y:S02]  /*abc0*/  FMUL.FTZ R11, R11, c[0x0][0x320] ;  /* 0x0000c8000b0b7a20 */ /* 0x000fe40000410000 */
[----:B------:R-:W-:Y:S02]  /*abd0*/  FMUL.FTZ R134, R8, c[0x0][0x320] ;  /* 0x0000c80008867a20 */ /* 0x000fe40000410000 */
[----:B------:R-:W-:Y:S02]  /*abe0*/  FMUL.FTZ R14, R14, c[0x0][0x320] ;  /* 0x0000c8000e0e7a20 */ /* 0x000fe40000410000 */
[----:B------:R-:W-:Y:S02]  /*abf0*/  FMUL.FTZ R15, R15, c[0x0][0x320] ;  /* 0x0000c8000f0f7a20 */ /* 0x000fe40000410000 */
[----:B------:R-:W-:Y:S01]  /*ac00*/  FMUL.FTZ R137, R16, c[0x0][0x320] ;  /* 0x0000c80010897a20 */ /* 0x000fe20000410000 */
[----:B------:R-:W-:Y:S01]  /*ac10*/  MUFU.TANH R124, R9 ;  /* 0x00000009007c7308 */ /* 0x000fe20000002400 */
[----:B------:R-:W-:Y:S02]  /*ac20*/  FMUL.FTZ R18, R18, c[0x0][0x320] ;  /* 0x0000c80012127a20 */ /* 0x000fe40000410000 */
[----:B------:R-:W-:Y:S01]  /*ac30*/  FMUL.FTZ R17, R17, c[0x0][0x320] ;  /* 0x0000c80011117a20 */ /* 0x000fe20000410000 */
[----:B-1----:R-:W-:Y:S01]  /*ac40*/  FMNMX.FTZ R0, R130, R3, !PT ;  /* 0x0000000382007209 */ /* 0x002fe20007810000 */
[----:B------:R-:W-:Y:S02]  /*ac50*/  FMUL.FTZ R19, R19, c[0x0][0x320] ;  /* 0x0000c80013137a20 */ /* 0x000fe40000410000 */
[----:B------:R-:W-:Y:S02]  /*ac60*/  FMUL.FTZ R135, R12, c[0x0][0x320] ;  /* 0x0000c8000c877a20 */ /* 0x000fe40000410000 */
[----:B------:R-:W-:Y:S01]  /*ac70*/  FMUL.FTZ R13, R13, c[0x0][0x320] ;  /* 0x0000c8000d0d7a20 */ /* 0x000fe20000410000 */
[----:B------:R-:W-:Y:S10]  /*ac80*/  MUFU.TANH R138, R17 ;  /* 0x00000011008a7308 */ /* 0x000ff40000002400 */
[----:B------:R-:W-:Y:S01]  /*ac90*/  MUFU.TANH R166, R10 ;  /* 0x0000000a00a67308 */ /* 0x000fe20000002400 */
[C---:B--2---:R-:W-:Y:S09]  /*aca0*/  HMMA.16816.F32 R20, R188.reuse, R4, R20 ;  /* 0x00000004bc14723c */ /* 0x044ff20000001814 */
[----:B------:R-:W-:Y:S01]  /*acb0*/  MUFU.TANH R136, R13 ;  /* 0x0000000d00887308 */ /* 0x000fe20000002400 */
[C---:B------:R-:W-:Y:S01]  /*acc0*/  HMMA.16816.F32 R24, R188.reuse, R6, R24 ;  /* 0x00000006bc18723c */ /* 0x040fe20000001818 */
[----:B------:R-:W-:Y:S08]  /*acd0*/  LDSM.16.M88.4 R4, [R202+0x5000] ;  /* 0x00500000ca04783b */ /* 0x000ff00000000200 */
[----:B------:R1:W-:Y:S05]  /*ace0*/  MUFU.TANH R158, R11 ;  /* 0x0000000b009e7308 */ /* 0x0003ea0000002400 */
[----:B------:R-:W-:Y:S05]  /*acf0*/  FMUL.FTZ R187, R20, c[0x0][0x320] ;  /* 0x0000c80014bb7a20 */ /* 0x000fea0000410000 */
[----:B------:R-:W2:Y:S01]  /*ad00*/  MUFU.TANH R128, R128 ;  /* 0x0000008000807308 */ /* 0x000ea20000002400 */
        /* <DEDUP_REMOVED lines=8> */
[----:B-1----:R-:W1:Y:S06]  /*ad90*/  LDSM.16.M88.4 R8, [R202+0x4800] ;  /* 0x00480000ca08783b */ /* 0x002e6c0000000200 */
[----:B------:R-:W4:Y:S10]  /*ada0*/  MUFU.TANH R134, R134 ;  /* 0x0000008600867308 */ /* 0x000f340000002400 */
[----:B------:R-:W5:Y:S10]  /*adb0*/  MUFU.TANH R135, R135 ;  /* 0x0000008700877308 */ /* 0x000f740000002400 */
[----:B------:R-:W2:Y:S10]  /*adc0*/  MUFU.TANH R146, R14 ;  /* 0x0000000e00927308 */ /* 0x000eb40000002400 */
[----:B------:R-:W-:Y:S01]  /*add0*/  MUFU.TANH R147, R15 ;  /* 0x0000000f00937308 */ /* 0x000fe20000002400 */
[C---:B-1----:R-:W-:Y:S09]  /*ade0*/  HMMA.16816.F32 R28, R188.reuse, R8, R28 ;  /* 0x00000008bc1c723c */ /* 0x042ff2000000181c */
[----:B------:R-:W1:Y:S01]  /*adf0*/  MUFU.TANH R137, R137 ;  /* 0x0000008900897308 */ /* 0x000e620000002400 */
[C---:B------:R-:W-:Y:S01]  /*ae00*/  HMMA.16816.F32 R32, R188.reuse, R10, R32 ;  /* 0x0000000abc20723c */ /* 0x040fe20000001820 */
[----:B------:R-:W1:Y:S01]  /*ae10*/  LDSM.16.M88.4 R8, [R202+0x5800] ;  /* 0x00580000ca08783b */ /* 0x000e620000000200 */
[----:B------:R-:W-:Y:S07]  /*ae20*/  DEPBAR.LE SB0, 0x0 ;  /* 0x000080000000791a */ /* 0x000fee0000000000 */
[----:B------:R-:W1:Y:S01]  /*ae30*/  MUFU.TANH R149, R18 ;  /* 0x0000001200957308 */ /* 0x000e620000002400 */
[C---:B------:R-:W-:Y:S01]  /*ae40*/  HMMA.16816.F32 R36, R188.reuse, R4, R36 ;  /* 0x00000004bc24723c */ /* 0x040fe20000001824 */
[----:B------:R-:W-:Y:S04]  /*ae50*/  BAR.SYNC.DEFER_BLOCKING 0x0 ;  /* 0x0000000000007b1d */ /* 0x000fe80000010000 */
[----:B------:R-:W-:Y:S03]  /*ae60*/  FMUL.FTZ R251, R28, c[0x0][0x320] ;  /* 0x0000c8001cfb7a20 */ /* 0x000fe60000410000 */
[C---:B------:R-:W-:Y:S01]  /*ae70*/  HMMA.16816.F32 R40, R188.reuse, R6, R40 ;  /* 0x00000006bc28723c */ /* 0x040fe20000001828 */
[----:B------:R-:W-:Y:S03]  /*ae80*/  MUFU.TANH R150, R19 ;  /* 0x0000001300967308 */ /* 0x000fe60000002400 */
[----:B------:R-:W-:Y:S02]  /*ae90*/  FMUL.FTZ R29, R29, c[0x0][0x320] ;  /* 0x0000c8001d1d7a20 */ /* 0x000fe40000410000 */
[----:B------:R-:W-:Y:S01]  /*aea0*/  FMUL.FTZ R30, R30, c[0x0][0x320] ;  /* 0x0000c8001e1e7a20 */ /* 0x000fe20000410000 */
[----:B---3--:R-:W-:Y:S01]  /*aeb0*/  FMNMX.FTZ R7, R131, R0, !PT ;  /* 0x0000000083077209 */ /* 0x008fe20007810000 */
[----:B------:R-:W-:Y:S01]  /*aec0*/  FMUL.FTZ R31, R31, c[0x0][0x320] ;  /* 0x0000c8001f1f7a20 */ /* 0x000fe20000410000 */
[----:B--2---:R-:W-:Y:S02]  /*aed0*/  FMNMX.FTZ R0, R128, R119, !PT ;  /* 0x0000007780007209 */ /* 0x004fe40007810000 */
[----:B------:R-:W2:Y:S01]  /*aee0*/  MUFU.TANH R187, R187 ;  /* 0x000000bb00bb7308 */ /* 0x000ea20000002400 */
[----:B----4-:R-:W-:Y:S01]  /*aef0*/  FMNMX.FTZ R7, R134, R7, !PT ;  /* 0x0000000786077209 */ /* 0x010fe20007810000 */
[----:B------:R-:W-:Y:S01]  /*af00*/  FMUL.FTZ R32, R32, c[0x0][0x320] ;  /* 0x0000c80020207a20 */ /* 0x000fe20000410000 */
[----:B------:R-:W-:Y:S01]  /*af10*/  FMNMX.FTZ R5, R129, R0, !PT ;  /* 0x0000000081057209 */ /* 0x000fe20007810000 */
[----:B------:R-:W-:Y:S01]  /*af20*/  FMUL.FTZ R33, R33, c[0x0][0x320] ;  /* 0x0000c80021217a20 */ /* 0x000fe20000410000 */
[----:B------:R-:W-:Y:S01]  /*af30*/  FMNMX.FTZ R0, R124, R7, !PT ;  /* 0x000000077c007209 */ /* 0x000fe20007810000 */
[----:B------:R-:W-:Y:S01]  /*af40*/  FMUL.FTZ R36, R36, c[0x0][0x320] ;  /* 0x0000c80024247a20 */ /* 0x000fe20000410000 */
[----:B------:R-:W-:Y:S01]  /*af50*/  FMNMX.FTZ R5, R166, R5, !PT ;  /* 0x00000005a6057209 */ /* 0x000fe20007810000 */
[----:B------:R-:W-:Y:S01]  /*af60*/  FMUL.FTZ R37, R37, c[0x0][0x320] ;  /* 0x0000c80025257a20 */ /* 0x000fe20000410000 */
[----:B-----5:R-:W-:Y:S01]  /*af70*/  FMNMX.FTZ R7, R135, R0, !PT ;  /* 0x0000000087077209 */ /* 0x020fe20007810000 */
[----:B------:R-:W3:Y:S01]  /*af80*/  MUFU.TANH R156, R21 ;  /* 0x00000015009c7308 */ /* 0x000ee20000002400 */
[----:B------:R-:W-:Y:S01]  /*af90*/  FMUL.FTZ R38, R38, c[0x0][0x320] ;  /* 0x0000c80026267a20 */ /* 0x000fe20000410000 */
[----:B------:R-:W-:Y:S01]  /*afa0*/  FMNMX.FTZ R5, R158, R5, !PT ;  /* 0x000000059e057209 */ /* 0x000fe20007810000 */
[----:B------:R-:W-:Y:S01]  /*afb0*/  FMUL.FTZ R39, R39, c[0x0][0x320] ;  /* 0x0000c80027277a20 */ /* 0x000fe20000410000 */
[C---:B-1----:R-:W-:Y:S03]  /*afc0*/  HMMA.16816.F32 R44, R188.reuse, R8, R44 ;  /* 0x00000008bc2c723c */ /* 0x042fe6000000182c */
[----:B------:R-:W-:Y:S01]  /*afd0*/  FMUL.FTZ R34, R34, c[0x0][0x320] ;  /* 0x0000c80022227a20 */ /* 0x000fe20000410000 */
[----:B------:R-:W-:Y:S01]  /*afe0*/  FMNMX.FTZ R0, R136, R7, !PT ;  /* 0x0000000788007209 */ /* 0x000fe20007810000 */
[----:B------:R-:W-:Y:S01]  /*aff0*/  FMUL.FTZ R35, R35, c[0x0][0x320] ;  /* 0x0000c80023237a20 */ /* 0x000fe20000410000 */
[----:B------:R-:W1:Y:S01]  /*b000*/  MUFU.TANH R195, R22 ;  /* 0x0000001600c37308 */ /* 0x000e620000002400 */
[----:B------:R-:W-:Y:S01]  /*b010*/  FMUL.FTZ R40, R40, c[0x0][0x320] ;  /* 0x0000c80028287a20 */ /* 0x000fe20000410000 */
[----:B------:R-:W-:Y:S04]  /*b020*/  HMMA.16816.F32 R48, R188, R10, R48 ;  /* 0x0000000abc30723c */ /* 0x000fe80000001830 */
[----:B------:R-:W-:Y:S01]  /*b030*/  FMUL.FTZ R41, R41, c[0x0][0x320] ;  /* 0x0000c80029297a20 */ /* 0x000fe20000410000 */
[----:B------:R-:W-:Y:S01]  /*b040*/  FMNMX.FTZ R2, R146, R5, !PT ;  /* 0x0000000592027209 */ /* 0x000fe20007810000 */
[----:B------:R-:W-:Y:S01]  /*b050*/  FMUL.FTZ R42, R42, c[0x0][0x320] ;  /* 0x0000c8002a2a7a20 */ /* 0x000fe20000410000 */
[----:B------:R-:W-:Y:S01]  /*b060*/  FMNMX.FTZ R5, R137, R0, !PT ;  /* 0x0000000089057209 */ /* 0x000fe20007810000 */
[----:B------:R-:W4:Y:S01]  /*b070*/  MUFU.TANH R160, R23 ;  /* 0x0000001700a07308 */ /* 0x000f220000002400 */
[----:B------:R-:W-:Y:S03]  /*b080*/  FMUL.FTZ R43, R43, c[0x0][0x320] ;  /* 0x0000c8002b2b7a20 */ /* 0x000fe60000410000 */
[----:B------:R-:W-:Y:S02]  /*b090*/  FMNMX.FTZ R2, R147, R2, !PT ;  /* 0x0000000293027209 */ /* 0x000fe40007810000 */
[----:B------:R-:W-:Y:S02]  /*b0a0*/  FMNMX.FTZ R0, R138, R5, !PT ;  /* 0x000000058a007209 */ /* 0x000fe40007810000 */
[----:B------:R-:W-:Y:S01]  /*b0b0*/  FMUL.FTZ R44, R44, c[0x0][0x320] ;  /* 0x0000c8002c2c7a20 */ /* 0x000fe20000410000 */
[----:B------:R-:W-:Y:S01]  /*b0c0*/  FMNMX.FTZ R5, R149, R2, !PT ;  /* 0x0000000295057209 */ /* 0x000fe20007810000 */
[----:B------:R-:W5:Y:S01]  /*b0d0*/  MUFU.TANH R193, R193 ;  /* 0x000000c100c17308 */ /* 0x000f620000002400 */
[----:B------:R-:W-:Y:S01]  /*b0e0*/  FMUL.FTZ R45, R45, c[0x0][0x320] ;  /* 0x0000c8002d2d7a20 */ /* 0x000fe20000410000 */
[----:B--2---:R-:W-:Y:S01]  /*b0f0*/  FMNMX.FTZ R7, R187, R0, !PT ;  /* 0x00000000bb077209 */ /* 0x004fe20007810000 */
[----:B------:R-:W-:Y:S01]  /*b100*/  FMUL.FTZ R46, R46, c[0x0][0x320] ;  /* 0x0000c8002e2e7a20 */ /* 0x000fe20000410000 */
[----:B------:R-:W-:Y:S01]  /*b110*/  FMNMX.FTZ R0, R150, R5, !PT ;  /* 0x0000000596007209 */ /* 0x000fe20007810000 */
[----:B------:R-:W-:Y:S01]  /*b120*/  FMUL.FTZ R47, R47, c[0x0][0x320] ;  /* 0x0000c8002f2f7a20 */ /* 0x000fe20000410000 */
[----:B---3--:R-:W-:Y:S01]  /*b130*/  FMNMX.FTZ R2, R156, R7, !PT ;  /* 0x000000079c027209 */ /* 0x008fe20007810000 */
[----:B------:R-:W-:Y:S01]  /*b140*/  FMUL.FTZ R48, R48, c[0x0][0x320] ;  /* 0x0000c80030307a20 */ /* 0x000fe20000410000 */
[----:B-1----:R-:W-:Y:S01]  /*b150*/  FMNMX.FTZ R5, R195, R0, !PT ;  /* 0x00000000c3057209 */ /* 0x002fe20007810000 */
[----:B------:R-:W-:Y:S01]  /*b160*/  FMUL.FTZ R49, R49, c[0x0][0x320] ;  /* 0x0000c80031317a20 */ /* 0x000fe20000410000 */
[----:B------:R-:W1:Y:S01]  /*b170*/  MUFU.TANH R164, R25 ;  /* 0x0000001900a47308 */ /* 0x000e620000002400 */
[----:B------:R-:W-:Y:S01]  /*b180*/  FMUL.FTZ R50, R50, c[0x0][0x320] ;  /* 0x0000c80032327a20 */ /* 0x000fe20000410000 */
[----:B----4-:R-:W-:Y:S08]  /*b190*/  FMNMX.FTZ R5, R160, R5, !PT ;  /* 0x00000005a0057209 */ /* 0x010ff00007810000 */
[----:B------:R-:W2:Y:S01]  /*b1a0*/  MUFU.TANH R162, R26 ;  /* 0x0000001a00a27308 */ /* 0x000ea20000002400 */
[----:B-----5:R-:W-:Y:S09]  /*b1b0*/  FMNMX.FTZ R7, R193, R2, !PT ;  /* 0x00000002c1077209 */ /* 0x020ff20007810000 */
[----:B------:R-:W3:Y:S01]  /*b1c0*/  MUFU.TANH R235, R27 ;  /* 0x0000001b00eb7308 */ /* 0x000ee20000002400 */
[----:B-1----:R-:W-:Y:S09]  /*b1d0*/  FMNMX.FTZ R0, R164, R7, !PT ;  /* 0x00000007a4007209 */ /* 0x002ff20007810000 */
[----:B------:R-:W1:Y:S01]  /*b1e0*/  MUFU.TANH R251, R251 ;  /* 0x000000fb00fb7308 */ /* 0x000e620000002400 */
[----:B--2---:R-:W-:Y:S09]  /*b1f0*/  FMNMX.FTZ R2, R162, R5, !PT ;  /* 0x00000005a2027209 */ /* 0x004ff20007810000 */
[----:B------:R-:W2:Y:S01]  /*b200*/  MUFU.TANH R237, R29 ;  /* 0x0000001d00ed7308 */ /* 0x000ea20000002400 */
[----:B---3--:R-:W-:Y:S09]  /*b210*/  FMNMX.FTZ R2, R235, R2, !PT ;  /* 0x00000002eb027209 */ /* 0x008ff20007810000 */
        /* <DEDUP_REMOVED lines=9> */
[----:B--2---:R-:W-:Y:S01]  /*b2b0*/  FMNMX.FTZ R4, R249, R0, !PT ;  /* 0x00000000f9047209 */ /* 0x004fe20007810000 */
[----:B------:R-:W-:Y:S08]  /*b2c0*/  FMUL.FTZ R0, R51, c[0x0][0x320] ;  /* 0x0000c80033007a20 */ /* 0x000ff00000410000 */
        /* <DEDUP_REMOVED lines=38> */
[----:B-1----:R-:W-:Y:S01]  /*b530*/  FMNMX.FTZ R11, R6, R9, !PT ;  /* 0x00000009060b7209 */ /* 0x002fe20007810000 */
[C---:B------:R-:W-:Y:S06]  /*b540*/  @P5 IMAD.WIDE.U32 R8, R192.reuse, c[0x0][0x1e0], RZ ;  /* 0x00007800c0085a25 */ /* 0x040fec00078e00ff */
[----:B------:R-:W1:Y:S01]  /*b550*/  SHFL.BFLY PT, R2, R11, 0x1, 0x1f ;  /* 0x0c201f000b027f89 */ /* 0x000e6200000e0000 */
[----:B--2---:R-:W-:Y:S02]  /*b560*/  FMNMX.FTZ R5, R7, R0, !PT ;  /* 0x0000000007057209 */ /* 0x004fe40007810000 */
[----:B------:R-:W-:Y:S05]  /*b570*/  @P5 SHF.R.S32.HI R7, RZ, 0x1f, R192 ;  /* 0x0000001fff075819 */ /* 0x000fea00000114c0 */
[----:B------:R-:W2:Y:S01]  /*b580*/  SHFL.BFLY PT, R4, R5, 0x1, 0x1f ;  /* 0x0c201f0005047f89 */ /* 0x000ea200000e0000 */
[----:B------:R-:W-:Y:S04]  /*b590*/  @P5 IMAD R7, R7, c[0x0][0x1e0], RZ ;  /* 0x0000780007075a24 */ /* 0x000fe800078e02ff */
[----:B------:R-:W-:Y:S05]  /*b5a0*/  @P5 IMAD R7, R192, c[0x0][0x1e4], R7 ;  /* 0x00007900c0075a24 */ /* 0x000fea00078e0207 */
[----:B------:R-:W-:Y:S02]  /*b5b0*/  @P5 IADD3 R7, R9, R7, RZ ;  /* 0x0000000709075210 */ /* 0x000fe40007ffe0ff */
[----:B-1----:R-:W-:Y:S05]  /*b5c0*/  FMNMX.FTZ R0, R11, R2, !PT ;  /* 0x000000020b007209 */ /* 0x002fea0007810000 */
[C---:B------:R-:W-:Y:S02]  /*b5d0*/  FADD.FTZ R2, -R0.reuse, R3 ;  /* 0x0000000300027221 */ /* 0x040fe40000010100 */
[----:B------:R-:W-:Y:S01]  /*b5e0*/  FMUL.FTZ R148, R0, c[0x0][0x2d0] ;  /* 0x0000b40000947a20 */ /* 0x000fe20000410000 */
[----:B--2---:R-:W-:Y:S01]  /*b5f0*/  FMNMX.FTZ R116, R5, R4, !PT ;  /* 0x0000000405747209 */ /* 0x004fe20007810000 */
[----:B------:R-:W-:Y:S01]  /*b600*/  FMUL.FTZ R3, R2, c[0x0][0x2d0] ;  /* 0x0000b40002037a20 */ /* 0x000fe20000410000 */
[----:B------:R-:W-:Y:S01]  /*b610*/  @P5 MOV R4, R218 ;  /* 0x000000da00045202 */ /* 0x000fe20000000f00 */
[--C-:B------:R-:W-:Y:S01]  /*b620*/  FFMA.FTZ R133, R130, c[0x0][0x2d0], -R148.reuse ;  /* 0x0000b40082857a23 */ /* 0x100fe20000010894 */
[----:B------:R-:W-:Y:S01]  /*b630*/  @P5 MOV R5, R221 ;  /* 0x000000dd00055202 */ /* 0x000fe20000000f00 */
[----:B------:R-:W-:Y:S02]  /*b640*/  FADD.FTZ R2, -R116, R119 ;  /* 0x0000007774027221 */ /* 0x000fe40000010100 */
[----:B------:R-:W-:Y:S01]  /*b650*/  FFMA.FTZ R130, R124, c[0x0][0x2d0], -R148 ;  /* 0x0000b4007c827a23 */ /* 0x000fe20000010894 */
[----:B------:R-:W1:Y:S01]  /*b660*/  MUFU.EX2 R3, R3 ;  /* 0x0000000300037308 */ /* 0x000e620000000800 */
[----:B------:R-:W-:Y:S02]  /*b670*/  FMUL.FTZ R6, R2, c[0x0][0x2d0] ;  /* 0x0000b40002067a20 */ /* 0x000fe40000410000 */
[----:B------:R-:W-:Y:S04]  /*b680*/  @P5 IMAD.WIDE.U32 R4, R8, 0x60, R4 ;  /* 0x0000006008045825 */ /* 0x000fe800078e0004 */
[----:B------:R-:W-:Y:S01]  /*b690*/  FMUL.FTZ R124, R116, c[0x0][0x2d0] ;  /* 0x0000b400747c7a20 */ /* 0x000fe20000410000 */
[----:B------:R-:W-:Y:S01]  /*b6a0*/  @P5 SHF.L.U32 R12, R4, 0x1, RZ ;  /* 0x00000001040c5819 */ /* 0x000fe200000006ff */
[--C-:B------:R-:W-:Y:S01]  /*b6b0*/  FFMA.FTZ R132, R131, c[0x0][0x2d0], -R148.reuse ;  /* 0x0000b40083847a23 */ /* 0x100fe20000010894 */
[----:B------:R2:W3:Y:S01]  /*b6c0*/  MUFU.EX2 R2, R6 ;  /* 0x0000000600027308 */ /* 0x0004e20000000800 */
[----:B------:R-:W-:Y:S01]  /*b6d0*/  FFMA.FTZ R131, R134, c[0x0][0x2d0], -R148 ;  /* 0x0000b40086837a23 */ /* 0x000fe20000010894 */
[----:B------:R-:W-:Y:S01]  /*b6e0*/  @P5 IADD3 R8, P2, R12, 0x80, RZ ;  /* 0x000000800c085810 */ /* 0x000fe20007f5e0ff */
[--C-:B------:R-:W-:Y:S01]  /*b6f0*/  FFMA.FTZ R134, R128, c[0x0][0x2d0], -R124.reuse ;  /* 0x0000b40080867a23 */ /* 0x100fe2000001087c */
[----:B------:R-:W-:Y:S01]  /*b700*/  @P5 IADD3 R12, P0, R12, c[0x0][0x1c8], RZ ;  /* 0x000072000c0c5a10 */ /* 0x000fe20007f1e0ff */
[--C-:B------:R-:W-:Y:S01]  /*b710*/  FFMA.FTZ R129, R129, c[0x0][0x2d0], -R124.reuse ;  /* 0x0000b40081817a23 */ /* 0x100fe2000001087c */
[----:B------:R-:W-:Y:S01]  /*b720*/  @P5 IADD3 R8, P1, R8, c[0x0][0x1c8], RZ ;  /* 0x0000720008085a10 */ /* 0x000fe20007f3e0ff */
[--C-:B------:R-:W-:Y:S02]  /*b730*/  FFMA.FTZ R128, R166, c[0x0][0x2d0], -R124.reuse ;  /* 0x0000b400a6807a23 */ /* 0x100fe4000001087c */
[----:B------:R-:W-:Y:S01]  /*b740*/  FFMA.FTZ R119, R158, c[0x0][0x2d0], -R124 ;  /* 0x0000b4009e777a23 */ /* 0x000fe2000001087c */
[----:B------:R-:W-:Y:S01]  /*b750*/  MUFU.EX2 R133, R133 ;  /* 0x0000008500857308 */ /* 0x000fe20000000800 */
[--C-:B------:R-:W-:Y:S02]  /*b760*/  FFMA.FTZ R185, R185, c[0x0][0x2d0], -R148.reuse ;  /* 0x0000b400b9b97a23 */ /* 0x100fe40000010894 */
[----:B------:R-:W-:Y:S02]  /*b770*/  FFMA.FTZ R194, R165, c[0x0][0x2d0], -R148 ;  /* 0x0000b400a5c27a23 */ /* 0x000fe40000010894 */
[C---:B-1----:R-:W-:Y:S02]  /*b780*/  FMUL.FTZ R24, R3.reuse, R92 ;  /* 0x0000005c03187220 */ /* 0x042fe40000410000 */
[C---:B------:R-:W-:Y:S02]  /*b790*/  FMUL.FTZ R25, R3.reuse, R93 ;  /* 0x0000005d03197220 */ /* 0x040fe40000410000 */
[C---:B------:R-:W-:Y:S01]  /*b7a0*/  FMUL.FTZ R32, R3.reuse, R84 ;  /* 0x0000005403207220 */ /* 0x040fe20000410000 */
[----:B------:R-:W1:Y:S01]  /*b7b0*/  MUFU.EX2 R132, R132 ;  /* 0x0000008400847308 */ /* 0x000e620000000800 */
[C---:B------:R-:W-:Y:S02]  /*b7c0*/  FMUL.FTZ R33, R3.reuse, R85 ;  /* 0x0000005503217220 */ /* 0x040fe40000410000 */
[----:B------:R-:W-:Y:S02]  /*b7d0*/  FMUL.FTZ R40, R3, R76 ;  /* 0x0000004c03287220 */ /* 0x000fe40000410000 */
[----:B--2---:R-:W-:Y:S02]  /*b7e0*/  @P5 IMAD R6, R7, 0x60, RZ ;  /* 0x0000006007065824 */ /* 0x004fe400078e02ff */
[C---:B---3--:R-:W-:Y:S02]  /*b7f0*/  FMUL.FTZ R7, R2.reuse, R115 ;  /* 0x0000007302077220 */ /* 0x048fe40000410000 */
[C---:B------:R-:W-:Y:S01]  /*b800*/  FMUL.FTZ R18, R2.reuse, R102 ;  /* 0x0000006602127220 */ /* 0x040fe20000410000 */
[----:B------:R-:W-:Y:S01]  /*b810*/  @P5 IADD3 R6, R5, R6, RZ ;  /* 0x0000000605065210 */ /* 0x000fe20007ffe0ff */
[----:B------:R-:W-:Y:S01]  /*b820*/  MUFU.EX2 R131, R131 ;  /* 0x0000008300837308 */ /* 0x000fe20000000800 */
[C---:B------:R-:W-:Y:S01]  /*b830*/  @P5 SHF.L.U32 R5, R231.reuse, 0x6, RZ ;  /* 0x00000006e7055819 */ /* 0x040fe200000006ff */
[----:B------:R-:W-:Y:S01]  /*b840*/  FMUL.FTZ R19, R2, R103 ;  /* 0x0000006702137220 */ /* 0x000fe20000410000 */
[----:B------:R-:W-:Y:S01]  /*b850*/  @P5 SHF.L.U64.HI R6, R4, 0x1, R6 ;  /* 0x0000000104065819 */ /* 0x000fe20000010206 */
[C---:B------:R-:W-:Y:S01]  /*b860*/  FMUL.FTZ R26, R2.reuse, R94 ;  /* 0x0000005e021a7220 */ /* 0x040fe20000410000 */
[----:B------:R-:W-:Y:S01]  /*b870*/  @P5 SHF.L.U64.HI R4, R231, 0x6, R230 ;  /* 0x00000006e7045819 */ /* 0x000fe200000102e6 */
[----:B------:R-:W-:Y:S01]  /*b880*/  FMUL.FTZ R27, R2, R95 ;  /* 0x0000005f021b7220 */ /* 0x000fe20000410000 */
[----:B------:R-:W-:Y:S01]  /*b890*/  @P5 IADD3.X R13, R6, c[0x0][0x1cc], RZ, P0, !PT ;  /* 0x00007300060d5a10 */ /* 0x000fe200007fe4ff */
[----:B------:R-:W-:Y:S01]  /*b8a0*/  FMUL.FTZ R34, R2, R86 ;  /* 0x0000005602227220 */ /* 0x000fe20000410000 */
[----:B------:R-:W-:Y:S01]  /*b8b0*/  @P5 IADD3.X R9, RZ, c[0x0][0x1cc], R6, P1, P2 ;  /* 0x00007300ff095a10 */ /* 0x000fe20000fe4406 */
[----:B------:R-:W2:Y:S01]  /*b8c0*/  MUFU.EX2 R130, R130 ;  /* 0x0000008200827308 */ /* 0x000ea20000000800 */
[----:B------:R-:W-:Y:S01]  /*b8d0*/  @P5 IADD3 R10, P0, R12, R5, RZ ;  /* 0x000000050c0a5210 */ /* 0x000fe20007f1e0ff */
[----:B------:R3:W-:Y:S01]  /*b8e0*/  @P5 LDGSTS.E.BYPASS.LTC128B.128 [R216+0x8100], [R12.64], !P4 ;  /* 0x081000000cd85fae */ /* 0x0007e2000e101d4e */
[C---:B------:R-:W-:Y:S02]  /*b8f0*/  FMUL.FTZ R6, R2.reuse, R114 ;  /* 0x0000007202067220 */ /* 0x040fe40000410000 */
[-C--:B------:R-:W-:Y:S01]  /*b900*/  @P5 IADD3.X R11, R13, R4.reuse, RZ, P0, !PT ;  /* 0x000000040d0b5210 */ /* 0x080fe200007fe4ff */
[----:B------:R-:W-:Y:S01]  /*b910*/  FMUL.FTZ R35, R2, R87 ;  /* 0x0000005702237220 */ /* 0x000fe20000410000 */
[----:B------:R-:W-:Y:S01]  /*b920*/  @P5 IADD3 R16, P1, R10, R5, RZ ;  /* 0x000000050a105210 */ /* 0x000fe20007f3e0ff */
[----:B------:R-:W-:Y:S01]  /*b930*/  FMUL.FTZ R5, R3, R113 ;  /* 0x0000007103057220 */ /* 0x000fe20000410000 */
[----:B------:R-:W-:Y:S01]  /*b940*/  ISETP.GT.AND P0, PT, R232, R233, PT ;  /* 0x000000e9e800720c */ /* 0x000fe20003f04270 */
[----:B------:R4:W-:Y:S01]  /*b950*/  @P5 LDGSTS.E.BYPASS.LTC128B.128 [R216+0xb100], [R8.64], !P3 ;  /* 0x0b10000008d85fae */ /* 0x0009e2000d901d4e */
[----:B------:R-:W-:Y:S01]  /*b960*/  @P5 IADD3.X R17, R11, R4, RZ, P1, !PT ;  /* 0x000000040b115210 */ /* 0x000fe20000ffe4ff */
[----:B------:R-:W-:Y:S01]  /*b970*/  MUFU.EX2 R134, R134 ;  /* 0x0000008600867308 */ /* 0x000fe20000000800 */
[C---:B------:R-:W-:Y:S01]  /*b980*/  FMUL.FTZ R4, R3.reuse, R112 ;  /* 0x0000007003047220 */ /* 0x040fe20000410000 */
[----:B-1----:R-:W-:Y:S01]  /*b990*/  F2FP.PACK_AB R112, R132, R133 ;  /* 0x000000858470723e */ /* 0x002fe200000000ff */
[C---:B------:R-:W-:Y:S01]  /*b9a0*/  FMUL.FTZ R41, R3.reuse, R77 ;  /* 0x0000004d03297220 */ /* 0x040fe20000410000 */
[----:B------:R-:W-:Y:S01]  /*b9b0*/  MOV R232, R192 ;  /* 0x000000c000e87202 */ /* 0x000fe20000000f00 */
[C---:B------:R-:W-:Y:S01]  /*b9c0*/  FMUL.FTZ R42, R2.reuse, R78 ;  /* 0x0000004e022a7220 */ /* 0x040fe20000410000 */
[----:B------:R1:W-:Y:S01]  /*b9d0*/  @P5 LDGSTS.E.BYPASS.LTC128B.128 [R216+0x9100], [R10.64], !P4 ;  /* 0x091000000ad85fae */ /* 0x0003e2000e101d4e */
[----:B------:R-:W-:Y:S02]  /*b9e0*/  FMUL.FTZ R43, R2, R79 ;  /* 0x0000004f022b7220 */ /* 0x000fe40000410000 */
[C---:B------:R-:W-:Y:S01]  /*b9f0*/  FMUL.FTZ R48, R3.reuse, R68 ;  /* 0x0000004403307220 */ /* 0x040fe20000410000 */
[----:B------:R-:W5:Y:S01]  /*ba00*/  MUFU.EX2 R129, R129 ;  /* 0x0000008100817308 */ /* 0x000f620000000800 */
[C---:B------:R-:W-:Y:S01]  /*ba10*/  FMUL.FTZ R49, R3.reuse, R69 ;  /* 0x0000004503317220 */ /* 0x040fe20000410000 */
[----:B--2---:R-:W-:Y:S01]  /*ba20*/  F2FP.PACK_AB R114, R130, R131 ;  /* 0x000000838272723e */ /* 0x004fe200000000ff */
[C---:B------:R-:W-:Y:S01]  /*ba30*/  FMUL.FTZ R50, R2.reuse, R70 ;  /* 0x0000004602327220 */ /* 0x040fe20000410000 */
[----:B------:R1:W-:Y:S01]  /*ba40*/  @P5 LDGSTS.E.BYPASS.LTC128B.128 [R216+0xc100], [R10.64+0x80], !P3 ;  /* 0x0c1000800ad85fae */ /* 0x0003e2000d901d4e */
[C---:B------:R-:W-:Y:S02]  /*ba50*/  FMUL.FTZ R51, R2.reuse, R71 ;  /* 0x0000004702337220 */ /* 0x040fe40000410000 */
[C---:B------:R-:W-:Y:S02]  /*ba60*/  FMUL.FTZ R52, R3.reuse, R52 ;  /* 0x0000003403347220 */ /* 0x040fe40000410000 */
[C---:B------:R-:W-:Y:S01]  /*ba70*/  FMUL.FTZ R53, R3.reuse, R53 ;  /* 0x0000003503357220 */ /* 0x040fe20000410000 */
[----:B------:R-:W-:Y:S01]  /*ba80*/  MUFU.EX2 R128, R128 ;  /* 0x0000008000807308 */ /* 0x000fe20000000800 */
[C---:B------:R-:W-:Y:S01]  /*ba90*/  FMUL.FTZ R54, R2.reuse, R54 ;  /* 0x0000003602367220 */ /* 0x040fe20000410000 */
[----:B------:R2:W-:Y:S01]  /*baa0*/  @P5 LDGSTS.E.BYPASS.LTC128B.128 [R216+0xa100], [R16.64], !P4 ;  /* 0x0a10000010d85fae */ /* 0x0005e2000e101d4e */
[C---:B------:R-:W-:Y:S02]  /*bab0*/  FMUL.FTZ R55, R2.reuse, R55 ;  /* 0x0000003702377220 */ /* 0x040fe40000410000 */
[C---:B----4-:R-:W-:Y:S02]  /*bac0*/  FMUL.FTZ R8, R3.reuse, R108 ;  /* 0x0000006c03087220 */ /* 0x050fe40000410000 */
[C---:B------:R-:W-:Y:S02]  /*bad0*/  FMUL.FTZ R9, R3.reuse, R109 ;  /* 0x0000006d03097220 */ /* 0x040fe40000410000 */
[C---:B------:R-:W-:Y:S01]  /*bae0*/  FMUL.FTZ R56, R3.reuse, R56 ;  /* 0x0000003803387220 */ /* 0x040fe20000410000 */
[----:B------:R2:W-:Y:S01]  /*baf0*/  @P5 LDGSTS.E.BYPASS.LTC128B.128 [R216+0xd100], [R16.64+0x80], !P3 ;  /* 0x0d10008010d85fae */ /* 0x0005e2000d901d4e */
[----:B------:R-:W4:Y:S01]  /*bb00*/  MUFU.EX2 R119, R119 ;  /* 0x0000007700777308 */ /* 0x000f220000000800 */
[----:B------:R-:W-:Y:S01]  /*bb10*/  FMUL.FTZ R57, R3, R57 ;  /* 0x0000003903397220 */ /* 0x000fe20000410000 */
[----:B-----5:R-:W-:Y:S01]  /*bb20*/  F2FP.PACK_AB R113, R129, R134 ;  /* 0x000000868171723e */ /* 0x020fe200000000ff */
[C---:B------:R-:W-:Y:S02]  /*bb30*/  FMUL.FTZ R58, R2.reuse, R58 ;  /* 0x0000003a023a7220 */ /* 0x040fe40000410000 */
[C---:B------:R-:W-:Y:S02]  /*bb40*/  FMUL.FTZ R59, R2.reuse, R59 ;  /* 0x0000003b023b7220 */ /* 0x040fe40000410000 */
[----:B---3--:R-:W3:Y:S01]  /*bb50*/  LDSM.16.MT88.4 R12, [R212+0x100] ;  /* 0x00010000d40c783b */ /* 0x008ee20000004200 */
[C---:B------:R-:W-:Y:S02]  /*bb60*/  FMUL.FTZ R60, R3.reuse, R60 ;  /* 0x0000003c033c7220 */ /* 0x040fe40000410000 */
[C---:B-1----:R-:W-:Y:S01]  /*bb70*/  FMUL.FTZ R10, R2.reuse, R110 ;  /* 0x0000006e020a7220 */ /* 0x042fe20000410000 */
[----:B------:R-:W-:Y:S01]  /*bb80*/  MUFU.EX2 R185, R185 ;  /* 0x000000b900b97308 */ /* 0x000fe20000000800 */
[C---:B------:R-:W-:Y:S02]  /*bb90*/  FMUL.FTZ R11, R2.reuse, R111 ;  /* 0x0000006f020b7220 */ /* 0x040fe40000410000 */
[C---:B------:R-:W-:Y:S01]  /*bba0*/  FMUL.FTZ R61, R3.reuse, R61 ;  /* 0x0000003d033d7220 */ /* 0x040fe20000410000 */
[----:B------:R-:W1:Y:S01]  /*bbb0*/  LDSM.16.MT88.4 R20, [R210+0x100] ;  /* 0x00010000d214783b */ /* 0x000e620000004200 */
[C---:B------:R-:W-:Y:S02]  /*bbc0*/  FMUL.FTZ R62, R2.reuse, R62 ;  /* 0x0000003e023e7220 */ /* 0x040fe40000410000 */
[C---:B------:R-:W-:Y:S02]  /*bbd0*/  FMUL.FTZ R63, R2.reuse, R63 ;  /* 0x0000003f023f7220 */ /* 0x040fe40000410000 */
[C---:B------:R-:W-:Y:S01]  /*bbe0*/  FMUL.FTZ R64, R3.reuse, R64 ;  /* 0x0000004003407220 */ /* 0x040fe20000410000 */
[----:B------:R-:W-:Y:S01]  /*bbf0*/  MUFU.EX2 R194, R194 ;  /* 0x000000c200c27308 */ /* 0x000fe20000000800 */
[----:B------:R-:W-:Y:S01]  /*bc00*/  FMUL.FTZ R65, R3, R65 ;  /* 0x0000004103417220 */ /* 0x000fe20000410000 */
[----:B------:R-:W5:Y:S01]  /*bc10*/  LDSM.16.MT88.4 R28, [R209+0x100] ;  /* 0x00010000d11c783b */ /* 0x000f620000004200 */
[----:B----4-:R-:W-:Y:S01]  /*bc20*/  F2FP.PACK_AB R115, R119, R128 ;  /* 0x000000807773723e */ /* 0x010fe200000000ff */
[C---:B------:R-:W-:Y:S02]  /*bc30*/  FMUL.FTZ R66, R2.reuse, R66 ;  /* 0x0000004202427220 */ /* 0x040fe40000410000 */
[C---:B--2---:R-:W-:Y:S02]  /*bc40*/  FMUL.FTZ R16, R3.reuse, R100 ;  /* 0x0000006403107220 */ /* 0x044fe40000410000 */
[----:B------:R-:W-:Y:S02]  /*bc50*/  FMUL.FTZ R17, R3, R101 ;  /* 0x0000006503117220 */ /* 0x000fe40000410000 */
[----:B------:R-:W2:Y:S01]  /*bc60*/  LDSM.16.MT88.4 R36, [R208+0x100] ;  /* 0x00010000d024783b */ /* 0x000ea20000004200 */
[C---:B------:R-:W-:Y:S02]  /*bc70*/  FMUL.FTZ R67, R2.reuse, R67 ;  /* 0x0000004302437220 */ /* 0x040fe40000410000 */
[--C-:B------:R-:W-:Y:S02]  /*bc80*/  FFMA.FTZ R165, R167, c[0x0][0x2d0], -R148.reuse ;  /* 0x0000b400a7a57a23 */ /* 0x100fe40000010894 */
[----:B------:R-:W-:Y:S02]  /*bc90*/  FFMA.FTZ R234, R163, c[0x0][0x2d0], -R148 ;  /* 0x0000b400a3ea7a23 */ /* 0x000fe40000010894 */
[--C-:B------:R-:W-:Y:S01]  /*bca0*/  FFMA.FTZ R159, R159, c[0x0][0x2d0], -R124.reuse ;  /* 0x0000b4009f9f7a23 */ /* 0x100fe2000001087c */
[----:B------:R-:W4:Y:S01]  /*bcb0*/  LDSM.16.MT88.4 R44, [R212+0x3100] ;  /* 0x00310000d42c783b */ /* 0x000f220000004200 */
[----:B------:R-:W-:Y:S01]  /*bcc0*/  MUFU.EX2 R165, R165 ;  /* 0x000000a500a57308 */ /* 0x000fe20000000800 */
[--C-:B------:R-:W-:Y:S02]  /*bcd0*/  FFMA.FTZ R236, R157, c[0x0][0x2d0], -R124.reuse ;  /* 0x0000b4009dec7a23 */ /* 0x100fe4000001087c */
[--C-:B------:R-:W-:Y:S02]  /*bce0*/  FFMA.FTZ R157, R161, c[0x0][0x2d0], -R124.reuse ;  /* 0x0000b400a19d7a23 */ /* 0x100fe4000001087c */
[--C-:B------:R-:W-:Y:S01]  /*bcf0*/  FFMA.FTZ R238, R151, c[0x0][0x2d0], -R124.reuse ;  /* 0x0000b40097ee7a23 */ /* 0x100fe2000001087c */
[C---:B---3--:R-:W-:Y:S01]  /*bd00*/  HMMA.16816.F32 R4, R112.reuse, R12, R4 ;  /* 0x0000000c7004723c */ /* 0x048fe20000001804 */
[----:B------:R-:W3:Y:S03]  /*bd10*/  LDSM.16.MT88.4 R84, [R210+0x3100] ;  /* 0x00310000d254783b */ /* 0x000ee60000004200 */
[----:B------:R-:W-:Y:S01]  /*bd20*/  MUFU.EX2 R234, R234 ;  /* 0x000000ea00ea7308 */ /* 0x000fe20000000800 */
[--C-:B------:R-:W-:Y:S02]  /*bd30*/  FFMA.FTZ R151, R127, c[0x0][0x2d0], -R124.reuse ;  /* 0x0000b4007f977a23 */ /* 0x100fe4000001087c */
[C---:B------:R-:W-:Y:S01]  /*bd40*/  FMUL.FTZ R12, R3.reuse, R104 ;  /* 0x00000068030c7220 */ /* 0x040fe20000410000 */
[C---:B------:R-:W-:Y:S01]  /*bd50*/  HMMA.16816.F32 R8, R112.reuse, R14, R8 ;  /* 0x0000000e7008723c */ /* 0x040fe20000001808 */
[----:B------:R-:W2:Y:S03]  /*bd60*/  LDSM.16.MT88.4 R76, [R209+0x3100] ;  /* 0x00310000d14c783b */ /* 0x000ea60000004200 */
[----:B------:R-:W-:Y:S02]  /*bd70*/  FMUL.FTZ R13, R3, R105 ;  /* 0x00000069030d7220 */ /* 0x000fe40000410000 */
[----:B------:R-:W-:Y:S01]  /*bd80*/  MUFU.EX2 R159, R159 ;  /* 0x0000009f009f7308 */ /* 0x000fe20000000800 */
[----:B------:R-:W-:Y:S02]  /*bd90*/  FFMA.FTZ R240, R125, c[0x0][0x2d0], -R124 ;  /* 0x0000b4007df07a23 */ /* 0x000fe4000001087c */
[C---:B------:R-:W-:Y:S01]  /*bda0*/  FMUL.FTZ R14, R2.reuse, R106 ;  /* 0x0000006a020e7220 */ /* 0x040fe20000410000 */
[----:B------:R-:W2:Y:S02]  /*bdb0*/  LDSM.16.MT88.4 R68, [R208+0x3100] ;  /* 0x00310000d044783b */ /* 0x000ea40000004200 */
[----:B------:R-:W-:Y:S02]  /*bdc0*/  FMUL.FTZ R15, R2, R107 ;  /* 0x0000006b020f7220 */ /* 0x000fe40000410000 */
[--C-:B------:R-:W-:Y:S02]  /*bdd0*/  FFMA.FTZ R135, R135, c[0x0][0x2d0], -R148.reuse ;  /* 0x0000b40087877a23 */ /* 0x100fe40000010894 */
[----:B------:R-:W-:Y:S01]  /*bde0*/  MUFU.EX2 R236, R236 ;  /* 0x000000ec00ec7308 */ /* 0x000fe20000000800 */
[--C-:B------:R-:W-:Y:S01]  /*bdf0*/  FFMA.FTZ R136, R136, c[0x0][0x2d0], -R148.reuse ;  /* 0x0000b40088887a23 */ /* 0x100fe20000010894 */
[----:B------:R-:W-:Y:S01]  /*be00*/  LDSM.16.MT88.4 R92, [R209+0x4100] ;  /* 0x00410000d15c783b */ /* 0x000fe20000004200 */
[--C-:B------:R-:W-:Y:S01]  /*be10*/  FFMA.FTZ R137, R137, c[0x0][0x2d0], -R148.reuse ;  /* 0x0000b40089897a23 */ /* 0x100fe20000010894 */
[C---:B-1----:R-:W-:Y:S03]  /*be20*/  HMMA.16816.F32 R12, R112.reuse, R20, R12 ;  /* 0x00000014700c723c */ /* 0x042fe6000000180c */
[----:B------:R-:W-:Y:S02]  /*be30*/  FFMA.FTZ R138, R138, c[0x0][0x2d0], -R148 ;  /* 0x0000b4008a8a7a23 */ /* 0x000fe40000010894 */
[--C-:B------:R-:W-:Y:S01]  /*be40*/  FFMA.FTZ R146, R146, c[0x0][0x2d0], -R124.reuse ;  /* 0x0000b40092927a23 */ /* 0x100fe2000001087c */
[----:B------:R-:W-:Y:S01]  /*be50*/  LDSM.16.MT88.4 R100, [R210+0x1900] ;  /* 0x00190000d264783b */ /* 0x000fe20000004200 */
[C---:B------:R-:W-:Y:S01]  /*be60*/  FMUL.FTZ R20, R3.reuse, R96 ;  /* 0x0000006003147220 */ /* 0x040fe20000410000 */
[C---:B------:R-:W-:Y:S01]  /*be70*/  HMMA.16816.F32 R16, R112.reuse, R22, R16 ;  /* 0x000000167010723c */ /* 0x040fe20000001810 */
[----:B------:R-:W-:Y:S03]  /*be80*/  MUFU.EX2 R157, R157 ;  /* 0x0000009d009d7308 */ /* 0x000fe60000000800 */
[----:B------:R-:W-:Y:S02]  /*be90*/  FMUL.FTZ R21, R3, R97 ;  /* 0x0000006103157220 */ /* 0x000fe40000410000 */
[----:B------:R-:W-:Y:S01]  /*bea0*/  LDSM.16.MT88.4 R108, [R212+0x2900] ;  /* 0x00290000d46c783b */ /* 0x000fe20000004200 */
[C---:B------:R-:W-:Y:S02]  /*beb0*/  FMUL.FTZ R22, R2.reuse, R98 ;  /* 0x0000006202167220 */ /* 0x040fe40000410000 */
[----:B------:R-:W-:Y:S02]  /*bec0*/  FMUL.FTZ R23, R2, R99 ;  /* 0x0000006302177220 */ /* 0x000fe40000410000 */
[----:B------:R-:W-:Y:S01]  /*bed0*/  MUFU.EX2 R238, R238 ;  /* 0x000000ee00ee7308 */ /* 0x000fe20000000800 */
[--C-:B------:R-:W-:Y:S02]  /*bee0*/  FFMA.FTZ R147, R147, c[0x0][0x2d0], -R124.reuse ;  /* 0x0000b40093937a23 */ /* 0x100fe4000001087c */
[----:B------:R-:W-:Y:S01]  /*bef0*/  LDSM.16.MT88.4 R96, [R208+0x4100] ;  /* 0x00410000d060783b */ /* 0x000fe20000004200 */
[--C-:B------:R-:W-:Y:S01]  /*bf00*/  FFMA.FTZ R149, R149, c[0x0][0x2d0], -R124.reuse ;  /* 0x0000b40095957a23 */ /* 0x100fe2000001087c */
[C---:B-----5:R-:W-:Y:S03]  /*bf10*/  HMMA.16816.F32 R20, R112.reuse, R28, R20 ;  /* 0x0000001c7014723c */ /* 0x060fe60000001814 */
[----:B------:R-:W-:Y:S02]  /*bf20*/  FFMA.FTZ R150, R150, c[0x0][0x2d0], -R124 ;  /* 0x0000b40096967a23 */ /* 0x000fe4000001087c */
[----:B------:R-:W-:Y:S01]  /*bf30*/  MUFU.EX2 R135, R135 ;  /* 0x0000008700877308 */ /* 0x000fe20000000800 */
[----:B------:R-:W0:Y:S01]  /*bf40*/  LDGDEPBAR ;  /* 0x00000000000079af */ /* 0x000e220000000000 */
[C---:B------:R-:W-:Y:S01]  /*bf50*/  FMUL.FTZ R28, R3.reuse, R88 ;  /* 0x00000058031c7220 */ /* 0x040fe20000410000 */
[C---:B------:R-:W-:Y:S04]  /*bf60*/  HMMA.16816.F32 R24, R112.reuse, R30, R24 ;  /* 0x0000001e7018723c */ /* 0x040fe80000001818 */
[----:B------:R-:W-:Y:S02]  /*bf70*/  FMUL.FTZ R29, R3, R89 ;  /* 0x00000059031d7220 */ /* 0x000fe40000410000 */
[--C-:B------:R-:W-:Y:S01]  /*bf80*/  FFMA.FTZ R187, R187, c[0x0][0x2d0], -R148.reuse ;  /* 0x0000b400bbbb7a23 */ /* 0x100fe20000010894 */
[----:B------:R-:W1:Y:S01]  /*bf90*/  MUFU.EX2 R136, R136 ;  /* 0x0000008800887308 */ /* 0x000e620000000800 */
[C---:B------:R-:W-:Y:S04]  /*bfa0*/  FMUL.FTZ R30, R2.reuse, R90 ;  /* 0x0000005a021e7220 */ /* 0x040fe80000410000 */
[----:B------:R-:W-:Y:S02]  /*bfb0*/  FMUL.FTZ R31, R2, R91 ;  /* 0x0000005b021f7220 */ /* 0x000fe40000410000 */
[----:B------:R-:W-:Y:S01]  /*bfc0*/  LDSM.16.MT88.4 R88, [R212+0x3900] ;  /* 0x00390000d458783b */ /* 0x000fe20000004200 */
[--C-:B------:R-:W-:Y:S02]  /*bfd0*/  FFMA.FTZ R156, R156, c[0x0][0x2d0], -R148.reuse ;  /* 0x0000b4009c9c7a23 */ /* 0x100fe40000010894 */
[----:B------:R-:W-:Y:S01]  /*bfe0*/  MUFU.EX2 R137, R137 ;  /* 0x0000008900897308 */ /* 0x000fe20000000800 */
[--C-:B------:R-:W-:Y:S01]  /*bff0*/  FFMA.FTZ R158, R193, c[0x0][0x2d0], -R148.reuse ;  /* 0x0000b400c19e7a23 */ /* 0x100fe20000010894 */
[C---:B--2---:R-:W-:Y:S03]  /*c000*/  HMMA.16816.F32 R28, R112.reuse, R36, R28 ;  /* 0x00000024701c723c */ /* 0x044fe6000000181c */
[----:B------:R-:W-:Y:S02]  /*c010*/  FFMA.FTZ R193, R164, c[0x0][0x2d0], -R148 ;  /* 0x0000b400a4c17a23 */ /* 0x000fe40000010894 */
[--C-:B------:R-:W-:Y:S02]  /*c020*/  FFMA.FTZ R195, R195, c[0x0][0x2d0], -R124.reuse ;  /* 0x0000b400c3c37a23 */ /* 0x100fe4000001087c */
[C---:B------:R-:W-:Y:S01]  /*c030*/  FMUL.FTZ R36, R3.reuse, R80 ;  /* 0x0000005003247220 */ /* 0x040fe20000410000 */
[C---:B------:R-:W-:Y:S01]  /*c040*/  HMMA.16816.F32 R32, R112.reuse, R38, R32 ;  /* 0x000000267020723c */ /* 0x040fe20000001820 */
[----:B------:R-:W-:Y:S03]  /*c050*/  MUFU.EX2 R138, R138 ;  /* 0x0000008a008a7308 */ /* 0x000fe60000000800 */
[----:B------:R-:W-:Y:S02]  /*c060*/  FMUL.FTZ R37, R3, R81 ;  /* 0x0000005103257220 */ /* 0x000fe40000410000 */
[--C-:B------:R-:W-:Y:S02]  /*c070*/  FFMA.FTZ R160, R160, c[0x0][0x2d0], -R124.reuse ;  /* 0x0000b400a0a07a23 */ /* 0x100fe4000001087c */
[C---:B------:R-:W-:Y:S03]  /*c080*/  FMUL.FTZ R38, R2.reuse, R82 ;  /* 0x0000005202267220 */ /* 0x040fe60000410000 */
[----:B------:R-:W-:Y:S01]  /*c090*/  MUFU.EX2 R146, R146 ;  /* 0x0000009200927308 */ /* 0x000fe20000000800 */
[----:B------:R-:W-:Y:S02]  /*c0a0*/  FMUL.FTZ R39, R2, R83 ;  /* 0x0000005302277220 */ /* 0x000fe40000410000 */
[----:B------:R-:W-:Y:S01]  /*c0b0*/  LDSM.16.MT88.4 R80, [R209+0x900] ;  /* 0x00090000d150783b */ /* 0x000fe20000004200 */
[--C-:B------:R-:W-:Y:S02]  /*c0c0*/  FFMA.FTZ R162, R162, c[0x0][0x2d0], -R124.reuse ;  /* 0x0000b400a2a27a23 */ /* 0x100fe4000001087c */
[----:B------:R-:W-:Y:S02]  /*c0d0*/  FFMA.FTZ R235, R235, c[0x0][0x2d0], -R124 ;  /* 0x0000b400ebeb7a23 */ /* 0x000fe4000001087c */
[C---:B----4-:R-:W-:Y:S02]  /*c0e0*/  HMMA.16816.F32 R36, R112.reuse, R44, R36 ;  /* 0x0000002c7024723c */ /* 0x050fe40000001824 */
[----:B------:R-:W2:Y:S01]  /*c0f0*/  MUFU.EX2 R147, R147 ;  /* 0x0000009300937308 */ /* 0x000ea20000000800 */
[--C-:B------:R-:W-:Y:S02]  /*c100*/  FFMA.FTZ R164, R251, c[0x0][0x2d0], -R148.reuse ;  /* 0x0000b400fba47a23 */ /* 0x100fe40000010894 */
[--C-:B------:R-:W-:Y:S02]  /*c110*/  FFMA.FTZ R237, R237, c[0x0][0x2d0], -R148.reuse ;  /* 0x0000b400eded7a23 */ /* 0x100fe40000010894 */
[C---:B------:R-:W-:Y:S01]  /*c120*/  FMUL.FTZ R44, R3.reuse, R72 ;  /* 0x00000048032c7220 */ /* 0x040fe20000410000 */
[C---:B------:R-:W-:Y:S04]  /*c130*/  HMMA.16816.F32 R40, R112.reuse, R46, R40 ;  /* 0x0000002e7028723c */ /* 0x040fe80000001828 */
[----:B------:R-:W-:Y:S01]  /*c140*/  FMUL.FTZ R45, R3, R73 ;  /* 0x00000049032d7220 */ /* 0x000fe20000410000 */
[----:B------:R-:W-:Y:S01]  /*c150*/  MUFU.EX2 R149, R149 ;  /* 0x0000009500957308 */ /* 0x000fe20000000800 */
[--C-:B------:R-:W-:Y:S02]  /*c160*/  FFMA.FTZ R166, R249, c[0x0][0x2d0], -R148.reuse ;  /* 0x0000b400f9a67a23 */ /* 0x100fe40000010894 */
[C---:B------:R-:W-:Y:S04]  /*c170*/  FMUL.FTZ R46, R2.reuse, R74 ;  /* 0x0000004a022e7220 */ /* 0x040fe80000410000 */
[----:B------:R-:W-:Y:S02]  /*c180*/  FMUL.FTZ R47, R2, R75 ;  /* 0x0000004b022f7220 */ /* 0x000fe40000410000 */
[----:B------:R-:W4:Y:S01]  /*c190*/  LDSM.16.MT88.4 R72, [R212+0x900] ;  /* 0x00090000d448783b */ /* 0x000f220000004200 */
[----:B------:R-:W5:Y:S01]  /*c1a0*/  MUFU.EX2 R150, R150 ;  /* 0x0000009600967308 */ /* 0x000f620000000800 */
[----:B------:R-:W-:Y:S02]  /*c1b0*/  FFMA.FTZ R239, R239, c[0x0][0x2d0], -R148 ;  /* 0x0000b400efef7a23 */ /* 0x000fe40000010894 */
[--C-:B------:R-:W-:Y:S01]  /*c1c0*/  FFMA.FTZ R184, R247, c[0x0][0x2d0], -R124.reuse ;  /* 0x0000b400f7b87a23 */ /* 0x100fe2000001087c */
[C---:B---3--:R-:W-:Y:S03]  /*c1d0*/  HMMA.16816.F32 R44, R112.reuse, R84, R44 ;  /* 0x00000054702c723c */ /* 0x048fe6000000182c */
[--C-:B------:R-:W-:Y:S02]  /*c1e0*/  FFMA.FTZ R243, R243, c[0x0][0x2d0], -R124.reuse ;  /* 0x0000b400f3f37a23 */ /* 0x100fe4000001087c */
[--C-:B------:R-:W-:Y:S01]  /*c1f0*/  FFMA.FTZ R186, R245, c[0x0][0x2d0], -R124.reuse ;  /* 0x0000b400f5ba7a23 */ /* 0x100fe2000001087c */
[----:B------:R-:W-:Y:S01]  /*c200*/  MUFU.EX2 R187, R187 ;  /* 0x000000bb00bb7308 */ /* 0x000fe20000000800 */
[----:B------:R-:W-:Y:S01]  /*c210*/  FFMA.FTZ R241, R241, c[0x0][0x2d0], -R124 ;  /* 0x0000b400f1f17a23 */ /* 0x000fe2000001087c */
[C---:B------:R-:W-:Y:S01]  /*c220*/  HMMA.16816.F32 R48, R112.reuse, R86, R48 ;  /* 0x000000567030723c */ /* 0x040fe20000001830 */
[----:B------:R-:W-:Y:S03]  /*c230*/  LDSM.16.MT88.4 R84, [R208+0x900] ;  /* 0x00090000d054783b */ /* 0x000fe60000004200 */
[--C-:B------:R-:W-:Y:S02]  /*c240*/  FFMA.FTZ R145, R145, c[0x0][0x2d0], -R148.reuse ;  /* 0x0000b40091917a23 */ /* 0x100fe40000010894 */
[--C-:B------:R-:W-:Y:S02]  /*c250*/  FFMA.FTZ R144, R144, c[0x0][0x2d0], -R148.reuse ;  /* 0x0000b40090907a23 */ /* 0x100fe40000010894 */
[C---:B------:R-:W-:Y:S01]  /*c260*/  HMMA.16816.F32 R52, R112.reuse, R76, R52 ;  /* 0x0000004c7034723c */ /* 0x040fe20000001834 */
[----:B------:R-:W3:Y:S03]  /*c270*/  MUFU.EX2 R156, R156 ;  /* 0x0000009c009c7308 */ /* 0x000ee60000000800 */
[--C-:B------:R-:W-:Y:S02]  /*c280*/  FFMA.FTZ R139, R139, c[0x0][0x2d0], -R148.reuse ;  /* 0x0000b4008b8b7a23 */ /* 0x100fe40000010894 */
[----:B------:R-:W-:Y:S02]  /*c290*/  FFMA.FTZ R148, R126, c[0x0][0x2d0], -R148 ;  /* 0x0000b4007e947a23 */ /* 0x000fe40000010894 */
[C---:B------:R-:W-:Y:S01]  /*c2a0*/  HMMA.16816.F32 R56, R112.reuse, R78, R56 ;  /* 0x0000004e7038723c */ /* 0x040fe20000001838 */
[----:B------:R-:W3:Y:S02]  /*c2b0*/  LDSM.16.MT88.4 R76, [R210+0x900] ;  /* 0x00090000d24c783b */ /* 0x000ee40000004200 */
[----:B------:R-:W-:Y:S01]  /*c2c0*/  MUFU.EX2 R158, R158 ;  /* 0x0000009e009e7308 */ /* 0x000fe20000000800 */
[--C-:B------:R-:W-:Y:S02]  /*c2d0*/  FFMA.FTZ R118, R118, c[0x0][0x2d0], -R124.reuse ;  /* 0x0000b40076767a23 */ /* 0x100fe4000001087c */
[----:B------:R-:W-:Y:S02]  /*c2e0*/  FFMA.FTZ R124, R117, c[0x0][0x2d0], -R124 ;  /* 0x0000b400757c7a23 */ /* 0x000fe4000001087c */
[C---:B------:R-:W-:Y:S04]  /*c2f0*/  HMMA.16816.F32 R60, R112.reuse, R68, R60 ;  /* 0x00000044703c723c */ /* 0x040fe8000000183c */
[----:B------:R-:W-:Y:S01]  /*c300*/  FFMA.FTZ R133, R3, R224, R133 ;  /* 0x000000e003857223 */ /* 0x000fe20000010085 */
[----:B------:R-:W3:Y:S01]  /*c310*/  MUFU.EX2 R193, R193 ;  /* 0x000000c100c17308 */ /* 0x000ee20000000800 */
[----:B------:R-:W-:Y:S01]  /*c320*/  MOV R3, R0 ;  /* 0x0000000000037202 */ /* 0x000fe20000000f00 */
[----:B------:R-:W-:Y:S01]  /*c330*/  FFMA.FTZ R134, R2, R225, R134 ;  /* 0x000000e102867223 */ /* 0x000fe20000010086 */
[----:B------:R-:W-:Y:S04]  /*c340*/  HMMA.16816.F32 R64, R112, R70, R64 ;  /* 0x000000467040723c */ /* 0x000fe80000001840 */
[----:B-1----:R-:W-:Y:S01]  /*c350*/  F2FP.PACK_AB R68, R136, R135 ;  /* 0x000000878844723e */ /* 0x002fe200000000ff */
[----:B------:R-:W-:Y:S01]  /*c360*/  FADD.FTZ R132, R132, R133 ;  /* 0x0000008584847221 */ /* 0x000fe20000010000 */
[----:B--2---:R-:W-:Y:S01]  /*c370*/  F2FP.PACK_AB R69, R147, R146 ;  /* 0x000000929345723e */ /* 0x004fe200000000ff */
[----:B------:R-:W-:Y:S01]  /*c380*/  MUFU.EX2 R195, R195 ;  /* 0x000000c300c37308 */ /* 0x000fe20000000800 */
[----:B------:R-:W-:Y:S01]  /*c390*/  F2FP.PACK_AB R70, R138, R137 ;  /* 0x000000898a46723e */ /* 0x000fe200000000ff */
[----:B------:R-:W-:Y:S03]  /*c3a0*/  FADD.FTZ R129, R129, R134 ;  /* 0x0000008681817221 */ /* 0x000fe60000010000 */
[----:B-----5:R-:W-:Y:S01]  /*c3b0*/  F2FP.PACK_AB R71, R150, R149 ;  /* 0x000000959647723e */ /* 0x020fe200000000ff */
[----:B------:R-:W-:Y:S02]  /*c3c0*/  FADD.FTZ R131, R131, R132 ;  /* 0x0000008483837221 */ /* 0x000fe40000010000 */
[----:B------:R-:W-:Y:S02]  /*c3d0*/  FADD.FTZ R128, R128, R129 ;  /* 0x0000008180807221 */ /* 0x000fe40000010000 */
[----:B------:R-:W1:Y:S01]  /*c3e0*/  MUFU.EX2 R160, R160 ;  /* 0x000000a000a07308 */ /* 0x000e620000000800 */
[----:B------:R-:W-:Y:S01]  /*c3f0*/  FADD.FTZ R130, R130, R131 ;  /* 0x0000008382827221 */ /* 0x000fe20000010000 */
[C---:B----4-:R-:W-:Y:S05]  /*c400*/  HMMA.16816.F32 R4, R68.reuse, R72, R4 ;  /* 0x000000484404723c */ /* 0x050fea0000001804 */
[----:B------:R-:W-:Y:S02]  /*c410*/  FADD.FTZ R119, R119, R128 ;  /* 0x0000008077777221 */ /* 0x000fe40000010000 */
[----:B------:R-:W-:Y:S01]  /*c420*/  FADD.FTZ R135, R135, R130 ;  /* 0x0000008287877221 */ /* 0x000fe20000010000 */
[C---:B------:R-:W-:Y:S01]  /*c430*/  HMMA.16816.F32 R8, R68.reuse, R74, R8 ;  /* 0x0000004a4408723c */ /* 0x040fe20000001808 */
[----:B------:R-:W2:Y:S01]  /*c440*/  LDSM.16.MT88.4 R72, [R210+0x3900] ;  /* 0x00390000d248783b */ /* 0x000ea20000004200 */
[----:B------:R-:W-:Y:S02]  /*c450*/  MUFU.EX2 R162, R162 ;  /* 0x000000a200a27308 */ /* 0x000fe40000000800 */
[----:B------:R-:W-:Y:S01]  /*c460*/  FADD.FTZ R146, R146, R119 ;  /* 0x0000007792927221 */ /* 0x000fe20000010000 */
[----:B------:R-:W-:Y:S01]  /*c470*/  MOV R119, R116 ;  /* 0x0000007400777202 */ /* 0x000fe20000000f00 */
[----:B------:R-:W-:Y:S02]  /*c480*/  FADD.FTZ R136, R136, R135 ;  /* 0x0000008788887221 */ /* 0x000fe40000010000 */
[C---:B---3--:R-:W-:Y:S04]  /*c490*/  HMMA.16816.F32 R12, R68.reuse, R76, R12 ;  /* 0x0000004c440c723c */ /* 0x048fe8000000180c */
[----:B------:R-:W3:Y:S01]  /*c4a0*/  MUFU.EX2 R235, R235 ;  /* 0x000000eb00eb7308 */ /* 0x000ee20000000800 */
[----:B------:R-:W-:Y:S02]  /*c4b0*/  FADD.FTZ R146, R147, R146 ;  /* 0x0000009293927221 */ /* 0x000fe40000010000 */
[----:B------:R-:W-:Y:S01]  /*c4c0*/  FADD.FTZ R137, R137, R136 ;  /* 0x0000008889897221 */ /* 0x000fe20000010000 */
[C---:B------:R-:W-:Y:S01]  /*c4d0*/  HMMA.16816.F32 R16, R68.reuse, R78, R16 ;  /* 0x0000004e4410723c */ /* 0x040fe20000001810 */
[----:B------:R-:W4:Y:S03]  /*c4e0*/  LDSM.16.MT88.4 R76, [R209+0x3900] ;  /* 0x00390000d14c783b */ /* 0x000f260000004200 */
[----:B------:R-:W-:Y:S02]  /*c4f0*/  FADD.FTZ R149, R149, R146 ;  /* 0x0000009295957221 */ /* 0x000fe40000010000 */
[----:B------:R-:W-:Y:S01]  /*c500*/  MUFU.EX2 R164, R164 ;  /* 0x000000a400a47308 */ /* 0x000fe20000000800 */
[----:B------:R-:W-:Y:S01]  /*c510*/  FADD.FTZ R138, R138, R137 ;  /* 0x000000898a8a7221 */ /* 0x000fe20000010000 */
[C---:B------:R-:W-:Y:S04]  /*c520*/  HMMA.16816.F32 R20, R68.reuse, R80, R20 ;  /* 0x000000504414723c */ /* 0x040fe80000001814 */
[----:B------:R-:W-:Y:S04]  /*c530*/  FADD.FTZ R150, R150, R149 ;  /* 0x0000009596967221 */ /* 0x000fe80000010000 */
[C---:B------:R-:W-:Y:S01]  /*c540*/  HMMA.16816.F32 R24, R68.reuse, R82, R24 ;  /* 0x000000524418723c */ /* 0x040fe20000001818 */
[----:B------:R-:W5:Y:S01]  /*c550*/  LDSM.16.MT88.4 R80, [R208+0x3900] ;  /* 0x00390000d050783b */ /* 0x000f620000004200 */
[----:B------:R-:W-:Y:S06]  /*c560*/  MUFU.EX2 R237, R237 ;  /* 0x000000ed00ed7308 */ /* 0x000fec0000000800 */
[C---:B------:R-:W-:Y:S04]  /*c570*/  HMMA.16816.F32 R28, R68.reuse, R84, R28 ;  /* 0x00000054441c723c */ /* 0x040fe8000000181c */
[----:B------:R-:W-:Y:S04]  /*c580*/  MUFU.EX2 R166, R166 ;  /* 0x000000a600a67308 */ /* 0x000fe80000000800 */
[C---:B------:R-:W-:Y:S01]  /*c590*/  HMMA.16816.F32 R32, R68.reuse, R86, R32 ;  /* 0x000000564420723c */ /* 0x040fe20000001820 */
[----:B------:R-:W-:Y:S05]  /*c5a0*/  LDSM.16.MT88.4 R84, [R208+0x1100] ;  /* 0x00110000d054783b */ /* 0x000fea0000004200 */
[----:B------:R-:W-:Y:S02]  /*c5b0*/  MUFU.EX2 R239, R239 ;  /* 0x000000ef00ef7308 */ /* 0x000fe40000000800 */
[C---:B------:R-:W-:Y:S08]  /*c5c0*/  HMMA.16816.F32 R36, R68.reuse, R88, R36 ;  /* 0x000000584424723c */ /* 0x040ff00000001824 */
[C---:B------:R-:W-:Y:S01]  /*c5d0*/  HMMA.16816.F32 R40, R68.reuse, R90, R40 ;  /* 0x0000005a4428723c */ /* 0x040fe20000001828 */
[----:B------:R-:W-:Y:S01]  /*c5e0*/  LDSM.16.MT88.4 R88, [R210+0x4100] ;  /* 0x00410000d258783b */ /* 0x000fe20000004200 */
[----:B------:R-:W-:Y:S06]  /*c5f0*/  MUFU.EX2 R184, R184 ;  /* 0x000000b800b87308 */ /* 0x000fec0000000800 */
[C---:B--2---:R-:W-:Y:S04]  /*c600*/  HMMA.16816.F32 R44, R68.reuse, R72, R44 ;  /* 0x00000048442c723c */ /* 0x044fe8000000182c */
[----:B------:R-:W-:Y:S04]  /*c610*/  MUFU.EX2 R243, R243 ;  /* 0x000000f300f37308 */ /* 0x000fe80000000800 */
[C---:B------:R-:W-:Y:S01]  /*c620*/  HMMA.16816.F32 R48, R68.reuse, R74, R48 ;  /* 0x0000004a4430723c */ /* 0x040fe20000001830 */
[----:B------:R-:W2:Y:S05]  /*c630*/  LDSM.16.MT88.4 R72, [R212+0x1100] ;  /* 0x00110000d448783b */ /* 0x000eaa0000004200 */
        /* <DEDUP_REMOVED lines=9> */
[----:B------:R-:W-:Y:S01]  /*c6d0*/  MUFU.EX2 R144, R144 ;  /* 0x0000009000907308 */ /* 0x000fe20000000800 */
[----:B------:R-:W-:Y:S01]  /*c6e0*/  F2FP.PACK_AB R68, R156, R187 ;  /* 0x000000bb9c44723e */ /* 0x000fe200000000ff */
[----:B------:R-:W-:Y:S01]  /*c6f0*/  FADD.FTZ R187, R187, R138 ;  /* 0x0000008abbbb7221 */ /* 0x000fe20000010000 */
[----:B------:R-:W-:Y:S03]  /*c700*/  F2FP.PACK_AB R70, R193, R158 ;  /* 0x0000009ec146723e */ /* 0x000fe600000000ff */
[----:B-1----:R-:W-:Y:S01]  /*c710*/  F2FP.PACK_AB R69, R160, R195 ;  /* 0x000000c3a045723e */ /* 0x002fe200000000ff */
[----:B------:R-:W-:Y:S01]  /*c720*/  FADD.FTZ R195, R195, R150 ;  /* 0x00000096c3c37221 */ /* 0x000fe20000010000 */
[----:B---3--:R-:W-:Y:S01]  /*c730*/  F2FP.PACK_AB R71, R235, R162 ;  /* 0x000000a2eb47723e */ /* 0x008fe200000000ff */
[----:B------:R-:W-:Y:S01]  /*c740*/  FADD.FTZ R187, R156, R187 ;  /* 0x000000bb9cbb7221 */ /* 0x000fe20000010000 */
[----:B------:R-:W-:Y:S01]  /*c750*/  MUFU.EX2 R139, R139 ;  /* 0x0000008b008b7308 */ /* 0x000fe20000000800 */
[----:B------:R-:W-:Y:S02]  /*c760*/  FADD.FTZ R195, R160, R195 ;  /* 0x000000c3a0c37221 */ /* 0x000fe40000010000 */
[----:B------:R-:W-:Y:S02]  /*c770*/  FADD.FTZ R158, R158, R187 ;  /* 0x000000bb9e9e7221 */ /* 0x000fe40000010000 */
[C---:B--2---:R-:W-:Y:S03]  /*c780*/  HMMA.16816.F32 R4, R68.reuse, R72, R4 ;  /* 0x000000484404723c */ /* 0x044fe60000001804 */
[----:B------:R-:W-:Y:S02]  /*c790*/  FADD.FTZ R162, R162, R195 ;  /* 0x000000c3a2a27221 */ /* 0x000fe40000010000 */
[----:B------:R-:W1:Y:S01]  /*c7a0*/  MUFU.EX2 R148, R148 ;  /* 0x0000009400947308 */ /* 0x000e620000000800 */
[----:B------:R-:W-:Y:S02]  /*c7b0*/  FADD.FTZ R193, R193, R158 ;  /* 0x0000009ec1c17221 */ /* 0x000fe40000010000 */
[C---:B------:R-:W-:Y:S01]  /*c7c0*/  HMMA.16816.F32 R8, R68.reuse, R74, R8 ;  /* 0x0000004a4408723c */ /* 0x040fe20000001808 */
[----:B------:R-:W2:Y:S03]  /*c7d0*/  LDSM.16.MT88.4 R72, [R212+0x4100] ;  /* 0x00410000d448783b */ /* 0x000ea60000004200 */
[----:B------:R-:W-:Y:S03]  /*c7e0*/  FADD.FTZ R235, R235, R162 ;  /* 0x000000a2ebeb7221 */ /* 0x000fe60000010000 */
[----:B------:R-:W-:Y:S01]  /*c7f0*/  MUFU.EX2 R151, R151 ;  /* 0x0000009700977308 */ /* 0x000fe20000000800 */
[C---:B----4-:R-:W-:Y:S08]  /*c800*/  HMMA.16816.F32 R12, R68.reuse, R76, R12 ;  /* 0x0000004c440c723c */ /* 0x050ff0000000180c */
[C---:B------:R-:W-:Y:S01]  /*c810*/  HMMA.16816.F32 R16, R68.reuse, R78, R16 ;  /* 0x0000004e4410723c */ /* 0x040fe20000001810 */
[----:B------:R-:W3:Y:S01]  /*c820*/  LDSM.16.MT88.4 R76, [R212+0x1900] ;  /* 0x00190000d44c783b */ /* 0x000ee20000004200 */
[----:B------:R-:W4:Y:S02]  /*c830*/  MUFU.EX2 R240, R240 ;  /* 0x000000f000f07308 */ /* 0x000f240000000800 */
[----:B-1----:R-:W-:Y:S04]  /*c840*/  F2FP.PACK_AB R126, R148, R139 ;  /* 0x0000008b947e723e */ /* 0x002fe800000000ff */
[C---:B-----5:R-:W-:Y:S04]  /*c850*/  HMMA.16816.F32 R20, R68.reuse, R80, R20 ;  /* 0x000000504414723c */ /* 0x060fe80000001814 */
[----:B------:R-:W-:Y:S04]  /*c860*/  MUFU.EX2 R118, R118 ;  /* 0x0000007600767308 */ /* 0x000fe80000000800 */
[C---:B------:R-:W-:Y:S01]  /*c870*/  HMMA.16816.F32 R24, R68.reuse, R82, R24 ;  /* 0x000000524418723c */ /* 0x040fe20000001818 */
[----:B------:R-:W1:Y:S05]  /*c880*/  LDSM.16.MT88.4 R80, [R209+0x1900] ;  /* 0x00190000d150783b */ /* 0x000e6a0000004200 */
[----:B------:R5:W3:Y:S02]  /*c890*/  MUFU.EX2 R117, R124 ;  /* 0x0000007c00757308 */ /* 0x000ae40000000800 */
[C---:B------:R-:W-:Y:S04]  /*c8a0*/  HMMA.16816.F32 R28, R68.reuse, R84, R28 ;  /* 0x00000054441c723c */ /* 0x040fe8000000181c */
[----:B----4-:R-:W-:Y:S04]  /*c8b0*/  F2FP.PACK_AB R125, R240, R151 ;  /* 0x00000097f07d723e */ /* 0x010fe800000000ff */
[C---:B------:R-:W-:Y:S01]  /*c8c0*/  HMMA.16816.F32 R32, R68.reuse, R86, R32 ;  /* 0x000000564420723c */ /* 0x040fe20000001820 */
[----:B------:R-:W-:Y:S07]  /*c8d0*/  LDSM.16.MT88.4 R84, [R210+0x4900] ;  /* 0x00490000d254783b */ /* 0x000fee0000004200 */
[C---:B--2---:R-:W-:Y:S04]  /*c8e0*/  HMMA.16816.F32 R36, R68.reuse, R72, R36 ;  /* 0x000000484424723c */ /* 0x044fe80000001824 */
[----:B-----5:R-:W-:Y:S04]  /*c8f0*/  F2FP.PACK_AB R124, R144, R145 ;  /* 0x00000091907c723e */ /* 0x020fe800000000ff */
[C---:B------:R-:W-:Y:S01]  /*c900*/  HMMA.16816.F32 R40, R68.reuse, R74, R40 ;  /* 0x0000004a4428723c */ /* 0x040fe20000001828 */
[----:B------:R-:W2:Y:S03]  /*c910*/  LDSM.16.MT88.4 R72, [R208+0x1900] ;  /* 0x00190000d048783b */ /* 0x000ea60000004200 */
[----:B---3--:R-:W-:Y:S04]  /*c920*/  F2FP.PACK_AB R127, R117, R118 ;  /* 0x00000076757f723e */ /* 0x008fe800000000ff */
[C---:B------:R-:W-:Y:S08]  /*c930*/  HMMA.16816.F32 R44, R68.reuse, R88, R44 ;  /* 0x00000058442c723c */ /* 0x040ff0000000182c */
[C---:B------:R-:W-:Y:S01]  /*c940*/  HMMA.16816.F32 R48, R68.reuse, R90, R48 ;  /* 0x0000005a4430723c */ /* 0x040fe20000001830 */
[----:B------:R-:W-:Y:S07]  /*c950*/  LDSM.16.MT88.4 R88, [R208+0x5100] ;  /* 0x00510000d058783b */ /* 0x000fee0000004200 */
[C---:B------:R-:W-:Y:S08]  /*c960*/  HMMA.16816.F32 R52, R68.reuse, R92, R52 ;  /* 0x0000005c4434723c */ /* 0x040ff00000001834 */
[C---:B------:R-:W-:Y:S01]  /*c970*/  HMMA.16816.F32 R56, R68.reuse, R94, R56 ;  /* 0x0000005e4438723c */ /* 0x040fe20000001838 */
[----:B------:R-:W-:Y:S07]  /*c980*/  LDSM.16.MT88.4 R92, [R209+0x2900] ;  /* 0x00290000d15c783b */ /* 0x000fee0000004200 */
[C---:B------:R-:W-:Y:S08]  /*c990*/  HMMA.16816.F32 R60, R68.reuse, R96, R60 ;  /* 0x00000060443c723c */ /* 0x040ff0000000183c */
[----:B------:R-:W-:Y:S07]  /*c9a0*/  HMMA.16816.F32 R64, R68, R98, R64 ;  /* 0x000000624440723c */ /* 0x000fee0000001840 */
        /* <DEDUP_REMOVED lines=9> */
[C---:B------:R-:W-:Y:S03]  /*ca40*/  HMMA.16816.F32 R4, R68.reuse, R76, R4 ;  /* 0x0000004c4404723c */ /* 0x040fe60000001804 */
[----:B------:R-:W-:Y:S02]  /*ca50*/  FADD.FTZ R186, R186, R243 ;  /* 0x000000f3baba7221 */ /* 0x000fe40000010000 */
[----:B------:R-:W-:Y:S02]  /*ca60*/  FADD.FTZ R166, R239, R166 ;  /* 0x000000a6efa67221 */ /* 0x000fe40000010000 */
[----:B------:R-:W-:Y:S01]  /*ca70*/  FADD.FTZ R186, R241, R186 ;  /* 0x000000baf1ba7221 */ /* 0x000fe20000010000 */
[C---:B------:R-:W-:Y:S01]  /*ca80*/  HMMA.16816.F32 R8, R68.reuse, R78, R8 ;  /* 0x0000004e4408723c */ /* 0x040fe20000001808 */
[----:B------:R-:W3:Y:S07]  /*ca90*/  LDSM.16.MT88.4 R76, [R212+0x4900] ;  /* 0x00490000d44c783b */ /* 0x000eee0000004200 */
[C---:B------:R-:W-:Y:S08]  /*caa0*/  HMMA.16816.F32 R12, R68.reuse, R100, R12 ;  /* 0x00000064440c723c */ /* 0x040ff0000000180c */
[C---:B------:R-:W-:Y:S01]  /*cab0*/  HMMA.16816.F32 R16, R68.reuse, R102, R16 ;  /* 0x000000664410723c */ /* 0x040fe20000001810 */
[----:B------:R-:W-:Y:S07]  /*cac0*/  LDSM.16.MT88.4 R100, [R210+0x2900] ;  /* 0x00290000d264783b */ /* 0x000fee0000004200 */
[C---:B-1----:R-:W-:Y:S08]  /*cad0*/  HMMA.16816.F32 R20, R68.reuse, R80, R20 ;  /* 0x000000504414723c */ /* 0x042ff00000001814 */
        /* <DEDUP_REMOVED lines=14> */
[C---:B--2---:R-:W-:Y:S08]  /*cbc0*/  HMMA.16816.F32 R60, R68.reuse, R72, R60 ;  /* 0x00000048443c723c */ /* 0x044ff0000000183c */
[----:B------:R-:W-:Y:S01]  /*cbd0*/  HMMA.16816.F32 R64, R68, R74, R64 ;  /* 0x0000004a4440723c */ /* 0x000fe20000001840 */
[----:B------:R-:W2:Y:S06]  /*cbe0*/  LDSM.16.MT88.4 R72, [R208+0x2100] ;  /* 0x00210000d048783b */ /* 0x000eac0000004200 */
        /* <DEDUP_REMOVED lines=9> */
[C---:B---3--:R-:W-:Y:S03]  /*cc80*/  HMMA.16816.F32 R4, R68.reuse, R76, R4 ;  /* 0x0000004c4404723c */ /* 0x048fe60000001804 */
[----:B------:R-:W-:Y:S02]  /*cc90*/  FADD.FTZ R157, R157, R236 ;  /* 0x000000ec9d9d7221 */ /* 0x000fe40000010000 */
[----:B------:R-:W-:Y:S02]  /*cca0*/  FADD.FTZ R234, R234, R165 ;  /* 0x000000a5eaea7221 */ /* 0x000fe40000010000 */
[----:B------:R-:W-:Y:S01]  /*ccb0*/  FADD.FTZ R238, R238, R157 ;  /* 0x0000009deeee7221 */ /* 0x000fe20000010000 */
[C---:B------:R-:W-:Y:S01]  /*ccc0*/  HMMA.16816.F32 R8, R68.reuse, R78, R8 ;  /* 0x0000004e4408723c */ /* 0x040fe20000001808 */
[----:B------:R-:W3:Y:S03]  /*ccd0*/  LDSM.16.MT88.4 R76, [R212+0x5100] ;  /* 0x00510000d44c783b */ /* 0x000ee60000004200 */
[----:B------:R-:W-:Y:S02]  /*cce0*/  FADD.FTZ R145, R145, R234 ;  /* 0x000000ea91917221 */ /* 0x000fe40000010000 */
[----:B------:R-:W-:Y:S02]  /*ccf0*/  FADD.FTZ R151, R151, R238 ;  /* 0x000000ee97977221 */ /* 0x000fe40000010000 */
[C---:B----4-:R-:W-:Y:S04]  /*cd00*/  HMMA.16816.F32 R12, R68.reuse, R84, R12 ;  /* 0x00000054440c723c */ /* 0x050fe8000000180c */
[----:B------:R-:W-:Y:S02]  /*cd10*/  FADD.FTZ R144, R144, R145 ;  /* 0x0000009190907221 */ /* 0x000fe40000010000 */
[----:B------:R-:W-:Y:S02]  /*cd20*/  FADD.FTZ R151, R240, R151 ;  /* 0x00000097f0977221 */ /* 0x000fe40000010000 */
[C---:B------:R-:W-:Y:S01]  /*cd30*/  HMMA.16816.F32 R16, R68.reuse, R86, R16 ;  /* 0x000000564410723c */ /* 0x040fe20000001810 */
[----:B------:R-:W4:Y:S03]  /*cd40*/  LDSM.16.MT88.4 R84, [R210+0x5100] ;  /* 0x00510000d254783b */ /* 0x000f260000004200 */
[----:B------:R-:W-:Y:S02]  /*cd50*/  FADD.FTZ R139, R139, R144 ;  /* 0x000000908b8b7221 */ /* 0x000fe40000010000 */
[----:B------:R-:W-:Y:S02]  /*cd60*/  FADD.FTZ R118, R118, R151 ;  /* 0x0000009776767221 */ /* 0x000fe40000010000 */
[C---:B-1----:R-:W-:Y:S04]  /*cd70*/  HMMA.16816.F32 R20, R68.reuse, R80, R20 ;  /* 0x000000504414723c */ /* 0x042fe80000001814 */
[----:B------:R-:W-:Y:S02]  /*cd80*/  FADD.FTZ R224, R148, R139 ;  /* 0x0000008b94e07221 */ /* 0x000fe40000010000 */
[----:B------:R-:W-:Y:S02]  /*cd90*/  FADD.FTZ R225, R117, R118 ;  /* 0x0000007675e17221 */ /* 0x000fe40000010000 */
        /* <DEDUP_REMOVED lines=8> */
[C---:B----4-:R-:W-:Y:S08]  /*ce20*/  HMMA.16816.F32 R44, R68.reuse, R84, R44 ;  /* 0x00000054442c723c */ /* 0x050ff0000000182c */
[C---:B------:R-:W-:Y:S08]  /*ce30*/  HMMA.16816.F32 R48, R68.reuse, R86, R48 ;  /* 0x000000564430723c */ /* 0x040ff00000001830 */
[C---:B-1----:R-:W-:Y:S08]  /*ce40*/  HMMA.16816.F32 R52, R68.reuse, R80, R52 ;  /* 0x000000504434723c */ /* 0x042ff00000001834 */
[C---:B------:R-:W-:Y:S08]  /*ce50*/  HMMA.16816.F32 R56, R68.reuse, R82, R56 ;  /* 0x000000524438723c */ /* 0x040ff00000001838 */
[C---:B------:R-:W-:Y:S08]  /*ce60*/  HMMA.16816.F32 R60, R68.reuse, R88, R60 ;  /* 0x00000058443c723c */ /* 0x040ff0000000183c */
[----:B------:R-:W-:Y:S01]  /*ce70*/  HMMA.16816.F32 R64, R68, R90, R64 ;  /* 0x0000005a4440723c */ /* 0x000fe20000001840 */
[----:B------:R-:W1:Y:S07]  /*ce80*/  LDSM.16.MT88.4 R68, [R210+0x5900] ;  /* 0x00590000d244783b */ /* 0x000e6e0000004200 */
[C---:B------:R-:W-:Y:S01]  /*ce90*/  HMMA.16816.F32 R112, R124.reuse, R108, R4 ;  /* 0x0000006c7c70723c */ /* 0x040fe20000001804 */
[----:B------:R-:W4:Y:S07]  /*cea0*/  LDSM.16.MT88.4 R4, [R209+0x5900] ;  /* 0x00590000d104783b */ /* 0x000f2e0000004200 */
[C---:B------:R-:W-:Y:S01]  /*ceb0*/  HMMA.16816.F32 R108, R124.reuse, R110, R8 ;  /* 0x0000006e7c6c723c */ /* 0x040fe20000001808 */
[----:B------:R-:W5:Y:S07]  /*cec0*/  LDSM.16.MT88.4 R8, [R208+0x5900] ;  /* 0x00590000d008783b */ /* 0x000f6e0000004200 */
[C---:B------:R-:W-:Y:S08]  /*ced0*/  HMMA.16816.F32 R104, R124.reuse, R100, R12 ;  /* 0x000000647c68723c */ /* 0x040ff0000000180c */
[C---:B------:R-:W-:Y:S08]  /*cee0*/  HMMA.16816.F32 R100, R124.reuse, R102, R16 ;  /* 0x000000667c64723c */ /* 0x040ff00000001810 */
[C---:B------:R-:W-:Y:S08]  /*cef0*/  HMMA.16816.F32 R96, R124.reuse, R92, R20 ;  /* 0x0000005c7c60723c */ /* 0x040ff00000001814 */
[C---:B------:R-:W-:Y:S08]  /*cf00*/  HMMA.16816.F32 R92, R124.reuse, R94, R24 ;  /* 0x0000005e7c5c723c */ /* 0x040ff00000001818 */
[C---:B--2---:R-:W-:Y:S08]  /*cf10*/  HMMA.16816.F32 R88, R124.reuse, R72, R28 ;  /* 0x000000487c58723c */ /* 0x044ff0000000181c */
[C---:B------:R-:W-:Y:S08]  /*cf20*/  HMMA.16816.F32 R84, R124.reuse, R74, R32 ;  /* 0x0000004a7c54723c */ /* 0x040ff00000001820 */
[C---:B---3--:R-:W-:Y:S08]  /*cf30*/  HMMA.16816.F32 R80, R124.reuse, R76, R36 ;  /* 0x0000004c7c50723c */ /* 0x048ff00000001824 */
[C---:B------:R-:W-:Y:S08]  /*cf40*/  HMMA.16816.F32 R76, R124.reuse, R78, R40 ;  /* 0x0000004e7c4c723c */ /* 0x040ff00000001828 */
[C---:B-1----:R-:W-:Y:S08]  /*cf50*/  HMMA.16816.F32 R72, R124.reuse, R68, R44 ;  /* 0x000000447c48723c */ /* 0x042ff0000000182c */
[C---:B------:R-:W-:Y:S08]  /*cf60*/  HMMA.16816.F32 R68, R124.reuse, R70, R48 ;  /* 0x000000467c44723c */ /* 0x040ff00000001830 */
[C---:B----4-:R-:W-:Y:S08]  /*cf70*/  HMMA.16816.F32 R52, R124.reuse, R4, R52 ;  /* 0x000000047c34723c */ /* 0x050ff00000001834 */
[C---:B------:R-:W-:Y:S08]  /*cf80*/  HMMA.16816.F32 R56, R124.reuse, R6, R56 ;  /* 0x000000067c38723c */ /* 0x040ff00000001838 */
[C---:B-----5:R-:W-:Y:S08]  /*cf90*/  HMMA.16816.F32 R60, R124.reuse, R8, R60 ;  /* 0x000000087c3c723c */ /* 0x060ff0000000183c */
[----:B------:R-:W-:Y:S01]  /*cfa0*/  HMMA.16816.F32 R64, R124, R10, R64 ;  /* 0x0000000a7c40723c */ /* 0x000fe20000001840 */
[----:B------:R-:W-:-:S07]  /*cfb0*/  @P0 BRA `(.L_x_47) ;  /* 0xffffd0e000000947 */ /* 0x000fce000383ffff */
.L_x_46:
[----:B------:R-:W-:-:S13]  /*cfc0*/  ISETP.GE.AND P0, PT, R192, R215, PT ;  /* 0x000000d7c000720c */ /* 0x000fda0003f06270 */
[----:B------:R-:W-:Y:S05]  /*cfd0*/  @!P0 BRA `(.L_x_48) ;  /* 0x0000432000008947 */ /* 0x000fea0003800000 */
[----:B------:R-:W-:Y:S01]  /*cfe0*/  ULDC.64 UR4, c[0x0][0x1e0] ;  /* 0x0000780000047ab9 */ /* 0x000fe20000000a00 */
[----:B------:R-:W-:Y:S01]  /*cff0*/  IADD3 R194, P0, R226, 0x40, RZ ;  /* 0x00000040e2c27810 */ /* 0x000fe20007f1e0ff */
[----:B------:R-:W-:Y:S01]  /*d000*/  USHF.L.U64.HI UR7, UR4, 0x6, UR5 ;  /* 0x0000000604077899 */ /* 0x000fe20008010205 */
[----:B------:R-:W-:Y:S01]  /*d010*/  IMAD.MOV.U32 R2, RZ, RZ, R116 ;  /* 0x000000ffff027224 */ /* 0x000fe200078e0074 */
[----:B------:R-:W-:Y:S01]  /*d020*/  USHF.L.U32 UR13, UR4, 0x6, URZ ;  /* 0x00000006040d7899 */ /* 0x000fe2000800063f */
[----:B------:R-:W-:Y:S01]  /*d030*/  IMAD.MOV.U32 R3, RZ, RZ, R0 ;  /* 0x000000ffff037224 */ /* 0x000fe200078e0000 */
[----:B------:R-:W-:Y:S01]  /*d040*/  UMOV UR11, 0x60 ;  /* 0x00000060000b7882 */ /* 0x000fe20000000000 */
[-C--:B------:R-:W-:Y:S01]  /*d050*/  IADD3.X R195, RZ, R229.reuse, RZ, P0, !PT ;  /* 0x000000e5ffc37210 */ /* 0x080fe200007fe4ff */
[----:B------:R-:W-:Y:S01]  /*d060*/  ULDC.64 UR4, c[0x0][0x208] ;  /* 0x0000820000047ab9 */ /* 0x000fe20000000a00 */
[----:B------:R-:W-:Y:S01]  /*d070*/  MOV R227, R229 ;  /* 0x000000e500e37202 */ /* 0x000fe20000000f00 */
[----:B------:R-:W-:-:S02]  /*d080*/  UIADD3 UR10, UP1, UR10, 0x80, URZ ;  /* 0x000000800a0a7890 */ /* 0x000fc4000ff3e03f */
[----:B------:R-:W-:Y:S02]  /*d090*/  UIADD3 UR16, UP0, UR12, 0x80, URZ ;  /* 0x000000800c107890 */ /* 0x000fe4000ff1e03f */
[----:B------:R-:W-:Y:S02]  /*d0a0*/  UIMAD.WIDE.U32 UR18, UR11, UR4, URZ ;  /* 0x000000040b1272a5 */ /* 0x000fe4000f8e003f */
[----:B------:R-:W-:Y:S02]  /*d0b0*/  UIMAD UR5, UR11, UR5, URZ ;  /* 0x000000050b0572a4 */ /* 0x000fe4000f8e023f */
[----:B------:R-:W-:Y:S02]  /*d0c0*/  UIADD3.X UR8, URZ, UR8, URZ, UP1, !UPT ;  /* 0x000000083f087290 */ /* 0x000fe40008ffe43f */
[----:B------:R-:W-:Y:S02]  /*d0d0*/  UIADD3.X UR4, URZ, UR17, URZ, UP0, !UPT ;  /* 0x000000113f047290 */ /* 0x000fe400087fe43f */
[----:B------:R-:W-:-:S02]  /*d0e0*/  UIADD3 UR5, UR19, UR5, URZ ;  /* 0x0000000513057290 */ /* 0x000fc4000fffe03f */
.L_x_57:
[----:B------:R-:W-:Y:S04]  /*d0f0*/  DEPBAR.LE SB0, 0x0 ;  /* 0x000080000000791a */ /* 0x000fe80000000000 */
[----:B------:R-:W-:Y:S01]  /*d100*/  BAR.SYNC.DEFER_BLOCKING 0x0 ;  /* 0x0000000000007b1d */ /* 0x000fe20000010000 */
[----:B------:R-:W-:Y:S01]  /*d110*/  SHF.R.S32.HI R29, RZ, 0x1f, R192 ;  /* 0x0000001fff1d7819 */ /* 0x000fe200000114c0 */
[C---:B------:R-:W-:Y:S01]  /*d120*/  IMAD R0, R192.reuse, UR5, RZ ;  /* 0x00000005c0007c24 */ /* 0x040fe2000f8e02ff */
[C---:B------:R-:W-:Y:S01]  /*d130*/  ISETP.GT.AND P6, PT, R192.reuse, R215, PT ;  /* 0x000000d7c000720c */ /* 0x040fe20003fc4270 */
[----:B------:R-:W-:Y:S04]  /*d140*/  IMAD.WIDE.U32 R38, R192, UR18, R226 ;  /* 0x00000012c0267c25 */ /* 0x000fe8000f8e00e2 */
[----:B------:R-:W-:Y:S01]  /*d150*/  IMAD R0, R29, UR18, R0 ;  /* 0x000000121d007c24 */ /* 0x000fe2000f8e0200 */
[----:B------:R-:W-:Y:S01]  /*d160*/  LEA R44, P1, R38, c[0x0][0x1f8], 0x1 ;  /* 0x00007e00262c7a11 */ /* 0x000fe200078208ff */
[----:B------:R-:W-:Y:S03]  /*d170*/  IMAD.WIDE.U32 R46, R192, UR18, R194 ;  /* 0x00000012c02e7c25 */ /* 0x000fe6000f8e00c2 */
[----:B------:R-:W-:Y:S02]  /*d180*/  IADD3 R36, R39, R0, RZ ;  /* 0x0000000027247210 */ /* 0x000fe40007ffe0ff */
[----:B------:R-:W-:Y:S02]  /*d190*/  LEA R156, P0, R46, c[0x0][0x1f8], 0x1 ;  /* 0x00007e002e9c7a11 */ /* 0x000fe400078008ff */
[----:B------:R-:W-:Y:S02]  /*d1a0*/  LEA.HI.X R45, R38, c[0x0][0x1fc], R36, 0x1, P1 ;  /* 0x00007f00262d7a11 */ /* 0x000fe400008f0c24 */
[----:B------:R-:W-:Y:S04]  /*d1b0*/  IADD3 R0, R0, R47, RZ ;  /* 0x0000002f00007210 */ /* 0x000fe80007ffe0ff */
[----:B------:R-:W-:Y:S01]  /*d1c0*/  LEA.HI.X R157, R46, c[0x0][0x1fc], R0, 0x1, P0 ;  /* 0x00007f002e9d7a11 */ /* 0x000fe200000f0c00 */
[----:B------:R-:W1:Y:S01]  /*d1d0*/  LDSM.16.M88.4 R8, [R214+0x8100] ;  /* 0x00810000d608783b */ /* 0x000e620000000200 */
[----:B------:R-:W-:Y:S04]  /*d1e0*/  IADD3 R160, P0, R44, UR12, RZ ;  /* 0x0000000c2ca07c10 */ /* 0x000fe8000ff1e0ff */
[----:B------:R-:W-:Y:S02]  /*d1f0*/  IADD3.X R161, R45, UR17, RZ, P0, !PT ;  /* 0x000000112da17c10 */ /* 0x000fe400087fe4ff */
[C---:B------:R-:W-:Y:S01]  /*d200*/  IADD3 R164, P1, R160.reuse, UR12, RZ ;  /* 0x0000000ca0a47c10 */ /* 0x040fe2000ff3e0ff */
[----:B------:R-:W2:Y:S01]  /*d210*/  LDSM.16.M88.4 R16, [R214+0x8900] ;  /* 0x00890000d610783b */ /* 0x000ea20000000200 */
[----:B------:R-:W-:Y:S02]  /*d220*/  IADD3 R162, P0, R160, UR16, RZ ;  /* 0x00000010a0a27c10 */ /* 0x000fe4000ff1e0ff */
[C---:B------:R-:W-:Y:S02]  /*d230*/  IADD3.X R165, R161.reuse, UR17, RZ, P1, !PT ;  /* 0x00000011a1a57c10 */ /* 0x040fe40008ffe4ff */
[----:B------:R-:W-:Y:S02]  /*d240*/  IADD3.X R163, R161, UR4, RZ, P0, !PT ;  /* 0x00000004a1a37c10 */ /* 0x000fe400087fe4ff */
[----:B------:R-:W-:Y:S01]  /*d250*/  PLOP3.LUT P1, PT, PT, PT, UP3, 0x80, 0x0 ;  /* 0x000000000000781c */ /* 0x000fe20003f2f038 */
[----:B------:R-:W3:Y:S01]  /*d260*/  LDSM.16.M88.4 R24, [R214+0x9100] ;  /* 0x00910000d618783b */ /* 0x000ee20000000200 */
[----:B------:R-:W-:Y:S07]  /*d270*/  PLOP3.LUT P0, PT, PT, PT, UP3, 0x80, 0x0 ;  /* 0x000000000000781c */ /* 0x000fee0003f0f038 */
[----:B------:R-:W4:Y:S08]  /*d280*/  LDSM.16.M88.4 R32, [R214+0x9900] ;  /* 0x00990000d620783b */ /* 0x000f300000000200 */
[----:B------:R-:W5:Y:S01]  /*d290*/  LDSM.16.M88.4 R40, [R214+0xa100] ;  /* 0x00a10000d628783b */ /* 0x000f620000000200 */
[C---:B-1----:R-:W-:Y:S07]  /*d2a0*/  HMMA.16816.F32 R4, R120.reuse, R8, RZ ;  /* 0x000000087804723c */ /* 0x042fee00000018ff */
[----:B------:R-:W1:Y:S01]  /*d2b0*/  LDSM.16.M88.4 R48, [R214+0xa900] ;  /* 0x00a90000d630783b */ /* 0x000e620000000200 */
[C---:B------:R-:W-:Y:S07]  /*d2c0*/  HMMA.16816.F32 R8, R120.reuse, R10, RZ ;  /* 0x0000000a7808723c */ /* 0x040fee00000018ff */
[----:B------:R-:W1:Y:S01]  /*d2d0*/  LDSM.16.M88.4 R116, [R213] ;  /* 0x00000000d574783b */ /* 0x000e620000000200 */
[C---:B--2---:R-:W-:Y:S07]  /*d2e0*/  HMMA.16816.F32 R12, R120.reuse, R16, RZ ;  /* 0x00000010780c723c */ /* 0x044fee00000018ff */
[----:B------:R-:W2:Y:S01]  /*d2f0*/  LDSM.16.M88.4 R124, [R207] ;  /* 0x00000000cf7c783b */ /* 0x000ea20000000200 */
[C---:B------:R-:W-:Y:S07]  /*d300*/  HMMA.16816.F32 R16, R120.reuse, R18, RZ ;  /* 0x000000127810723c */ /* 0x040fee00000018ff */
[----:B------:R-:W1:Y:S01]  /*d310*/  LDSM.16.M88.4 R128, [R206] ;  /* 0x00000000ce80783b */ /* 0x000e620000000200 */
[C---:B---3--:R-:W-:Y:S07]  /*d320*/  HMMA.16816.F32 R20, R120.reuse, R24, RZ ;  /* 0x000000187814723c */ /* 0x048fee00000018ff */
[----:B------:R-:W3:Y:S01]  /*d330*/  LDSM.16.M88.4 R132, [R205] ;  /* 0x00000000cd84783b */ /* 0x000ee20000000200 */
[C---:B------:R-:W-:Y:S07]  /*d340*/  HMMA.16816.F32 R24, R120.reuse, R26, RZ ;  /* 0x0000001a7818723c */ /* 0x040fee00000018ff */
[----:B------:R-:W1:Y:S01]  /*d350*/  LDSM.16.M88.4 R136, [R204] ;  /* 0x00000000cc88783b */ /* 0x000e620000000200 */
[C---:B----4-:R-:W-:Y:S07]  /*d360*/  HMMA.16816.F32 R28, R120.reuse, R32, RZ ;  /* 0x00000020781c723c */ /* 0x050fee00000018ff */
[----:B------:R-:W4:Y:S01]  /*d370*/  LDSM.16.M88.4 R144, [R203] ;  /* 0x00000000cb90783b */ /* 0x000f220000000200 */
[C---:B------:R-:W-:Y:S07]  /*d380*/  HMMA.16816.F32 R32, R120.reuse, R34, RZ ;  /* 0x000000227820723c */ /* 0x040fee00000018ff */
[----:B------:R-:W-:Y:S01]  /*d390*/  @!PT LDS RZ, [RZ] ;  /* 0x00000000fffff984 */ /* 0x000fe20000000800 */
[----:B------:R-:W-:Y:S01]  /*d3a0*/  @!PT LDS RZ, [RZ] ;  /* 0x00000000fffff984 */ /* 0x000fe20000000800 */
[----:B------:R-:W-:Y:S01]  /*d3b0*/  @!PT LDS RZ, [RZ] ;  /* 0x00000000fffff984 */ /* 0x000fe20000000800 */
[----:B------:R1:W-:Y:S01]  /*d3c0*/  LDGSTS.E.BYPASS.LTC128B.128 [R216+0x100], [R44.64], !P4 ;  /* 0x001000002cd87fae */ /* 0x0003e2000e101d4e */
[C---:B-----5:R-:W-:Y:S07]  /*d3d0*/  HMMA.16816.F32 R36, R120.reuse, R40, RZ ;  /* 0x000000287824723c */ /* 0x060fee00000018ff */
[----:B------:R5:W-:Y:S01]  /*d3e0*/  LDGSTS.E.BYPASS.LTC128B.128 [R216+0x3100], [R156.64], !P3 ;  /* 0x031000009cd87fae */ /* 0x000be2000d901d4e */
[C---:B------:R-:W-:Y:S07]  /*d3f0*/  HMMA.16816.F32 R40, R120.reuse, R42, RZ ;  /* 0x0000002a7828723c */ /* 0x040fee00000018ff */
[----:B------:R2:W-:Y:S08]  /*d400*/  LDGSTS.E.BYPASS.LTC128B.128 [R216+0x1100], [R160.64], !P4 ;  /* 0x01100000a0d87fae */ /* 0x0005f0000e101d4e */
[----:B------:R2:W-:Y:S01]  /*d410*/  LDGSTS.E.BYPASS.LTC128B.128 [R216+0x4100], [R160.64+0x80], !P3 ;  /* 0x04100080a0d87fae */ /* 0x0005e2000d901d4e */
[C---:B-1----:R-:W-:Y:S07]  /*d420*/  HMMA.16816.F32 R44, R120.reuse, R48, RZ ;  /* 0x00000030782c723c */ /* 0x042fee00000018ff */
[----:B------:R1:W-:Y:S01]  /*d430*/  LDGSTS.E.BYPASS.LTC128B.128 [R216+0x2100], [R164.64], !P4 ;  /* 0x02100000a4d87fae */ /* 0x0003e2000e101d4e */
[----:B------:R-:W-:Y:S07]  /*d440*/  HMMA.16816.F32 R48, R120, R50, RZ ;  /* 0x000000327830723c */ /* 0x000fee00000018ff */
[----:B------:R1:W-:Y:S01]  /*d450*/  LDGSTS.E.BYPASS.LTC128B.128 [R216+0x5100], [R162.64], !P3 ;  /* 0x05100000a2d87fae */ /* 0x0003e2000d901d4e */
[C---:B------:R-:W-:Y:S07]  /*d460*/  HMMA.16816.F32 R4, R140.reuse, R116, R4 ;  /* 0x000000748c04723c */ /* 0x040fee0000001804 */
[----:B------:R-:W1:Y:S01]  /*d470*/  LDSM.16.M88.4 R148, [R211+0x8100] ;  /* 0x00810000d394783b */ /* 0x000e620000000200 */
[C---:B------:R-:W-:Y:S07]  /*d480*/  HMMA.16816.F32 R8, R140.reuse, R118, R8 ;  /* 0x000000768c08723c */ /* 0x040fee0000001808 */
[----:B------:R-:W0:Y:S01]  /*d490*/  LDGDEPBAR ;  /* 0x00000000000079af */ /* 0x000e220000000000 */
[C---:B--2---:R-:W-:Y:S07]  /*d4a0*/  HMMA.16816.F32 R12, R140.reuse, R124, R12 ;  /* 0x0000007c8c0c723c */ /* 0x044fee000000180c */
[----:B-----5:R-:W2:Y:S01]  /*d4b0*/  LDSM.16.M88.4 R156, [R211+0x8900] ;  /* 0x00890000d39c783b */ /* 0x020ea20000000200 */
[C---:B------:R-:W-:Y:S07]  /*d4c0*/  HMMA.16816.F32 R16, R140.reuse, R126, R16 ;  /* 0x0000007e8c10723c */ /* 0x040fee0000001810 */
[----:B------:R-:W5:Y:S01]  /*d4d0*/  LDSM.16.M88.4 R116, [R211+0x9100] ;  /* 0x00910000d374783b */ /* 0x000f620000000200 */
[C---:B------:R-:W-:Y:S07]  /*d4e0*/  HMMA.16816.F32 R20, R140.reuse, R128, R20 ;  /* 0x000000808c14723c */ /* 0x040fee0000001814 */
[----:B------:R-:W2:Y:S01]  /*d4f0*/  LDSM.16.M88.4 R124, [R211+0x9900] ;  /* 0x00990000d37c783b */ /* 0x000ea20000000200 */
[C---:B------:R-:W-:Y:S07]  /*d500*/  HMMA.16816.F32 R24, R140.reuse, R130, R24 ;  /* 0x000000828c18723c */ /* 0x040fee0000001818 */
[----:B-1----:R-:W1:Y:S01]  /*d510*/  LDSM.16.M88.4 R160, [R211+0xa100] ;  /* 0x00a10000d3a0783b */ /* 0x002e620000000200 */
[C---:B---3--:R-:W-:Y:S07]  /*d520*/  HMMA.16816.F32 R28, R140.reuse, R132, R28 ;  /* 0x000000848c1c723c */ /* 0x048fee000000181c */
[----:B------:R-:W3:Y:S01]  /*d530*/  LDSM.16.M88.4 R164, [R211+0xa900] ;  /* 0x00a90000d3a4783b */ /* 0x000ee20000000200 */
[C---:B------:R-:W-:Y:S07]  /*d540*/  HMMA.16816.F32 R32, R140.reuse, R134, R32 ;  /* 0x000000868c20723c */ /* 0x040fee0000001820 */
[----:B------:R-:W1:Y:S01]  /*d550*/  LDSM.16.M88.4 R128, [R202] ;  /* 0x00000000ca80783b */ /* 0x000e620000000200 */
[C---:B------:R-:W-:Y:S07]  /*d560*/  HMMA.16816.F32 R36, R140.reuse, R136, R36 ;  /* 0x000000888c24723c */ /* 0x040fee0000001824 */
[----:B------:R-:W1:Y:S01]  /*d570*/  LDSM.16.M88.4 R132, [R202+0x800] ;  /* 0x00080000ca84783b */ /* 0x000e620000000200 */
[C---:B------:R-:W-:Y:S07]  /*d580*/  HMMA.16816.F32 R40, R140.reuse, R138, R40 ;  /* 0x0000008a8c28723c */ /* 0x040fee0000001828 */
[----:B------:R-:W1:Y:S01]  /*d590*/  LDSM.16.M88.4 R136, [R202+0x1000] ;  /* 0x00100000ca88783b */ /* 0x000e620000000200 */
[C---:B----4-:R-:W-:Y:S07]  /*d5a0*/  HMMA.16816.F32 R44, R140.reuse, R144, R44 ;  /* 0x000000908c2c723c */ /* 0x050fee000000182c */
[----:B------:R-:W-:Y:S01]  /*d5b0*/  LDSM.16.M88.4 R184, [R211+0xd900] ;  /* 0x00d90000d3b8783b */ /* 0x000fe20000000200 */
[----:B------:R-:W-:Y:S07]  /*d5c0*/  HMMA.16816.F32 R48, R140, R146, R48 ;  /* 0x000000928c30723c */ /* 0x000fee0000001830 */
[----:B------:R-:W4:Y:S01]  /*d5d0*/  LDSM.16.M88.4 R144, [R202+0x1800] ;  /* 0x00180000ca90783b */ /* 0x000f220000000200 */
[C---:B------:R-:W-:Y:S08]  /*d5e0*/  HMMA.16816.F32 R4, R152.reuse, R148, R4 ;  /* 0x000000949804723c */ /* 0x040ff00000001804 */
[C---:B------:R-:W-:Y:S01]  /*d5f0*/  HMMA.16816.F32 R8, R152.reuse, R150, R8 ;  /* 0x000000969808723c */ /* 0x040fe20000001808 */
[----:B------:R-:W1:Y:S07]  /*d600*/  LDSM.16.M88.4 R148, [R202+0x2000] ;  /* 0x00200000ca94783b */ /* 0x000e6e0000000200 */
[C---:B--2---:R-:W-:Y:S08]  /*d610*/  HMMA.16816.F32 R12, R152.reuse, R156, R12 ;  /* 0x0000009c980c723c */ /* 0x044ff0000000180c */
[C---:B------:R-:W-:Y:S01]  /*d620*/  HMMA.16816.F32 R16, R152.reuse, R158, R16 ;  /* 0x0000009e9810723c */ /* 0x040fe20000001810 */
[----:B------:R-:W-:Y:S07]  /*d630*/  LDSM.16.M88.4 R156, [R214+0xb900] ;  /* 0x00b90000d69c783b */ /* 0x000fee0000000200 */
[C---:B-----5:R-:W-:Y:S08]  /*d640*/  HMMA.16816.F32 R20, R152.reuse, R116, R20 ;  /* 0x000000749814723c */ /* 0x060ff00000001814 */
[C---:B------:R-:W-:Y:S01]  /*d650*/  HMMA.16816.F32 R24, R152.reuse, R118, R24 ;  /* 0x000000769818723c */ /* 0x040fe20000001818 */
[----:B------:R-:W2:Y:S07]  /*d660*/  LDSM.16.M88.4 R116, [R202+0x2800] ;  /* 0x00280000ca74783b */ /* 0x000eae0000000200 */
[C---:B------:R-:W-:Y:S08]  /*d670*/  HMMA.16816.F32 R28, R152.reuse, R124, R28 ;  /* 0x0000007c981c723c */ /* 0x040ff0000000181c */
        /* <DEDUP_REMOVED lines=15> */
[C---:B------:R-:W-:Y:S01]  /*d770*/  HMMA.16816.F32 R24, R168.reuse, R138, R24 ;  /* 0x0000008aa818723c */ /* 0x040fe20000001818 */
[----:B------:R-:W1:Y:S07]  /*d780*/  LDSM.16.M88.4 R136, [R201] ;  /* 0x00000000c988783b */ /* 0x000e6e0000000200 */
[C---:B----4-:R-:W-:Y:S08]  /*d790*/  HMMA.16816.F32 R28, R168.reuse, R144, R28 ;  /* 0x00000090a81c723c */ /* 0x050ff0000000181c */
[C---:B------:R-:W-:Y:S01]  /*d7a0*/  HMMA.16816.F32 R32, R168.reuse, R146, R32 ;  /* 0x00000092a820723c */ /* 0x040fe20000001820 */
[----:B------:R-:W4:Y:S07]  /*d7b0*/  LDSM.16.M88.4 R144, [R200] ;  /* 0x00000000c890783b */ /* 0x000f2e0000000200 */
[C---:B------:R-:W-:Y:S08]  /*d7c0*/  HMMA.16816.F32 R36, R168.reuse, R148, R36 ;  /* 0x00000094a824723c */ /* 0x040ff00000001824 */
[C---:B------:R-:W-:Y:S01]  /*d7d0*/  HMMA.16816.F32 R40, R168.reuse, R150, R40 ;  /* 0x00000096a828723c */ /* 0x040fe20000001828 */
[----:B------:R-:W-:Y:S07]  /*d7e0*/  LDSM.16.M88.4 R148, [R197] ;  /* 0x00000000c594783b */ /* 0x000fee0000000200 */
[C---:B--2---:R-:W-:Y:S08]  /*d7f0*/  HMMA.16816.F32 R44, R168.reuse, R116, R44 ;  /* 0x00000074a82c723c */ /* 0x044ff0000000182c */
[----:B------:R-:W-:Y:S01]  /*d800*/  HMMA.16816.F32 R48, R168, R118, R48 ;  /* 0x00000076a830723c */ /* 0x000fe20000001830 */
[----:B------:R-:W2:Y:S07]  /*d810*/  LDSM.16.M88.4 R116, [R199] ;  /* 0x00000000c774783b */ /* 0x000eae0000000200 */
[C---:B-----5:R-:W-:Y:S08]  /*d820*/  HMMA.16816.F32 R4, R172.reuse, R124, R4 ;  /* 0x0000007cac04723c */ /* 0x060ff00000001804 */
[C---:B------:R-:W-:Y:S01]  /*d830*/  HMMA.16816.F32 R8, R172.reuse, R126, R8 ;  /* 0x0000007eac08723c */ /* 0x040fe20000001808 */
[----:B------:R-:W5:Y:S07]  /*d840*/  LDSM.16.M88.4 R124, [R198] ;  /* 0x00000000c67c783b */ /* 0x000f6e0000000200 */
[C---:B------:R-:W-:Y:S08]  /*d850*/  HMMA.16816.F32 R12, R172.reuse, R156, R12 ;  /* 0x0000009cac0c723c */ /* 0x040ff0000000180c */
[C---:B------:R-:W-:Y:S01]  /*d860*/  HMMA.16816.F32 R16, R172.reuse, R158, R16 ;  /* 0x0000009eac10723c */ /* 0x040fe20000001810 */
[----:B------:R-:W2:Y:S07]  /*d870*/  LDSM.16.M88.4 R156, [R196] ;  /* 0x00000000c49c783b */ /* 0x000eae0000000200 */
        /* <DEDUP_REMOVED lines=15> */
[C---:B----4-:R-:W-:Y:S08]  /*d970*/  HMMA.16816.F32 R12, R176.reuse, R144, R12 ;  /* 0x00000090b00c723c */ /* 0x050ff0000000180c */
[C---:B------:R-:W-:Y:S01]  /*d980*/  HMMA.16816.F32 R16, R176.reuse, R146, R16 ;  /* 0x00000092b010723c */ /* 0x040fe20000001810 */
[----:B------:R-:W4:Y:S07]  /*d990*/  LDSM.16.M88.4 R144, [R202+0x3000] ;  /* 0x00300000ca90783b */ /* 0x000f2e0000000200 */
[C---:B--2---:R-:W-:Y:S08]  /*d9a0*/  HMMA.16816.F32 R20, R176.reuse, R116, R20 ;  /* 0x00000074b014723c */ /* 0x044ff00000001814 */
[C---:B------:R-:W-:Y:S01]  /*d9b0*/  HMMA.16816.F32 R24, R176.reuse, R118, R24 ;  /* 0x00000076b018723c */ /* 0x040fe20000001818 */
[----:B------:R-:W2:Y:S07]  /*d9c0*/  LDSM.16.M88.4 R116, [R202+0x3800] ;  /* 0x00380000ca74783b */ /* 0x000eae0000000200 */
[C---:B-----5:R-:W-:Y:S08]  /*d9d0*/  HMMA.16816.F32 R28, R176.reuse, R124, R28 ;  /* 0x0000007cb01c723c */ /* 0x060ff0000000181c */
[C---:B------:R-:W-:Y:S08]  /*d9e0*/  HMMA.16816.F32 R32, R176.reuse, R126, R32 ;  /* 0x0000007eb020723c */ /* 0x040ff00000001820 */
[C---:B------:R-:W-:Y:S08]  /*d9f0*/  HMMA.16816.F32 R36, R176.reuse, R148, R36 ;  /* 0x00000094b024723c */ /* 0x040ff00000001824 */
[C---:B------:R-:W-:Y:S08]  /*da00*/  HMMA.16816.F32 R40, R176.reuse, R150, R40 ;  /* 0x00000096b028723c */ /* 0x040ff00000001828 */
[C---:B------:R-:W-:Y:S08]  /*da10*/  HMMA.16816.F32 R44, R176.reuse, R156, R44 ;  /* 0x0000009cb02c723c */ /* 0x040ff0000000182c */
[----:B------:R-:W-:Y:S08]  /*da20*/  HMMA.16816.F32 R48, R176, R158, R48 ;  /* 0x0000009eb030723c */ /* 0x000ff00000001830 */
[C---:B-1----:R-:W-:Y:S08]  /*da30*/  HMMA.16816.F32 R4, R180.reuse, R160, R4 ;  /* 0x000000a0b404723c */ /* 0x042ff00000001804 */
[C---:B------:R-:W-:Y:S08]  /*da40*/  HMMA.16816.F32 R8, R180.reuse, R162, R8 ;  /* 0x000000a2b408723c */ /* 0x040ff00000001808 */
[C---:B---3--:R-:W-:Y:S08]  /*da50*/  HMMA.16816.F32 R12, R180.reuse, R128, R12 ;  /* 0x00000080b40c723c */ /* 0x048ff0000000180c */
        /* <DEDUP_REMOVED lines=9> */
[C---:B----4-:R-:W-:Y:S08]  /*daf0*/  HMMA.16816.F32 R4, R188.reuse, R144, R4 ;  /* 0x00000090bc04723c */ /* 0x050ff00000001804 */
        /* <DEDUP_REMOVED lines=17> */
[----:B------:R-:W4:Y:S01]  /*dc10*/  MUFU.TANH R128, R9 ;  /* 0x0000000900807308 */ /* 0x000f220000002400 */
[----:B------:R-:W-:Y:S02]  /*dc20*/  FMUL.FTZ R18, R18, c[0x0][0x320] ;  /* 0x0000c80012127a20 */ /* 0x000fe40000410000 */
[----:B------:R-:W-:Y:S02]  /*dc30*/  FMUL.FTZ R19, R19, c[0x0][0x320] ;  /* 0x0000c80013137a20 */ /* 0x000fe40000410000 */
[----:B------:R-:W-:Y:S02]  /*dc40*/  FMUL.FTZ R12, R13, c[0x0][0x320] ;  /* 0x0000c8000d0c7a20 */ /* 0x000fe40000410000 */
[----:B------:R-:W-:Y:S02]  /*dc50*/  FMUL.FTZ R13, R16, c[0x0][0x320] ;  /* 0x0000c800100d7a20 */ /* 0x000fe40000410000 */
[----:B------:R-:W-:Y:S01]  /*dc60*/  FMUL.FTZ R15, R15, c[0x0][0x320] ;  /* 0x0000c8000f0f7a20 */ /* 0x000fe20000410000 */
[----:B------:R-:W1:Y:S10]  /*dc70*/  MUFU.TANH R116, R10 ;  /* 0x0000000a00747308 */ /* 0x000e740000002400 */
[----:B------:R5:W1:Y:S01]  /*dc80*/  MUFU.TANH R117, R11 ;  /* 0x0000000b00757308 */ /* 0x000a620000002400 */
[C---:B--2---:R-:W-:Y:S09]  /*dc90*/  HMMA.16816.F32 R20, R188.reuse, R4, R20 ;  /* 0x00000004bc14723c */ /* 0x044ff20000001814 */
[----:B------:R-:W2:Y:S01]  /*dca0*/  MUFU.TANH R157, R18 ;  /* 0x00000012009d7308 */ /* 0x000ea20000002400 */
[C---:B------:R-:W-:Y:S01]  /*dcb0*/  HMMA.16816.F32 R24, R188.reuse, R6, R24 ;  /* 0x00000006bc18723c */ /* 0x040fe20000001818 */
[----:B------:R-:W-:Y:S08]  /*dcc0*/  LDSM.16.M88.4 R4, [R202+0x5000] ;  /* 0x00500000ca04783b */ /* 0x000ff00000000200 */
[----:B------:R-:W1:Y:S01]  /*dcd0*/  MUFU.TANH R163, R19 ;  /* 0x0000001300a37308 */ /* 0x000e620000002400 */
[----:B-----5:R-:W5:Y:S04]  /*dce0*/  LDSM.16.M88.4 R8, [R202+0x4800] ;  /* 0x00480000ca08783b */ /* 0x020f680000000200 */
[----:B------:R-:W-:Y:S05]  /*dcf0*/  FMUL.FTZ R21, R21, c[0x0][0x320] ;  /* 0x0000c80015157a20 */ /* 0x000fea0000410000 */
[----:B------:R1:W1:Y:S01]  /*dd00*/  MUFU.TANH R151, R15 ;  /* 0x0000000f00977308 */ /* 0x0002620000002400 */
[----:B------:R-:W-:Y:S02]  /*dd10*/  FMUL.FTZ R186, R20, c[0x0][0x320] ;  /* 0x0000c80014ba7a20 */ /* 0x000fe40000410000 */
[----:B------:R-:W-:Y:S02]  /*dd20*/  FMUL.FTZ R22, R22, c[0x0][0x320] ;  /* 0x0000c80016167a20 */ /* 0x000fe40000410000 */
[----:B------:R-:W-:Y:S02]  /*dd30*/  FMUL.FTZ R23, R23, c[0x0][0x320] ;  /* 0x0000c80017177a20 */ /* 0x000fe40000410000 */
[----:B------:R-:W-:Y:S02]  /*dd40*/  FMUL.FTZ R162, R24, c[0x0][0x320] ;  /* 0x0000c80018a27a20 */ /* 0x000fe40000410000 */
[----:B------:R-:W-:Y:S01]  /*dd50*/  FMUL.FTZ R25, R25, c[0x0][0x320] ;  /* 0x0000c80019197a20 */ /* 0x000fe20000410000 */
[----:B------:R2:W2:Y:S01]  /*dd60*/  MUFU.TANH R160, R21 ;  /* 0x0000001500a07308 */ /* 0x0004a20000002400 */
[----:B------:R-:W-:Y:S02]  /*dd70*/  FMUL.FTZ R26, R26, c[0x0][0x320] ;  /* 0x0000c8001a1a7a20 */ /* 0x000fe40000410000 */
[----:B------:R-:W-:Y:S07]  /*dd80*/  FMUL.FTZ R27, R27, c[0x0][0x320] ;  /* 0x0000c8001b1b7a20 */ /* 0x000fee0000410000 */
[----:B------:R-:W2:Y:S01]  /*dd90*/  MUFU.TANH R124, R124 ;  /* 0x0000007c007c7308 */ /* 0x000ea20000002400 */
[----:B-1----:R-:W-:Y:S09]  /*dda0*/  IMAD R15, R192, -0x60, RZ ;  /* 0xffffffa0c00f7824 */ /* 0x002ff200078e02ff */
[----:B------:R-:W1:Y:S01]  /*ddb0*/  MUFU.TANH R125, R125 ;  /* 0x0000007d007d7308 */ /* 0x000e620000002400 */
[C---:B-----5:R-:W-:Y:S09]  /*ddc0*/  HMMA.16816.F32 R28, R188.reuse, R8, R28 ;  /* 0x00000008bc1c723c */ /* 0x060ff2000000181c */
[----:B------:R-:W1:Y:S01]  /*ddd0*/  MUFU.TANH R127, R127 ;  /* 0x0000007f007f7308 */ /* 0x000e620000002400 */
[C---:B------:R-:W-:Y:S01]  /*dde0*/  HMMA.16816.F32 R32, R188.reuse, R10, R32 ;  /* 0x0000000abc20723c */ /* 0x040fe20000001820 */
[----:B------:R-:W5:Y:S01]  /*ddf0*/  LDSM.16.M88.4 R8, [R202+0x5800] ;  /* 0x00580000ca08783b */ /* 0x000f620000000200 */
[----:B------:R-:W-:Y:S07]  /*de00*/  DEPBAR.LE SB0, 0x0 ;  /* 0x000080000000791a */ /* 0x000fee0000000000 */
[----:B------:R-:W1:Y:S01]  /*de10*/  MUFU.TANH R118, R118 ;  /* 0x0000007600767308 */ /* 0x000e620000002400 */
[----:B------:R-:W-:Y:S01]  /*de20*/  BAR.SYNC.DEFER_BLOCKING 0x0 ;  /* 0x0000000000007b1d */ /* 0x000fe20000010000 */
[C---:B------:R-:W-:Y:S05]  /*de30*/  HMMA.16816.F32 R36, R188.reuse, R4, R36 ;  /* 0x00000004bc24723c */ /* 0x040fea0000001824 */
[----:B------:R-:W-:Y:S03]  /*de40*/  FMUL.FTZ R238, R28, c[0x0][0x320] ;  /* 0x0000c8001cee7a20 */ /* 0x000fe60000410000 */
[----:B------:R-:W1:Y:S01]  /*de50*/  MUFU.TANH R12, R12 ;  /* 0x0000000c000c7308 */ /* 0x000e620000002400 */
[C---:B------:R-:W-:Y:S03]  /*de60*/  HMMA.16816.F32 R40, R188.reuse, R6, R40 ;  /* 0x00000006bc28723c */ /* 0x040fe60000001828 */
[----:B------:R-:W-:Y:S02]  /*de70*/  FMUL.FTZ R29, R29, c[0x0][0x320] ;  /* 0x0000c8001d1d7a20 */ /* 0x000fe40000410000 */
[----:B------:R-:W-:Y:S02]  /*de80*/  FMUL.FTZ R236, R32, c[0x0][0x320] ;  /* 0x0000c80020ec7a20 */ /* 0x000fe40000410000 */
[----:B------:R-:W-:Y:S01]  /*de90*/  @P6 IADD3 R6, R192, -0x1, RZ ;  /* 0xffffffffc0066810 */ /* 0x000fe20007ffe0ff */
[----:B------:R-:W-:Y:S01]  /*dea0*/  FMUL.FTZ R30, R30, c[0x0][0x320] ;  /* 0x0000c8001e1e7a20 */ /* 0x000fe20000410000 */
[----:B------:R-:W1:Y:S03]  /*deb0*/  MUFU.TANH R167, R167 ;  /* 0x000000a700a77308 */ /* 0x000e660000002400 */
[----:B------:R-:W-:Y:S01]  /*dec0*/  @P6 SHF.R.S32.HI R5, RZ, 0x1f, R6 ;  /* 0x0000001fff056819 */ /* 0x000fe20000011406 */
[----:B------:R-:W-:Y:S02]  /*ded0*/  FMUL.FTZ R31, R31, c[0x0][0x320] ;  /* 0x0000c8001f1f7a20 */ /* 0x000fe40000410000 */
[----:B------:R-:W-:Y:S02]  /*dee0*/  FMUL.FTZ R230, R36, c[0x0][0x320] ;  /* 0x0000c80024e67a20 */ /* 0x000fe40000410000 */
[----:B------:R-:W-:Y:S02]  /*def0*/  @P6 IMAD R5, R5, c[0x0][0x1e0], RZ ;  /* 0x0000780005056a24 */ /* 0x000fe400078e02ff */
[----:B------:R-:W1:Y:S01]  /*df00*/  MUFU.TANH R13, R13 ;  /* 0x0000000d000d7308 */ /* 0x000e620000002400 */
[----:B------:R-:W-:Y:S01]  /*df10*/  FMUL.FTZ R33, R33, c[0x0][0x320] ;  /* 0x0000c80021217a20 */ /* 0x000fe20000410000 */
[C---:B-----5:R-:W-:Y:S03]  /*df20*/  HMMA.16816.F32 R44, R188.reuse, R8, R44 ;  /* 0x00000008bc2c723c */ /* 0x060fe6000000182c */
[C---:B------:R-:W-:Y:S02]  /*df30*/  @P6 IMAD R5, R6.reuse, c[0x0][0x1e4], R5 ;  /* 0x0000790006056a24 */ /* 0x040fe400078e0205 */
[----:B------:R-:W-:Y:S03]  /*df40*/  @P6 IMAD.WIDE.U32 R6, R6, c[0x0][0x1e0], RZ ;  /* 0x0000780006066a25 */ /* 0x000fe600078e00ff */
[----:B------:R-:W1:Y:S01]  /*df50*/  MUFU.TANH R14, R14 ;  /* 0x0000000e000e7308 */ /* 0x000e620000002400 */
[----:B------:R-:W-:Y:S01]  /*df60*/  @P6 MOV R8, R218 ;  /* 0x000000da00086202 */ /* 0x000fe20000000f00 */
[----:B------:R-:W-:Y:S03]  /*df70*/  HMMA.16816.F32 R48, R188, R10, R48 ;  /* 0x0000000abc30723c */ /* 0x000fe60000001830 */
[----:B------:R-:W-:Y:S01]  /*df80*/  @P6 MOV R9, R221 ;  /* 0x000000dd00096202 */ /* 0x000fe20000000f00 */
[----:B------:R-:W-:Y:S01]  /*df90*/  FMUL.FTZ R184, R40, c[0x0][0x320] ;  /* 0x0000c80028b87a20 */ /* 0x000fe20000410000 */
[----:B------:R-:W-:Y:S01]  /*dfa0*/  @P6 IADD3 R4, R7, R5, RZ ;  /* 0x0000000507046210 */ /* 0x000fe20007ffe0ff */
[----:B------:R-:W-:Y:S01]  /*dfb0*/  FMUL.FTZ R34, R34, c[0x0][0x320] ;  /* 0x0000c80022227a20 */ /* 0x000fe20000410000 */
[----:B------:R-:W-:Y:S01]  /*dfc0*/  MOV R5, R217 ;  /* 0x000000d900057202 */ /* 0x000fe20000000f00 */
[----:B------:R-:W1:Y:S01]  /*dfd0*/  MUFU.TANH R186, R186 ;  /* 0x000000ba00ba7308 */ /* 0x000e620000002400 */
[----:B------:R-:W-:Y:S04]  /*dfe0*/  @P6 IMAD.WIDE.U32 R6, R6, 0x60, R8 ;  /* 0x0000006006066825 */ /* 0x000fe800078e0008 */
[----:B------:R-:W-:Y:S01]  /*dff0*/  @P6 IMAD R4, R4, 0x60, RZ ;  /* 0x0000006004046824 */ /* 0x000fe200078e02ff */
[----:B------:R-:W-:Y:S01]  /*e000*/  @P6 SHF.L.U32 R16, R6, 0x1, RZ ;  /* 0x0000000106106819 */ /* 0x000fe200000006ff */
[----:B------:R-:W-:Y:S02]  /*e010*/  FMUL.FTZ R35, R35, c[0x0][0x320] ;  /* 0x0000c80023237a20 */ /* 0x000fe40000410000 */
[----:B------:R-:W-:Y:S01]  /*e020*/  FMUL.FTZ R37, R37, c[0x0][0x320] ;  /* 0x0000c80025257a20 */ /* 0x000fe20000410000 */
[----:B------:R1:W1:Y:S01]  /*e030*/  MUFU.TANH R231, R22 ;  /* 0x0000001600e77308 */ /* 0x0002620000002400 */
[----:B------:R-:W-:Y:S01]  /*e040*/  @P6 IADD3 R10, P2, R16, 0x80, RZ ;  /* 0x00000080100a6810 */ /* 0x000fe20007f5e0ff */
[----:B------:R-:W-:Y:S01]  /*e050*/  FMUL.FTZ R38, R38, c[0x0][0x320] ;  /* 0x0000c80026267a20 */ /* 0x000fe20000410000 */
[----:B------:R-:W-:Y:S01]  /*e060*/  @P6 IADD3 R16, P5, R16, c[0x0][0x1c8], RZ ;  /* 0x0000720010106a10 */ /* 0x000fe20007fbe0ff */
[----:B------:R-:W-:Y:S01]  /*e070*/  FMUL.FTZ R39, R39, c[0x0][0x320] ;  /* 0x0000c80027277a20 */ /* 0x000fe20000410000 */
[----:B------:R-:W-:Y:S01]  /*e080*/  @P6 IADD3 R4, R7, R4, RZ ;  /* 0x0000000407046210 */ /* 0x000fe20007ffe0ff */
[----:B------:R-:W-:Y:S01]  /*e090*/  FMUL.FTZ R41, R41, c[0x0][0x320] ;  /* 0x0000c80029297a20 */ /* 0x000fe20000410000 */
[----:B------:R-:W-:Y:S01]  /*e0a0*/  IADD3 R7, -R222, R15, RZ ;  /* 0x0000000fde077210 */ /* 0x000fe20007ffe1ff */
[----:B------:R-:W-:Y:S01]  /*e0b0*/  FMUL.FTZ R42, R42, c[0x0][0x320] ;  /* 0x0000c8002a2a7a20 */ /* 0x000fe20000410000 */
[----:B------:R-:W-:Y:S01]  /*e0c0*/  @P6 SHF.L.U64.HI R4, R6, 0x1, R4 ;  /* 0x0000000106046819 */ /* 0x000fe20000010204 */
[----:B------:R1:W1:Y:S01]  /*e0d0*/  MUFU.TANH R187, R23 ;  /* 0x0000001700bb7308 */ /* 0x0002620000002400 */
[----:B------:R-:W-:Y:S01]  /*e0e0*/  @P1 IMAD.HI.U32 R6, R217, c[0x0][0x2c8], RZ ;  /* 0x0000b200d9061a27 */ /* 0x000fe200078e00ff */
[----:B------:R-:W-:Y:S02]  /*e0f0*/  @P6 IADD3 R10, P1, R10, c[0x0][0x1c8], RZ ;  /* 0x000072000a0a6a10 */ /* 0x000fe40007f3e0ff */
[----:B------:R-:W-:Y:S01]  /*e100*/  @P6 IADD3.X R17, R4, c[0x0][0x1cc], RZ, P5, !PT ;  /* 0x0000730004116a10 */ /* 0x000fe20002ffe4ff */
[----:B------:R-:W-:Y:S01]  /*e110*/  FMUL.FTZ R43, R43, c[0x0][0x320] ;  /* 0x0000c8002b2b7a20 */ /* 0x000fe20000410000 */
[----:B------:R-:W-:Y:S01]  /*e120*/  @P6 IADD3.X R11, RZ, c[0x0][0x1cc], R4, P1, P2 ;  /* 0x00007300ff0b6a10 */ /* 0x000fe20000fe4404 */
[----:B------:R-:W-:Y:S01]  /*e130*/  FMUL.FTZ R4, R51, c[0x0][0x320] ;  /* 0x0000c80033047a20 */ /* 0x000fe20000410000 */
[----:B------:R-:W-:Y:S01]  /*e140*/  @P0 SHF.R.U32.HI R5, RZ, c[0x0][0x2cc], R6 ;  /* 0x0000b300ff050a19 */ /* 0x000fe20000011606 */
[----:B------:R-:W-:Y:S01]  /*e150*/  @!PT LDS RZ, [RZ] ;  /* 0x00000000fffff984 */ /* 0x000fe20000000800 */
[----:B------:R-:W-:Y:S01]  /*e160*/  @!PT LDS RZ, [RZ] ;  /* 0x00000000fffff984 */ /* 0x000fe20000000800 */
[----:B------:R-:W-:Y:S01]  /*e170*/  @!PT LDS RZ, [RZ] ;  /* 0x00000000fffff984 */ /* 0x000fe20000000800 */
[----:B------:R5:W-:Y:S01]  /*e180*/  @P6 LDGSTS.E.BYPASS.LTC128B.128 [R216+0x8100], [R16.64], !P4 ;  /* 0x0810000010d86fae */ /* 0x000be2000e101d4e */
[----:B------:R-:W1:Y:S01]  /*e190*/  MUFU.TANH R162, R162 ;  /* 0x000000a200a27308 */ /* 0x000e620000002400 */
[----:B------:R-:W-:Y:S01]  /*e1a0*/  @P6 IADD3 R8, P0, R16, UR13, RZ ;  /* 0x0000000d10086c10 */ /* 0x000fe2000ff1e0ff */
[----:B------:R-:W-:Y:S02]  /*e1b0*/  FMUL.FTZ R44, R44, c[0x0][0x320] ;  /* 0x0000c8002c2c7a20 */ /* 0x000fe40000410000 */
[----:B------:R-:W-:Y:S01]  /*e1c0*/  FMUL.FTZ R45, R45, c[0x0][0x320] ;  /* 0x0000c8002d2d7a20 */ /* 0x000fe20000410000 */
[----:B------:R-:W-:Y:S01]  /*e1d0*/  @P6 IADD3.X R9, R17, UR7, RZ, P0, !PT ;  /* 0x0000000711096c10 */ /* 0x000fe200087fe4ff */
[----:B------:R-:W-:Y:S01]  /*e1e0*/  FMUL.FTZ R46, R46, c[0x0][0x320] ;  /* 0x0000c8002e2e7a20 */ /* 0x000fe20000410000 */
[----:B------:R1:W-:Y:S01]  /*e1f0*/  @P6 LDGSTS.E.BYPASS.LTC128B.128 [R216+0xb100], [R10.64], !P3 ;  /* 0x0b1000000ad86fae */ /* 0x0003e2000d901d4e */
[C---:B------:R-:W-:Y:S01]  /*e200*/  @P6 IADD3 R18, P1, R8.reuse, UR13, RZ ;  /* 0x0000000d08126c10 */ /* 0x040fe2000ff3e0ff */
[----:B------:R-:W-:Y:S01]  /*e210*/  FMUL.FTZ R47, R47, c[0x0][0x320] ;  /* 0x0000c8002f2f7a20 */ /* 0x000fe20000410000 */
[----:B------:R1:W1:Y:S01]  /*e220*/  MUFU.TANH R164, R25 ;  /* 0x0000001900a47308 */ /* 0x0002620000002400 */
[----:B------:R-:W-:Y:S01]  /*e230*/  @P6 IADD3 R20, P0, R8, UR10, RZ ;  /* 0x0000000a08146c10 */ /* 0x000fe2000ff1e0ff */
[----:B------:R-:W-:Y:S01]  /*e240*/  FMUL.FTZ R48, R48, c[0x0][0x320] ;  /* 0x0000c80030307a20 */ /* 0x000fe20000410000 */
[----:B------:R-:W-:Y:S01]  /*e250*/  @P6 IADD3.X R19, R9, UR7, RZ, P1, !PT ;  /* 0x0000000709136c10 */ /* 0x000fe20008ffe4ff */
[----:B------:R-:W-:Y:S01]  /*e260*/  FMUL.FTZ R49, R49, c[0x0][0x320] ;  /* 0x0000c80031317a20 */ /* 0x000fe20000410000 */
[----:B------:R1:W-:Y:S01]  /*e270*/  @P6 LDGSTS.E.BYPASS.LTC128B.128 [R216+0x9100], [R8.64], !P4 ;  /* 0x0910000008d86fae */ /* 0x0003e2000e101d4e */
[----:B--2---:R-:W-:Y:S01]  /*e280*/  @P6 IADD3.X R21, R9, UR8, RZ, P0, !PT ;  /* 0x0000000809156c10 */ /* 0x004fe200087fe4ff */
[----:B------:R-:W-:Y:S01]  /*e290*/  FMUL.FTZ R50, R50, c[0x0][0x320] ;  /* 0x0000c80032327a20 */ /* 0x000fe20000410000 */
[----:B------:R-:W-:Y:S02]  /*e2a0*/  PLOP3.LUT P0, PT, PT, PT, UP2, 0x40, 0x0 ;  /* 0x000000000000781c */ /* 0x000fe40003f0e828 */
[----:B------:R2:W1:Y:S03]  /*e2b0*/  MUFU.TANH R229, R26 ;  /* 0x0000001a00e57308 */ /* 0x0004660000002400 */
[----:B------:R1:W-:Y:S07]  /*e2c0*/  @P6 LDGSTS.E.BYPASS.LTC128B.128 [R216+0xc100], [R8.64+0x80], !P3 ;  /* 0x0c10008008d86fae */ /* 0x0003ee000d901d4e */
[----:B------:R2:W2:Y:S01]  /*e2d0*/  MUFU.TANH R193, R27 ;  /* 0x0000001b00c17308 */ /* 0x0004a20000002400 */
[----:B------:R2:W-:Y:S08]  /*e2e0*/  @P6 LDGSTS.E.BYPASS.LTC128B.128 [R216+0xa100], [R18.64], !P4 ;  /* 0x0a10000012d86fae */ /* 0x0005f0000e101d4e */
[----:B------:R2:W-:Y:S01]  /*e2f0*/  @P6 LDGSTS.E.BYPASS.LTC128B.128 [R216+0xd100], [R20.64], !P3 ;  /* 0x0d10000014d86fae */ /* 0x0005e2000d901d4e */
[----:B------:R-:W2:Y:S07]  /*e300*/  MUFU.TANH R238, R238 ;  /* 0x000000ee00ee7308 */ /* 0x000eae0000002400 */
[----:B------:R-:W0:Y:S03]  /*e310*/  LDGDEPBAR ;  /* 0x00000000000079af */ /* 0x000e260000000000 */
[----:B------:R2:W2:Y:S01]  /*e320*/  MUFU.TANH R232, R29 ;  /* 0x0000001d00e87308 */ /* 0x0004a20000002400 */
[----:B-1----:R-:W-:Y:S04]  /*e330*/  IADD3 R9, -R222, 0x1, R15 ;  /* 0x00000001de097810 */ /* 0x002fe80007ffe10f */
[----:B------:R-:W5:Y:S01]  /*e340*/  SHFL.IDX PT, R6, R5, RZ, 0x1c1f ;  /* 0x001c1fff05067589 */ /* 0x000f6200000e0000 */
[----:B------:R-:W-:Y:S04]  /*e350*/  IADD3 R9, R9, c[0x0][0x1d0], RZ ;  /* 0x0000740009097a10 */ /* 0x000fe80007ffe0ff */
[----:B------:R1:W1:Y:S01]  /*e360*/  MUFU.TANH R235, R30 ;  /* 0x0000001e00eb7308 */ /* 0x0002620000002400 */
[----:B------:R-:W-:Y:S04]  /*e370*/  IADD3 R9, R9, -c[0x0][0x168], RZ ;  /* 0x80005a0009097a10 */ /* 0x000fe80007ffe0ff */
[C---:B------:R-:W-:Y:S02]  /*e380*/  IADD3 R11, R9.reuse, c[0x0][0x328], RZ ;  /* 0x0000ca00090b7a10 */ /* 0x040fe40007ffe0ff */
[----:B------:R-:W-:Y:S03]  /*e390*/  IADD3 R9, R9, UR6, RZ ;  /* 0x0000000609097c10 */ /* 0x000fe6000fffe0ff */
[----:B------:R1:W1:Y:S01]  /*e3a0*/  MUFU.TANH R239, R31 ;  /* 0x0000001f00ef7308 */ /* 0x0002620000002400 */
[-C--:B-----5:R-:W-:Y:S09]  /*e3b0*/  IADD3 R17, R11, R6.reuse, RZ ;  /* 0x000000060b117210 */ /* 0x0a0ff20007ffe0ff */
[----:B------:R-:W1:Y:S01]  /*e3c0*/  MUFU.TANH R236, R236 ;  /* 0x000000ec00ec7308 */ /* 0x000e620000002400 */
[----:B------:R-:W-:Y:S09]  /*e3d0*/  IADD3 R16, R9, R6, RZ ;  /* 0x0000000609107210 */ /* 0x000ff20007ffe0ff */
[----:B------:R1:W1:Y:S10]  /*e3e0*/  MUFU.TANH R234, R33 ;  /* 0x0000002100ea7308 */ /* 0x0002740000002400 */
[----:B------:R1:W1:Y:S10]  /*e3f0*/  MUFU.TANH R237, R34 ;  /* 0x0000002200ed7308 */ /* 0x0002740000002400 */
[----:B------:R1:W1:Y:S10]  /*e400*/  MUFU.TANH R233, R35 ;  /* 0x0000002300e97308 */ /* 0x0002740000002400 */
[----:B------:R-:W1:Y:S10]  /*e410*/  MUFU.TANH R230, R230 ;  /* 0x000000e600e67308 */ /* 0x000e740000002400 */
[----:B------:R1:W1:Y:S10]  /*e420*/  MUFU.TANH R228, R37 ;  /* 0x0000002500e47308 */ /* 0x0002740000002400 */
[----:B------:R1:W1:Y:S10]  /*e430*/  MUFU.TANH R185, R38 ;  /* 0x0000002600b97308 */ /* 0x0002740000002400 */
[----:B------:R1:W1:Y:S10]  /*e440*/  MUFU.TANH R165, R39 ;  /* 0x0000002700a57308 */ /* 0x0002740000002400 */
[----:B------:R-:W1:Y:S10]  /*e450*/  MUFU.TANH R184, R184 ;  /* 0x000000b800b87308 */ /* 0x000e740000002400 */
[----:B------:R1:W1:Y:S10]  /*e460*/  MUFU.TANH R166, R41 ;  /* 0x0000002900a67308 */ /* 0x0002740000002400 */
        /* <DEDUP_REMOVED lines=25> */
.L_x_51:
[----:B------:R-:W-:Y:S04]  /*e600*/  MOV R6, c[0x0][0x32c] ;  /* 0x0000cb0000067a02 */ /* 0x000fe80000000f00 */
[----:B------:R-:W-:Y:S11]  /*e610*/  ISETP.NE.AND P0, PT, R6, 0x1, PT ;  /* 0x000000010600780c */ /* 0x000ff60003f05270 */
[----:B------:R-:W-:Y:S02]  /*e620*/  @!UPT UIADD3 URZ, URZ, URZ, URZ ;  /* 0x0000003f3f3ff290 */ /* 0x000fe4000fffe03f */
[----:B------:R-:W-:Y:S05]  /*e630*/  @P0 IMAD.HI.U32 R6, R8, c[0x0][0x330], RZ ;  /* 0x0000cc0008060a27 */ /* 0x000fea00078e00ff */
[----:B------:R-:W-:Y:S02]  /*e640*/  @P0 SHF.R.U32.HI R8, RZ, c[0x0][0x334], R6 ;  /* 0x0000cd00ff080a19 */ /* 0x000fe40000011606 */
.L_x_52:
[----:B------:R-:W-:Y:S05]  /*e650*/  BSYNC B0 ;  /* 0x0000000000007941 */ /* 0x000fea0003800000 */
.L_x_50:
[----:B------:R-:W-:Y:S05]  /*e660*/  IMAD R19, R8, c[0x0][0x32c], R7 ;  /* 0x0000cb0008137a24 */ /* 0x000fea00078e0207 */
[----:B------:R-:W-:Y:S02]  /*e670*/  IADD3 R6, R19, c[0x0][0x32c], RZ ;  /* 0x0000cb0013067a10 */ /* 0x000fe40007ffe0ff */
[----:B------:R-:W-:Y:S02]  /*e680*/  IMNMX R16, R16, R19, !PT ;  /* 0x0000001310107217 */ /* 0x000fe40007800200 */
[----:B------:R-:W-:Y:S02]  /*e690*/  IMNMX R17, R17, R6, PT ;  /* 0x0000000611117217 */ /* 0x000fe40003800200 */
.L_x_49:
[C---:B--234-:R-:W-:Y:S02]  /*e6a0*/  ISETP.GE.AND P0, PT, R15.reuse, 0x2, PT ;  /* 0x000000020f00780c */ /* 0x05cfe40003f06270 */
[----:B------:R-:W-:Y:S02]  /*e6b0*/  ISETP.GE.AND P1, PT, R15, 0x9, PT ;  /* 0x000000090f00780c */ /* 0x000fe40003f26270 */
[----:B------:R-:W-:Y:S02]  /*e6c0*/  LOP3.LUT R223, R223, 0xfffbffff, RZ, 0xc0, !PT ;  /* 0xfffbffffdfdf7812 */ /* 0x000fe400078ec0ff */
[C---:B------:R-:W-:Y:S02]  /*e6d0*/  ISETP.GE.AND P2, PT, R15.reuse, 0xa, PT ;  /* 0x0000000a0f00780c */ /* 0x040fe40003f46270 */
[C---:B------:R-:W-:Y:S02]  /*e6e0*/  ISETP.GE.AND P6, PT, R15.reuse, 0x51, PT ;  /* 0x000000510f00780c */ /* 0x040fe40003fc6270 */
[----:B------:R-:W-:Y:S03]  /*e6f0*/  ISETP.GE.AND P5, PT, R15, 0x52, PT ;  /* 0x000000520f00780c */ /* 0x000fe60003fa6270 */
[----:B------:R-:W-:Y:S02]  /*e700*/  @P0 LOP3.LUT R223, R223, 0x40000, RZ, 0xfc, !PT ;  /* 0x00040000dfdf0812 */ /* 0x000fe400078efcff */
[C---:B------:R-:W-:Y:S02]  /*e710*/  ISETP.GT.AND P0, PT, R16.reuse, 0x1, !P0 ;  /* 0x000000011000780c */ /* 0x040fe40004704270 */
[----:B------:R-:W-:Y:S02]  /*e720*/  LOP3.LUT R223, R223, 0xfffdffff, RZ, 0xc0, !PT ;  /* 0xfffdffffdfdf7812 */ /* 0x000fe400078ec0ff */
[----:B------:R-:W-:Y:S02]  /*e730*/  ISETP.LT.OR P0, PT, R17, 0x2, P0 ;  /* 0x000000021100780c */ /* 0x000fe40000701670 */
[----:B------:R-:W-:Y:S02]  /*e740*/  @P1 LOP3.LUT R223, R223, 0x20000, RZ, 0xfc, !PT ;  /* 0x00020000dfdf1812 */ /* 0x000fe400078efcff */
[----:B------:R-:W-:Y:S02]  /*e750*/  ISETP.GT.AND P1, PT, R16, 0x8, !P1 ;  /* 0x000000081000780c */ /* 0x000fe40004f24270 */
[----:B------:R-:W-:Y:S02]  /*e760*/  LOP3.LUT R223, R223, 0xfffeffff, RZ, 0xc0, !PT ;  /* 0xfffeffffdfdf7812 */ /* 0x000fe400078ec0ff */
[----:B------:R-:W-:Y:S02]  /*e770*/  FSEL R126, R126, -INF , !P0 ;  /* 0xff8000007e7e7808 */ /* 0x000fe40004000000 */
[----:B------:R-:W-:Y:S02]  /*e780*/  @P2 LOP3.LUT R223, R223, 0x10000, RZ, 0xfc, !PT ;  /* 0x00010000dfdf2812 */ /* 0x000fe400078efcff */
[----:B------:R-:W-:Y:S02]  /*e790*/  ISETP.GT.AND P0, PT, R16, 0x9, !P2 ;  /* 0x000000091000780c */ /* 0x000fe40005704270 */
[----:B------:R-:W-:Y:S02]  /*e7a0*/  ISETP.GE.AND P2, PT, R15, 0x11, PT ;  /* 0x000000110f00780c */ /* 0x000fe40003f46270 */
        /* <DEDUP_REMOVED lines=11> */
[----:B-1----:R-:W-:Y:S02]  /*e860*/  FSEL R42, R118, -INF , !P0 ;  /* 0xff800000762a7808 */ /* 0x002fe40004000000 */
[----:B------:R-:W-:Y:S02]  /*e870*/  ISETP.GT.AND P0, PT, R16, 0x11, !P1 ;  /* 0x000000111000780c */ /* 0x000fe40004f04270 */
[----:B------:R-:W-:Y:S02]  /*e880*/  ISETP.GE.AND P1, PT, R15, 0x19, PT ;  /* 0x000000190f00780c */ /* 0x000fe40003f26270 */
[----:B------:R-:W-:Y:S02]  /*e890*/  ISETP.LT.OR P0, PT, R17, 0x12, P0 ;  /* 0x000000121100780c */ /* 0x000fe40000701670 */
[----:B------:R-:W-:Y:S02]  /*e8a0*/  LOP3.LUT R223, R223, 0xffffdfff, RZ, 0xc0, !PT ;  /* 0xffffdfffdfdf7812 */ /* 0x000fe400078ec0ff */
[----:B------:R-:W-:Y:S02]  /*e8b0*/  FSEL R40, R12, -INF , !P0 ;  /* 0xff8000000c287808 */ /* 0x000fe40004000000 */
[C---:B------:R-:W-:Y:S02]  /*e8c0*/  ISETP.GT.AND P0, PT, R16.reuse, 0x18, !P1 ;  /* 0x000000181000780c */ /* 0x040fe40004f04270 */
[----:B------:R-:W-:Y:S02]  /*e8d0*/  ISETP.GE.AND P2, PT, R15, 0x59, PT ;  /* 0x000000590f00780c */ /* 0x000fe40003f46270 */
[----:B------:R-:W-:Y:S02]  /*e8e0*/  ISETP.LT.OR P0, PT, R17, 0x19, P0 ;  /* 0x000000191100780c */ /* 0x000fe40000701670 */
        /* <DEDUP_REMOVED lines=10> */
[----:B------:R-:W-:Y:S01]  /*e990*/  ISETP.GT.AND P0, PT, R16, 0x20, !P1 ;  /* 0x000000201000780c */ /* 0x000fe20004f04270 */
[----:B------:R-:W1:Y:S03]  /*e9a0*/  SHFL.IDX PT, R14, R5, 0x1, 0x1c1f ;  /* 0x003c1f00050e7f89 */ /* 0x000e6600000e0000 */
        /* <DEDUP_REMOVED lines=8> */
[----:B------:R-:W-:Y:S01]  /*ea30*/  ISETP.GE.AND P1, PT, R15, 0x29, PT ;  /* 0x000000290f00780c */ /* 0x000fe20003f26270 */
[--C-:B-1----:R-:W-:Y:S01]  /*ea40*/  IMAD.IADD R12, R9, 0x1, R14.reuse ;  /* 0x00000001090c7824 */ /* 0x102fe200078e020e */
        /* <DEDUP_REMOVED lines=48> */
[----:B------:R-:W-:Y:S02]  /*ed50*/  FSEL R228, R228, -INF , !P0 ;  /* 0xff800000e4e47808 */ /* 0x000fe40004000000 */
[----:B------:R-:W-:Y:S02]  /*ed60*/  LOP3.LUT R223, R223, 0xfffffffd, RZ, 0xc0, !PT ;  /* 0xfffffffddfdf7812 */ /* 0x000fe400078ec0ff */
[----:B------:R-:W-:Y:S04]  /*ed70*/  ISETP.GT.AND P0, PT, R16, 0x48, !P1 ;  /* 0x000000481000780c */ /* 0x000fe80004f04270 */
[----:B------:R-:W-:Y:S03]  /*ed80*/  ISETP.LT.OR P0, PT, R17, 0x49, P0 ;  /* 0x000000491100780c */ /* 0x000fe60000701670 */
[----:B------:R-:W-:Y:S02]  /*ed90*/  @P1 LOP3.LUT R223, R223, 0x2, RZ, 0xfc, !PT ;  /* 0x00000002dfdf1812 */ /* 0x000fe400078efcff */
[----:B------:R-:W-:Y:S02]  /*eda0*/  ISETP.GE.AND P1, PT, R15, 0x4a, PT ;  /* 0x0000004a0f00780c */ /* 0x000fe40003f26270 */
[----:B------:R-:W-:Y:S02]  /*edb0*/  FSEL R184, R184, -INF , !P0 ;  /* 0xff800000b8b87808 */ /* 0x000fe40004000000 */
[----:B------:R-:W-:Y:S02]  /*edc0*/  ISETP.GT.AND P0, PT, R16, 0x49, !P1 ;  /* 0x000000491000780c */ /* 0x000fe40004f04270 */
[----:B------:R-:W-:Y:S02]  /*edd0*/  LOP3.LUT R223, R223, 0xfffffffe, RZ, 0xc0, !PT ;  /* 0xfffffffedfdf7812 */ /* 0x000fe400078ec0ff */
[----:B------:R-:W-:Y:S04]  /*ede0*/  ISETP.LT.OR P0, PT, R17, 0x4a, P0 ;  /* 0x0000004a1100780c */ /* 0x000fe80000701670 */
[----:B------:R-:W-:Y:S02]  /*edf0*/  FSEL R166, R166, -INF , !P0 ;  /* 0xff800000a6a67808 */ /* 0x000fe40004000000 */
[----:B------:R-:W-:Y:S02]  /*ee00*/  ISETP.GT.AND P0, PT, R16, 0x50, !P6 ;  /* 0x000000501000780c */ /* 0x000fe40007704270 */
[----:B------:R-:W-:Y:S02]  /*ee10*/  @P1 LOP3.LUT R223, R223, 0x1, RZ, 0xfc, !PT ;  /* 0x00000001dfdf1812 */ /* 0x000fe400078efcff */
[----:B------:R-:W-:Y:S02]  /*ee20*/  ISETP.LT.OR P0, PT, R17, 0x51, P0 ;  /* 0x000000511100780c */ /* 0x000fe40000701670 */
        /* <DEDUP_REMOVED lines=8> */
[----:B------:R-:W-:Y:S04]  /*eeb0*/  ISETP.LT.OR P0, PT, R17, 0x59, P0 ;  /* 0x000000591100780c */ /* 0x000fe80000701670 */
[----:B------:R-:W-:Y:S02]  /*eec0*/  FSEL R146, R146, -INF , !P0 ;  /* 0xff80000092927808 */ /* 0x000fe40004000000 */
[----:B------:R-:W-:Y:S02]  /*eed0*/  ISETP.GT.AND P0, PT, R16, RZ, !P1 ;  /* 0x000000ff1000720c */ /* 0x000fe40004f04270 */
[----:B------:R-:W-:Y:S02]  /*eee0*/  ISETP.GE.AND P1, PT, R15, 0x5a, PT ;  /* 0x0000005a0f00780c */ /* 0x000fe40003f26270 */
[----:B------:R-:W-:Y:S04]  /*eef0*/  ISETP.LT.OR P0, PT, R17, 0x1, P0 ;  /* 0x000000011100780c */ /* 0x000fe80000701670 */
[----:B------:R-:W-:Y:S01]  /*ef00*/  FSEL R10, R0, -INF , !P0 ;  /* 0xff800000000a7808 */ /* 0x000fe20004000000 */
[----:B------:R-:W-:Y:S01]  /*ef10*/  IMAD.IADD R0, R11, 0x1, R14 ;  /* 0x000000010b007824 */ /* 0x000fe200078e020e */
        /* <DEDUP_REMOVED lines=20> */
.L_x_55:
[----:B------:R-:W-:Y:S04]  /*f060*/  MOV R5, c[0x0][0x32c] ;  /* 0x0000cb0000057a02 */ /* 0x000fe80000000f00 */
[----:B------:R-:W-:Y:S11]  /*f070*/  ISETP.NE.AND P0, PT, R5, 0x1, PT ;  /* 0x000000010500780c */ /* 0x000ff60003f05270 */
[----:B------:R-:W-:Y:S02]  /*f080*/  @!UPT UIADD3 URZ, URZ, URZ, URZ ;  /* 0x0000003f3f3ff290 */ /* 0x000fe4000fffe03f */
[----:B------:R-:W-:Y:S05]  /*f090*/  @P0 IMAD.HI.U32 R5, R14, c[0x0][0x330], RZ ;  /* 0x0000cc000e050a27 */ /* 0x000fea00078e00ff */
[----:B------:R-:W-:Y:S02]  /*f0a0*/  @P0 SHF.R.U32.HI R14, RZ, c[0x0][0x334], R5 ;  /* 0x0000cd00ff0e0a19 */ /* 0x000fe40000011605 */
.L_x_56:
[----:B------:R-:W-:Y:S05]  /*f0b0*/  BSYNC B0 ;  /* 0x0000000000007941 */ /* 0x000fea0003800000 */
.L_x_54:
[----:B------:R-:W-:Y:S05]  /*f0c0*/  IMAD R7, R14, c[0x0][0x32c], R7 ;  /* 0x0000cb000e077a24 */ /* 0x000fea00078e0207 */
[----:B------:R-:W-:Y:S02]  /*f0d0*/  IADD3 R5, R7, c[0x0][0x32c], RZ ;  /* 0x0000cb0007057a10 */ /* 0x000fe40007ffe0ff */
[----:B------:R-:W-:Y:S02]  /*f0e0*/  IMNMX R12, R12, R7, !PT ;  /* 0x000000070c0c7217 */ /* 0x000fe40007800200 */
[----:B------:R-:W-:Y:S02]  /*f0f0*/  IMNMX R0, R0, R5, PT ;  /* 0x0000000500007217 */ /* 0x000fe40003800200 */
.L_x_53:
[C---:B------:R-:W-:Y:S01]  /*f100*/  LOP3.LUT P0, RZ, R223.reuse, 0x80000, RZ, 0xc0, !PT ;  /* 0x00080000dfff7812 */ /* 0x040fe2000780c0ff */
        /* <DEDUP_REMOVED lines=14> */
[----:B------:R-:W-:Y:S01]  /*f1f0*/  FMNMX.FTZ R5, R42, R5, !PT ;  /* 0x000000052a057209 */ /* 0x000fe20007810000 */
[----:B------:R-:W-:Y:S01]  /*f200*/  LDSM.16.MT88.4 R44, [R212+0x3100] ;  /* 0x00310000d42c783b */ /* 0x000fe20000004200 */
        /* <DEDUP_REMOVED lines=55> */
[C---:B------:R-:W-:Y:S02]  /*f580*/  ISETP.GT.AND P6, PT, R12.reuse, 0x50, !P6 ;  /* 0x000000500c00780c */ /* 0x040fe400077c4270 */
        /* <DEDUP_REMOVED lines=13> */
[----:B------:R-:W-:Y:S02]  /*f660*/  FMNMX.FTZ R5, R150, R5, !PT ;  /* 0x0000000596057209 */ /* 0x000fe40007810000 */
[----:B------:R-:W-:Y:S02]  /*f670*/  FSEL R193, R193, -INF , !P0 ;  /* 0xff800000c1c17808 */ /* 0x000fe40004000000 */
[----:B------:R-:W-:Y:S02]  /*f680*/  LOP3.LUT P0, RZ, R223, 0x80, RZ, 0xc0, !PT ;  /* 0x00000080dfff7812 */ /* 0x000fe4000780c0ff */
[----:B------:R-:W-:Y:S02]  /*f690*/  FMNMX.FTZ R16, R193, R16, !PT ;  /* 0x00000010c1107209 */ /* 0x000fe40007810000 */
[C---:B------:R-:W-:Y:S02]  /*f6a0*/  ISETP.GT.AND P0, PT, R12.reuse, 0x30, !P0 ;  /* 0x000000300c00780c */ /* 0x040fe40004704270 */
[----:B------:R-:W-:Y:S02]  /*f6b0*/  ISETP.GT.AND P2, PT, R12, 0x58, !P2 ;  /* 0x000000580c00780c */ /* 0x000fe40005744270 */
[C---:B------:R-:W-:Y:S02]  /*f6c0*/  ISETP.LT.OR P0, PT, R0.reuse, 0x31, P0 ;  /* 0x000000310000780c */ /* 0x040fe40000701670 */
[----:B------:R-:W-:Y:S02]  /*f6d0*/  ISETP.LT.OR P5, PT, R0, 0x52, P5 ;  /* 0x000000520000780c */ /* 0x000fe40002fa1670 */
[----:B------:R-:W-:Y:S02]  /*f6e0*/  FSEL R235, R235, -INF , !P0 ;  /* 0xff800000ebeb7808 */ /* 0x000fe40004000000 */
[----:B------:R-:W-:Y:S02]  /*f6f0*/  LOP3.LUT P0, RZ, R223, 0x40, RZ, 0xc0, !PT ;  /* 0x00000040dfff7812 */ /* 0x000fe4000780c0ff */
[----:B------:R-:W-:Y:S02]  /*f700*/  FMNMX.FTZ R16, R235, R16, !PT ;  /* 0x00000010eb107209 */ /* 0x000fe40007810000 */
[----:B------:R-:W-:Y:S02]  /*f710*/  ISETP.GT.AND P0, PT, R12, 0x31, !P0 ;  /* 0x000000310c00780c */ /* 0x000fe40004704270 */
[----:B------:R-:W-:Y:S02]  /*f720*/  FSEL R147, R147, -INF , !P6 ;  /* 0xff80000093937808 */ /* 0x000fe40007000000 */
        /* <DEDUP_REMOVED lines=17> */
[----:B------:R-:W-:Y:S01]  /*f840*/  LOP3.LUT P0, RZ, R223, 0x8, RZ, 0xc0, !PT ;  /* 0x00000008dfff7812 */ /* 0x000fe2000780c0ff */
[----:B------:R-:W1:Y:S01]  /*f850*/  SHFL.BFLY PT, R5, R14, 0x2, 0x1f ;  /* 0x0c401f000e057f89 */ /* 0x000e6200000e0000 */
        /* <DEDUP_REMOVED lines=9> */
[----:B------:R-:W-:Y:S02]  /*f8f0*/  FSEL R117, R4, -INF , !P1 ;  /* 0xff80000004757808 */ /* 0x000fe40004800000 */
[----:B------:R-:W-:Y:S02]  /*f900*/  ISETP.LT.OR P0, PT, R0, 0x42, P0 ;  /* 0x000000420000780c */ /* 0x000fe40000701670 */
[----:B-1----:R-:W-:Y:S02]  /*f910*/  FMNMX.FTZ R14, R14, R5, !PT ;  /* 0x000000050e0e7209 */ /* 0x002fe40007810000 */
[----:B------:R-:W-:Y:S02]  /*f920*/  FSEL R165, R165, -INF , !P0 ;  /* 0xff800000a5a57808 */ /* 0x000fe40004000000 */
[----:B------:R-:W-:Y:S01]  /*f930*/  LOP3.LUT P0, RZ, R223, 0x2, RZ, 0xc0, !PT ;  /* 0x00000002dfff7812 */ /* 0x000fe2000780c0ff */
[----:B------:R-:W1:Y:S01]  /*f940*/  SHFL.BFLY PT, R15, R14, 0x1, 0x1f ;  /* 0x0c201f000e0f7f89 */ /* 0x000e6200000e0000 */
[----:B------:R-:W-:Y:S02]  /*f950*/  FMNMX.FTZ R16, R165, R16, !PT ;  /* 0x00000010a5107209 */ /* 0x000fe40007810000 */
[----:B------:R-:W-:Y:S04]  /*f960*/  ISETP.GT.AND P0, PT, R12, 0x48, !P0 ;  /* 0x000000480c00780c */ /* 0x000fe80004704270 */
[----:B------:R-:W-:Y:S04]  /*f970*/  ISETP.LT.OR P0, PT, R0, 0x49, P0 ;  /* 0x000000490000780c */ /* 0x000fe80000701670 */
[----:B------:R-:W-:Y:S02]  /*f980*/  FSEL R161, R161, -INF , !P0 ;  /* 0xff800000a1a17808 */ /* 0x000fe40004000000 */
[----:B------:R-:W-:Y:S02]  /*f990*/  LOP3.LUT P0, RZ, R223, 0x1, RZ, 0xc0, !PT ;  /* 0x00000001dfff7812 */ /* 0x000fe4000780c0ff */
[----:B------:R-:W-:Y:S02]  /*f9a0*/  FMNMX.FTZ R16, R161, R16, !PT ;  /* 0x00000010a1107209 */ /* 0x000fe40007810000 */
[----:B------:R-:W-:Y:S04]  /*f9b0*/  ISETP.GT.AND P0, PT, R12, 0x49, !P0 ;  /* 0x000000490c00780c */ /* 0x000fe80004704270 */
[----:B------:R-:W-:Y:S04]  /*f9c0*/  ISETP.LT.OR P0, PT, R0, 0x4a, P0 ;  /* 0x0000004a0000780c */ /* 0x000fe80000701670 */
        /* <DEDUP_REMOVED lines=46> */
[----:B------:R-:W2:Y:S01]  /*fcb0*/  LDSM.16.MT88.4 R12, [R212+0x100] ;  /* 0x00010000d40c783b */ /* 0x000ea20000004200 */
[--C-:B------:R-:W-:Y:S01]  /*fcc0*/  FFMA.FTZ R131, R11, c[0x0][0x2d0], -R134.reuse ;  /* 0x0000b4000b837a23 */ /* 0x100fe20000010886 */
[----:B------:R-:W-:Y:S01]  /*fcd0*/  MUFU.EX2 R230, R230 ;  /* 0x000000e600e67308 */ /* 0x000fe20000000800 */
[--C-:B------:R-:W-:Y:S01]  /*fce0*/  FFMA.FTZ R130, R9, c[0x0][0x2d0], -R134.reuse ;  /* 0x0000b40009827a23 */ /* 0x100fe20000010886 */
[----:B---3--:R-:W-:Y:S01]  /*fcf0*/  F2FP.PACK_AB R126, R129, R118 ;  /* 0x00000076817e723e */ /* 0x008fe200000000ff */
[--C-:B------:R-:W-:Y:S02]  /*fd00*/  FFMA.FTZ R132, R125, c[0x0][0x2d0], -R134.reuse ;  /* 0x0000b4007d847a23 */ /* 0x100fe40000010886 */
[----:B------:R-:W-:Y:S02]  /*fd10*/  FMUL.FTZ R2, R5, c[0x0][0x2d0] ;  /* 0x0000b40005027a20 */ /* 0x000fe40000410000 */
[--C-:B------:R-:W-:Y:S02]  /*fd20*/  FFMA.FTZ R165, R165, c[0x0][0x2d0], -R134.reuse ;  /* 0x0000b400a5a57a23 */ /* 0x100fe40000010886 */
[--C-:B------:R-:W-:Y:S01]  /*fd30*/  FFMA.FTZ R161, R161, c[0x0][0x2d0], -R134.reuse ;  /* 0x0000b400a1a17a23 */ /* 0x100fe20000010886 */
        /* <DEDUP_REMOVED lines=86> */
[----:B------:R-:W5:Y:S01]  /*102a0*/  MUFU.EX2 R151, R151 ;  /* 0x0000009700977308 */ /* 0x000f620000000800 */
[----:B------:R-:W-:Y:S01]  /*102b0*/  LDSM.16.MT88.4 R88, [R212+0x3900] ;  /* 0x00390000d458783b */ /* 0x000fe20000004200 */
[--C-:B------:R-:W-:Y:S02]  /*102c0*/  FFMA.FTZ R157, R157, c[0x0][0x2d0], -R134.reuse ;  /* 0x0000b4009d9d7a23 */ /* 0x100fe40000010886 */
[--C-:B------:R-:W-:Y:S02]  /*102d0*/  FFMA.FTZ R158, R163, c[0x0][0x2d0], -R134.reuse ;  /* 0x0000b400a39e7a23 */ /* 0x100fe40000010886 */
[C---:B------:R-:W-:Y:S03]  /*102e0*/  HMMA.16816.F32 R28, R124.reuse, R36, R28 ;  /* 0x000000247c1c723c */ /* 0x040fe6000000181c */
[--C-:B------:R-:W-:Y:S01]  /*102f0*/  FFMA.FTZ R163, R186, c[0x0][0x2d0], -R149.reuse ;  /* 0x0000b400baa37a23 */ /* 0x100fe20000010895 */
[----:B------:R-:W-:Y:S01]  /*10300*/  MUFU.EX2 R157, R157 ;  /* 0x0000009d009d7308 */ /* 0x000fe20000000800 */
[--C-:B------:R-:W-:Y:S02]  /*10310*/  FFMA.FTZ R167, R164, c[0x0][0x2d0], -R149.reuse ;  /* 0x0000b400a4a77a23 */ /* 0x100fe40000010895 */
[C---:B------:R-:W-:Y:S01]  /*10320*/  FMUL.FTZ R36, R3.reuse, R80 ;  /* 0x0000005003247220 */ /* 0x040fe20000410000 */
[C---:B------:R-:W-:Y:S04]  /*10330*/  HMMA.16816.F32 R32, R124.reuse, R38, R32 ;  /* 0x000000267c20723c */ /* 0x040fe80000001820 */
[----:B------:R-:W-:Y:S02]  /*10340*/  FMUL.FTZ R37, R3, R81 ;  /* 0x0000005103257220 */ /* 0x000fe40000410000 */
[----:B------:R-:W1:Y:S01]  /*10350*/  MUFU.EX2 R158, R158 ;  /* 0x0000009e009e7308 */ /* 0x000e620000000800 */
        /* <DEDUP_REMOVED lines=11> */
[----:B------:R-:W-:Y:S01]  /*10410*/  MUFU.EX2 R162, R162 ;  /* 0x000000a200a27308 */ /* 0x000fe20000000800 */
        /* <DEDUP_REMOVED lines=25> */
[----:B------:R-:W-:Y:S02]  /*105b0*/  FFMA.FTZ R149, R144, c[0x0][0x2d0], -R149 ;  /* 0x0000b40090957a23 */ /* 0x000fe40000010895 */
[C---:B--2---:R-:W-:Y:S04]  /*105c0*/  HMMA.16816.F32 R60, R124.reuse, R68, R60 ;  /* 0x000000447c3c723c */ /* 0x044fe8000000183c */
[----:B------:R-:W-:Y:S01]  /*105d0*/  MUFU.EX2 R166, R166 ;  /* 0x000000a600a67308 */ /* 0x000fe20000000800 */
[--C-:B------:R-:W-:Y:S02]  /*105e0*/  FFMA.FTZ R144, R147, c[0x0][0x2d0], -R134.reuse ;  /* 0x0000b40093907a23 */ /* 0x100fe40000010886 */
        /* <DEDUP_REMOVED lines=8> */
[----:B------:R-:W-:Y:S02]  /*10670*/  FFMA.FTZ R134, R117, c[0x0][0x2d0], -R134 ;  /* 0x0000b40075867a23 */ /* 0x000fe40000010886 */
[----:B------:R-:W-:Y:S02]  /*10680*/  FFMA.FTZ R128, R3, R224, R128 ;  /* 0x000000e003807223 */ /* 0x000fe40000010080 */
[C---:B------:R-:W-:Y:S01]  /*10690*/  HMMA.16816.F32 R4, R68.reuse, R72, R4 ;  /* 0x000000484404723c */ /* 0x040fe20000001804 */
[----:B------:R-:W2:Y:S04]  /*106a0*/  MUFU.EX2 R187, R187 ;  /* 0x000000bb00bb7308 */ /* 0x000ea80000000800 */
[----:B------:R-:W-:Y:S02]  /*106b0*/  FFMA.FTZ R133, R2, R225, R133 ;  /* 0x000000e102857223 */ /* 0x000fe40000010085 */
[----:B------:R-:W-:Y:S01]  /*106c0*/  FADD.FTZ R119, R119, R128 ;  /* 0x0000008077777221 */ /* 0x000fe20000010000 */
        /* <DEDUP_REMOVED lines=29> */
[----:B------:R-:W-:Y:S02]  /*108a0*/  MUFU.EX2 R234, R234 ;  /* 0x000000ea00ea7308 */ /* 0x000fe40000000800 */
        /* <DEDUP_REMOVED lines=84> */
[----:B------:R-:W-:Y:S01]  /*10df0*/  FADD.FTZ R3, R161, R2 ;  /* 0x00000002a1037221 */ /* 0x000fe20000010000 */
[----:B------:R-:W-:Y:S03]  /*10e00*/  IADD3 R2, R192, -0x1, RZ ;  /* 0xffffffffc0027810 */ /* 0x000fe60007ffe0ff */
[C---:B-1----:R-:W-:Y:S04]  /*10e10*/  HMMA.16816.F32 R20, R68.reuse, R76, R20 ;  /* 0x0000004c4414723c */ /* 0x042fe80000001814 */
[----:B------:R-:W-:Y:S02]  /*10e20*/  FADD.FTZ R3, R228, R3 ;  /* 0x00000003e4037221 */ /* 0x000fe40000010000 */
[----:B------:R-:W-:Y:S02]  /*10e30*/  IMAD.MOV.U32 R192, RZ, RZ, R2 ;  /* 0x000000ffffc07224 */ /* 0x000fe400078e0002 */
[C---:B------:R-:W-:Y:S01]  /*10e40*/  HMMA.16816.F32 R24, R68.reuse, R78, R24 ;  /* 0x0000004e4418723c */ /* 0x040fe20000001818 */
[----:B------:R-:W1:Y:S03]  /*10e50*/  LDSM.16.MT88.4 R76, [R212+0x2100] ;  /* 0x00210000d44c783b */ /* 0x000e660000004200 */
[----:B------:R-:W-:Y:S02]  /*10e60*/  FADD.FTZ R144, R144, R3 ;  /* 0x0000000390907221 */ /* 0x000fe40000010000 */
[----:B------:R-:W-:Y:S02]  /*10e70*/  IMAD.MOV.U32 R3, RZ, RZ, R0 ;  /* 0x000000ffff037224 */ /* 0x000fe400078e0000 */
[C---:B------:R-:W-:Y:S04]  /*10e80*/  HMMA.16816.F32 R28, R68.reuse, R84, R28 ;  /* 0x00000054441c723c */ /* 0x040fe8000000181c */
[----:B------:R-:W-:Y:S02]  /*10e90*/  FADD.FTZ R144, R139, R144 ;  /* 0x000000908b907221 */ /* 0x000fe40000010000 */
[----:B------:R-:W-:Y:S02]  /*10ea0*/  IMAD.MOV.U32 R2, RZ, RZ, R116 ;  /* 0x000000ffff027224 */ /* 0x000fe400078e0074 */
        /* <DEDUP_REMOVED lines=21> */
[----:B------:R-:W-:Y:S03]  /*11000*/  F2FP.PACK_AB R71, R228, R161 ;  /* 0x000000a1e447723e */ /* 0x000fe600000000ff */
[----:B------:R-:W-:Y:S04]  /*11010*/  FADD.FTZ R184, R184, R233 ;  /* 0x000000e9b8b87221 */ /* 0x000fe80000010000 */
[C---:B-1----:R-:W-:Y:S03]  /*11020*/  HMMA.16816.F32 R4, R68.reuse, R76, R4 ;  /* 0x0000004c4404723c */ /* 0x042fe60000001804 */
[----:B------:R-:W-:Y:S04]  /*11030*/  FADD.FTZ R239, R239, R184 ;  /* 0x000000b8efef7221 */ /* 0x000fe80000010000 */
        /* <DEDUP_REMOVED lines=44> */
.L_x_48:
[----:B------:R-:W1:Y:S01]  /*11300*/  SHFL.BFLY PT, R7, R224, 0x2, 0x1f ;  /* 0x0c401f00e0077f89 */ /* 0x000e6200000e0000 */
[----:B------:R-:W-:-:S02]  /*11310*/  MOV R5, RZ ;  /* 0x000000ff00057202 */ /* 0x000fc40000000f00 */
[----:B------:R-:W-:Y:S01]  /*11320*/  MOV R2, RZ ;  /* 0x000000ff00027202 */ /* 0x000fe20000000f00 */
[----:B------:R-:W2:Y:S01]  /*11330*/  SHFL.BFLY PT, R6, R225, 0x2, 0x1f ;  /* 0x0c401f00e1067f89 */ /* 0x000ea200000e0000 */
[----:B------:R-:W-:Y:S01]  /*11340*/  PLOP3.LUT P2, PT, PT, PT, PT, 0x8, 0x0 ;  /* 0x000000000000781c */ /* 0x000fe20003f4e170 */
        /* <DEDUP_REMOVED lines=11> */
[----:B------:R-:W2:Y:S01]  /*11400*/  @P1 MUFU.LG2 R4, R4 ;  /* 0x0000000400041308 */ /* 0x000ea20000000c00 */
[----:B------:R-:W-:-:S07]  /*11410*/  @P0 FMUL.FTZ R9, R9, c[0x0][0x2d0] ;  /* 0x0000b40009090a20 */ /* 0x000fce0000410000 */
[----:B------:R-:W3:Y:S01]  /*11420*/  @P0 MUFU.LG2 R6, R3 ;  /* 0x0000000300060308 */ /* 0x000ee20000000c00 */
[C---:B-1----:R-:W-:Y:S02]  /*11430*/  FMUL.FTZ R112, R5.reuse, R112 ;  /* 0x0000007005707220 */ /* 0x042fe40000410000 */
[C---:B------:R-:W-:Y:S02]  /*11440*/  FMUL.FTZ R113, R5.reuse, R113 ;  /* 0x0000007105717220 */ /* 0x040fe40000410000 */
[C---:B------:R-:W-:Y:S02]  /*11450*/  FMUL.FTZ R108, R5.reuse, R108 ;  /* 0x0000006c056c7220 */ /* 0x040fe40000410000 */
[----:B------:R-:W-:Y:S01]  /*11460*/  FMUL.FTZ R109, R5, R109 ;  /* 0x0000006d056d7220 */ /* 0x000fe20000410000 */
[----:B------:R1:W4:Y:S01]  /*11470*/  @P0 MUFU.RCP R2, R3 ;  /* 0x0000000300020308 */ /* 0x0003220000001000 */
[----:B--2---:R-:W-:Y:S02]  /*11480*/  @P1 FMUL.FTZ R7, R4, 0.69314718246459960938 ;  /* 0x3f31721804071820 */ /* 0x004fe40000410000 */
[----:B------:R-:W-:-:S02]  /*11490*/  @P1 FMUL.FTZ R4, R8, c[0x0][0x2d0] ;  /* 0x0000b40008041a20 */ /* 0x000fc40000410000 */
[C---:B------:R-:W-:Y:S02]  /*114a0*/  FMUL.FTZ R104, R5.reuse, R104 ;  /* 0x0000006805687220 */ /* 0x040fe40000410000 */
[C---:B------:R-:W-:Y:S02]  /*114b0*/  FMUL.FTZ R105, R5.reuse, R105 ;  /* 0x0000006905697220 */ /* 0x040fe40000410000 */
[----:B---3--:R-:W-:Y:S02]  /*114c0*/  @P0 FMUL.FTZ R6, R6, 0.69314718246459960938 ;  /* 0x3f31721806060820 */ /* 0x008fe40000410000 */
[C---:B------:R-:W-:Y:S02]  /*114d0*/  FMUL.FTZ R100, R5.reuse, R100 ;  /* 0x0000006405647220 */ /* 0x040fe40000410000 */
[C---:B------:R-:W-:Y:S02]  /*114e0*/  FMUL.FTZ R101, R5.reuse, R101 ;  /* 0x0000006505657220 */ /* 0x040fe40000410000 */
[C---:B------:R-:W-:Y:S01]  /*114f0*/  FMUL.FTZ R96, R5.reuse, R96 ;  /* 0x0000006005607220 */ /* 0x040fe20000410000 */
[----:B-1----:R-:W-:Y:S01]  /*11500*/  MOV R3, 0xff800000 ;  /* 0xff80000000037802 */ /* 0x002fe20000000f00 */
        /* <DEDUP_REMOVED lines=58> */
.L_x_20:
[----:B------:R-:W-:Y:S05]  /*118b0*/  @P2 BRA `(.L_x_58) ;  /* 0x0000137000002947 */ /* 0x000fea0003800000 */
[----:B------:R-:W1:Y:S01]  /*118c0*/  S2R R7, SR_CTAID.Y ;  /* 0x0000000000077919 */ /* 0x000e620000002600 */
[----:B------:R-:W-:Y:S01]  /*118d0*/  IMAD R6, RZ, RZ, -UR9 ;  /* 0x80000009ff067e24 */ /* 0x000fe2000f8e02ff */
[----:B------:R-:W-:Y:S01]  /*118e0*/  USHF.R.S32.HI UR6, URZ, 0x1f, UR9 ;  /* 0x0000001f3f067899 */ /* 0x000fe20008011409 */
[----:B------:R-:W-:Y:S01]  /*118f0*/  BSSY B0, `(.L_x_59) ;  /* 0x00000d1000007945 */ /* 0x000fe20003800000 */
[----:B------:R-:W2:Y:S01]  /*11900*/  S2R R2, SR_TID.X ;  /* 0x0000000000027919 */ /* 0x000ea20000002100 */
[----:B------:R-:W-:Y:S02]  /*11910*/  ULDC.64 UR4, c[0x0][0x4d0] ;  /* 0x0001340000047ab9 */ /* 0x000fe40000000a00 */
[----:B------:R-:W-:Y:S01]  /*11920*/  UIMAD UR7, UR6, UR4, URZ ;  /* 0x00000004060772a4 */ /* 0x000fe2000f8e023f */
[----:B------:R-:W3:Y:S01]  /*11930*/  S2R R9, SR_CTAID.Z ;  /* 0x0000000000097919 */ /* 0x000ee20000002700 */
[----:B------:R-:W-:-:S02]  /*11940*/  UIMAD.WIDE.U32 UR10, UR9, UR4, URZ ;  /* 0x00000004090a72a5 */ /* 0x000fc4000f8e003f */
[----:B------:R-:W-:Y:S01]  /*11950*/  UIMAD UR7, UR9, UR5, UR7 ;  /* 0x00000005090772a4 */ /* 0x000fe2000f8e0207 */
[----:B------:R-:W4:Y:S02]  /*11960*/  S2R R10, SR_CTAID.X ;  /* 0x00000000000a7919 */ /* 0x000f240000002500 */
[----:B------:R-:W-:Y:S01]  /*11970*/  ULDC.64 UR4, c[0x0][0x438] ;  /* 0x00010e0000047ab9 */ /* 0x000fe20000000a00 */
[----:B------:R-:W-:Y:S01]  /*11980*/  MOV R17, UR11 ;  /* 0x0000000b00117c02 */ /* 0x000fe20008000f00 */
[----:B------:R-:W-:Y:S01]  /*11990*/  UIMAD.WIDE.U32 UR12, UR9, UR4, URZ ;  /* 0x00000004090c72a5 */ /* 0x000fe2000f8e003f */
[----:B------:R-:W-:Y:S01]  /*119a0*/  IMAD.U32 R16, RZ, RZ, UR10 ;  /* 0x0000000aff107e24 */ /* 0x000fe2000f8e00ff */
[----:B------:R-:W-:Y:S02]  /*119b0*/  UIMAD UR4, UR6, UR4, URZ ;  /* 0x00000004060472a4 */ /* 0x000fe4000f8e023f */
[----:B------:R-:W-:Y:S02]  /*119c0*/  UIADD3 UR7, UR11, UR7, URZ ;  /* 0x000000070b077290 */ /* 0x000fe4000fffe03f */
[----:B------:R-:W-:Y:S01]  /*119d0*/  UIMAD UR4, UR9, UR5, UR4 ;  /* 0x00000005090472a4 */ /* 0x000fe2000f8e0204 */
[----:B------:R-:W-:Y:S01]  /*119e0*/  MOV R14, UR12 ;  /* 0x0000000c000e7c02 */ /* 0x000fe20008000f00 */
[----:B-1----:R-:W-:-:S02]  /*119f0*/  IMAD R6, R6, c[0x0][0x550], R7 ;  /* 0x0001540006067a24 */ /* 0x002fc400078e0207 */
[----:B------:R-:W-:Y:S01]  /*11a00*/  UIADD3 UR4, UR13, UR4, URZ ;  /* 0x000000040d047290 */ /* 0x000fe2000fffe03f */
[----:B------:R-:W-:Y:S01]  /*11a10*/  IMAD.U32 R15, RZ, RZ, UR13 ;  /* 0x0000000dff0f7e24 */ /* 0x000fe2000f8e00ff */
[----:B--2---:R-:W-:Y:S01]  /*11a20*/  SHF.R.S32.HI R7, RZ, 0x1f, R2 ;  /* 0x0000001fff077819 */ /* 0x004fe20000011402 */
[----:B------:R-:W-:-:S03]  /*11a30*/  IMAD.U32 R17, RZ, RZ, UR7 ;  /* 0x00000007ff117e24 */ /* 0x000fc6000f8e00ff */
[CC--:B------:R-:W-:Y:S01]  /*11a40*/  LEA.HI R0, R7.reuse, R2.reuse, RZ, 0x5 ;  /* 0x0000000207007211 */ /* 0x0c0fe200078f28ff */
[----:B------:R-:W-:Y:S01]  /*11a50*/  IMAD.U32 R15, RZ, RZ, UR4 ;  /* 0x00000004ff0f7e24 */ /* 0x000fe2000f8e00ff */
[-C--:B------:R-:W-:Y:S01]  /*11a60*/  LEA.HI R7, R7, R2.reuse, RZ, 0x2 ;  /* 0x0000000207077211 */ /* 0x080fe200078f10ff */
[C---:B---3--:R-:W-:Y:S01]  /*11a70*/  IMAD.WIDE.U32 R16, R9.reuse, c[0x0][0x4d8], R16 ;  /* 0x0001360009107a25 */ /* 0x048fe200078e0010 */
[----:B------:R-:W-:Y:S02]  /*11a80*/  LOP3.LUT R11, R0, 0xffffffe0, RZ, 0xc0, !PT ;  /* 0xffffffe0000b7812 */ /* 0x000fe400078ec0ff */
[----:B------:R-:W-:Y:S01]  /*11a90*/  SHF.R.S32.HI R13, RZ, 0x5, R0 ;  /* 0x00000005ff0d7819 */ /* 0x000fe20000011400 */
[----:B------:R-:W-:Y:S01]  /*11aa0*/  IMAD.WIDE.U32 R14, R9, c[0x0][0x440], R14 ;  /* 0x00011000090e7a25 */ /* 0x000fe200078e000e */
[----:B------:R-:W-:Y:S02]  /*11ab0*/  SHF.R.S32.HI R0, RZ, 0x1f, R0 ;  /* 0x0000001fff007819 */ /* 0x000fe40000011400 */
[----:B------:R-:W-:Y:S01]  /*11ac0*/  LOP3.LUT R7, R7, 0xfffffffc, RZ, 0xc0, !PT ;  /* 0xfffffffc07077812 */ /* 0x000fe200078ec0ff */
[----:B------:R-:W-:Y:S01]  /*11ad0*/  IMAD.IADD R4, R2, 0x1, -R11 ;  /* 0x0000000102047824 */ /* 0x000fe200078e0a0b */
[----:B------:R-:W-:Y:S01]  /*11ae0*/  LEA.HI R0, R0, R13, RZ, 0x3 ;  /* 0x0000000d00007211 */ /* 0x000fe200078f18ff */
[----:B------:R-:W-:Y:S01]  /*11af0*/  IMAD.MOV.U32 R18, RZ, RZ, R16 ;  /* 0x000000ffff127224 */ /* 0x000fe200078e0010 */
[----:B------:R-:W-:-:S02]  /*11b00*/  IADD3 R7, -R7, R2, RZ ;  /* 0x0000000207077210 */ /* 0x000fc40007ffe1ff */
[----:B------:R-:W-:Y:S02]  /*11b10*/  LOP3.LUT R0, R0, 0xffffff8, RZ, 0xc0, !PT ;  /* 0x0ffffff800007812 */ /* 0x000fe400078ec0ff */
[----:B------:R-:W-:Y:S02]  /*11b20*/  SHF.R.S32.HI R11, RZ, 0x1f, R4 ;  /* 0x0000001fff0b7819 */ /* 0x000fe40000011404 */
[----:B------:R-:W-:Y:S01]  /*11b30*/  SHF.R.S32.HI R8, RZ, 0x1f, R9 ;  /* 0x0000001fff087819 */ /* 0x000fe20000011409 */
[----:B------:R-:W-:Y:S01]  /*11b40*/  IMAD.IADD R13, R13, 0x1, -R0 ;  /* 0x000000010d0d7824 */ /* 0x000fe200078e0a00 */
[----:B------:R-:W-:Y:S02]  /*11b50*/  LEA.HI R0, R7, R7, RZ, 0x1 ;  /* 0x0000000707007211 */ /* 0x000fe400078f08ff */
[----:B------:R-:W-:Y:S01]  /*11b60*/  LEA.HI R2, R11, R4, RZ, 0x2 ;  /* 0x000000040b027211 */ /* 0x000fe200078f10ff */
[----:B------:R-:W-:Y:S01]  /*11b70*/  IMAD.MOV.U32 R11, RZ, RZ, c[0x0][0x4e8] ;  /* 0x00013a00ff0b7624 */ /* 0x000fe200078e00ff */
[----:B------:R-:W-:-:S02]  /*11b80*/  LOP3.LUT R0, R0, 0x1ffffffe, RZ, 0xc0, !PT ;  /* 0x1ffffffe00007812 */ /* 0x000fc400078ec0ff */
[----:B------:R-:W-:Y:S02]  /*11b90*/  SHF.R.S32.HI R12, RZ, 0x2, R2 ;  /* 0x00000002ff0c7819 */ /* 0x000fe40000011402 */
[----:B------:R-:W-:Y:S01]  /*11ba0*/  IADD3 R0, R7, -R0, RZ ;  /* 0x8000000007007210 */ /* 0x000fe20007ffe0ff */
[----:B------:R-:W-:Y:S01]  /*11bb0*/  BAR.SYNC.DEFER_BLOCKING 0x1, 0x100 ;  /* 0x0044000000007b1d */ /* 0x000fe20000010000 */
[----:B------:R-:W-:Y:S01]  /*11bc0*/  ISETP.NE.AND P1, PT, R11, 0x1, PT ;  /* 0x000000010b00780c */ /* 0x000fe20003f25270 */
[----:B------:R-:W-:Y:S01]  /*11bd0*/  IMAD R13, R13, 0x10, R12 ;  /* 0x000000100d0d7824 */ /* 0x000fe200078e020c */
[----:B------:R-:W-:Y:S01]  /*11be0*/  MOV R20, R14 ;  /* 0x0000000e00147202 */ /* 0x000fe20000000f00 */
[----:B------:R-:W-:Y:S02]  /*11bf0*/  IMAD R12, R8, c[0x0][0x4d8], RZ ;  /* 0x00013600080c7a24 */ /* 0x000fe400078e02ff */
[----:B------:R-:W-:Y:S01]  /*11c00*/  IMAD R7, R0, 0x8, R13 ;  /* 0x0000000800077824 */ /* 0x000fe200078e020d */
[----:B------:R-:W-:Y:S01]  /*11c10*/  SHF.R.S32.HI R0, RZ, 0x1f, R6 ;  /* 0x0000001fff007819 */ /* 0x000fe20000011406 */
[----:B------:R-:W-:-:S02]  /*11c20*/  IMAD R8, R8, c[0x0][0x440], RZ ;  /* 0x0001100008087a24 */ /* 0x000fc400078e02ff */
[C---:B------:R-:W-:Y:S01]  /*11c30*/  IMAD R12, R9.reuse, c[0x0][0x4dc], R12 ;  /* 0x00013700090c7a24 */ /* 0x040fe200078e020c */
[C---:B----4-:R-:W-:Y:S01]  /*11c40*/  LEA R7, R10.reuse, R7, 0x7 ;  /* 0x000000070a077211 */ /* 0x050fe200078e38ff */
[----:B------:R-:W-:Y:S01]  /*11c50*/  IMAD R8, R9, c[0x0][0x444], R8 ;  /* 0x0001110009087a24 */ /* 0x000fe200078e0208 */
[----:B------:R-:W-:Y:S01]  /*11c60*/  LEA R10, R10, R13, 0x7 ;  /* 0x0000000d0a0a7211 */ /* 0x000fe200078e38ff */
[----:B------:R-:W-:Y:S01]  /*11c70*/  IMAD.IADD R19, R17, 0x1, R12 ;  /* 0x0000000111137824 */ /* 0x000fe200078e020c */
[----:B------:R-:W-:Y:S01]  /*11c80*/  MOV R9, R7 ;  /* 0x0000000700097202 */ /* 0x000fe20000000f00 */
[----:B------:R-:W-:Y:S02]  /*11c90*/  IMAD.IADD R21, R15, 0x1, R8 ;  /* 0x000000010f157824 */ /* 0x000fe400078e0208 */
[----:B------:R-:W-:-:S04]  /*11ca0*/  @P1 IMAD.HI.U32 R8, R7, c[0x0][0x4ec], RZ ;  /* 0x00013b0007081a27 */ /* 0x000fc800078e00ff */
        /* <DEDUP_REMOVED lines=11> */
[----:B------:R-:W-:-:S03]  /*11d60*/  IADD3 R14, P0, R9, R18, RZ ;  /* 0x00000012090e7210 */ /* 0x000fc60007f1e0ff */
[----:B------:R-:W-:Y:S01]  /*11d70*/  IMAD R0, R0, c[0x0][0x4e8], R7 ;  /* 0x00013a0000007a24 */ /* 0x000fe200078e0207 */
[----:B------:R-:W-:Y:S01]  /*11d80*/  @P1 SHF.R.U32.HI R8, RZ, c[0x0][0x4f0], R6 ;  /* 0x00013c00ff081a19 */ /* 0x000fe20000011606 */
[----:B------:R-:W-:Y:S01]  /*11d90*/  IMAD.IADD R21, R21, 0x1, R17 ;  /* 0x0000000115157824 */ /* 0x000fe200078e0211 */
[----:B------:R-:W-:Y:S01]  /*11da0*/  IADD3.X R15, R12, R19, R15, P0, !PT ;  /* 0x000000130c0f7210 */ /* 0x000fe200007fe40f */
[----:B------:R-:W-:Y:S01]  /*11db0*/  IMAD R11, R11, c[0x0][0x388], RZ ;  /* 0x0000e2000b0b7a24 */ /* 0x000fe200078e02ff */
[----:B------:R-:W-:Y:S01]  /*11dc0*/  SHF.R.S32.HI R6, RZ, 0x1f, R0 ;  /* 0x0000001fff067819 */ /* 0x000fe20000011400 */
[C---:B------:R-:W-:Y:S01]  /*11dd0*/  IMAD.WIDE.U32 R20, R8.reuse, c[0x0][0x430], R20 ;  /* 0x00010c0008147a25 */ /* 0x040fe200078e0014 */
[----:B------:R-:W-:Y:S02]  /*11de0*/  IADD3 R12, -R8, RZ, RZ ;  /* 0x000000ff080c7210 */ /* 0x000fe40007ffe1ff */
        /* <DEDUP_REMOVED lines=10> */
[----:B------:R-:W-:Y:S01]  /*11e90*/  SHFL.IDX PT, R16, R0, 0x1, 0x1c1f ;  /* 0x003c1f0000107f89 */ /* 0x000fe200000e0000 */
[----:B------:R-:W-:Y:S02]  /*11ea0*/  SHF.R.S32.HI R6, RZ, 0x1f, R12 ;  /* 0x0000001fff067819 */ /* 0x000fe4000001140c */
[----:B------:R-:W-:Y:S01]  /*11eb0*/  LEA.HI.X R9, R14, c[0x0][0x4ac], R9, 0x2, P0 ;  /* 0x00012b000e097a11 */ /* 0x000fe200000f1409 */
[----:B------:R-:W-:Y:S01]  /*11ec0*/  IMAD R7, R8, c[0x0][0x434], R7 ;  /* 0x00010d0008077a24 */ /* 0x000fe200078e0207 */
[----:B------:R-:W-:Y:S03]  /*11ed0*/  SHFL.IDX PT, R14, R0, RZ, 0x1c1f ;  /* 0x001c1fff000e7589 */ /* 0x000fe600000e0000 */
[----:B------:R-:W-:Y:S01]  /*11ee0*/  IMAD.IADD R21, R21, 0x1, R7 ;  /* 0x0000000115157824 */ /* 0x000fe200078e0207 */
[----:B------:R-:W1:Y:S01]  /*11ef0*/  SHFL.IDX PT, R15, R9, RZ, 0x1c1f ;  /* 0x001c1fff090f7589 */ /* 0x000e6200000e0000 */
[----:B------:R-:W-:Y:S01]  /*11f00*/  IMAD R7, R6, c[0x0][0x428], RZ ;  /* 0x00010a0006077a24 */ /* 0x000fe200078e02ff */
[----:B------:R-:W-:-:S02]  /*11f10*/  IADD3 R6, R10, 0x8, RZ ;  /* 0x000000080a067810 */ /* 0x000fc40007ffe0ff */
[----:B------:R2:W3:Y:S01]  /*11f20*/  SHFL.IDX PT, R17, R9, 0x1, 0x1c1f ;  /* 0x003c1f0009117f89 */ /* 0x0004e200000e0000 */
[----:B------:R-:W-:Y:S01]  /*11f30*/  IMAD R7, R12, c[0x0][0x42c], R7 ;  /* 0x00010b000c077a24 */ /* 0x000fe200078e0207 */
[----:B------:R-:W-:Y:S01]  /*11f40*/  ISETP.GE.OR P1, PT, R6, R11, P1 ;  /* 0x0000000b0600720c */ /* 0x000fe20000f26670 */
[----:B------:R-:W-:-:S05]  /*11f50*/  IMAD.WIDE.U32 R12, R12, c[0x0][0x428], R20 ;  /* 0x00010a000c0c7a25 */ /* 0x000fca00078e0014 */
[----:B------:R-:W-:Y:S02]  /*11f60*/  IADD3 R8, R13, R7, RZ ;  /* 0x000000070d087210 */ /* 0x000fe40007ffe0ff */
[----:B------:R-:W-:-:S04]  /*11f70*/  LEA R7, P0, R12, c[0x0][0x400], 0x2 ;  /* 0x000100000c077a11 */ /* 0x000fc800078010ff */
[----:B------:R-:W-:Y:S02]  /*11f80*/  LEA.HI.X R8, R12, c[0x0][0x404], R8, 0x2, P0 ;  /* 0x000101000c087a11 */ /* 0x000fe400000f1408 */
[----:B------:R4:W4:Y:S01]  /*11f90*/  SHFL.IDX PT, R12, R7, RZ, 0x1c1f ;  /* 0x001c1fff070c7589 */ /* 0x00092200000e0000 */
[----:B------:R-:W-:-:S03]  /*11fa0*/  ISETP.GE.AND P0, PT, R6, R11, PT ;  /* 0x0000000b0600720c */ /* 0x000fc60003f06270 */
[----:B-1----:R1:W-:Y:S01]  /*11fb0*/  @!P2 ST.E [R14.64], R3 ;  /* 0x000000030e00a985 */ /* 0x0023e2000c10190e */
[----:B--2---:R-:W-:-:S03]  /*11fc0*/  LOP3.LUT R9, R2, 0x7ffffffc, RZ, 0xc0, !PT ;  /* 0x7ffffffc02097812 */ /* 0x004fc600078ec0ff */
[----:B---3--:R1:W-:Y:S01]  /*11fd0*/  @!P1 ST.E [R16.64], R5 ;  /* 0x0000000510009985 */ /* 0x0083e2000c10190e */
[----:B------:R-:W-:Y:S01]  /*11fe0*/  ISETP.GE.AND P1, PT, R10, R11, PT ;  /* 0x0000000b0a00720c */ /* 0x000fe20003f26270 */
[----:B------:R-:W-:Y:S02]  /*11ff0*/  IMAD.IADD R9, R4, 0x1, -R9 ;  /* 0x0000000104097824 */ /* 0x000fe400078e0a09 */
[----:B------:R1:W2:Y:S03]  /*12000*/  SHFL.IDX PT, R13, R8, RZ, 0x1c1f ;  /* 0x001c1fff080d7589 */ /* 0x0002a600000e0000 */
[----:B------:R-:W-:-:S07]  /*12010*/  SHF.L.U32 R9, R9, 0x1, RZ ;  /* 0x0000000109097819 */ /* 0x000fce00000006ff */
[----:B------:R-:W-:Y:S05]  /*12020*/  @P1 BRA `(.L_x_60) ;  /* 0x000005d000001947 */ /* 0x000fea0003800000 */
[C---:B-1----:R-:W-:Y:S02]  /*12030*/  IADD3 R5, R9.reuse, 0x8, RZ ;  /* 0x0000000809057810 */ /* 0x042fe40007ffe0ff */
[C---:B------:R-:W-:Y:S02]  /*12040*/  IADD3 R3, R9.reuse, 0x10, RZ ;  /* 0x0000001009037810 */ /* 0x040fe40007ffe0ff */
[----:B------:R-:W-:Y:S02]  /*12050*/  IADD3 R2, R9, 0x18, RZ ;  /* 0x0000001809027810 */ /* 0x000fe40007ffe0ff */
[----:B------:R-:W-:Y:S02]  /*12060*/  ISETP.GE.AND P3, PT, R5, c[0x0][0x3c8], PT ;  /* 0x0000f20005007a0c */ /* 0x000fe40003f66270 */
[----:B------:R-:W-:Y:S02]  /*12070*/  ISETP.GE.AND P2, PT, R3, c[0x0][0x3c8], PT ;  /* 0x0000f20003007a0c */ /* 0x000fe40003f46270 */
[----:B------:R-:W-:-:S02]  /*12080*/  ISETP.GE.AND P1, PT, R2, c[0x0][0x3c8], PT ;  /* 0x0000f20002007a0c */ /* 0x000fc40003f26270 */
[C---:B------:R-:W-:Y:S02]  /*12090*/  ISETP.GE.AND P4, PT, R9.reuse, c[0x0][0x3c8], PT ;  /* 0x0000f20009007a0c */ /* 0x040fe40003f86270 */
[C---:B------:R-:W-:Y:S02]  /*120a0*/  IADD3 R0, R9.reuse, 0x20, RZ ;  /* 0x0000002009007810 */ /* 0x040fe40007ffe0ff */
[----:B------:R-:W-:Y:S02]  /*120b0*/  IADD3 R16, R9, 0x28, RZ ;  /* 0x0000002809107810 */ /* 0x000fe40007ffe0ff */
[----:B------:R-:W-:Y:S02]  /*120c0*/  ISETP.GE.AND P6, PT, R0, c[0x0][0x3c8], PT ;  /* 0x0000f20000007a0c */ /* 0x000fe40003fc6270 */
[----:B------:R-:W-:Y:S02]  /*120d0*/  @!P3 LEA.HI R5, R5, R5, RZ, 0x1 ;  /* 0x000000050505b211 */ /* 0x000fe400078f08ff */
[----:B------:R-:W-:-:S02]  /*120e0*/  @!P2 LEA.HI R3, R3, R3, RZ, 0x1 ;  /* 0x000000030303a211 */ /* 0x000fc400078f08ff */
[----:B------:R-:W-:Y:S01]  /*120f0*/  @!P1 LEA.HI R2, R2, R2, RZ, 0x1 ;  /* 0x0000000202029211 */ /* 0x000fe200078f08ff */
[--C-:B--2-4-:R-:W-:Y:S01]  /*12100*/  @!P4 IMAD.WIDE R10, R9, 0x4, R12.reuse ;  /* 0x00000004090ac825 */ /* 0x114fe200078e020c */
[----:B------:R-:W-:Y:S02]  /*12110*/  @!P3 LOP3.LUT R5, R5, 0xfffffffe, RZ, 0xc0, !PT ;  /* 0xfffffffe0505b812 */ /* 0x000fe400078ec0ff */
        /* <DEDUP_REMOVED lines=28> */
[--C-:B------:R-:W-:Y:S01]  /*122e0*/  @!P6 IMAD.WIDE R4, R5, 0x4, R12.reuse ;  /* 0x000000040504e825 */ /* 0x100fe200078e020c */
[----:B------:R-:W-:Y:S02]  /*122f0*/  @!P2 LOP3.LUT R17, R17, 0xfffffffe, RZ, 0xc0, !PT ;  /* 0xfffffffe1111a812 */ /* 0x000fe400078ec0ff */
[----:B------:R-:W-:Y:S02]  /*12300*/  IADD3 R0, R9, 0x50, RZ ;  /* 0x0000005009007810 */ /* 0x000fe40007ffe0ff */
[----:B------:R2:W-:Y:S01]  /*12310*/  @!P6 ST.E.64 [R4.64], R96 ;  /* 0x000000600400e985 */ /* 0x0005e2000c101b0e */
[----:B------:R-:W-:Y:S01]  /*12320*/  @!P1 LEA.HI R2, R2, R2, RZ, 0x1 ;  /* 0x0000000202029211 */ /* 0x000fe200078f08ff */
[----:B------:R-:W-:Y:S01]  /*12330*/  @!P2 IMAD.WIDE R16, R17, 0x4, R12 ;  /* 0x000000041110a825 */ /* 0x000fe200078e020c */
[----:B------:R-:W-:-:S02]  /*12340*/  IADD3 R6, R9, 0x58, RZ ;  /* 0x0000005809067810 */ /* 0x000fc40007ffe0ff */
[----:B------:R-:W-:Y:S01]  /*12350*/  ISETP.GE.AND P6, PT, R0, c[0x0][0x3c8], PT ;  /* 0x0000f20000007a0c */ /* 0x000fe20003fc6270 */
[----:B-1----:R-:W-:-:S12]  /*12360*/  @!P5 IMAD.WIDE R10, R15, 0x4, R12 ;  /* 0x000000040f0ad825 */ /* 0x002fd800078e020c */
[----:B------:R-:W-:Y:S01]  /*12370*/  @!P6 LEA.HI R0, R0, R0, RZ, 0x1 ;  /* 0x000000000000e211 */ /* 0x000fe200078f08ff */
[----:B------:R-:W-:Y:S01]  /*12380*/  @!P4 IMAD.WIDE R14, R19, 0x4, R12 ;  /* 0x00000004130ec825 */ /* 0x000fe200078e020c */
[----:B------:R-:W-:Y:S01]  /*12390*/  IADD3 R19, R9, 0x60, RZ ;  /* 0x0000006009137810 */ /* 0x000fe20007ffe0ff */
[----:B------:R1:W-:Y:S01]  /*123a0*/  @!P5 ST.E.64 [R10.64], R92 ;  /* 0x0000005c0a00d985 */ /* 0x0003e2000c101b0e */
[----:B------:R-:W-:-:S03]  /*123b0*/  ISETP.GE.AND P5, PT, R6, c[0x0][0x3c8], PT ;  /* 0x0000f20006007a0c */ /* 0x000fc60003fa6270 */
[----:B------:R3:W-:Y:S01]  /*123c0*/  @!P4 ST.E.64 [R14.64], R88 ;  /* 0x000000580e00c985 */ /* 0x0007e2000c101b0e */
[----:B------:R-:W-:Y:S02]  /*123d0*/  ISETP.GE.AND P4, PT, R19, c[0x0][0x3c8], PT ;  /* 0x0000f20013007a0c */ /* 0x000fe40003f86270 */
[----:B--2---:R-:W-:Y:S01]  /*123e0*/  @!P1 LOP3.LUT R5, R2, 0xfffffffe, RZ, 0xc0, !PT ;  /* 0xfffffffe02059812 */ /* 0x004fe200078ec0ff */
[----:B------:R-:W-:-:S04]  /*123f0*/  @!P3 IMAD.WIDE R2, R3, 0x4, R12 ;  /* 0x000000040302b825 */ /* 0x000fc800078e020c */
[----:B------:R-:W-:Y:S01]  /*12400*/  @!P1 IMAD.WIDE R4, R5, 0x4, R12 ;  /* 0x0000000405049825 */ /* 0x000fe200078e020c */
[----:B------:R2:W-:Y:S01]  /*12410*/  @!P3 ST.E.64 [R2.64], R84 ;  /* 0x000000540200b985 */ /* 0x0005e2000c101b0e */
[----:B------:R-:W-:Y:S02]  /*12420*/  ISETP.GE.AND P3, PT, R18, c[0x0][0x3c8], PT ;  /* 0x0000f20012007a0c */ /* 0x000fe40003f66270 */
[----:B------:R-:W-:Y:S01]  /*12430*/  @!P5 LEA.HI R6, R6, R6, RZ, 0x1 ;  /* 0x000000060606d211 */ /* 0x000fe200078f08ff */
[----:B------:R-:W-:Y:S01]  /*12440*/  @!P2 ST.E.64 [R16.64], R80 ;  /* 0x000000501000a985 */ /* 0x000fe2000c101b0e */
[----:B------:R-:W-:-:S03]  /*12450*/  @!P4 LEA.HI R19, R19, R19, RZ, 0x1 ;  /* 0x000000131313c211 */ /* 0x000fc600078f08ff */
[----:B------:R4:W-:Y:S01]  /*12460*/  @!P1 ST.E.64 [R4.64], R76 ;  /* 0x0000004c04009985 */ /* 0x0009e2000c101b0e */
[----:B------:R-:W-:-:S05]  /*12470*/  @!P4 LOP3.LUT R19, R19, 0xfffffffe, RZ, 0xc0, !PT ;  /* 0xfffffffe1313c812 */ /* 0x000fca00078ec0ff */
[----:B------:R-:W-:Y:S02]  /*12480*/  @!P3 LEA.HI R18, R18, R18, RZ, 0x1 ;  /* 0x000000121212b211 */ /* 0x000fe400078f08ff */
[C---:B-1----:R-:W-:Y:S02]  /*12490*/  IADD3 R11, R9.reuse, 0x70, RZ ;  /* 0x00000070090b7810 */ /* 0x042fe40007ffe0ff */
[----:B------:R-:W-:Y:S02]  /*124a0*/  IADD3 R10, R9, 0x78, RZ ;  /* 0x00000078090a7810 */ /* 0x000fe40007ffe0ff */
[----:B------:R-:W-:Y:S02]  /*124b0*/  ISETP.GE.AND P2, PT, R11, c[0x0][0x3c8], PT ;  /* 0x0000f2000b007a0c */ /* 0x000fe40003f46270 */
[----:B------:R-:W-:Y:S02]  /*124c0*/  ISETP.GE.AND P1, PT, R10, c[0x0][0x3c8], PT ;  /* 0x0000f2000a007a0c */ /* 0x000fe40003f26270 */
[----:B---3--:R-:W-:Y:S01]  /*124d0*/  @!P3 LOP3.LUT R15, R18, 0xfffffffe, RZ, 0xc0, !PT ;  /* 0xfffffffe120fb812 */ /* 0x008fe200078ec0ff */
[----:B------:R-:W-:Y:S01]  /*124e0*/  @!P4 IMAD.WIDE R18, R19, 0x4, R12 ;  /* 0x000000041312c825 */ /* 0x000fe200078e020c */
[----:B--2---:R-:W-:-:S03]  /*124f0*/  @!P6 LOP3.LUT R3, R0, 0xfffffffe, RZ, 0xc0, !PT ;  /* 0xfffffffe0003e812 */ /* 0x004fc600078ec0ff */
[----:B------:R-:W-:-:S04]  /*12500*/  @!P3 IMAD.WIDE R14, R15, 0x4, R12 ;  /* 0x000000040f0eb825 */ /* 0x000fc800078e020c */
[----:B------:R-:W-:Y:S01]  /*12510*/  @!P2 LEA.HI R11, R11, R11, RZ, 0x1 ;  /* 0x0000000b0b0ba211 */ /* 0x000fe200078f08ff */
[--C-:B------:R-:W-:Y:S01]  /*12520*/  @!P6 IMAD.WIDE R2, R3, 0x4, R12.reuse ;  /* 0x000000040302e825 */ /* 0x100fe200078e020c */
[----:B------:R-:W-:Y:S02]  /*12530*/  @!P1 LEA.HI R10, R10, R10, RZ, 0x1 ;  /* 0x0000000a0a0a9211 */ /* 0x000fe400078f08ff */
[----:B----4-:R-:W-:Y:S02]  /*12540*/  @!P5 LOP3.LUT R5, R6, 0xfffffffe, RZ, 0xc0, !PT ;  /* 0xfffffffe0605d812 */ /* 0x010fe400078ec0ff */
[----:B------:R-:W-:Y:S01]  /*12550*/  @!P2 LOP3.LUT R11, R11, 0xfffffffe, RZ, 0xc0, !PT ;  /* 0xfffffffe0b0ba812 */ /* 0x000fe200078ec0ff */
[----:B------:R1:W-:Y:S01]  /*12560*/  @!P6 ST.E.64 [R2.64], R72 ;  /* 0x000000480200e985 */ /* 0x0003e2000c101b0e */
[----:B------:R-:W-:Y:S01]  /*12570*/  @!P1 LOP3.LUT R17, R10, 0xfffffffe, RZ, 0xc0, !PT ;  /* 0xfffffffe0a119812 */ /* 0x000fe200078ec0ff */
[----:B------:R-:W-:-:S04]  /*12580*/  @!P5 IMAD.WIDE R4, R5, 0x4, R12 ;  /* 0x000000040504d825 */ /* 0x000fc800078e020c */
[--C-:B------:R-:W-:Y:S01]  /*12590*/  @!P2 IMAD.WIDE R10, R11, 0x4, R12.reuse ;  /* 0x000000040b0aa825 */ /* 0x100fe200078e020c */
[----:B------:R1:W-:Y:S03]  /*125a0*/  @!P5 ST.E.64 [R4.64], R68 ;  /* 0x000000440400d985 */ /* 0x0003e6000c101b0e */
[----:B------:R-:W-:Y:S01]  /*125b0*/  @!P1 IMAD.WIDE R12, R17, 0x4, R12 ;  /* 0x00000004110c9825 */ /* 0x000fe200078e020c */
[----:B------:R1:W-:Y:S04]  /*125c0*/  @!P4 ST.E.64 [R18.64], R52 ;  /* 0x000000341200c985 */ /* 0x0003e8000c101b0e */
[----:B------:R1:W-:Y:S04]  /*125d0*/  @!P3 ST.E.64 [R14.64], R56 ;  /* 0x000000380e00b985 */ /* 0x0003e8000c101b0e */
[----:B------:R1:W-:Y:S04]  /*125e0*/  @!P2 ST.E.64 [R10.64], R60 ;  /* 0x0000003c0a00a985 */ /* 0x0003e8000c101b0e */
[----:B------:R1:W-:Y:S02]  /*125f0*/  @!P1 ST.E.64 [R12.64], R64 ;  /* 0x000000400c009985 */ /* 0x0003e4000c101b0e */
.L_x_60:
[----:B------:R-:W-:Y:S05]  /*12600*/  BSYNC B0 ;  /* 0x0000000000007941 */ /* 0x000fea0003800000 */
.L_x_59:
[----:B-1----:R1:W3:Y:S04]  /*12610*/  SHFL.IDX PT, R5, R8, 0x1, 0x1c1f ;  /* 0x003c1f0008057f89 */ /* 0x0022e800000e0000 */
[----:B------:R1:W4:Y:S01]  /*12620*/  SHFL.IDX PT, R4, R7, 0x1, 0x1c1f ;  /* 0x003c1f0007047f89 */ /* 0x00032200000e0000 */
[----:B------:R-:W-:Y:S05]  /*12630*/  @P0 EXIT ;  /* 0x000000000000094d */ /* 0x000fea0003800000 */
[C---:B------:R-:W-:Y:S02]  /*12640*/  ISETP.GE.AND P0, PT, R9.reuse, c[0x0][0x3c8], PT ;  /* 0x0000f20009007a0c */ /* 0x040fe40003f06270 */
[----:B------:R-:W-:-:S02]  /*12650*/  IADD3 R2, R9, 0x8, RZ ;  /* 0x0000000809027810 */ /* 0x000fc40007ffe0ff */
[C---:B------:R-:W-:Y:S02]  /*12660*/  IADD3 R0, R9.reuse, 0x10, RZ ;  /* 0x0000001009007810 */ /* 0x040fe40007ffe0ff */
[----:B------:R-:W-:Y:S02]  /*12670*/  ISETP.GE.AND P6, PT, R2, c[0x0][0x3c8], PT ;  /* 0x0000f20002007a0c */ /* 0x000fe40003fc6270 */
[----:B------:R-:W-:Y:S02]  /*12680*/  ISETP.GE.AND P5, PT, R0, c[0x0][0x3c8], PT ;  /* 0x0000f20000007a0c */ /* 0x000fe40003fa6270 */
[C---:B------:R-:W-:Y:S02]  /*12690*/  IADD3 R10, R9.reuse, 0x18, RZ ;  /* 0x00000018090a7810 */ /* 0x040fe40007ffe0ff */
[C---:B-1----:R-:W-:Y:S01]  /*126a0*/  IADD3 R8, R9.reuse, 0x20, RZ ;  /* 0x0000002009087810 */ /* 0x042fe20007ffe0ff */
[C---:B--234-:R-:W-:Y:S01]  /*126b0*/  @!P0 IMAD.WIDE R12, R9.reuse, 0x4, R4 ;  /* 0x00000004090c8825 */ /* 0x05cfe200078e0204 */
        /* <DEDUP_REMOVED lines=8> */
[----:B------:R-:W-:Y:S02]  /*12740*/  @!P6 LEA.HI R2, R2, R2, RZ, 0x1 ;  /* 0x000000020202e211 */ /* 0x000fe400078f08ff */
[----:B------:R-:W-:Y:S02]  /*12750*/  ISETP.GE.AND P0, PT, R3, c[0x0][0x3c8], PT ;  /* 0x0000f20003007a0c */ /* 0x000fe40003f06270 */
        /* <DEDUP_REMOVED lines=11> */
[----:B------:R-:W-:Y:S01]  /*12810*/  IADD3 R2, R9, 0x40, RZ ;  /* 0x0000004009027810 */ /* 0x000fe20007ffe0ff */
[----:B------:R-:W-:Y:S01]  /*12820*/  @!P4 IMAD.WIDE R10, R11, 0x4, R4 ;  /* 0x000000040b0ac825 */ /* 0x000fe200078e0204 */
[----:B------:R-:W-:-:S02]  /*12830*/  @!P3 LOP3.LUT R17, R8, 0xfffffffe, RZ, 0xc0, !PT ;  /* 0xfffffffe0811b812 */ /* 0x000fc400078ec0ff */
[----:B------:R-:W-:Y:S01]  /*12840*/  IADD3 R0, R9, 0x48, RZ ;  /* 0x0000004809007810 */ /* 0x000fe20007ffe0ff */
[----:B------:R-:W-:Y:S01]  /*12850*/  @!P5 IMAD.WIDE R12, R13, 0x4, R4 ;  /* 0x000000040d0cd825 */ /* 0x000fe200078e0204 */
[----:B------:R-:W-:Y:S02]  /*12860*/  @!P2 LOP3.LUT R7, R7, 0xfffffffe, RZ, 0xc0, !PT ;  /* 0xfffffffe0707a812 */ /* 0x000fe400078ec0ff */
[----:B------:R-:W-:Y:S02]  /*12870*/  @!P0 LOP3.LUT R3, R3, 0xfffffffe, RZ, 0xc0, !PT ;  /* 0xfffffffe03038812 */ /* 0x000fe400078ec0ff */
[----:B------:R1:W-:Y:S01]  /*12880*/  @!P5 ST.E.64 [R12.64], R106 ;  /* 0x0000006a0c00d985 */ /* 0x0003e2000c101b0e */
[----:B------:R-:W-:Y:S02]  /*12890*/  ISETP.GE.AND P6, PT, R2, c[0x0][0x3c8], PT ;  /* 0x0000f20002007a0c */ /* 0x000fe40003fc6270 */
[----:B------:R-:W-:Y:S01]  /*128a0*/  ISETP.GE.AND P5, PT, R0, c[0x0][0x3c8], PT ;  /* 0x0000f20000007a0c */ /* 0x000fe20003fa6270 */
[----:B------:R3:W-:Y:S01]  /*128b0*/  @!P4 ST.E.64 [R10.64], R102 ;  /* 0x000000660a00c985 */ /* 0x0007e2000c101b0e */
[----:B------:R-:W-:-:S02]  /*128c0*/  IADD3 R20, R9, 0x50, RZ ;  /* 0x0000005009147810 */ /* 0x000fc40007ffe0ff */
[C---:B------:R-:W-:Y:S02]  /*128d0*/  IADD3 R19, R9.reuse, 0x58, RZ ;  /* 0x0000005809137810 */ /* 0x040fe40007ffe0ff */
[C---:B------:R-:W-:Y:S02]  /*128e0*/  IADD3 R18, R9.reuse, 0x60, RZ ;  /* 0x0000006009127810 */ /* 0x040fe40007ffe0ff */
[----:B------:R-:W-:Y:S02]  /*128f0*/  IADD3 R8, R9, 0x68, RZ ;  /* 0x0000006809087810 */ /* 0x000fe40007ffe0ff */
[----:B------:R-:W-:Y:S01]  /*12900*/  ISETP.GE.AND P4, PT, R20, c[0x0][0x3c8], PT ;  /* 0x0000f20014007a0c */ /* 0x000fe20003f86270 */
[--C-:B--2---:R-:W-:Y:S01]  /*12910*/  @!P3 IMAD.WIDE R14, R17, 0x4, R4.reuse ;  /* 0x00000004110eb825 */ /* 0x104fe200078e0204 */
[----:B------:R-:W-:Y:S02]  /*12920*/  @!P6 LEA.HI R2, R2, R2, RZ, 0x1 ;  /* 0x000000020202e211 */ /* 0x000fe400078f08ff */
[----:B------:R-:W-:Y:S01]  /*12930*/  @!P5 LEA.HI R0, R0, R0, RZ, 0x1 ;  /* 0x000000000000d211 */ /* 0x000fe200078f08ff */
[----:B------:R-:W-:Y:S01]  /*12940*/  @!P0 IMAD.WIDE R16, R3, 0x4, R4 ;  /* 0x0000000403108825 */ /* 0x000fe200078e0204 */
[----:B------:R2:W-:Y:S01]  /*12950*/  @!P3 ST.E.64 [R14.64], R98 ;  /* 0x000000620e00b985 */ /* 0x0005e2000c101b0e */
[----:B------:R-:W-:-:S02]  /*12960*/  IADD3 R3, R9, 0x70, RZ ;  /* 0x0000007009037810 */ /* 0x000fc40007ffe0ff */
[----:B------:R-:W-:Y:S02]  /*12970*/  ISETP.GE.AND P3, PT, R19, c[0x0][0x3c8], PT ;  /* 0x0000f20013007a0c */ /* 0x000fe40003f66270 */
[----:B------:R-:W-:Y:S02]  /*12980*/  IADD3 R9, R9, 0x78, RZ ;  /* 0x0000007809097810 */ /* 0x000fe40007ffe0ff */
[----:B------:R-:W-:Y:S02]  /*12990*/  @!P4 LEA.HI R20, R20, R20, RZ, 0x1 ;  /* 0x000000141414c211 */ /* 0x000fe400078f08ff */
[----:B-1----:R-:W-:Y:S01]  /*129a0*/  @!P1 LOP3.LUT R13, R6, 0xfffffffe, RZ, 0xc0, !PT ;  /* 0xfffffffe060d9812 */ /* 0x002fe200078ec0ff */
[----:B------:R-:W-:Y:S01]  /*129b0*/  @!P2 IMAD.WIDE R6, R7, 0x4, R4 ;  /* 0x000000040706a825 */ /* 0x000fe200078e0204 */
[----:B---3--:R-:W-:-:S03]  /*129c0*/  @!P5 LOP3.LUT R11, R0, 0xfffffffe, RZ, 0xc0, !PT ;  /* 0xfffffffe000bd812 */ /* 0x008fc600078ec0ff */
[--C-:B------:R-:W-:Y:S01]  /*129d0*/  @!P1 IMAD.WIDE R12, R13, 0x4, R4.reuse ;  /* 0x000000040d0c9825 */ /* 0x100fe200078e0204 */
[----:B------:R1:W-:Y:S01]  /*129e0*/  @!P2 ST.E.64 [R6.64], R94 ;  /* 0x0000005e0600a985 */ /* 0x0003e2000c101b0e */
[----:B------:R-:W-:Y:S02]  /*129f0*/  ISETP.GE.AND P2, PT, R18, c[0x0][0x3c8], PT ;  /* 0x0000f20012007a0c */ /* 0x000fe40003f46270 */
[----:B------:R-:W-:Y:S01]  /*12a00*/  @!P3 LEA.HI R19, R19, R19, RZ, 0x1 ;  /* 0x000000131313b211 */ /* 0x000fe200078f08ff */
[----:B------:R3:W-:Y:S01]  /*12a10*/  @!P1 ST.E.64 [R12.64], R90 ;  /* 0x0000005a0c009985 */ /* 0x0007e2000c101b0e */
[----:B------:R-:W-:Y:S01]  /*12a20*/  ISETP.GE.AND P1, PT, R8, c[0x0][0x3c8], PT ;  /* 0x0000f20008007a0c */ /* 0x000fe20003f26270 */
[----:B------:R-:W-:Y:S01]  /*12a30*/  @!P5 IMAD.WIDE R10, R11, 0x4, R4 ;  /* 0x000000040b0ad825 */ /* 0x000fe200078e0204 */
[----:B------:R-:W-:Y:S01]  /*12a40*/  @!P3 LOP3.LUT R19, R19, 0xfffffffe, RZ, 0xc0, !PT ;  /* 0xfffffffe1313b812 */ /* 0x000fe200078ec0ff */
[----:B------:R4:W-:Y:S01]  /*12a50*/  @!P0 ST.E.64 [R16.64], R86 ;  /* 0x0000005610008985 */ /* 0x0009e2000c101b0e */
[----:B------:R-:W-:-:S05]  /*12a60*/  ISETP.GE.AND P0, PT, R3, c[0x0][0x3c8], PT ;  /* 0x0000f20003007a0c */ /* 0x000fca0003f06270 */
[----:B------:R-:W-:-:S04]  /*12a70*/  @!P2 LEA.HI R18, R18, R18, RZ, 0x1 ;  /* 0x000000121212a211 */ /* 0x000fc800078f08ff */
[----:B------:R-:W-:Y:S02]  /*12a80*/  @!P1 LEA.HI R8, R8, R8, RZ, 0x1 ;  /* 0x0000000808089211 */ /* 0x000fe400078f08ff */
[----:B--2---:R-:W-:Y:S02]  /*12a90*/  @!P2 LOP3.LUT R15, R18, 0xfffffffe, RZ, 0xc0, !PT ;  /* 0xfffffffe120fa812 */ /* 0x004fe400078ec0ff */
[----:B------:R-:W-:-:S04]  /*12aa0*/  @!P0 LEA.HI R3, R3, R3, RZ, 0x1 ;  /* 0x0000000303038211 */ /* 0x000fc800078f08ff */
[----:B------:R-:W-:Y:S02]  /*12ab0*/  @!P0 LOP3.LUT R3, R3, 0xfffffffe, RZ, 0xc0, !PT ;  /* 0xfffffffe03038812 */ /* 0x000fe400078ec0ff */
[----:B-1----:R-:W-:-:S03]  /*12ac0*/  @!P6 LOP3.LUT R7, R2, 0xfffffffe, RZ, 0xc0, !PT ;  /* 0xfffffffe0207e812 */ /* 0x002fc600078ec0ff */
        /* <DEDUP_REMOVED lines=22> */
.L_x_58:
        /* <DEDUP_REMOVED lines=50> */
.L_x_61:
        /* <DEDUP_REMOVED lines=11> */
.L_x_1337:


//--------------------- .text._ZN7cutlass13device_kernelIN5flash19enable_sm80_to_sm89INS1_16FlashAttnFwdSm80INS1_25CollectiveMainloopFwdSm80ILi8ELi1ELb1EN4cute5tupleIJNS5_1CILi128EEES8_S8_EEELi128ENS_6half_tEfNS_4arch4Sm80ELb1ELb0ELb1ELb0ELb0ELb0ELb1ELb1EEENS1_21CollectiveEpilogueFwdIS9_NS6_IJNS7_ILi1EEESF_SF_EEESA_SC_Li256ELb0ELb1ELb1ELb0EEENS1_30DynamicPersistentTileSchedulerILi256ELi256ELb1ELb1ELb0EEEEEEEEEvNT_6ParamsE --------------------------
	.section	.text._ZN7cutlass13device_kernelIN5flash19enable_sm80_to_sm89INS1_16FlashAttnFwdSm80INS1_25CollectiveMainloopFwdSm80ILi8ELi1ELb1EN4cute5tupleIJNS5_1CILi128EEES8_S8_EEELi128ENS_6half_tEfNS_4arch4Sm80ELb1ELb0ELb1ELb0ELb0ELb0ELb1ELb1EEENS1_21CollectiveEpilogueFwdIS9_NS6_IJNS7_ILi1EEESF_SF_EEESA_SC_Li256ELb0ELb1ELb1ELb0EEENS1_30DynamicPersistentTileSchedulerILi256ELi256ELb1ELb1ELb0EEEEEEEEEvNT_6ParamsE,"ax",@progbits
	.sectioninfo	@"SHI_REGISTERS=255"
	.align	128
.text._ZN7cutlass13device_kernelIN5flash19enable_sm80_to_sm89INS1_16FlashAttnFwdSm80INS1_25CollectiveMainloopFwdSm80ILi8ELi1ELb1EN4cute5tupleIJNS5_1CILi128EEES8_S8_EEELi128ENS_6half_tEfNS_4arch4Sm80ELb1ELb0ELb1ELb0ELb0ELb0ELb1ELb1EEENS1_21CollectiveEpilogueFwdIS9_NS6_IJNS7_ILi1EEESF_SF_EEESA_SC_Li256ELb0ELb1ELb1ELb0EEENS1_30DynamicPersistentTileSchedulerILi256ELi256ELb1ELb1ELb0EEEEEEEEEvNT_6ParamsE:
        .type           _ZN7cutlass13device_kernelIN5flash19enable_sm80_to_sm89INS1_16FlashAttnFwdSm80INS1_25CollectiveMainloopFwdSm80ILi8ELi1ELb1EN4cute5tupleIJNS5_1CILi128EEES8_S8_EEELi128ENS_6half_tEfNS_4arch4Sm80ELb1ELb0ELb1ELb0ELb0ELb0ELb1ELb1EEENS1_21CollectiveEpilogueFwdIS9_NS6_IJNS7_ILi1EEESF_SF_EEESA_SC_Li256ELb0ELb1ELb1ELb0EEENS1_30DynamicPersistentTileSchedulerILi256ELi256ELb1ELb1ELb0EEEEEEEEEvNT_6ParamsE,@function
        .size           _ZN7cutlass13device_kernelIN5flash19enable_sm80_to_sm89INS1_16FlashAttnFwdSm80INS1_25CollectiveMainloopFwdSm80ILi8ELi1ELb1EN4cute5tupleIJNS5_1CILi128EEES8_S8_EEELi128ENS_6half_tEfNS_4arch4Sm80ELb1ELb0ELb1ELb0ELb0ELb0ELb1ELb1EEENS1_21CollectiveEpilogueFwdIS9_NS6_IJNS7_ILi1EEESF_SF_EEESA_SC_Li256ELb0ELb1ELb1ELb0EEENS1_30DynamicPersistentTileSchedulerILi256ELi256ELb1ELb1ELb0EEEEEEEEEvNT_6ParamsE,(.L_x_1338 - _ZN7cutlass13device_kernelIN5flash19enable_sm80_to_sm89INS1_16FlashAttnFwdSm80INS1_25CollectiveMainloopFwdSm80ILi8ELi1ELb1EN4cute5tupleIJNS5_1CILi128EEES8_S8_EEELi128ENS_6half_tEfNS_4arch4Sm80ELb1ELb0ELb1ELb0ELb0ELb0ELb1ELb1EEENS1_21CollectiveEpilogueFwdIS9_NS6_IJNS7_ILi1EEESF_SF_EEESA_SC_Li256ELb0ELb1ELb1ELb0EEENS1_30DynamicPersistentTileSchedulerILi256ELi256ELb1ELb1ELb0EEEEEEEEEvNT_6ParamsE)
        .other          _ZN7cutlass13device_kernelIN5flash19enable_sm80_to_sm89INS1_16FlashAttnFwdSm80INS1_25CollectiveMainloopFwdSm80ILi8ELi1ELb1EN4cute5tupleIJNS5_1CILi128EEES8_S8_EEELi128ENS_6half_tEfNS_4arch4Sm80ELb1ELb0ELb1ELb0ELb0ELb0ELb1ELb1EEENS1_21CollectiveEpilogueFwdIS9_NS6_IJNS7_ILi1EEESF_SF_EEESA_SC_Li256ELb0ELb1ELb1ELb0EEENS1_30DynamicPersistentTileSchedulerILi256ELi256ELb1ELb1ELb0EEEEEEEEEvNT_6ParamsE,@"STO_CUDA_ENTRY STV_DEFAULT"
_ZN7cutlass13device_kernelIN5flash19enable_sm80_to_sm89INS1_16FlashAttnFwdSm80INS1_25CollectiveMainloopFwdSm80ILi8ELi1ELb1EN4cute5tupleIJNS5_1CILi128EEES8_S8_EEELi128ENS_6half_tEfNS_4arch4Sm80ELb1ELb0ELb1ELb0ELb0ELb0ELb1ELb1EEENS1_21CollectiveEpilogueFwdIS9_NS6_IJNS7_ILi1EEESF_SF_EEESA_SC_Li256ELb0ELb1ELb1ELb0EEENS1_30DynamicPersistentTileSchedulerILi256ELi256ELb1ELb1ELb0EEEEEEEEEvNT_6ParamsE:
[----:B------:R-:W-:-:S03]  /*0000*/  MOV R1, c[0x0][0x28] ;  /* 0x00000a0000017a02 */ /* 0x000fc60000000f00 */
[----:B------:R-:W1:Y:S01]  /*0010*/  S2R R17, SR_TID.X ;  /* 0x0000000000117919 */ /* 0x000e620000002100 */
[----:B------:R-:W-:-:S03]  /*0020*/  IADD3 R1, R1, -0x68, RZ ;  /* 0xffffff9801017810 */ /* 0x000fc60007ffe0ff */
[----:B------:R-:W2:Y:S01]  /*0030*/  S2R R13, SR_CTAID.X ;  /* 0x00000000000d7919 */ /* 0x000ea20000002500 */
[----:B-1----:R-:W-:-:S05]  /*0040*/  SHF.R.U32.HI R2, RZ, 0x5, R17 ;  /* 0x00000005ff027819 */ /* 0x002fca0000011611 */
[----:B------:R-:W1:Y:S02]  /*0050*/  SHFL.IDX PT, R0, R2, RZ, 0x1f ;  /* 0x00001fff02007589 */ /* 0x000e6400000e0000 */
[----:B-1----:R-:W-:Y:S02]  /*0060*/  ISETP.GE.AND P0, PT, R0, 0x1, PT ;  /* 0x000000010000780c */ /* 0x002fe40003f06270 */
[----:B------:R1:W-:Y:S11]  /*0070*/  STL [R1+0x58], R0 ;  /* 0x0000580001007387 */ /* 0x0003f60000100800 */
[----:B------:R-:W-:Y:S06]  /*0080*/  @P0 BAR.ARV 0x4, 0x100 ;  /* 0x0104000000000b1d */ /* 0x000fec0000002000 */
[----:B--2---:R-:W-:-:S13]  /*0090*/  ISETP.GE.AND P0, PT, R13, c[0x0][0x538], PT ;  /* 0x00014e000d007a0c */ /* 0x004fda0003f06270 */
[----:B------:R-:W-:Y:S05]  /*00a0*/  @P0 EXIT ;  /* 0x000000000000094d */ /* 0x000fea0003800000 */
[----:B-1----:R-:W-:Y:S01]  /*00b0*/  SHF.R.S32.HI R11, RZ, 0x1f, R17 ;  /* 0x0000001fff0b7819 */ /* 0x002fe20000011411 */
[----:B------:R-:W-:Y:S01]  /*00c0*/  IMAD.MOV.U32 R206, RZ, RZ, 0x20 ;  /* 0x00000020ffce7424 */ /* 0x000fe200078e00ff */
[----:B------:R-:W-:Y:S01]  /*00d0*/  ULDC.64 UR6, c[0x0][0x118] ;  /* 0x0000460000067ab9 */ /* 0x000fe20000000a00 */
[----:B------:R-:W-:Y:S01]  /*00e0*/  IMAD.MOV.U32 R223, RZ, RZ, 0x10 ;  /* 0x00000010ffdf7424 */ /* 0x000fe200078e00ff */
[CC--:B------:R-:W-:Y:S02]  /*00f0*/  LEA.HI R2, R11.reuse, R17.reuse, RZ, 0x4 ;  /* 0x000000110b027211 */ /* 0x0c0fe400078f20ff */
[CC--:B------:R-:W-:Y:S02]  /*0100*/  LEA.HI R0, R11.reuse, R17.reuse, RZ, 0x2 ;  /* 0x000000110b007211 */ /* 0x0c0fe400078f10ff */
[----:B------:R-:W-:Y:S02]  /*0110*/  SHF.R.S32.HI R3, RZ, 0x4, R2 ;  /* 0x00000004ff037819 */ /* 0x000fe40000011402 */
[----:B------:R-:W-:-:S02]  /*0120*/  LEA.HI R10, R11, R17, RZ, 0x3 ;  /* 0x000000110b0a7211 */ /* 0x000fc400078f18ff */
[----:B------:R-:W-:Y:S02]  /*0130*/  LOP3.LUT R4, R0, 0xfffffffc, RZ, 0xc0, !PT ;  /* 0xfffffffc00047812 */ /* 0x000fe400078ec0ff */
[C---:B------:R-:W-:Y:S02]  /*0140*/  LOP3.LUT R0, R2.reuse, 0xfffffff0, RZ, 0xc0, !PT ;  /* 0xfffffff002007812 */ /* 0x040fe400078ec0ff */
[----:B------:R-:W-:Y:S01]  /*0150*/  LEA.HI R2, R2, R3, RZ, 0x1 ;  /* 0x0000000302027211 */ /* 0x000fe200078f08ff */
[C---:B------:R-:W-:Y:S01]  /*0160*/  IMAD.IADD R4, R17.reuse, 0x1, -R4 ;  /* 0x0000000111047824 */ /* 0x040fe200078e0a04 */
[----:B------:R-:W-:Y:S01]  /*0170*/  SHF.R.S32.HI R16, RZ, 0x3, R10 ;  /* 0x00000003ff107819 */ /* 0x000fe2000001140a */
[----:B------:R-:W-:Y:S01]  /*0180*/  IMAD.IADD R5, R17, 0x1, -R0 ;  /* 0x0000000111057824 */ /* 0x000fe200078e0a00 */
[----:B------:R-:W-:Y:S02]  /*0190*/  LOP3.LUT R6, R10, 0xfffffff8, RZ, 0xc0, !PT ;  /* 0xfffffff80a067812 */ /* 0x000fe400078ec0ff */
[----:B------:R-:W-:Y:S01]  /*01a0*/  LOP3.LUT R0, R2, 0xfffffffe, RZ, 0xc0, !PT ;  /* 0xfffffffe02007812 */ /* 0x000fe200078ec0ff */
[----:B------:R-:W-:-:S02]  /*01b0*/  IMAD.SHL.U32 R7, R16, 0x40, RZ ;  /* 0x0000004010077824 */ /* 0x000fc400078e00ff */
[----:B------:R-:W-:Y:S02]  /*01c0*/  IMAD.IADD R6, R17, 0x1, -R6 ;  /* 0x0000000111067824 */ /* 0x000fe400078e0a06 */
[----:B------:R-:W-:Y:S01]  /*01d0*/  IMAD.IADD R9, R3, 0x1, -R0 ;  /* 0x0000000103097824 */ /* 0x000fe200078e0a00 */
[----:B------:R-:W-:Y:S01]  /*01e0*/  LEA.HI R0, R4, R4, RZ, 0x1 ;  /* 0x0000000404007211 */ /* 0x000fe200078f08ff */
[C---:B------:R-:W-:Y:S01]  /*01f0*/  IMAD.SHL.U32 R14, R6.reuse, 0x8, RZ ;  /* 0x00000008060e7824 */ /* 0x040fe200078e00ff */
[----:B------:R-:W-:Y:S01]  /*0200*/  LOP3.LUT R2, R7, 0x1c0, RZ, 0xc0, !PT ;  /* 0x000001c007027812 */ /* 0x000fe200078ec0ff */
[----:B------:R-:W-:Y:S01]  /*0210*/  IMAD.SHL.U32 R8, R6, 0x40, RZ ;  /* 0x0000004006087824 */ /* 0x000fe200078e00ff */
[----:B------:R-:W-:Y:S02]  /*0220*/  SHF.R.S32.HI R7, RZ, 0x1f, R5 ;  /* 0x0000001fff077819 */ /* 0x000fe40000011405 */
[----:B------:R-:W-:Y:S01]  /*0230*/  LOP3.LUT R0, R0, 0x1ffffffe, RZ, 0xc0, !PT ;  /* 0x1ffffffe00007812 */ /* 0x000fe200078ec0ff */
[----:B------:R-:W-:Y:S01]  /*0240*/  STL [R1+0x40], R14 ;  /* 0x0000400e01007387 */ /* 0x000fe20000100800 */
[----:B------:R-:W-:-:S02]  /*0250*/  LOP3.LUT R3, R2, 0x38, R14, 0xf8, !PT ;  /* 0x0000003802037812 */ /* 0x000fc400078ef80e */
[----:B------:R-:W-:Y:S01]  /*0260*/  SHF.R.U32.HI R2, RZ, 0x3, R2 ;  /* 0x00000003ff027819 */ /* 0x000fe20000011602 */
[----:B------:R-:W-:Y:S01]  /*0270*/  IMAD.IADD R12, R4, 0x1, -R0 ;  /* 0x00000001040c7824 */ /* 0x000fe200078e0a00 */
[----:B------:R-:W-:Y:S02]  /*0280*/  LEA.HI R200, R7, R5, RZ, 0x3 ;  /* 0x0000000507c87211 */ /* 0x000fe400078f18ff */
[----:B------:R-:W-:Y:S02]  /*0290*/  LOP3.LUT R7, R3, R2, RZ, 0x3c, !PT ;  /* 0x0000000203077212 */ /* 0x000fe400078e3cff */
[C---:B------:R-:W-:Y:S01]  /*02a0*/  LOP3.LUT R0, R200.reuse, 0xfffffff8, RZ, 0xc0, !PT ;  /* 0xfffffff8c8007812 */ /* 0x040fe200078ec0ff */
[----:B------:R-:W-:Y:S01]  /*02b0*/  IMAD.SHL.U32 R200, R200, 0x40, RZ ;  /* 0x00000040c8c87824 */ /* 0x000fe200078e00ff */
[----:B------:R-:W-:Y:S02]  /*02c0*/  LOP3.LUT R2, R8, 0x1c0, RZ, 0xc0, !PT ;  /* 0x000001c008027812 */ /* 0x000fe400078ec0ff */
[----:B------:R-:W-:Y:S01]  /*02d0*/  LEA.HI R4, R11, R17, RZ, 0x6 ;  /* 0x000000110b047211 */ /* 0x000fe200078f30ff */
[----:B------:R-:W-:Y:S01]  /*02e0*/  IMAD.IADD R5, R5, 0x1, -R0 ;  /* 0x0000000105057824 */ /* 0x000fe200078e0a00 */
[----:B------:R-:W-:-:S02]  /*02f0*/  LOP3.LUT R3, R2, 0x8, R10, 0xf8, !PT ;  /* 0x0000000802037812 */ /* 0x000fc400078ef80a */
[----:B------:R-:W-:Y:S01]  /*0300*/  SHF.R.U32.HI R2, RZ, 0x3, R2 ;  /* 0x00000003ff027819 */ /* 0x000fe20000011602 */
[----:B------:R-:W-:Y:S01]  /*0310*/  IMAD.SHL.U32 R0, R4, 0x8, RZ ;  /* 0x0000000804007824 */ /* 0x000fe200078e00ff */
[----:B------:R-:W-:Y:S01]  /*0320*/  LEA.HI R8, R11, R17, RZ, 0x5 ;  /* 0x000000110b087211 */ /* 0x000fe200078f28ff */
[----:B------:R-:W-:Y:S01]  /*0330*/  IMAD.SHL.U32 R4, R5, 0x40, RZ ;  /* 0x0000004005047824 */ /* 0x000fe200078e00ff */
[----:B------:R-:W-:Y:S01]  /*0340*/  LOP3.LUT R201, R3, R2, RZ, 0x3c, !PT ;  /* 0x0000000203c97212 */ /* 0x000fe200078e3cff */
[----:B------:R-:W-:Y:S01]  /*0350*/  IMAD.SHL.U32 R3, R9, 0x8, RZ ;  /* 0x0000000809037824 */ /* 0x000fe200078e00ff */
[----:B------:R-:W-:Y:S02]  /*0360*/  LOP3.LUT R2, R8, 0xffffffe0, RZ, 0xc0, !PT ;  /* 0xffffffe008027812 */ /* 0x000fe400078ec0ff */
[----:B------:R-:W-:Y:S01]  /*0370*/  LOP3.LUT R228, R7, 0x7ffffe00, R0, 0xf8, !PT ;  /* 0x7ffffe0007e47812 */ /* 0x000fe200078ef800 */
[----:B------:R-:W-:Y:S01]  /*0380*/  IMAD R201, R9, 0x200, R201 ;  /* 0x0000020009c97824 */ /* 0x000fe200078e02c9 */
[----:B------:R-:W-:Y:S01]  /*0390*/  LOP3.LUT R0, R4, 0x1c0, RZ, 0xc0, !PT ;  /* 0x000001c004007812 */ /* 0x000fe200078ec0ff */
[----:B------:R-:W-:Y:S01]  /*03a0*/  IMAD.IADD R10, R17, 0x1, -R2 ;  /* 0x00000001110a7824 */ /* 0x000fe200078e0a02 */
[--C-:B------:R-:W-:Y:S01]  /*03b0*/  SHF.R.S32.HI R224, RZ, 0x5, R8.reuse ;  /* 0x00000005ffe07819 */ /* 0x100fe20000011408 */
[----:B------:R-:W-:Y:S01]  /*03c0*/  IMAD.SHL.U32 R228, R228, 0x2, RZ ;  /* 0x00000002e4e47824 */ /* 0x000fe200078e00ff */
[----:B------:R-:W-:-:S02]  /*03d0*/  SHF.R.S32.HI R4, RZ, 0x1f, R8 ;  /* 0x0000001fff047819 */ /* 0x000fc40000011408 */
[----:B------:R-:W-:Y:S02]  /*03e0*/  LOP3.LUT R3, R0, 0x8, R3, 0xf8, !PT ;  /* 0x0000000800037812 */ /* 0x000fe400078ef803 */
[----:B------:R-:W-:Y:S02]  /*03f0*/  SHF.R.U32.HI R2, RZ, 0x3, R0 ;  /* 0x00000003ff027819 */ /* 0x000fe40000011600 */
[----:B------:R-:W-:Y:S02]  /*0400*/  LEA.HI R0, R4, R224, RZ, 0x3 ;  /* 0x000000e004007211 */ /* 0x000fe400078f18ff */
[----:B------:R-:W-:Y:S02]  /*0410*/  SHF.R.S32.HI R7, RZ, 0x1f, R10 ;  /* 0x0000001fff077819 */ /* 0x000fe4000001140a */
[----:B------:R-:W-:Y:S02]  /*0420*/  LOP3.LUT R0, R0, 0xffffff8, RZ, 0xc0, !PT ;  /* 0x0ffffff800007812 */ /* 0x000fe400078ec0ff */
[----:B------:R-:W-:-:S02]  /*0430*/  LOP3.LUT R4, R3, R2, RZ, 0x3c, !PT ;  /* 0x0000000203047212 */ /* 0x000fc400078e3cff */
[----:B------:R-:W-:Y:S01]  /*0440*/  LEA.HI R3, R7, R10, RZ, 0x2 ;  /* 0x0000000a07037211 */ /* 0x000fe200078f10ff */
[----:B------:R-:W-:Y:S01]  /*0450*/  IMAD.IADD R2, R224, 0x1, -R0 ;  /* 0x00000001e0027824 */ /* 0x000fe200078e0a00 */
[----:B------:R-:W-:Y:S02]  /*0460*/  R2P PR, R5, 0x6 ;  /* 0x0000000605007804 */ /* 0x000fe40000000000 */
[----:B------:R-:W-:Y:S02]  /*0470*/  SHF.R.S32.HI R0, RZ, 0x2, R3 ;  /* 0x00000002ff007819 */ /* 0x000fe40000011403 */
[----:B------:R-:W-:Y:S02]  /*0480*/  LOP3.LUT R3, R3, 0x7ffffffc, RZ, 0xc0, !PT ;  /* 0x7ffffffc03037812 */ /* 0x000fe400078ec0ff */
[----:B------:R-:W-:Y:S01]  /*0490*/  LOP3.LUT R200, R4, 0x7ffffe00, R200, 0xf8, !PT ;  /* 0x7ffffe0004c87812 */ /* 0x000fe200078ef8c8 */
[----:B------:R-:W-:Y:S01]  /*04a0*/  IMAD R8, R2, 0x10, R0 ;  /* 0x0000001002087824 */ /* 0x000fe200078e0200 */
[----:B------:R-:W-:Y:S01]  /*04b0*/  IADD3 R0, R14, 0x40, RZ ;  /* 0x000000400e007810 */ /* 0x000fe20007ffe0ff */
[C---:B------:R-:W-:Y:S01]  /*04c0*/  IMAD R4, R6.reuse, 0x20, R16 ;  /* 0x0000002006047824 */ /* 0x040fe200078e0210 */
[----:B------:R-:W-:Y:S01]  /*04d0*/  LOP3.LUT P3, RZ, R6, 0x2, RZ, 0xc0, !PT ;  /* 0x0000000206ff7812 */ /* 0x000fe2000786c0ff */
[----:B------:R-:W-:Y:S01]  /*04e0*/  IMAD.IADD R3, R10, 0x1, -R3 ;  /* 0x000000010a037824 */ /* 0x000fe200078e0a03 */
[----:B------:R-:W-:Y:S01]  /*04f0*/  SHF.R.S32.HI R0, RZ, 0x1f, R0 ;  /* 0x0000001fff007819 */ /* 0x000fe20000011400 */
[----:B------:R-:W-:Y:S01]  /*0500*/  STL [R1+0x5c], R8 ;  /* 0x00005c0801007387 */ /* 0x000fe20000100800 */
[----:B------:R-:W-:Y:S01]  /*0510*/  LEA R200, R200, 0x100, 0x1 ;  /* 0x00000100c8c87811 */ /* 0x000fe200078e08ff */
[----:B------:R-:W-:Y:S01]  /*0520*/  IMAD.SHL.U32 R3, R3, 0x2, RZ ;  /* 0x0000000203037824 */ /* 0x000fe200078e00ff */
[----:B------:R-:W-:Y:S01]  /*0530*/  SEL R5, R206, 0xffffffe0, !P2 ;  /* 0xffffffe0ce057807 */ /* 0x000fe20005000000 */
[----:B------:R-:W-:Y:S01]  /*0540*/  STL [R1+0x4c], R13 ;  /* 0x00004c0d01007387 */ /* 0x000fe20000100800 */
[----:B------:R-:W-:Y:S01]  /*0550*/  IMAD.MOV.U32 R2, RZ, RZ, 0x40 ;  /* 0x00000040ff027424 */ /* 0x000fe200078e00ff */
[----:B------:R-:W-:Y:S01]  /*0560*/  LOP3.LUT P0, RZ, R6, 0x4, RZ, 0xc0, !PT ;  /* 0x0000000406ff7812 */ /* 0x000fe2000780c0ff */
[----:B------:R-:W-:Y:S01]  /*0570*/  IMAD R224, R224, 0x800, R200 ;  /* 0x00000800e0e07824 */ /* 0x000fe200078e02c8 */
[----:B------:R-:W-:Y:S01]  /*0580*/  STL [R1+0x60], R4 ;  /* 0x0000600401007387 */ /* 0x000fe20000100800 */
[----:B------:R-:W-:-:S02]  /*0590*/  LEA R201, R201, 0x8100, 0x1 ;  /* 0x00008100c9c97811 */ /* 0x000fc400078e08ff */
[----:B------:R-:W-:Y:S01]  /*05a0*/  SEL R223, R223, 0xfffffff0, !P1 ;  /* 0xfffffff0dfdf7807 */ /* 0x000fe20004800000 */
[----:B------:R1:W-:Y:S01]  /*05b0*/  STL [R1+0x50], R0 ;  /* 0x0000500001007387 */ /* 0x0003e20000100800 */
[----:B------:R-:W-:Y:S02]  /*05c0*/  SEL R206, R206, 0xffffffe0, !P1 ;  /* 0xffffffe0cece7807 */ /* 0x000fe40004800000 */
[----:B------:R-:W-:Y:S01]  /*05d0*/  SEL R202, R2, 0xffffffc0, !P0 ;  /* 0xffffffc002ca7807 */ /* 0x000fe20004000000 */
[----:B------:R-:W-:Y:S01]  /*05e0*/  STL [R1+0x30], R3 ;  /* 0x0000300301007387 */ /* 0x000fe20000100800 */
[----:B------:R-:W-:Y:S01]  /*05f0*/  IADD3 R207, R201, 0x20, RZ ;  /* 0x00000020c9cf7810 */ /* 0x000fe20007ffe0ff */
[----:B------:R-:W-:Y:S01]  /*0600*/  IMAD.IADD R223, R223, 0x1, R5 ;  /* 0x00000001dfdf7824 */ /* 0x000fe200078e0205 */
[C---:B------:R-:W-:Y:S01]  /*0610*/  @P3 IADD3 R207, R201.reuse, -0x20, RZ ;  /* 0xffffffe0c9cf3810 */ /* 0x040fe20007ffe0ff */
[----:B------:R-:W-:Y:S02]  /*0620*/  IMAD.IADD R225, R206, 0x1, R224 ;  /* 0x00000001cee17824 */ /* 0x000fe400078e02e0 */
[----:B------:R-:W-:Y:S01]  /*0630*/  IMAD.IADD R205, R201, 0x1, R202 ;  /* 0x00000001c9cd7824 */ /* 0x000fe200078e02ca */
[C---:B------:R-:W-:Y:S01]  /*0640*/  IADD3 R222, R207.reuse, 0x800, RZ ;  /* 0x00000800cfde7810 */ /* 0x040fe20007ffe0ff */
[----:B------:R-:W-:Y:S01]  /*0650*/  IMAD.IADD R204, R200, 0x1, R206 ;  /* 0x00000001c8cc7824 */ /* 0x000fe200078e02ce */
[C---:B------:R-:W-:Y:S01]  /*0660*/  IADD3 R221, R207.reuse, 0x1000, RZ ;  /* 0x00001000cfdd7810 */ /* 0x040fe20007ffe0ff */
[----:B------:R-:W-:Y:S01]  /*0670*/  IMAD.IADD R202, R202, 0x1, R207 ;  /* 0x00000001caca7824 */ /* 0x000fe200078e02cf */
[----:B------:R-:W-:Y:S01]  /*0680*/  IADD3 R220, R207, 0x1800, RZ ;  /* 0x00001800cfdc7810 */ /* 0x000fe20007ffe0ff */
[----:B------:R-:W-:Y:S01]  /*0690*/  IMAD R223, R223, 0x2, R200 ;  /* 0x00000002dfdf7824 */ /* 0x000fe200078e02c8 */
[----:B------:R-:W-:-:S02]  /*06a0*/  IADD3 R219, R207, 0x2000, RZ ;  /* 0x00002000cfdb7810 */ /* 0x000fc40007ffe0ff */
[C---:B------:R-:W-:Y:S02]  /*06b0*/  IADD3 R218, R207.reuse, 0x2800, RZ ;  /* 0x00002800cfda7810 */ /* 0x040fe40007ffe0ff */
[C---:B------:R-:W-:Y:S02]  /*06c0*/  IADD3 R217, R207.reuse, 0x3000, RZ ;  /* 0x00003000cfd97810 */ /* 0x040fe40007ffe0ff */
[C---:B------:R-:W-:Y:S01]  /*06d0*/  IADD3 R216, R207.reuse, 0x3800, RZ ;  /* 0x00003800cfd87810 */ /* 0x040fe20007ffe0ff */
[----:B-1----:R-:W-:Y:S01]  /*06e0*/  IMAD R0, R12, 0x8, R8 ;  /* 0x000000080c007824 */ /* 0x002fe200078e0208 */
[C---:B------:R-:W-:Y:S02]  /*06f0*/  IADD3 R215, R207.reuse, 0x4000, RZ ;  /* 0x00004000cfd77810 */ /* 0x040fe40007ffe0ff */
[C---:B------:R-:W-:Y:S02]  /*0700*/  IADD3 R214, R207.reuse, 0x4800, RZ ;  /* 0x00004800cfd67810 */ /* 0x040fe40007ffe0ff */
[----:B------:R1:W-:Y:S01]  /*0710*/  STL [R1+0x54], R0 ;  /* 0x0000540001007387 */ /* 0x0003e20000100800 */
[----:B------:R-:W-:-:S02]  /*0720*/  IADD3 R213, R207, 0x5000, RZ ;  /* 0x00005000cfd57810 */ /* 0x000fc40007ffe0ff */
[C---:B------:R-:W-:Y:S02]  /*0730*/  IADD3 R212, R207.reuse, 0x5800, RZ ;  /* 0x00005800cfd47810 */ /* 0x040fe40007ffe0ff */
[C---:B------:R-:W-:Y:S02]  /*0740*/  IADD3 R211, R207.reuse, 0x6000, RZ ;  /* 0x00006000cfd37810 */ /* 0x040fe40007ffe0ff */
[C---:B------:R-:W-:Y:S02]  /*0750*/  IADD3 R210, R207.reuse, 0x6800, RZ ;  /* 0x00006800cfd27810 */ /* 0x040fe40007ffe0ff */
[C---:B------:R-:W-:Y:S02]  /*0760*/  IADD3 R209, R207.reuse, 0x7000, RZ ;  /* 0x00007000cfd17810 */ /* 0x040fe40007ffe0ff */
[----:B------:R-:W-:Y:S02]  /*0770*/  IADD3 R208, R207, 0x7800, RZ ;  /* 0x00007800cfd07810 */ /* 0x000fe40007ffe0ff */
[----:B-1----:R-:W-:-:S04]  /*0780*/  SEL R0, R2, 0xffffffc0, !P2 ;  /* 0xffffffc002007807 */ /* 0x002fc80005000000 */
[----:B------:R-:W-:Y:S01]  /*0790*/  IADD3 R206, R0, R200, R206 ;  /* 0x000000c800ce7210 */ /* 0x000fe20007ffe0ce */
[----:B------:R-:W-:Y:S02]  /*07a0*/  IMAD.IADD R203, R200, 0x1, R0 ;  /* 0x00000001c8cb7824 */ /* 0x000fe400078e0200 */
[C---:B------:R-:W-:Y:S02]  /*07b0*/  IMAD.IADD R227, R0.reuse, 0x1, R224 ;  /* 0x0000000100e37824 */ /* 0x040fe400078e02e0 */
[----:B------:R-:W-:Y:S02]  /*07c0*/  IMAD.IADD R226, R0, 0x1, R225 ;  /* 0x0000000100e27824 */ /* 0x000fe400078e02e1 */
.L_x_87:
[----:B------:R-:W2:Y:S01]  /*07d0*/  LDL R4, [R1+0x4c] ;  /* 0x00004c0001047983 */ /* 0x000ea20000100800 */
[----:B------:R-:W-:Y:S01]  /*07e0*/  IMAD.MOV.U32 R0, RZ, RZ, c[0x0][0x560] ;  /* 0x00015800ff007624 */ /* 0x000fe200078e00ff */
[----:B------:R-:W-:Y:S01]  /*07f0*/  YIELD ;  /* 0x0000000000007946 */ /* 0x000fe20003800000 */
[----:B------:R-:W-:Y:S03]  /*0800*/  BSSY B0, `(.L_x_62) ;  /* 0x0000016000007945 */ /* 0x000fe60003800000 */
[----:B------:R-:W-:-:S13]  /*0810*/  ISETP.NE.AND P0, PT, R0, 0x1, PT ;  /* 0x000000010000780c */ /* 0x000fda0003f05270 */
[----:B--2---:R-:W-:Y:S01]  /*0820*/  @P0 IMAD.HI.U32 R0, R4, c[0x0][0x564], RZ ;  /* 0x0001590004000a27 */ /* 0x004fe200078e00ff */
[----:B------:R-:W-:-:S04]  /*0830*/  MOV R3, R4 ;  /* 0x0000000400037202 */ /* 0x000fc80000000f00 */
[----:B------:R-:W-:-:S04]  /*0840*/  @P0 SHF.R.U32.HI R3, RZ, c[0x0][0x568], R0 ;  /* 0x00015a00ff030a19 */ /* 0x000fc80000011600 */
[----:B------:R-:W-:Y:S01]  /*0850*/  ISETP.GE.AND P0, PT, R3, c[0x0][0x578], PT ;  /* 0x00015e0003007a0c */ /* 0x000fe20003f06270 */
[----:B------:R-:W-:-:S04]  /*0860*/  IMAD.MOV R2, RZ, RZ, -R3 ;  /* 0x000000ffff027224 */ /* 0x000fc800078e0a03 */
[----:B------:R-:W-:-:S08]  /*0870*/  IMAD R2, R2, c[0x0][0x560], R4 ;  /* 0x0001580002027a24 */ /* 0x000fd000078e0204 */
[----:B------:R-:W-:Y:S05]  /*0880*/  @!P0 BRA `(.L_x_63) ;  /* 0x0000007000008947 */ /* 0x000fea0003800000 */
[----:B------:R-:W-:-:S04]  /*0890*/  MOV R0, c[0x0][0x56c] ;  /* 0x00015b0000007a02 */ /* 0x000fc80000000f00 */
[----:B------:R-:W-:Y:S02]  /*08a0*/  ISETP.NE.AND P0, PT, R0, 0x1, PT ;  /* 0x000000010000780c */ /* 0x000fe40003f05270 */
[----:B------:R-:W-:-:S11]  /*08b0*/  MOV R0, R2 ;  /* 0x0000000200007202 */ /* 0x000fd60000000f00 */
[----:B------:R-:W-:-:S05]  /*08c0*/  @P0 IMAD.HI.U32 R4, R2, c[0x0][0x570], RZ ;  /* 0x00015c0002040a27 */ /* 0x000fca00078e00ff */
[----:B------:R-:W-:-:S05]  /*08d0*/  @P0 SHF.R.U32.HI R0, RZ, c[0x0][0x574], R4 ;  /* 0x00015d00ff000a19 */ /* 0x000fca0000011604 */
[----:B------:R-:W-:Y:S01]  /*08e0*/  IMAD R4, R0, c[0x0][0x56c], RZ ;  /* 0x00015b0000047a24 */ /* 0x000fe200078e02ff */
[----:B------:R-:W-:Y:S05]  /*08f0*/  BRA `(.L_x_64) ;  /* 0x0000006000007947 */ /* 0x000fea0003800000 */
.L_x_63:
[----:B------:R-:W-:-:S04]  /*0900*/  MOV R0, c[0x0][0x554] ;  /* 0x0001550000007a02 */ /* 0x000fc80000000f00 */
[----:B------:R-:W-:Y:S02]  /*0910*/  ISETP.NE.AND P0, PT, R0, 0x1, PT ;  /* 0x000000010000780c */ /* 0x000fe40003f05270 */
[----:B------:R-:W-:-:S11]  /*0920*/  MOV R0, R2 ;  /* 0x0000000200007202 */ /* 0x000fd60000000f00 */
[----:B------:R-:W-:-:S05]  /*0930*/  @P0 IMAD.HI.U32 R4, R2, c[0x0][0x558], RZ ;  /* 0x0001560002040a27 */ /* 0x000fca00078e00ff */
[----:B------:R-:W-:-:S05]  /*0940*/  @P0 SHF.R.U32.HI R0, RZ, c[0x0][0x55c], R4 ;  /* 0x00015700ff000a19 */ /* 0x000fca0000011604 */
[----:B------:R-:W-:Y:S02]  /*0950*/  IMAD R4, R0, c[0x0][0x554], RZ ;  /* 0x0001550000047a24 */ /* 0x000fe400078e02ff */
.L_x_64:
[----:B------:R-:W-:Y:S05]  /*0960*/  BSYNC B0 ;  /* 0x0000000000007941 */ /* 0x000fea0003800000 */
.L_x_62:
[----:B------:R-:W-:Y:S01]  /*0970*/  IMAD.MOV.U32 R5, RZ, RZ, c[0x0][0x53c] ;  /* 0x00014f00ff057624 */ /* 0x000fe200078e00ff */
[----:B------:R-:W-:Y:S01]  /*0980*/  ULDC UR5, c[0x0][0x1d0] ;  /* 0x0000740000057ab9 */ /* 0x000fe20000000800 */
[----:B------:R-:W-:Y:S01]  /*0990*/  IMAD.MOV.U32 R11, RZ, RZ, R0 ;  /* 0x000000ffff0b7224 */ /* 0x000fe200078e0000 */
[----:B------:R-:W-:Y:S01]  /*09a0*/  UIADD3 UR5, UR5, 0x7f, URZ ;  /* 0x0000007f05057890 */ /* 0x000fe2000fffe03f */
[----:B------:R-:W-:Y:S01]  /*09b0*/  IMAD.MOV.U32 R17, RZ, RZ, c[0x0][0x2c4] ;  /* 0x0000b100ff117624 */ /* 0x000fe200078e00ff */
[----:B------:R-:W-:Y:S01]  /*09c0*/  ISETP.NE.AND P0, PT, R5, 0x1, PT ;  /* 0x000000010500780c */ /* 0x000fe20003f05270 */
[----:B------:R-:W-:Y:S01]  /*09d0*/  IMAD.MOV.U32 R7, RZ, RZ, c[0x0][0x548] ;  /* 0x00015200ff077624 */ /* 0x000fe200078e00ff */
[----:B------:R-:W-:Y:S01]  /*09e0*/  LOP3.LUT R5, RZ, R0, RZ, 0x33, !PT ;  /* 0x00000000ff057212 */ /* 0x000fe200078e33ff */
[----:B------:R-:W-:Y:S01]  /*09f0*/  IMAD.IADD R4, R2, 0x1, -R4 ;  /* 0x0000000102047824 */ /* 0x000fe200078e0a04 */
[----:B------:R-:W-:Y:S01]  /*0a00*/  ISETP.NE.AND P3, PT, R17, 0x1, PT ;  /* 0x000000011100780c */ /* 0x000fe20003f65270 */
[----:B------:R-:W-:Y:S01]  /*0a10*/  USHF.R.S32.HI UR4, URZ, 0x1f, UR5 ;  /* 0x0000001f3f047899 */ /* 0x000fe20008011405 */
[----:B------:R-:W-:Y:S01]  /*0a20*/  BSSY B0, `(.L_x_65) ;  /* 0x000003f000007945 */ /* 0x000fe20003800000 */
[----:B------:R-:W-:-:S02]  /*0a30*/  IMAD R3, R3, c[0x0][0x554], R4 ;  /* 0x0001550003037a24 */ /* 0x000fc400078e0204 */
[----:B------:R-:W-:Y:S01]  /*0a40*/  ULEA.HI UR4, UR4, UR5, URZ, 0x7 ;  /* 0x0000000504047291 */ /* 0x000fe2000f8f383f */
[----:B------:R-:W-:Y:S02]  /*0a50*/  IMAD.MOV.U32 R2, RZ, RZ, RZ ;  /* 0x000000ffff027224 */ /* 0x000fe400078e00ff */
[----:B------:R-:W-:Y:S01]  /*0a60*/  IMAD.MOV.U32 R20, RZ, RZ, R3 ;  /* 0x000000ffff147224 */ /* 0x000fe200078e0003 */
[----:B------:R-:W-:Y:S01]  /*0a70*/  USHF.R.S32.HI UR4, URZ, 0x7, UR4 ;  /* 0x000000073f047899 */ /* 0x000fe20008011404 */
[----:B------:R-:W-:Y:S01]  /*0a80*/  @P0 IMAD.HI.U32 R6, R0, c[0x0][0x540], RZ ;  /* 0x0001500000060a27 */ /* 0x000fe200078e00ff */
[----:B------:R-:W-:-:S04]  /*0a90*/  IADD3 R0, R5, c[0x0][0x53c], RZ ;  /* 0x00014f0005007a10 */ /* 0x000fc80007ffe0ff */
[----:B------:R-:W-:Y:S01]  /*0aa0*/  @P0 SHF.R.U32.HI R11, RZ, c[0x0][0x544], R6 ;  /* 0x00015100ff0b0a19 */ /* 0x000fe20000011606 */
[----:B------:R-:W-:Y:S01]  /*0ab0*/  IMAD.MOV.U32 R6, RZ, RZ, 0x80 ;  /* 0x00000080ff067424 */ /* 0x000fe200078e00ff */
[----:B------:R-:W-:-:S03]  /*0ac0*/  ISETP.NE.AND P0, PT, R7, 0x1, PT ;  /* 0x000000010700780c */ /* 0x000fc60003f05270 */
[----:B------:R-:W-:Y:S01]  /*0ad0*/  IMAD R0, R11, c[0x0][0x53c], R0 ;  /* 0x00014f000b007a24 */ /* 0x000fe200078e0200 */
[----:B------:R1:W-:Y:S03]  /*0ae0*/  STL [R1+0x3c], R11 ;  /* 0x00003c0b01007387 */ /* 0x0003e60000100800 */
[----:B------:R-:W-:-:S05]  /*0af0*/  IMAD.SHL.U32 R155, R0, 0x80, RZ ;  /* 0x00000080009b7824 */ /* 0x000fca00078e00ff */
[----:B------:R-:W-:Y:S01]  /*0b00*/  IADD3 R0, R155, 0x7f, RZ ;  /* 0x0000007f9b007810 */ /* 0x000fe20007ffe0ff */
[----:B------:R1:W-:Y:S04]  /*0b10*/  STL [R1+0x48], R155 ;  /* 0x0000489b01007387 */ /* 0x0003e80000100800 */
[----:B------:R-:W-:-:S05]  /*0b20*/  @P3 IMAD.HI.U32 R5, R0, c[0x0][0x2c8], RZ ;  /* 0x0000b20000053a27 */ /* 0x000fca00078e00ff */
[----:B------:R-:W-:Y:S02]  /*0b30*/  @P3 SHF.R.U32.HI R0, RZ, c[0x0][0x2cc], R5 ;  /* 0x0000b300ff003a19 */ /* 0x000fe40000011605 */
[----:B------:R-:W-:-:S04]  /*0b40*/  IADD3 R5, R6, -c[0x0][0x168], RZ ;  /* 0x80005a0006057a10 */ /* 0x000fc80007ffe0ff */
[----:B------:R-:W-:-:S04]  /*0b50*/  IADD3 R0, R0, c[0x0][0x1d0], R5 ;  /* 0x0000740000007a10 */ /* 0x000fc80007ffe005 */
[----:B------:R-:W-:-:S04]  /*0b60*/  SHF.R.S32.HI R6, RZ, 0x1f, R0 ;  /* 0x0000001fff067819 */ /* 0x000fc80000011400 */
[----:B------:R-:W-:Y:S01]  /*0b70*/  LEA.HI R6, R6, R0, RZ, 0x7 ;  /* 0x0000000006067211 */ /* 0x000fe200078f38ff */
[----:B------:R-:W-:-:S03]  /*0b80*/  @P0 IMAD.HI.U32 R0, R3, c[0x0][0x54c], RZ ;  /* 0x0001530003000a27 */ /* 0x000fc600078e00ff */
[----:B------:R-:W-:Y:S02]  /*0b90*/  SHF.R.S32.HI R6, RZ, 0x7, R6 ;  /* 0x00000007ff067819 */ /* 0x000fe40000011406 */
[----:B------:R-:W-:Y:S02]  /*0ba0*/  @P0 SHF.R.U32.HI R20, RZ, c[0x0][0x550], R0 ;  /* 0x00015400ff140a19 */ /* 0x000fe40000011600 */
[----:B------:R-:W-:-:S03]  /*0bb0*/  IMNMX R6, R6, UR4, PT ;  /* 0x0000000406067c17 */ /* 0x000fc6000b800200 */
[----:B------:R-:W-:Y:S01]  /*0bc0*/  IMAD.MOV R0, RZ, RZ, -R20 ;  /* 0x000000ffff007224 */ /* 0x000fe200078e0a14 */
[----:B------:R1:W-:Y:S01]  /*0bd0*/  STL [R1+0x38], R20 ;  /* 0x0000381401007387 */ /* 0x0003e20000100800 */
[----:B------:R-:W-:Y:S02]  /*0be0*/  ISETP.GE.AND P0, PT, R6, 0x1, PT ;  /* 0x000000010600780c */ /* 0x000fe40003f06270 */
[----:B------:R-:W-:-:S05]  /*0bf0*/  IMAD R12, R0, c[0x0][0x548], R3 ;  /* 0x00015200000c7a24 */ /* 0x000fca00078e0203 */
[----:B------:R1:W-:Y:S06]  /*0c00*/  STL [R1+0x34], R12 ;  /* 0x0000340c01007387 */ /* 0x0003ec0000100800 */
[----:B------:R-:W-:Y:S05]  /*0c10*/  @!P0 BRA `(.L_x_66) ;  /* 0x000001f000008947 */ /* 0x000fea0003800000 */
[----:B------:R-:W-:-:S04]  /*0c20*/  SHF.R.U32.HI R0, RZ, 0x10, R11 ;  /* 0x00000010ff007819 */ /* 0x000fc8000001160b */
[----:B------:R-:W-:-:S04]  /*0c30*/  ISETP.NE.AND P0, PT, R0, RZ, PT ;  /* 0x000000ff0000720c */ /* 0x000fc80003f05270 */
[----:B------:R-:W-:-:S04]  /*0c40*/  SEL R0, R0, c[0x0][0x338], P0 ;  /* 0x0000ce0000007a07 */ /* 0x000fc80000000000 */
[-C--:B------:R-:W-:Y:S02]  /*0c50*/  IABS R3, R0.reuse ;  /* 0x0000000000037213 */ /* 0x080fe40000000000 */
[----:B------:R-:W-:Y:S02]  /*0c60*/  IADD3 R7, R0, -0x1, R6 ;  /* 0xffffffff00077810 */ /* 0x000fe40007ffe006 */
[----:B------:R-:W2:Y:S02]  /*0c70*/  I2F.RP R4, R3 ;  /* 0x0000000300047306 */ /* 0x000ea40000209400 */
[----:B------:R-:W-:Y:S02]  /*0c80*/  IABS R10, R7 ;  /* 0x00000007000a7213 */ /* 0x000fe40000000000 */
[----:B------:R-:W-:-:S04]  /*0c90*/  LOP3.LUT R7, R7, R0, RZ, 0x3c, !PT ;  /* 0x0000000007077212 */ /* 0x000fc800078e3cff */
[----:B------:R-:W-:Y:S01]  /*0ca0*/  ISETP.GE.AND P0, PT, R7, RZ, PT ;  /* 0x000000ff0700720c */ /* 0x000fe20003f06270 */
[----:B--2---:R-:W2:Y:S02]  /*0cb0*/  MUFU.RCP R4, R4 ;  /* 0x0000000400047308 */ /* 0x004ea40000001000 */
[----:B--2---:R-:W-:-:S06]  /*0cc0*/  IADD3 R4, R4, 0xffffffe, RZ ;  /* 0x0ffffffe04047810 */ /* 0x004fcc0007ffe0ff */
[----:B------:R-:W2:Y:S02]  /*0cd0*/  F2I.FTZ.U32.TRUNC.NTZ R5, R4 ;  /* 0x0000000400057305 */ /* 0x000ea4000021f000 */
[----:B--2---:R-:W-:Y:S02]  /*0ce0*/  IMAD.MOV R2, RZ, RZ, -R5 ;  /* 0x000000ffff027224 */ /* 0x004fe400078e0a05 */
[----:B------:R-:W-:Y:S02]  /*0cf0*/  IMAD.MOV.U32 R4, RZ, RZ, RZ ;  /* 0x000000ffff047224 */ /* 0x000fe400078e00ff */
[----:B------:R-:W-:Y:S01]  /*0d00*/  IMAD.MOV.U32 R8, RZ, RZ, R2 ;  /* 0x000000ffff087224 */ /* 0x000fe200078e0002 */
[----:B------:R-:W-:-:S03]  /*0d10*/  IABS R2, R0 ;  /* 0x0000000000027213 */ /* 0x000fc60000000000 */
[----:B------:R-:W-:Y:S02]  /*0d20*/  IMAD R8, R8, R3, RZ ;  /* 0x0000000308087224 */ /* 0x000fe400078e02ff */
[----:B------:R-:W-:Y:S02]  /*0d30*/  IMAD.MOV R9, RZ, RZ, -R2 ;  /* 0x000000ffff097224 */ /* 0x000fe400078e0a02 */
[----:B------:R-:W-:-:S04]  /*0d40*/  IMAD.HI.U32 R2, R5, R8, R4 ;  /* 0x0000000805027227 */ /* 0x000fc800078e0004 */
[----:B------:R-:W-:Y:S02]  /*0d50*/  IMAD.MOV.U32 R4, RZ, RZ, R10 ;  /* 0x000000ffff047224 */ /* 0x000fe400078e000a */
[----:B------:R-:W-:Y:S02]  /*0d60*/  IMAD.MOV.U32 R5, RZ, RZ, R9 ;  /* 0x000000ffff057224 */ /* 0x000fe400078e0009 */
[----:B------:R-:W-:-:S04]  /*0d70*/  IMAD.HI.U32 R2, R2, R4, RZ ;  /* 0x0000000402027227 */ /* 0x000fc800078e00ff */
[----:B------:R-:W-:-:S05]  /*0d80*/  IMAD R4, R2, R5, R4 ;  /* 0x0000000502047224 */ /* 0x000fca00078e0204 */
[----:B------:R-:W-:-:S13]  /*0d90*/  ISETP.GT.U32.AND P1, PT, R3, R4, PT ;  /* 0x000000040300720c */ /* 0x000fda0003f24070 */
[----:B------:R-:W-:Y:S01]  /*0da0*/  @!P1 IMAD.IADD R4, R4, 0x1, -R3 ;  /* 0x0000000104049824 */ /* 0x000fe200078e0a03 */
[----:B------:R-:W-:Y:S02]  /*0db0*/  @!P1 IADD3 R2, R2, 0x1, RZ ;  /* 0x0000000102029810 */ /* 0x000fe40007ffe0ff */
[----:B------:R-:W-:Y:S02]  /*0dc0*/  ISETP.NE.AND P1, PT, R0, RZ, PT ;  /* 0x000000ff0000720c */ /* 0x000fe40003f25270 */
[----:B------:R-:W-:-:S13]  /*0dd0*/  ISETP.GE.U32.AND P2, PT, R4, R3, PT ;  /* 0x000000030400720c */ /* 0x000fda0003f46070 */
[----:B------:R-:W-:-:S05]  /*0de0*/  @P2 IADD3 R2, R2, 0x1, RZ ;  /* 0x0000000102022810 */ /* 0x000fca0007ffe0ff */
[----:B------:R-:W-:Y:S01]  /*0df0*/  @!P0 IMAD.MOV R2, RZ, RZ, -R2 ;  /* 0x000000ffff028224 */ /* 0x000fe200078e0a02 */
[----:B------:R-:W-:Y:S02]  /*0e00*/  @!P1 LOP3.LUT R2, RZ, R0, RZ, 0x33, !PT ;  /* 0x00000000ff029212 */ /* 0x000fe400078e33ff */
.L_x_66:
[----:B------:R-:W-:Y:S05]  /*0e10*/  BSYNC B0 ;  /* 0x0000000000007941 */ /* 0x000fea0003800000 */
.L_x_65:
[----:B------:R-:W-:Y:S01]  /*0e20*/  LOP3.LUT R0, R11, 0xffff, RZ, 0xc0, !PT ;  /* 0x0000ffff0b007812 */ /* 0x000fe200078ec0ff */
[----:B------:R-:W-:Y:S01]  /*0e30*/  IMAD.MOV.U32 R15, RZ, RZ, RZ ;  /* 0x000000ffff0f7224 */ /* 0x000fe200078e00ff */
[----:B------:R-:W-:Y:S01]  /*0e40*/  CS2R R134, SRZ ;  /* 0x0000000000867805 */ /* 0x000fe2000001ff00 */
[----:B------:R-:W-:Y:S01]  /*0e50*/  IMAD.MOV.U32 R16, RZ, RZ, RZ ;  /* 0x000000ffff107224 */ /* 0x000fe200078e00ff */
[----:B------:R-:W-:Y:S01]  /*0e60*/  CS2R R132, SRZ ;  /* 0x0000000000847805 */ /* 0x000fe2000001ff00 */
[----:B------:R-:W-:Y:S01]  /*0e70*/  IMAD R161, R0, R2, RZ ;  /* 0x0000000200a17224 */ /* 0x000fe200078e02ff */
[----:B------:R-:W-:Y:S01]  /*0e80*/  PRMT R0, RZ, 0x7610, R0 ;  /* 0x00007610ff007816 */ /* 0x000fe20000000000 */
[----:B------:R-:W-:Y:S01]  /*0e90*/  CS2R R130, SRZ ;  /* 0x0000000000827805 */ /* 0x000fe2000001ff00 */
[----:B------:R-:W-:Y:S01]  /*0ea0*/  CS2R R128, SRZ ;  /* 0x0000000000807805 */ /* 0x000fe2000001ff00 */
[----:B------:R-:W-:Y:S01]  /*0eb0*/  IMAD.IADD R2, R161, 0x1, R2 ;  /* 0x00000001a1027824 */ /* 0x000fe200078e0202 */
[----:B------:R2:W-:Y:S01]  /*0ec0*/  STL [R1+0x8], R161 ;  /* 0x000008a101007387 */ /* 0x0005e20000100800 */
[----:B------:R-:W-:Y:S01]  /*0ed0*/  CS2R R126, SRZ ;  /* 0x00000000007e7805 */ /* 0x000fe2000001ff00 */
[----:B------:R-:W-:Y:S01]  /*0ee0*/  CS2R R124, SRZ ;  /* 0x00000000007c7805 */ /* 0x000fe2000001ff00 */
[----:B------:R-:W-:Y:S01]  /*0ef0*/  CS2R R122, SRZ ;  /* 0x00000000007a7805 */ /* 0x000fe2000001ff00 */
[----:B------:R-:W-:Y:S01]  /*0f00*/  IMNMX R160, R6, R2, PT ;  /* 0x0000000206a07217 */ /* 0x000fe20003800200 */
        /* <DEDUP_REMOVED lines=27> */
[----:B--2---:R-:W2:Y:S01]  /*10c0*/  S2R R3, SR_TID.X ;  /* 0x0000000000037919 */ /* 0x004ea20000002100 */
[----:B------:R-:W-:-:S03]  /*10d0*/  ISETP.NE.U32.AND P0, PT, RZ, c[0x0][0x340], PT ;  /* 0x0000d000ff007a0c */ /* 0x000fc60003f05070 */
[----:B------:R-:W3:Y:S01]  /*10e0*/  LDL.64 R4, [R1+0x40] ;  /* 0x0000400001047983 */ /* 0x000ee20000100a00 */
[----:B------:R-:W-:-:S03]  /*10f0*/  ISETP.NE.AND.EX P0, PT, RZ, c[0x0][0x344], PT, P0 ;  /* 0x0000d100ff007a0c */ /* 0x000fc60003f05300 */
[----:B------:R4:W3:Y:S10]  /*1100*/  LDL.64 R18, [R1+0x40] ;  /* 0x0000400001127983 */ /* 0x0008f40000100a00 */
[----:B------:R-:W-:-:S02]  /*1110*/  @P0 MOV R2, 0x4 ;  /* 0x0000000400020802 */ /* 0x000fc40000000f00 */
[----:B--2---:R-:W-:-:S04]  /*1120*/  SHF.R.S32.HI R41, RZ, 0x1f, R3 ;  /* 0x0000001fff297819 */ /* 0x004fc80000011403 */
[----:B------:R-:W-:Y:S01]  /*1130*/  LEA.HI R41, R41, R3, RZ, 0x3 ;  /* 0x0000000329297211 */ /* 0x000fe200078f18ff */
[----:B------:R-:W-:-:S03]  /*1140*/  @P0 IMAD.WIDE R2, R20, R2, c[0x0][0x340] ;  /* 0x0000d00014020625 */ /* 0x000fc600078e0202 */
[----:B------:R-:W-:Y:S02]  /*1150*/  SHF.R.S32.HI R41, RZ, 0x3, R41 ;  /* 0x00000003ff297819 */ /* 0x000fe40000011429 */
[----:B-1----:R1:W2:Y:S01]  /*1160*/  @P0 LDG.E R11, [R2.64] ;  /* 0x00000006020b0981 */ /* 0x0022a2000c1e1900 */
[----:B------:R-:W-:Y:S01]  /*1170*/  SHF.R.S32.HI R10, RZ, 0x1f, R20 ;  /* 0x0000001fff0a7819 */ /* 0x000fe20000011414 */
[----:B------:R-:W-:Y:S01]  /*1180*/  WARPSYNC 0xffffffff ;  /* 0xffffffff00007948 */ /* 0x000fe20003800000 */
[----:B------:R-:W-:Y:S02]  /*1190*/  SHF.R.S32.HI R0, RZ, 0x1f, R41 ;  /* 0x0000001fff007819 */ /* 0x000fe40000011429 */
[----:B------:R-:W-:-:S03]  /*11a0*/  IADD3 R64, R160, -0x1, RZ ;  /* 0xffffffffa0407810 */ /* 0x000fc60007ffe0ff */
[C---:B-1----:R-:W-:Y:S02]  /*11b0*/  IMAD R2, R0.reuse, c[0x0][0x1e0], RZ ;  /* 0x0000780000027a24 */ /* 0x042fe400078e02ff */
[----:B------:R-:W-:Y:S02]  /*11c0*/  IMAD R0, R0, c[0x0][0x208], RZ ;  /* 0x0000820000007a24 */ /* 0x000fe400078e02ff */
[C---:B------:R-:W-:Y:S02]  /*11d0*/  IMAD R6, R41.reuse, c[0x0][0x1e4], R2 ;  /* 0x0000790029067a24 */ /* 0x040fe400078e0202 */
[----:B------:R-:W-:Y:S01]  /*11e0*/  IMAD R7, R41, c[0x0][0x20c], R0 ;  /* 0x0000830029077a24 */ /* 0x000fe200078e0200 */
[----:B------:R-:W-:-:S05]  /*11f0*/  SHF.R.S32.HI R0, RZ, 0x1f, R12 ;  /* 0x0000001fff007819 */ /* 0x000fca000001140c */
[C---:B------:R-:W-:Y:S02]  /*1200*/  IMAD R8, R0.reuse, c[0x0][0x210], RZ ;  /* 0x0000840000087a24 */ /* 0x040fe400078e02ff */
[----:B------:R-:W-:Y:S02]  /*1210*/  IMAD R13, R0, c[0x0][0x1b8], RZ ;  /* 0x00006e00000d7a24 */ /* 0x000fe400078e02ff */
[C---:B------:R-:W-:Y:S02]  /*1220*/  IMAD R8, R12.reuse, c[0x0][0x214], R8 ;  /* 0x000085000c087a24 */ /* 0x040fe400078e0208 */
[----:B------:R-:W-:Y:S01]  /*1230*/  IMAD R13, R12, c[0x0][0x1bc], R13 ;  /* 0x00006f000c0d7a24 */ /* 0x000fe200078e020d */
[----:B---3--:R-:W-:-:S04]  /*1240*/  MOV R18, R4 ;  /* 0x0000000400127202 */ /* 0x008fc80000000f00 */
[--C-:B------:R-:W-:Y:S02]  /*1250*/  SHF.R.S32.HI R19, RZ, 0x1f, R18.reuse ;  /* 0x0000001fff137819 */ /* 0x100fe40000011412 */
[C---:B------:R-:W-:Y:S02]  /*1260*/  IADD3 R15, R18.reuse, 0x40, RZ ;  /* 0x00000040120f7810 */ /* 0x040fe40007ffe0ff */
[----:B------:R-:W-:Y:S01]  /*1270*/  ISETP.GE.AND P6, PT, R18, c[0x0][0x1d4], PT ;  /* 0x0000750012007a0c */ /* 0x000fe20003fc6270 */
[--C-:B------:R-:W-:Y:S01]  /*1280*/  IMAD.WIDE.U32 R2, R41, c[0x0][0x208], R18.reuse ;  /* 0x0000820029027a25 */ /* 0x100fe200078e0012 */
[----:B------:R-:W-:Y:S01]  /*1290*/  ISETP.GE.AND P5, PT, R15, c[0x0][0x1d4], PT ;  /* 0x000075000f007a0c */ /* 0x000fe20003fa6270 */
[----:B------:R4:W-:Y:S01]  /*12a0*/  STL [R1+0x44], R19 ;  /* 0x0000441301007387 */ /* 0x0009e20000100800 */
[----:B------:R-:W-:Y:S01]  /*12b0*/  SEL R14, RZ, 0x1, P6 ;  /* 0x00000001ff0e7807 */ /* 0x000fe20003000000 */
[----:B------:R-:W-:Y:S01]  /*12c0*/  IMAD.WIDE.U32 R4, R41, c[0x0][0x1e0], R18 ;  /* 0x0000780029047a25 */ /* 0x000fe200078e0012 */
[----:B------:R-:W-:-:S03]  /*12d0*/  IADD3 R3, R3, R7, RZ ;  /* 0x0000000703037210 */ /* 0x000fc60007ffe0ff */
[----:B------:R-:W-:Y:S02]  /*12e0*/  IMAD.IADD R5, R5, 0x1, R6 ;  /* 0x0000000105057824 */ /* 0x000fe400078e0206 */
[----:B------:R-:W-:Y:S01]  /*12f0*/  IMAD R6, R0, c[0x0][0x1e8], RZ ;  /* 0x00007a0000067a24 */ /* 0x000fe200078e02ff */
[----:B------:R-:W-:Y:S01]  /*1300*/  SEL R0, RZ, 0xffffffff, P5 ;  /* 0xffffffffff007807 */ /* 0x000fe20002800000 */
[----:B------:R-:W-:-:S04]  /*1310*/  IMAD.WIDE.U32 R4, R12, c[0x0][0x1e8], R4 ;  /* 0x00007a000c047a25 */ /* 0x000fc800078e0004 */
[C---:B------:R-:W-:Y:S02]  /*1320*/  IMAD R6, R12.reuse, c[0x0][0x1ec], R6 ;  /* 0x00007b000c067a24 */ /* 0x040fe400078e0206 */
[----:B------:R-:W-:-:S04]  /*1330*/  IMAD.WIDE.U32 R2, R12, c[0x0][0x210], R2 ;  /* 0x000084000c027a25 */ /* 0x000fc800078e0002 */
[----:B------:R-:W-:Y:S01]  /*1340*/  IMAD.IADD R7, R5, 0x1, R6 ;  /* 0x0000000105077824 */ /* 0x000fe200078e0206 */
[----:B------:R-:W-:Y:S01]  /*1350*/  IADD3 R5, R3, R8, RZ ;  /* 0x0000000803057210 */ /* 0x000fe20007ffe0ff */
[----:B------:R-:W-:Y:S01]  /*1360*/  IMAD.MOV.U32 R6, RZ, RZ, R4 ;  /* 0x000000ffff067224 */ /* 0x000fe200078e0004 */
[--C-:B--2---:R-:W-:Y:S01]  /*1370*/  @P0 SHF.R.S32.HI R3, RZ, 0x1f, R11.reuse ;  /* 0x0000001fff030819 */ /* 0x104fe2000001140b */
[----:B------:R-:W-:Y:S01]  /*1380*/  IMAD.WIDE.U32 R8, R12, c[0x0][0x1b8], RZ ;  /* 0x00006e000c087a25 */ /* 0x000fe200078e00ff */
[----:B------:R-:W-:Y:S02]  /*1390*/  @!P0 MOV R3, R10 ;  /* 0x0000000a00038202 */ /* 0x000fe40000000f00 */
[----:B------:R-:W-:Y:S01]  /*13a0*/  MOV R4, R2 ;  /* 0x0000000200047202 */ /* 0x000fe20000000f00 */
[----:B------:R-:W-:Y:S01]  /*13b0*/  @P0 IMAD.MOV.U32 R2, RZ, RZ, R11 ;  /* 0x000000ffff020224 */ /* 0x000fe200078e000b */
[----:B------:R-:W-:Y:S01]  /*13c0*/  SHF.L.U32 R12, R0, 0x1, RZ ;  /* 0x00000001000c7819 */ /* 0x000fe200000006ff */
[C---:B------:R-:W-:Y:S01]  /*13d0*/  IMAD R0, R3.reuse, c[0x0][0x1f0], RZ ;  /* 0x00007c0003007a24 */ /* 0x040fe200078e02ff */
[----:B------:R-:W-:Y:S01]  /*13e0*/  @!P0 MOV R2, R20 ;  /* 0x0000001400028202 */ /* 0x000fe20000000f00 */
[----:B------:R-:W-:Y:S01]  /*13f0*/  IMAD R3, R3, c[0x0][0x218], RZ ;  /* 0x0000860003037a24 */ /* 0x000fe200078e02ff */
[----:B------:R-:W-:-:S03]  /*1400*/  LOP3.LUT R40, R12, 0x2, R14, 0xe2, !PT ;  /* 0x000000020c287812 */ /* 0x000fc600078ee20e */
[----:B------:R-:W-:-:S04]  /*1410*/  IMAD.WIDE.U32 R136, R2, c[0x0][0x1f0], R6 ;  /* 0x00007c0002887a25 */ /* 0x000fc800078e0006 */
[C---:B------:R-:W-:Y:S01]  /*1420*/  IMAD.WIDE.U32 R30, R2.reuse, c[0x0][0x218], R4 ;  /* 0x00008600021e7a25 */ /* 0x040fe200078e0004 */
[----:B------:R4:W-:Y:S03]  /*1430*/  STL.64 [R1+0x18], R136 ;  /* 0x0000188801007387 */ /* 0x0009e60000100a00 */
[C---:B------:R-:W-:Y:S01]  /*1440*/  IMAD R0, R2.reuse, c[0x0][0x1f4], R0 ;  /* 0x00007d0002007a24 */ /* 0x040fe200078e0200 */
[----:B------:R4:W-:Y:S01]  /*1450*/  STL.64 [R1+0x20], R30 ;  /* 0x0000201e01007387 */ /* 0x0009e20000100a00 */
[----:B------:R-:W-:Y:S02]  /*1460*/  IMAD R2, R2, c[0x0][0x21c], R3 ;  /* 0x0000870002027a24 */ /* 0x000fe400078e0203 */
[----:B------:R-:W-:Y:S01]  /*1470*/  IMAD.IADD R6, R9, 0x1, R13 ;  /* 0x0000000109067824 */ /* 0x000fe200078e020d */
[----:B------:R-:W-:Y:S02]  /*1480*/  IADD3 R134, R137, R0, RZ ;  /* 0x0000000089867210 */ /* 0x000fe40007ffe0ff */
[----:B------:R-:W-:-:S03]  /*1490*/  IADD3 R28, R31, R2, RZ ;  /* 0x000000021f1c7210 */ /* 0x000fc60007ffe0ff */
[----:B------:R4:W-:Y:S04]  /*14a0*/  STL [R1+0x28], R134 ;  /* 0x0000288601007387 */ /* 0x0009e80000100800 */
[----:B------:R4:W-:Y:S02]  /*14b0*/  STL [R1+0x2c], R28 ;  /* 0x00002c1c01007387 */ /* 0x0009e40000100800 */
[----:B------:R-:W2:Y:S04]  /*14c0*/  LDL R16, [R1+0x60] ;  /* 0x0000600001107983 */ /* 0x000ea80000100800 */
[----:B------:R-:W3:Y:S01]  /*14d0*/  LDL R13, [R1+0x50] ;  /* 0x00005000010d7983 */ /* 0x000ee20000100800 */
[----:B------:R-:W-:Y:S01]  /*14e0*/  MOV R7, R6 ;  /* 0x0000000600077202 */ /* 0x000fe20000000f00 */
[----:B------:R-:W-:Y:S01]  /*14f0*/  IMAD R3, R10, c[0x0][0x1c0], RZ ;  /* 0x000070000a037a24 */ /* 0x000fe200078e02ff */
[----:B------:R-:W-:-:S03]  /*1500*/  MOV R6, R8 ;  /* 0x0000000800067202 */ /* 0x000fc60000000f00 */
[C---:B------:R-:W-:Y:S02]  /*1510*/  IMAD R3, R20.reuse, c[0x0][0x1c4], R3 ;  /* 0x0000710014037a24 */ /* 0x040fe400078e0203 */
[----:B------:R-:W-:-:S05]  /*1520*/  IMAD.WIDE.U32 R6, R20, c[0x0][0x1c0], R6 ;  /* 0x0000700014067a25 */ /* 0x000fca00078e0006 */
[----:B------:R-:W-:Y:S01]  /*1530*/  IADD3 R3, R7, R3, RZ ;  /* 0x0000000307037210 */ /* 0x000fe20007ffe0ff */
[----:B------:R-:W-:Y:S01]  /*1540*/  IMAD R12, R17, c[0x0][0x168], RZ ;  /* 0x00005a00110c7a24 */ /* 0x000fe200078e02ff */
[----:B------:R-:W-:-:S04]  /*1550*/  IADD3 R9, R41, R155, RZ ;  /* 0x0000009b29097210 */ /* 0x000fc80007ffe0ff */
[----:B------:R-:W-:Y:S01]  /*1560*/  ISETP.GE.AND P1, PT, R9, R12, PT ;  /* 0x0000000c0900720c */ /* 0x000fe20003f26270 */
[----:B------:R-:W-:Y:S01]  /*1570*/  BAR.SYNC.DEFER_BLOCKING 0x0 ;  /* 0x0000000000007b1d */ /* 0x000fe20000010000 */
[----:B------:R-:W-:Y:S02]  /*1580*/  ISETP.GE.AND P4, PT, R18, c[0x0][0x198], PT ;  /* 0x0000660012007a0c */ /* 0x000fe40003f86270 */
[----:B------:R-:W-:Y:S02]  /*1590*/  ISETP.GE.AND P2, PT, R15, c[0x0][0x198], PT ;  /* 0x000066000f007a0c */ /* 0x000fe40003f46270 */
[----:B------:R-:W-:Y:S02]  /*15a0*/  MOV R131, c[0x0][0x1e0] ;  /* 0x0000780000837a02 */ /* 0x000fe40000000f00 */
[----:B------:R-:W-:Y:S02]  /*15b0*/  MOV R132, c[0x0][0x1e4] ;  /* 0x0000790000847a02 */ /* 0x000fe40000000f00 */
[----:B--2---:R-:W-:-:S05]  /*15c0*/  IADD3 R2, R16, R155, RZ ;  /* 0x0000009b10027210 */ /* 0x004fca0007ffe0ff */
[----:B------:R-:W-:Y:S01]  /*15d0*/  @P3 IMAD.HI.U32 R4, R2, c[0x0][0x2c8], RZ ;  /* 0x0000b20002043a27 */ /* 0x000fe200078e00ff */
[----:B------:R-:W-:-:S04]  /*15e0*/  MOV R0, R2 ;  /* 0x0000000200007202 */ /* 0x000fc80000000f00 */
[----:B------:R-:W-:-:S04]  /*15f0*/  @P3 SHF.R.U32.HI R0, RZ, c[0x0][0x2cc], R4 ;  /* 0x0000b300ff003a19 */ /* 0x000fc80000011604 */
[----:B------:R-:W-:Y:S02]  /*1600*/  IADD3 R4, -R0, RZ, RZ ;  /* 0x000000ff00047210 */ /* 0x000fe40007ffe1ff */
[----:B------:R-:W-:-:S03]  /*1610*/  SHF.R.S32.HI R5, RZ, 0x1f, R0 ;  /* 0x0000001fff057819 */ /* 0x000fc60000011400 */
[----:B------:R-:W-:Y:S01]  /*1620*/  IMAD R4, R4, c[0x0][0x2c4], R2 ;  /* 0x0000b10004047a24 */ /* 0x000fe200078e0202 */
[----:B------:R-:W-:Y:S01]  /*1630*/  MOV R2, R6 ;  /* 0x0000000600027202 */ /* 0x000fe20000000f00 */
[----:B------:R-:W-:-:S04]  /*1640*/  IMAD R5, R5, c[0x0][0x1b0], RZ ;  /* 0x00006c0005057a24 */ /* 0x000fc800078e02ff */
[----:B------:R-:W-:-:S04]  /*1650*/  IMAD.WIDE.U32 R2, R0, c[0x0][0x1b0], R2 ;  /* 0x00006c0000027a25 */ /* 0x000fc800078e0002 */
[----:B------:R-:W-:Y:S01]  /*1660*/  IMAD R0, R0, c[0x0][0x1b4], R5 ;  /* 0x00006d0000007a24 */ /* 0x000fe200078e0205 */
[----:B------:R-:W-:-:S04]  /*1670*/  SHF.R.S32.HI R5, RZ, 0x1f, R4 ;  /* 0x0000001fff057819 */ /* 0x000fc80000011404 */
[----:B------:R-:W-:Y:S01]  /*1680*/  IADD3 R3, R3, R0, RZ ;  /* 0x0000000003037210 */ /* 0x000fe20007ffe0ff */
[----:B------:R-:W-:-:S04]  /*1690*/  IMAD R0, R5, c[0x0][0x1a8], RZ ;  /* 0x00006a0005007a24 */ /* 0x000fc800078e02ff */
[C---:B------:R-:W-:Y:S02]  /*16a0*/  IMAD R0, R4.reuse, c[0x0][0x1ac], R0 ;  /* 0x00006b0004007a24 */ /* 0x040fe400078e0200 */
[----:B------:R-:W-:-:S05]  /*16b0*/  IMAD.WIDE.U32 R2, R4, c[0x0][0x1a8], R2 ;  /* 0x00006a0004027a25 */ /* 0x000fca00078e0002 */
[----:B------:R-:W-:Y:S02]  /*16c0*/  IADD3 R0, R3, R0, RZ ;  /* 0x0000000003007210 */ /* 0x000fe40007ffe0ff */
[----:B------:R-:W-:-:S04]  /*16d0*/  LEA R8, P0, R2, c[0x0][0x160], 0x1 ;  /* 0x0000580002087a11 */ /* 0x000fc800078008ff */
[----:B------:R-:W-:Y:S02]  /*16e0*/  LEA.HI.X R0, R2, c[0x0][0x164], R0, 0x1, P0 ;  /* 0x0000590002007a11 */ /* 0x000fe400000f0c00 */
[----:B------:R-:W1:Y:S04]  /*16f0*/  SHFL.IDX PT, R2, R8, RZ, 0x181f ;  /* 0x00181fff08027589 */ /* 0x000e6800000e0000 */
[----:B------:R-:W3:Y:S04]  /*1700*/  SHFL.IDX PT, R3, R0, RZ, 0x181f ;  /* 0x00181fff00037589 */ /* 0x000ee800000e0000 */
[----:B------:R-:W2:Y:S01]  /*1710*/  SHFL.IDX PT, R6, R8, 0x1, 0x181f ;  /* 0x00381f0008067f89 */ /* 0x000ea200000e0000 */
[----:B------:R-:W-:-:S03]  /*1720*/  IADD3 R4, R9, 0x20, RZ ;  /* 0x0000002009047810 */ /* 0x000fc60007ffe0ff */
[----:B------:R-:W5:Y:S01]  /*1730*/  SHFL.IDX PT, R7, R0, 0x1, 0x181f ;  /* 0x00381f0000077f89 */ /* 0x000f6200000e0000 */
[----:B-1----:R-:W-:-:S04]  /*1740*/  @!P1 LEA R10, P0, R15, R2, 0x1 ;  /* 0x000000020f0a9211 */ /* 0x002fc800078008ff */
[----:B---3--:R-:W-:Y:S02]  /*1750*/  @!P1 LEA.HI.X R11, R15, R3, R13, 0x1, P0 ;  /* 0x000000030f0b9211 */ /* 0x008fe400000f0c0d */
[----:B------:R-:W-:Y:S01]  /*1760*/  ISETP.GE.AND P0, PT, R4, R12, PT ;  /* 0x0000000c0400720c */ /* 0x000fe20003f06270 */
[----:B------:R-:W-:Y:S01]  /*1770*/  @!P1 IMAD.WIDE R2, R18, 0x2, R2 ;  /* 0x0000000212029825 */ /* 0x000fe200078e0202 */
[----:B------:R-:W1:Y:S04]  /*1780*/  SHFL.IDX PT, R4, R8, 0x2, 0x181f ;  /* 0x00581f0008047f89 */ /* 0x000e6800000e0000 */
[----:B------:R3:W-:Y:S04]  /*1790*/  @!P1 LDGSTS.E.BYPASS.LTC128B.128 [R228+0x100], [R2.64], !P4 ;  /* 0x0010000002e49fae */ /* 0x0007e8000e101d46 */
[----:B------:R-:W4:Y:S04]  /*17a0*/  SHFL.IDX PT, R5, R0, 0x2, 0x181f ;  /* 0x00581f0000057f89 */ /* 0x000f2800000e0000 */
[----:B------:R2:W-:Y:S01]  /*17b0*/  @!P1 LDGSTS.E.BYPASS.LTC128B.128 [R228+0x4100], [R10.64], !P2 ;  /* 0x041000000ae49fae */ /* 0x0005e2000d101d46 */
[----:B---3--:R-:W-:-:S02]  /*17c0*/  IADD3 R2, R9, 0x40, RZ ;  /* 0x0000004009027810 */ /* 0x008fc40007ffe0ff */
[----:B--2---:R-:W-:-:S04]  /*17d0*/  @!P0 LEA R10, P1, R15, R6, 0x1 ;  /* 0x000000060f0a8211 */ /* 0x004fc800078208ff */
[----:B-----5:R-:W-:Y:S02]  /*17e0*/  @!P0 LEA.HI.X R11, R15, R7, R13, 0x1, P1 ;  /* 0x000000070f0b8211 */ /* 0x020fe400008f0c0d */
[----:B------:R-:W-:Y:S01]  /*17f0*/  ISETP.GE.AND P1, PT, R2, R12, PT ;  /* 0x0000000c0200720c */ /* 0x000fe20003f26270 */
[----:B------:R-:W-:Y:S01]  /*1800*/  @!P0 IMAD.WIDE R6, R18, 0x2, R6 ;  /* 0x0000000212068825 */ /* 0x000fe200078e0206 */
[----:B------:R-:W-:Y:S04]  /*1810*/  SHFL.IDX PT, R2, R8, 0x3, 0x181f ;  /* 0x00781f0008027f89 */ /* 0x000fe800000e0000 */
[----:B------:R2:W3:Y:S01]  /*1820*/  SHFL.IDX PT, R3, R0, 0x3, 0x181f ;  /* 0x00781f0000037f89 */ /* 0x0004e200000e0000 */
[----:B------:R-:W-:-:S03]  /*1830*/  IADD3 R9, R9, 0x60, RZ ;  /* 0x0000006009097810 */ /* 0x000fc60007ffe0ff */
[----:B------:R1:W-:Y:S04]  /*1840*/  @!P0 LDGSTS.E.BYPASS.LTC128B.128 [R228+0x1100], [R6.64], !P4 ;  /* 0x0110000006e48fae */ /* 0x0003e8000e101d46 */
[----:B------:R5:W-:Y:S01]  /*1850*/  @!P0 LDGSTS.E.BYPASS.LTC128B.128 [R228+0x5100], [R10.64], !P2 ;  /* 0x051000000ae48fae */ /* 0x000be2000d101d46 */
[----:B-1----:R-:W-:-:S04]  /*1860*/  @!P1 LEA R6, P0, R15, R4, 0x1 ;  /* 0x000000040f069211 */ /* 0x002fc800078008ff */
[----:B----4-:R-:W-:Y:S02]  /*1870*/  @!P1 LEA.HI.X R7, R15, R5, R13, 0x1, P0 ;  /* 0x000000050f079211 */ /* 0x010fe400000f0c0d */
[----:B------:R-:W-:Y:S01]  /*1880*/  ISETP.GE.AND P0, PT, R9, R12, PT ;  /* 0x0000000c0900720c */ /* 0x000fe20003f06270 */
[----:B------:R-:W-:Y:S01]  /*1890*/  @!P1 IMAD.WIDE R4, R18, 0x2, R4 ;  /* 0x0000000212049825 */ /* 0x000fe200078e0204 */
[----:B--2---:R-:W-:Y:S02]  /*18a0*/  IADD3 R0, -R41, c[0x0][0x1d0], RZ ;  /* 0x0000740029007a10 */ /* 0x004fe40007ffe1ff */
[----:B-----5:R-:W-:Y:S02]  /*18b0*/  SHF.R.S32.HI R10, RZ, 0x1f, R64 ;  /* 0x0000001fff0a7819 */ /* 0x020fe40000011440 */
[----:B------:R3:W-:Y:S01]  /*18c0*/  @!P1 LDGSTS.E.BYPASS.LTC128B.128 [R228+0x2100], [R4.64], !P4 ;  /* 0x0210000004e49fae */ /* 0x0007e2000e101d46 */
[----:B------:R-:W-:Y:S02]  /*18d0*/  IMAD R0, R64, -0x80, R0 ;  /* 0xffffff8040007824 */ /* 0x000fe400078e0200 */
[----:B------:R-:W-:Y:S01]  /*18e0*/  IMAD R8, R10, c[0x0][0x1e0], RZ ;  /* 0x000078000a087a24 */ /* 0x000fe200078e02ff */
[----:B------:R1:W-:Y:S02]  /*18f0*/  @!P1 LDGSTS.E.BYPASS.LTC128B.128 [R228+0x6100], [R6.64], !P2 ;  /* 0x0610000006e49fae */ /* 0x0003e4000d101d46 */
[----:B------:R-:W-:Y:S01]  /*1900*/  ISETP.GE.AND P1, PT, R0, 0x1, PT ;  /* 0x000000010000780c */ /* 0x000fe20003f26270 */
[----:B------:R-:W-:-:S02]  /*1910*/  IMAD R8, R64, c[0x0][0x1e4], R8 ;  /* 0x0000790040087a24 */ /* 0x000fc400078e0208 */
[----:B---3--:R-:W-:-:S05]  /*1920*/  @!P0 IMAD.WIDE R4, R18, 0x2, R2 ;  /* 0x0000000212048825 */ /* 0x008fca00078e0202 */
[----:B------:R2:W-:Y:S01]  /*1930*/  @!P0 LDGSTS.E.BYPASS.LTC128B.128 [R228+0x3100], [R4.64], !P4 ;  /* 0x0310000004e48fae */ /* 0x0005e2000e101d46 */
[----:B-1----:R-:W-:-:S04]  /*1940*/  @!P0 LEA R6, P4, R15, R2, 0x1 ;  /* 0x000000020f068211 */ /* 0x002fc800078808ff */
[----:B------:R-:W-:-:S05]  /*1950*/  @!P0 LEA.HI.X R7, R15, R3, R13, 0x1, P4 ;  /* 0x000000030f078211 */ /* 0x000fca00020f0c0d */
[----:B------:R1:W-:Y:S01]  /*1960*/  @!P0 LDGSTS.E.BYPASS.LTC128B.128 [R228+0x7100], [R6.64], !P2 ;  /* 0x0710000006e48fae */ /* 0x0003e2000d101d46 */
[----:B--2---:R-:W-:Y:S01]  /*1970*/  IMAD.WIDE.U32 R4, R64, c[0x0][0x1e0], RZ ;  /* 0x0000780040047a25 */ /* 0x004fe200078e00ff */
[----:B------:R-:W-:Y:S02]  /*1980*/  ISETP.GE.AND P2, PT, R0, 0x41, PT ;  /* 0x000000410000780c */ /* 0x000fe40003f46270 */
[----:B------:R-:W0:Y:S02]  /*1990*/  LDGDEPBAR ;  /* 0x00000000000079af */ /* 0x000e240000000000 */
[----:B------:R-:W-:Y:S02]  /*19a0*/  LEA R2, P4, R4, R136, 0x7 ;  /* 0x0000008804027211 */ /* 0x000fe400078838ff */
[----:B------:R-:W-:-:S04]  /*19b0*/  IADD3 R8, R5, R8, RZ ;  /* 0x0000000805087210 */ /* 0x000fc80007ffe0ff */
[----:B------:R-:W-:Y:S02]  /*19c0*/  LEA.HI.X R3, R4, R134, R8, 0x7, P4 ;  /* 0x0000008604037211 */ /* 0x000fe400020f3c08 */
[----:B------:R-:W-:-:S04]  /*19d0*/  @P1 LEA R4, P4, R2, c[0x0][0x1c8], 0x1 ;  /* 0x0000720002041a11 */ /* 0x000fc800078808ff */
[----:B------:R-:W-:Y:S02]  /*19e0*/  @P1 LEA.HI.X R5, R2, c[0x0][0x1cc], R3, 0x1, P4 ;  /* 0x0000730002051a11 */ /* 0x000fe400020f0c03 */
[----:B------:R-:W-:-:S03]  /*19f0*/  ISETP.GE.AND P4, PT, R0, 0x21, PT ;  /* 0x000000210000780c */ /* 0x000fc60003f86270 */
[----:B------:R2:W-:Y:S04]  /*1a00*/  @P1 LDGSTS.E.BYPASS.LTC128B.128 [R228+0x8100], [R4.64], !P6 ;  /* 0x0810000004e41fae */ /* 0x0005e8000f101d46 */
[----:B------:R2:W-:Y:S01]  /*1a10*/  @P1 LDGSTS.E.BYPASS.LTC128B.128 [R228+0xc100], [R4.64+0x80], !P5 ;  /* 0x0c10008004e41fae */ /* 0x0005e2000e901d46 */
[----:B------:R-:W-:-:S05]  /*1a20*/  ISETP.GE.AND P1, PT, R0, 0x61, PT ;  /* 0x000000610000780c */ /* 0x000fca0003f26270 */
[----:B-1----:R-:W-:-:S04]  /*1a30*/  @P4 LEA R6, P0, R131, R2, 0x5 ;  /* 0x0000000283064211 */ /* 0x002fc800078028ff */
[----:B------:R-:W-:Y:S02]  /*1a40*/  @P4 LEA.HI.X R0, R131, R3, R132, 0x5, P0 ;  /* 0x0000000383004211 */ /* 0x000fe400000f2c84 */
[----:B------:R-:W-:-:S04]  /*1a50*/  @P4 LEA R8, P0, R6, c[0x0][0x1c8], 0x1 ;  /* 0x0000720006084a11 */ /* 0x000fc800078008ff */
[----:B------:R-:W-:Y:S02]  /*1a60*/  @P4 LEA.HI.X R9, R6, c[0x0][0x1cc], R0, 0x1, P0 ;  /* 0x0000730006094a11 */ /* 0x000fe400000f0c00 */
[----:B------:R-:W-:-:S03]  /*1a70*/  SHF.L.U32 R6, R132, 0x6, RZ ;  /* 0x0000000684067819 */ /* 0x000fc600000006ff */
[----:B------:R1:W-:Y:S04]  /*1a80*/  @P4 LDGSTS.E.BYPASS.LTC128B.128 [R228+0x9100], [R8.64], !P6 ;  /* 0x0910000008e44fae */ /* 0x0003e8000f101d46 */
[----:B------:R1:W-:Y:S01]  /*1a90*/  @P4 LDGSTS.E.BYPASS.LTC128B.128 [R228+0xd100], [R8.64+0x80], !P5 ;  /* 0x0d10008008e44fae */ /* 0x0003e2000e901d46 */
[----:B--2---:R-:W-:-:S05]  /*1aa0*/  IMAD.WIDE.U32 R4, R131, 0x40, RZ ;  /* 0x0000004083047825 */ /* 0x004fca00078e00ff */
[----:B------:R-:W-:Y:S01]  /*1ab0*/  @P2 IADD3 R0, P0, R2, R4, RZ ;  /* 0x0000000402002210 */ /* 0x000fe20007f1e0ff */
[----:B------:R-:W-:-:S03]  /*1ac0*/  @P1 IMAD R4, R132, 0x60, RZ ;  /* 0x0000006084041824 */ /* 0x000fc600078e02ff */
[----:B------:R-:W-:Y:S01]  /*1ad0*/  @P2 IADD3.X R5, R3, R5, R6, P0, !PT ;  /* 0x0000000503052210 */ /* 0x000fe200007fe406 */
[----:B------:R-:W-:Y:S01]  /*1ae0*/  @P1 IMAD.WIDE.U32 R2, R131, 0x60, R2 ;  /* 0x0000006083021825 */ /* 0x000fe200078e0002 */
[----:B------:R-:W-:-:S04]  /*1af0*/  @P2 LEA R6, P0, R0, c[0x0][0x1c8], 0x1 ;  /* 0x0000720000062a11 */ /* 0x000fc800078008ff */
[----:B------:R-:W-:Y:S02]  /*1b00*/  @P2 LEA.HI.X R7, R0, c[0x0][0x1cc], R5, 0x1, P0 ;  /* 0x0000730000072a11 */ /* 0x000fe400000f0c05 */
[----:B------:R-:W-:Y:S02]  /*1b10*/  @P1 IADD3 R0, R3, R4, RZ ;  /* 0x0000000403001210 */ /* 0x000fe40007ffe0ff */
[C---:B------:R-:W-:Y:S01]  /*1b20*/  @P1 LEA R4, P0, R2.reuse, c[0x0][0x1c8], 0x1 ;  /* 0x0000720002041a11 */ /* 0x040fe200078008ff */
[----:B------:R2:W-:Y:S03]  /*1b30*/  @P2 LDGSTS.E.BYPASS.LTC128B.128 [R228+0xa100], [R6.64], !P6 ;  /* 0x0a10000006e42fae */ /* 0x0005e6000f101d46 */
[----:B------:R-:W-:Y:S01]  /*1b40*/  @P1 LEA.HI.X R5, R2, c[0x0][0x1cc], R0, 0x1, P0 ;  /* 0x0000730002051a11 */ /* 0x000fe200000f0c00 */
[----:B------:R2:W-:Y:S04]  /*1b50*/  @P2 LDGSTS.E.BYPASS.LTC128B.128 [R228+0xe100], [R6.64+0x80], !P5 ;  /* 0x0e10008006e42fae */ /* 0x0005e8000e901d46 */
[----:B------:R2:W-:Y:S04]  /*1b60*/  @P1 LDGSTS.E.BYPASS.LTC128B.128 [R228+0xb100], [R4.64], !P6 ;  /* 0x0b10000004e41fae */ /* 0x0005e8000f101d46 */
[----:B------:R2:W-:Y:S04]  /*1b70*/  @P1 LDGSTS.E.BYPASS.LTC128B.128 [R228+0xf100], [R4.64+0x80], !P5 ;  /* 0x0f10008004e41fae */ /* 0x0005e8000e901d46 */
[----:B------:R-:W0:Y:S01]  /*1b80*/  LDGDEPBAR ;  /* 0x00000000000079af */ /* 0x000e220000000000 */
[----:B------:R-:W-:-:S04]  /*1b90*/  DEPBAR.LE SB0, 0x1 ;  /* 0x000080400000791a */ /* 0x000fc80000000000 */
[----:B------:R-:W-:Y:S06]  /*1ba0*/  BAR.SYNC.DEFER_BLOCKING 0x0 ;  /* 0x0000000000007b1d */ /* 0x000fec0000010000 */
[----:B------:R-:W-:Y:S04]  /*1bb0*/  LDSM.16.M88.4 R140, [R224] ;  /* 0x00000000e08c783b */ /* 0x000fe80000000200 */
[----:B------:R-:W-:Y:S04]  /*1bc0*/  LDSM.16.M88.4 R144, [R225] ;  /* 0x00000000e190783b */ /* 0x000fe80000000200 */
[----:B------:R-:W-:Y:S04]  /*1bd0*/  LDSM.16.M88.4 R168, [R227] ;  /* 0x00000000e3a8783b */ /* 0x000fe80000000200 */
[----:B------:R-:W-:Y:S04]  /*1be0*/  LDSM.16.M88.4 R172, [R226] ;  /* 0x00000000e2ac783b */ /* 0x000fe80000000200 */
[----:B------:R-:W-:Y:S04]  /*1bf0*/  LDSM.16.M88.4 R176, [R224+0x4000] ;  /* 0x00400000e0b0783b */ /* 0x000fe80000000200 */
[----:B------:R-:W-:Y:S04]  /*1c00*/  LDSM.16.M88.4 R184, [R225+0x4000] ;  /* 0x00400000e1b8783b */ /* 0x000fe80000000200 */
[----:B------:R-:W-:Y:S04]  /*1c10*/  LDSM.16.M88.4 R192, [R227+0x4000] ;  /* 0x00400000e3c0783b */ /* 0x000fe80000000200 */
[----:B------:R-:W-:Y:S04]  /*1c20*/  LDSM.16.M88.4 R196, [R226+0x4000] ;  /* 0x00400000e2c4783b */ /* 0x000fe80000000200 */
[----:B------:R-:W-:Y:S06]  /*1c30*/  BAR.SYNC.DEFER_BLOCKING 0x0 ;  /* 0x0000000000007b1d */ /* 0x000fec0000010000 */
[----:B------:R-:W-:-:S04]  /*1c40*/  DEPBAR.LE SB0, 0x0 ;  /* 0x000080000000791a */ /* 0x000fc80000000000 */
[----:B------:R-:W-:Y:S06]  /*1c50*/  BAR.SYNC.DEFER_BLOCKING 0x0 ;  /* 0x0000000000007b1d */ /* 0x000fec0000010000 */
[----:B------:R-:W2:Y:S04]  /*1c60*/  LDSM.16.M88.4 R12, [R201] ;  /* 0x00000000c90c783b */ /* 0x000ea80000000200 */
[----:B------:R-:W3:Y:S04]  /*1c70*/  LDSM.16.M88.4 R16, [R207] ;  /* 0x00000000cf10783b */ /* 0x000ee80000000200 */
[----:B------:R-:W4:Y:S04]  /*1c80*/  LDSM.16.M88.4 R24, [R201+0x800] ;  /* 0x00080000c918783b */ /* 0x000f280000000200 */
[----:B------:R-:W5:Y:S01]  /*1c90*/  LDSM.16.M88.4 R32, [R201+0x1000] ;  /* 0x00100000c920783b */ /* 0x000f620000000200 */
[----:B------:R-:W-:-:S03]  /*1ca0*/  IMAD R0, R10, c[0x0][0x208], RZ ;  /* 0x000082000a007a24 */ /* 0x000fc600078e02ff */
[----:B------:R-:W1:Y:S01]  /*1cb0*/  LDSM.16.M88.4 R36, [R222] ;  /* 0x00000000de24783b */ /* 0x000e620000000200 */
[----:B------:R-:W-:Y:S01]  /*1cc0*/  IMAD.WIDE.U32 R2, R64, c[0x0][0x208], RZ ;  /* 0x0000820040027a25 */ /* 0x000fe200078e00ff */
[----:B------:R-:W-:Y:S02]  /*1cd0*/  MOV R11, c[0x0][0x208] ;  /* 0x00008200000b7a02 */ /* 0x000fe40000000f00 */
[----:B------:R-:W-:Y:S01]  /*1ce0*/  MOV R133, 0xffffff80 ;  /* 0xffffff8000857802 */ /* 0x000fe20000000f00 */
[----:B------:R-:W-:Y:S04]  /*1cf0*/  LDSM.16.M88.4 R52, [R201+0x3000] ;  /* 0x00300000c934783b */ /* 0x000fe80000000200 */
[----:B------:R-:W-:Y:S04]  /*1d00*/  LDSM.16.M88.4 R48, [R201+0x2800] ;  /* 0x00280000c930783b */ /* 0x000fe80000000200 */
[----:B------:R-:W-:Y:S04]  /*1d10*/  LDSM.16.M88.4 R56, [R201+0x3800] ;  /* 0x00380000c938783b */ /* 0x000fe80000000200 */
[----:B------:R-:W-:Y:S04]  /*1d20*/  LDSM.16.M88.4 R76, [R220] ;  /* 0x00000000dc4c783b */ /* 0x000fe80000000200 */
[----:B------:R-:W-:Y:S01]  /*1d30*/  LDSM.16.M88.4 R60, [R219] ;  /* 0x00000000db3c783b */ /* 0x000fe20000000200 */
[C---:B--2---:R-:W-:Y:S03]  /*1d40*/  HMMA.16816.F32 R4, R140.reuse, R12, RZ ;  /* 0x0000000c8c04723c */ /* 0x044fe600000018ff */
[----:B------:R-:W-:Y:S04]  /*1d50*/  LDSM.16.M88.4 R80, [R218] ;  /* 0x00000000da50783b */ /* 0x000fe80000000200 */
[----:B------:R-:W-:Y:S01]  /*1d60*/  LDSM.16.M88.4 R96, [R217] ;  /* 0x00000000d960783b */ /* 0x000fe20000000200 */
[----:B------:R-:W-:Y:S01]  /*1d70*/  HMMA.16816.F32 R12, R140, R14, RZ ;  /* 0x0000000e8c0c723c */ /* 0x000fe200000018ff */
[----:B------:R-:W-:-:S02]  /*1d80*/  MOV R10, 0x6 ;  /* 0x00000006000a7802 */ /* 0x000fc40000000f00 */
[----:B------:R-:W-:Y:S02]  /*1d90*/  LDSM.16.M88.4 R100, [R216] ;  /* 0x00000000d864783b */ /* 0x000fe40000000200 */
[----:B------:R-:W-:-:S11]  /*1da0*/  SHF.L.U64.HI R10, R11, R10, c[0x0][0x20c] ;  /* 0x000083000b0a7619 */ /* 0x000fd6000001020a */
[----:B---3--:R-:W-:Y:S07]  /*1db0*/  HMMA.16816.F32 R124, R144, R16, R4 ;  /* 0x00000010907c723c */ /* 0x008fee0000001804 */
[----:B------:R-:W-:Y:S01]  /*1dc0*/  IMAD R4, R64, c[0x0][0x20c], R0 ;  /* 0x0000830040047a24 */ /* 0x000fe200078e0200 */
[----:B------:R-:W-:-:S04]  /*1dd0*/  LEA R0, P0, R2, R30, 0x7 ;  /* 0x0000001e02007211 */ /* 0x000fc800078038ff */
[----:B------:R-:W-:Y:S01]  /*1de0*/  IADD3 R3, R3, R4, RZ ;  /* 0x0000000403037210 */ /* 0x000fe20007ffe0ff */
[----:B----4-:R-:W-:Y:S01]  /*1df0*/  HMMA.16816.F32 R20, R140, R24, RZ ;  /* 0x000000188c14723c */ /* 0x010fe200000018ff */
[----:B------:R-:W-:Y:S02]  /*1e00*/  SHF.L.U32 R11, R11, 0x6, RZ ;  /* 0x000000060b0b7819 */ /* 0x000fe400000006ff */
[----:B------:R-:W-:Y:S02]  /*1e10*/  LEA.HI.X R3, R2, R28, R3, 0x7, P0 ;  /* 0x0000001c02037211 */ /* 0x000fe400000f3c03 */
[----:B------:R-:W-:Y:S01]  /*1e20*/  LEA R2, P0, R0, c[0x0][0x1f8], 0x1 ;  /* 0x00007e0000027a11 */ /* 0x000fe200078008ff */
[----:B------:R-:W-:Y:S01]  /*1e30*/  IMAD R130, R64, R133, c[0x0][0x1d0] ;  /* 0x0000740040827624 */ /* 0x000fe200078e0285 */
[----:B------:R-:W2:Y:S01]  /*1e40*/  LDSM.16.M88.4 R28, [R221] ;  /* 0x00000000dd1c783b */ /* 0x000ea20000000200 */
[----:B------:R-:W-:Y:S01]  /*1e50*/  HMMA.16816.F32 R120, R144, R18, R12 ;  /* 0x000000129078723c */ /* 0x000fe2000000180c */
[----:B------:R-:W-:-:S02]  /*1e60*/  LEA.HI.X R3, R0, c[0x0][0x1fc], R3, 0x1, P0 ;  /* 0x00007f0000037a11 */ /* 0x000fc400000f0c03 */
[----:B-1----:R-:W-:Y:S02]  /*1e70*/  IADD3 R8, P1, P0, R11, 0x80, R2 ;  /* 0x000000800b087810 */ /* 0x002fe4000783e002 */
[----:B------:R-:W-:-:S03]  /*1e80*/  LOP3.LUT R4, R40, 0x1, RZ, 0xc0, !PT ;  /* 0x0000000128047812 */ /* 0x000fc600078ec0ff */
[----:B------:R-:W-:Y:S01]  /*1e90*/  HMMA.16816.F32 R16, R140, R26, RZ ;  /* 0x0000001a8c10723c */ /* 0x000fe200000018ff */
[----:B------:R-:W1:Y:S01]  /*1ea0*/  LDSM.16.M88.4 R24, [R201+0x1800] ;  /* 0x00180000c918783b */ /* 0x000e620000000200 */
[----:B------:R-:W-:Y:S02]  /*1eb0*/  IADD3 R6, P4, R11, R2, RZ ;  /* 0x000000020b067210 */ /* 0x000fe40007f9e0ff */
[----:B------:R-:W-:Y:S02]  /*1ec0*/  IADD3.X R9, R10, RZ, R3, P1, P0 ;  /* 0x000000ff0a097210 */ /* 0x000fe40000fe0403 */
[----:B------:R-:W-:Y:S02]  /*1ed0*/  IADD3 R0, -R41, R130, RZ ;  /* 0x0000008229007210 */ /* 0x000fe40007ffe1ff */
[----:B------:R-:W-:Y:S02]  /*1ee0*/  LOP3.LUT P1, RZ, R40, 0x2, RZ, 0xc0, !PT ;  /* 0x0000000228ff7812 */ /* 0x000fe4000782c0ff */
[----:B------:R-:W-:Y:S01]  /*1ef0*/  ISETP.NE.U32.AND P2, PT, R4, 0x1, PT ;  /* 0x000000010400780c */ /* 0x000fe20003f45070 */
[----:B------:R-:W3:Y:S01]  /*1f00*/  LDSM.16.M88.4 R40, [R201+0x2000] ;  /* 0x00200000c928783b */ /* 0x000ee20000000200 */
[----:B------:R-:W-:-:S02]  /*1f10*/  IADD3.X R7, R10, R3, RZ, P4, !PT ;  /* 0x000000030a077210 */ /* 0x000fc400027fe4ff */
[----:B------:R-:W-:Y:S02]  /*1f20*/  IADD3 R4, P4, R6, R11, RZ ;  /* 0x0000000b06047210 */ /* 0x000fe40007f9e0ff */
[C---:B------:R-:W-:Y:S02]  /*1f30*/  ISETP.LT.OR P0, PT, R0.reuse, 0x1, P2 ;  /* 0x000000010000780c */ /* 0x040fe40001701670 */
[----:B------:R-:W-:Y:S02]  /*1f40*/  IADD3.X R5, R7, R10, RZ, P4, !PT ;  /* 0x0000000a07057210 */ /* 0x000fe400027fe4ff */
[C---:B------:R-:W-:Y:S01]  /*1f50*/  ISETP.LT.OR P4, PT, R0.reuse, 0x1, !P1 ;  /* 0x000000010000780c */ /* 0x040fe20004f81670 */
[----:B-----5:R-:W-:Y:S08]  /*1f60*/  HMMA.16816.F32 R12, R140, R32, RZ ;  /* 0x000000208c0c723c */ /* 0x020ff000000018ff */
[----:B------:R-:W-:Y:S01]  /*1f70*/  HMMA.16816.F32 R116, R144, R36, R20 ;  /* 0x000000249074723c */ /* 0x000fe20000001814 */
[----:B------:R-:W-:Y:S01]  /*1f80*/  @!PT LDS RZ, [RZ] ;  /* 0x00000000fffff984 */ /* 0x000fe20000000800 */
[----:B------:R-:W-:Y:S01]  /*1f90*/  @!PT LDS RZ, [RZ] ;  /* 0x00000000fffff984 */ /* 0x000fe20000000800 */
[----:B------:R-:W-:Y:S01]  /*1fa0*/  @!PT LDS RZ, [RZ] ;  /* 0x00000000fffff984 */ /* 0x000fe20000000800 */
[----:B------:R4:W-:Y:S01]  /*1fb0*/  LDGSTS.E.BYPASS.LTC128B.128 [R228+0x100], [R2.64], !P0 ;  /* 0x0010000002e47fae */ /* 0x0009e2000c101d46 */
[----:B------:R-:W-:-:S03]  /*1fc0*/  ISETP.LT.OR P0, PT, R0, 0x21, P2 ;  /* 0x000000210000780c */ /* 0x000fc60001701670 */
[----:B------:R4:W-:Y:S03]  /*1fd0*/  LDGSTS.E.BYPASS.LTC128B.128 [R228+0x4100], [R2.64+0x80], !P4 ;  /* 0x0410008002e47fae */ /* 0x0009e6000e101d46 */
[----:B------:R-:W-:Y:S01]  /*1fe0*/  HMMA.16816.F32 R20, R140, R34, RZ ;  /* 0x000000228c14723c */ /* 0x000fe200000018ff */
[----:B------:R-:W-:-:S06]  /*1ff0*/  ISETP.LT.OR P4, PT, R0, 0x21, !P1 ;  /* 0x000000210000780c */ /* 0x000fcc0004f81670 */
[----:B------:R5:W-:Y:S01]  /*2000*/  LDGSTS.E.BYPASS.LTC128B.128 [R228+0x1100], [R6.64], !P0 ;  /* 0x0110000006e47fae */ /* 0x000be2000c101d46 */
[----:B--2---:R-:W-:Y:S06]  /*2010*/  HMMA.16816.F32 R108, R144, R28, R12 ;  /* 0x0000001c906c723c */ /* 0x004fec000000180c */
[----:B------:R2:W-:Y:S02]  /*2020*/  LDGSTS.E.BYPASS.LTC128B.128 [R228+0x5100], [R8.64], !P4 ;  /* 0x0510000008e47fae */ /* 0x0005e4000e101d46 */
[----:B-1----:R-:W-:Y:S01]  /*2030*/  HMMA.16816.F32 R44, R140, R24, RZ ;  /* 0x000000188c2c723c */ /* 0x002fe200000018ff */
[----:B------:R-:W-:-:S02]  /*2040*/  ISETP.LT.OR P4, PT, R0, 0x41, P2 ;  /* 0x000000410000780c */ /* 0x000fc40001781670 */
[----:B----4-:R-:W-:-:S05]  /*2050*/  IADD3 R2, P0, R4, R11, RZ ;  /* 0x0000000b04027210 */ /* 0x010fca0007f1e0ff */
[----:B------:R-:W-:Y:S01]  /*2060*/  HMMA.16816.F32 R12, R140, R54, RZ ;  /* 0x000000368c0c723c */ /* 0x000fe200000018ff */
[C---:B------:R-:W-:Y:S02]  /*2070*/  ISETP.LT.OR P2, PT, R0.reuse, 0x61, P2 ;  /* 0x000000610000780c */ /* 0x040fe40001741670 */
[----:B------:R-:W-:Y:S02]  /*2080*/  IADD3.X R3, R5, R10, RZ, P0, !PT ;  /* 0x0000000a05037210 */ /* 0x000fe400007fe4ff */
[C---:B------:R-:W-:Y:S01]  /*2090*/  ISETP.LT.OR P0, PT, R0.reuse, 0x41, !P1 ;  /* 0x000000410000780c */ /* 0x040fe20004f01670 */
[----:B------:R5:W-:Y:S01]  /*20a0*/  LDGSTS.E.BYPASS.LTC128B.128 [R228+0x2100], [R4.64], !P4 ;  /* 0x0210000004e47fae */ /* 0x000be2000e101d46 */
[----:B------:R-:W-:Y:S01]  /*20b0*/  ISETP.LT.OR P1, PT, R0, 0x61, !P1 ;  /* 0x000000610000780c */ /* 0x000fe20004f21670 */
[----:B------:R-:W-:Y:S08]  /*20c0*/  HMMA.16816.F32 R104, R144, R38, R16 ;  /* 0x000000269068723c */ /* 0x000ff00000001810 */
[----:B------:R-:W-:Y:S02]  /*20d0*/  HMMA.16816.F32 R36, R140, R26, RZ ;  /* 0x0000001a8c24723c */ /* 0x000fe400000018ff */
[----:B------:R5:W-:Y:S04]  /*20e0*/  LDGSTS.E.BYPASS.LTC128B.128 [R228+0x6100], [R4.64+0x80], !P0 ;  /* 0x0610008004e47fae */ /* 0x000be8000c101d46 */
[----:B------:R1:W-:Y:S02]  /*20f0*/  LDGSTS.E.BYPASS.LTC128B.128 [R228+0x3100], [R2.64], !P2 ;  /* 0x0310000002e47fae */ /* 0x0003e4000d101d46 */
[----:B------:R-:W-:Y:S02]  /*2100*/  HMMA.16816.F32 R112, R144, R30, R20 ;  /* 0x0000001e9070723c */ /* 0x000fe40000001814 */
[----:B------:R1:W-:Y:S04]  /*2110*/  LDGSTS.E.BYPASS.LTC128B.128 [R228+0x7100], [R2.64+0x80], !P1 ;  /* 0x0710008002e47fae */ /* 0x0003e8000c901d46 */
[----:B------:R-:W4:Y:S02]  /*2120*/  LDSM.16.M88.4 R72, [R205] ;  /* 0x00000000cd48783b */ /* 0x000f240000000200 */
[C---:B---3--:R-:W-:Y:S02]  /*2130*/  HMMA.16816.F32 R32, R140.reuse, R40, RZ ;  /* 0x000000288c20723c */ /* 0x048fe400000018ff */
[----:B------:R-:W-:Y:S04]  /*2140*/  LDSM.16.M88.4 R68, [R205+0x800] ;  /* 0x00080000cd44783b */ /* 0x000fe80000000200 */
[----:B------:R-:W-:Y:S02]  /*2150*/  LDSM.16.M88.4 R88, [R205+0x1000] ;  /* 0x00100000cd58783b */ /* 0x000fe40000000200 */
[C---:B------:R-:W-:Y:S02]  /*2160*/  HMMA.16816.F32 R28, R140.reuse, R42, RZ ;  /* 0x0000002a8c1c723c */ /* 0x040fe400000018ff */
[----:B------:R-:W0:Y:S06]  /*2170*/  LDGDEPBAR ;  /* 0x00000000000079af */ /* 0x000e2c0000000000 */
[C---:B------:R-:W-:Y:S08]  /*2180*/  HMMA.16816.F32 R24, R140.reuse, R48, RZ ;  /* 0x000000308c18723c */ /* 0x040ff000000018ff */
[C---:B------:R-:W-:Y:S08]  /*2190*/  HMMA.16816.F32 R16, R140.reuse, R52, RZ ;  /* 0x000000348c10723c */ /* 0x040ff000000018ff */
[C---:B--2---:R-:W-:Y:S08]  /*21a0*/  HMMA.16816.F32 R8, R140.reuse, R56, RZ ;  /* 0x000000388c08723c */ /* 0x044ff000000018ff */
[----:B-----5:R-:W-:Y:S08]  /*21b0*/  HMMA.16816.F32 R4, R140, R58, RZ ;  /* 0x0000003a8c04723c */ /* 0x020ff000000018ff */
[----:B------:R-:W-:Y:S08]  /*21c0*/  HMMA.16816.F32 R92, R144, R76, R44 ;  /* 0x0000004c905c723c */ /* 0x000ff0000000182c */
[----:B------:R-:W-:Y:S08]  /*21d0*/  HMMA.16816.F32 R20, R140, R50, RZ ;  /* 0x000000328c14723c */ /* 0x000ff000000018ff */
[C---:B------:R-:W-:Y:S01]  /*21e0*/  HMMA.16816.F32 R44, R144.reuse, R98, R12 ;  /* 0x00000062902c723c */ /* 0x040fe2000000180c */
[----:B------:R-:W2:Y:S07]  /*21f0*/  LDSM.16.M88.4 R12, [R205+0x3800] ;  /* 0x00380000cd0c783b */ /* 0x000eae0000000200 */
[C---:B------:R-:W-:Y:S08]  /*2200*/  HMMA.16816.F32 R84, R144.reuse, R78, R36 ;  /* 0x0000004e9054723c */ /* 0x040ff00000001824 */
[C---:B------:R-:W-:Y:S01]  /*2210*/  HMMA.16816.F32 R76, R144.reuse, R60, R32 ;  /* 0x0000003c904c723c */ /* 0x040fe20000001820 */
[----:B------:R-:W-:Y:S07]  /*2220*/  LDSM.16.M88.4 R32, [R202] ;  /* 0x00000000ca20783b */ /* 0x000fee0000000200 */
[C---:B------:R-:W-:Y:S01]  /*2230*/  HMMA.16816.F32 R60, R144.reuse, R62, R28 ;  /* 0x0000003e903c723c */ /* 0x040fe2000000181c */
[----:B------:R-:W3:Y:S07]  /*2240*/  LDSM.16.M88.4 R28, [R205+0x1800] ;  /* 0x00180000cd1c783b */ /* 0x000eee0000000200 */
[C---:B------:R-:W-:Y:S01]  /*2250*/  HMMA.16816.F32 R56, R144.reuse, R80, R24 ;  /* 0x000000509038723c */ /* 0x040fe20000001818 */
[----:B------:R-:W5:Y:S07]  /*2260*/  LDSM.16.M88.4 R24, [R205+0x2000] ;  /* 0x00200000cd18783b */ /* 0x000f6e0000000200 */
[C---:B------:R-:W-:Y:S01]  /*2270*/  HMMA.16816.F32 R48, R144.reuse, R96, R16 ;  /* 0x000000609030723c */ /* 0x040fe20000001810 */
[----:B------:R-:W1:Y:S07]  /*2280*/  LDSM.16.M88.4 R16, [R205+0x3000] ;  /* 0x00300000cd10783b */ /* 0x000e6e0000000200 */
[C---:B------:R-:W-:Y:S08]  /*2290*/  HMMA.16816.F32 R40, R144.reuse, R100, R8 ;  /* 0x000000649028723c */ /* 0x040ff00000001808 */
[C---:B------:R-:W-:Y:S08]  /*22a0*/  HMMA.16816.F32 R8, R144.reuse, R102, R4 ;  /* 0x000000669008723c */ /* 0x040ff00000001804 */
[----:B------:R-:W-:Y:S01]  /*22b0*/  HMMA.16816.F32 R52, R144, R82, R20 ;  /* 0x000000529034723c */ /* 0x000fe20000001814 */
[----:B------:R-:W1:Y:S04]  /*22c0*/  LDSM.16.M88.4 R20, [R205+0x2800] ;  /* 0x00280000cd14783b */ /* 0x000e680000000200 */
[----:B------:R-:W-:Y:S03]  /*22d0*/  LDSM.16.M88.4 R80, [R202+0x1000] ;  /* 0x00100000ca50783b */ /* 0x000fe60000000200 */
[C---:B----4-:R-:W-:Y:S08]  /*22e0*/  HMMA.16816.F32 R4, R168.reuse, R72, R124 ;  /* 0x00000048a804723c */ /* 0x050ff0000000187c */
[C---:B------:R-:W-:Y:S08]  /*22f0*/  HMMA.16816.F32 R36, R168.reuse, R74, R120 ;  /* 0x0000004aa824723c */ /* 0x040ff00000001878 */
[C---:B--2---:R-:W-:Y:S01]  /*2300*/  HMMA.16816.F32 R120, R168.reuse, R14, R8 ;  /* 0x0000000ea878723c */ /* 0x044fe20000001808 */
[----:B------:R-:W2:Y:S07]  /*2310*/  LDSM.16.M88.4 R8, [R201+0x4000] ;  /* 0x00400000c908783b */ /* 0x000eae0000000200 */
[C---:B------:R-:W-:Y:S08]  /*2320*/  HMMA.16816.F32 R100, R168.reuse, R70, R104 ;  /* 0x00000046a864723c */ /* 0x040ff00000001868 */
[C---:B---3--:R-:W-:Y:S01]  /*2330*/  HMMA.16816.F32 R104, R168.reuse, R28, R92 ;  /* 0x0000001ca868723c */ /* 0x048fe2000000185c */
[----:B------:R-:W3:Y:S07]  /*2340*/  LDSM.16.M88.4 R92, [R202+0x1800] ;  /* 0x00180000ca5c783b */ /* 0x000eee0000000200 */
[C---:B-----5:R-:W-:Y:S08]  /*2350*/  HMMA.16816.F32 R76, R168.reuse, R24, R76 ;  /* 0x00000018a84c723c */ /* 0x060ff0000000184c */
[C---:B------:R-:W-:Y:S08]  /*2360*/  HMMA.16816.F32 R60, R168.reuse, R26, R60 ;  /* 0x0000001aa83c723c */ /* 0x040ff0000000183c */
[C---:B-1----:R-:W-:Y:S08]  /*2370*/  HMMA.16816.F32 R48, R168.reuse, R16, R48 ;  /* 0x00000010a830723c */ /* 0x042ff00000001830 */
[----:B------:R-:W-:Y:S01]  /*2380*/  HMMA.16816.F32 R24, R168, R18, R44 ;  /* 0x00000012a818723c */ /* 0x000fe2000000182c */
[----:B------:R-:W1:Y:S07]  /*2390*/  LDSM.16.M88.4 R16, [R202+0x3000] ;  /* 0x00300000ca10783b */ /* 0x000e6e0000000200 */
[----:B------:R-:W-:Y:S08]  /*23a0*/  HMMA.16816.F32 R4, R172, R32, R4 ;  /* 0x00000020ac04723c */ /* 0x000ff00000001804 */
[C---:B------:R-:W-:Y:S08]  /*23b0*/  HMMA.16816.F32 R96, R168.reuse, R30, R84 ;  /* 0x0000001ea860723c */ /* 0x040ff00000001854 */
[C---:B------:R-:W-:Y:S08]  /*23c0*/  HMMA.16816.F32 R56, R168.reuse, R20, R56 ;  /* 0x00000014a838723c */ /* 0x040ff00000001838 */
[C---:B------:R-:W-:Y:S01]  /*23d0*/  HMMA.16816.F32 R28, R168.reuse, R22, R52 ;  /* 0x00000016a81c723c */ /* 0x040fe20000001834 */
[----:B------:R-:W4:Y:S07]  /*23e0*/  LDSM.16.M88.4 R20, [R215] ;  /* 0x00000000d714783b */ /* 0x000f2e0000000200 */
[C---:B------:R-:W-:Y:S01]  /*23f0*/  HMMA.16816.F32 R44, R168.reuse, R12, R40 ;  /* 0x0000000ca82c723c */ /* 0x040fe20000001828 */
[----:B------:R-:W-:Y:S07]  /*2400*/  LDSM.16.M88.4 R40, [R202+0x3800] ;  /* 0x00380000ca28783b */ /* 0x000fee0000000200 */
[----:B------:R-:W-:Y:S01]  /*2410*/  HMMA.16816.F32 R72, R168, R68, R116 ;  /* 0x00000044a848723c */ /* 0x000fe20000001874 */
[----:B------:R-:W5:Y:S04]  /*2420*/  LDSM.16.M88.4 R68, [R202+0x800] ;  /* 0x00080000ca44783b */ /* 0x000f680000000200 */
[----:B------:R-:W-:Y:S03]  /*2430*/  LDSM.16.M88.4 R116, [R202+0x2000] ;  /* 0x00200000ca74783b */ /* 0x000fe60000000200 */
[----:B------:R-:W-:Y:S01]  /*2440*/  HMMA.16816.F32 R12, R172, R34, R36 ;  /* 0x00000022ac0c723c */ /* 0x000fe20000001824 */
[----:B------:R-:W-:Y:S04]  /*2450*/  LDSM.16.M88.4 R36, [R214] ;  /* 0x00000000d624783b */ /* 0x000fe80000000200 */
[----:B------:R-:W-:Y:S03]  /*2460*/  LDSM.16.M88.4 R32, [R201+0x5800] ;  /* 0x00580000c920783b */ /* 0x000fe60000000200 */
[----:B--2---:R-:W-:Y:S08]  /*2470*/  HMMA.16816.F32 R4, R176, R8, R4 ;  /* 0x00000008b004723c */ /* 0x004ff00000001804 */
[C---:B------:R-:W-:Y:S08]  /*2480*/  HMMA.16816.F32 R108, R168.reuse, R88, R108 ;  /* 0x00000058a86c723c */ /* 0x040ff0000000186c */
[----:B------:R-:W-:Y:S01]  /*2490*/  HMMA.16816.F32 R112, R168, R90, R112 ;  /* 0x0000005aa870723c */ /* 0x000fe20000001870 */
[----:B------:R-:W2:Y:S07]  /*24a0*/  LDSM.16.M88.4 R88, [R202+0x2800] ;  /* 0x00280000ca58783b */ /* 0x000eae0000000200 */
[C---:B---3--:R-:W-:Y:S08]  /*24b0*/  HMMA.16816.F32 R84, R172.reuse, R92, R104 ;  /* 0x0000005cac54723c */ /* 0x048ff00000001868 */
[----:B-1----:R-:W-:Y:S01]  /*24c0*/  HMMA.16816.F32 R104, R172, R18, R24 ;  /* 0x00000012ac68723c */ /* 0x002fe20000001818 */
[----:B------:R-:W1:Y:S07]  /*24d0*/  LDSM.16.M88.4 R24, [R205+0x4000] ;  /* 0x00400000cd18783b */ /* 0x000e6e0000000200 */
[----:B------:R-:W-:Y:S01]  /*24e0*/  HMMA.16816.F32 R8, R176, R10, R12 ;  /* 0x0000000ab008723c */ /* 0x000fe2000000180c */
[----:B------:R-:W3:Y:S07]  /*24f0*/  LDSM.16.M88.4 R12, [R201+0x4800] ;  /* 0x00480000c90c783b */ /* 0x000eee0000000200 */
[----:B----4-:R-:W-:Y:S08]  /*2500*/  HMMA.16816.F32 R4, R184, R20, R4 ;  /* 0x00000014b804723c */ /* 0x010ff00000001804 */
[C---:B-----5:R-:W-:Y:S08]  /*2510*/  HMMA.16816.F32 R52, R172.reuse, R68, R72 ;  /* 0x00000044ac34723c */ /* 0x060ff00000001848 */
[C---:B------:R-:W-:Y:S08]  /*2520*/  HMMA.16816.F32 R72, R172.reuse, R80, R108 ;  /* 0x00000050ac48723c */ /* 0x040ff0000000186c */
[C---:B------:R-:W-:Y:S01]  /*2530*/  HMMA.16816.F32 R108, R172.reuse, R40, R44 ;  /* 0x00000028ac6c723c */ /* 0x040fe2000000182c */
[----:B------:R-:W4:Y:S07]  /*2540*/  LDSM.16.M88.4 R44, [R202+0x4000] ;  /* 0x00400000ca2c783b */ /* 0x000f2e0000000200 */
[----:B------:R-:W-:Y:S08]  /*2550*/  HMMA.16816.F32 R68, R172, R70, R100 ;  /* 0x00000046ac44723c */ /* 0x000ff00000001864 */
[----:B------:R-:W-:Y:S08]  /*2560*/  HMMA.16816.F32 R8, R184, R22, R8 ;  /* 0x00000016b808723c */ /* 0x000ff00000001808 */
[C---:B------:R-:W-:Y:S08]  /*2570*/  HMMA.16816.F32 R96, R172.reuse, R94, R96 ;  /* 0x0000005eac60723c */ /* 0x040ff00000001860 */
[C---:B--2---:R-:W-:Y:S01]  /*2580*/  HMMA.16816.F32 R92, R172.reuse, R88, R56 ;  /* 0x00000058ac5c723c */ /* 0x044fe20000001838 */
[----:B------:R-:W-:Y:S07]  /*2590*/  LDSM.16.M88.4 R56, [R201+0x6000] ;  /* 0x00600000c938783b */ /* 0x000fee0000000200 */
[C---:B------:R-:W-:Y:S01]  /*25a0*/  HMMA.16816.F32 R88, R172.reuse, R90, R28 ;  /* 0x0000005aac58723c */ /* 0x040fe2000000181c */
[----:B------:R-:W2:Y:S07]  /*25b0*/  LDSM.16.M88.4 R28, [R201+0x5000] ;  /* 0x00500000c91c783b */ /* 0x000eae0000000200 */
[----:B------:R-:W-:Y:S01]  /*25c0*/  HMMA.16816.F32 R100, R172, R16, R48 ;  /* 0x00000010ac64723c */ /* 0x000fe20000001830 */
[----:B------:R-:W-:Y:S07]  /*25d0*/  LDSM.16.M88.4 R48, [R205+0x5000] ;  /* 0x00500000cd30783b */ /* 0x000fee0000000200 */
[----:B-1----:R-:W-:Y:S08]  /*25e0*/  HMMA.16816.F32 R4, R192, R24, R4 ;  /* 0x00000018c004723c */ /* 0x002ff00000001804 */
[C---:B---3--:R-:W-:Y:S08]  /*25f0*/  HMMA.16816.F32 R16, R176.reuse, R12, R52 ;  /* 0x0000000cb010723c */ /* 0x048ff00000001834 */
[----:B------:R-:W-:Y:S08]  /*2600*/  HMMA.16816.F32 R20, R176, R14, R68 ;  /* 0x0000000eb014723c */ /* 0x000ff00000001844 */
[----:B------:R-:W-:Y:S01]  /*2610*/  HMMA.16816.F32 R8, R192, R26, R8 ;  /* 0x0000001ac008723c */ /* 0x000fe20000001808 */
[----:B------:R-:W1:Y:S07]  /*2620*/  LDSM.16.M88.4 R24, [R205+0x4800] ;  /* 0x00480000cd18783b */ /* 0x000e6e0000000200 */
[----:B------:R-:W-:Y:S01]  /*2630*/  HMMA.16816.F32 R120, R172, R42, R120 ;  /* 0x0000002aac78723c */ /* 0x000fe20000001878 */
[----:B------:R-:W3:Y:S07]  /*2640*/  LDSM.16.M88.4 R40, [R213] ;  /* 0x00000000d528783b */ /* 0x000eee0000000200 */
[----:B----4-:R-:W-:Y:S08]  /*2650*/  HMMA.16816.F32 R12, R196, R44, R4 ;  /* 0x0000002cc40c723c */ /* 0x010ff00000001804 */
[----:B------:R-:W-:Y:S08]  /*2660*/  HMMA.16816.F32 R4, R184, R36, R16 ;  /* 0x00000024b804723c */ /* 0x000ff00000001810 */
[----:B------:R-:W-:Y:S08]  /*2670*/  HMMA.16816.F32 R80, R172, R82, R112 ;  /* 0x00000052ac50723c */ /* 0x000ff00000001870 */
[----:B------:R-:W-:Y:S01]  /*2680*/  HMMA.16816.F32 R16, R184, R38, R20 ;  /* 0x00000026b810723c */ /* 0x000fe20000001814 */
[----:B------:R-:W4:Y:S07]  /*2690*/  LDSM.16.M88.4 R36, [R202+0x4800] ;  /* 0x00480000ca24783b */ /* 0x000f2e0000000200 */
[----:B--2---:R-:W-:Y:S01]  /*26a0*/  HMMA.16816.F32 R52, R176, R28, R72 ;  /* 0x0000001cb034723c */ /* 0x004fe20000001848 */
[----:B------:R-:W-:Y:S01]  /*26b0*/  FMUL.FTZ R0, R12, c[0x0][0x320] ;  /* 0x0000c8000c007a20 */ /* 0x000fe20000410000 */
[----:B------:R-:W2:Y:S06]  /*26c0*/  LDSM.16.M88.4 R20, [R212] ;  /* 0x00000000d414783b */ /* 0x000eac0000000200 */
[----:B-1----:R-:W-:Y:S08]  /*26d0*/  HMMA.16816.F32 R4, R192, R24, R4 ;  /* 0x00000018c004723c */ /* 0x002ff00000001804 */
[C---:B------:R-:W-:Y:S01]  /*26e0*/  HMMA.16816.F32 R76, R172.reuse, R116, R76 ;  /* 0x00000074ac4c723c */ /* 0x040fe2000000184c */
[----:B------:R1:W1:Y:S07]  /*26f0*/  MUFU.TANH R127, R0 ;  /* 0x00000000007f7308 */ /* 0x00026e0000002400 */
[----:B------:R-:W-:Y:S08]  /*2700*/  HMMA.16816.F32 R116, R172, R118, R60 ;  /* 0x00000076ac74723c */ /* 0x000ff0000000183c */
[----:B------:R-:W-:Y:S01]  /*2710*/  HMMA.16816.F32 R60, R176, R30, R80 ;  /* 0x0000001eb03c723c */ /* 0x000fe20000001850 */
[----:B-1----:R-:W-:-:S07]  /*2720*/  FMUL.FTZ R0, R13, c[0x0][0x320] ;  /* 0x0000c8000d007a20 */ /* 0x002fce0000410000 */
[----:B------:R-:W-:Y:S01]  /*2730*/  HMMA.16816.F32 R28, R196, R46, R8 ;  /* 0x0000002ec41c723c */ /* 0x000fe20000001808 */
[----:B------:R1:W1:Y:S01]  /*2740*/  MUFU.TANH R126, R0 ;  /* 0x00000000007e7308 */ /* 0x0002620000002400 */
[----:B------:R-:W-:Y:S06]  /*2750*/  LDSM.16.M88.4 R44, [R201+0x6800] ;  /* 0x00680000c92c783b */ /* 0x000fec0000000200 */
[----:B---3--:R-:W-:Y:S01]  /*2760*/  HMMA.16816.F32 R8, R184, R40, R52 ;  /* 0x00000028b808723c */ /* 0x008fe20000001834 */
[----:B------:R-:W-:Y:S01]  /*2770*/  LDSM.16.M88.4 R52, [R205+0x5800] ;  /* 0x00580000cd34783b */ /* 0x000fe20000000200 */
[----:B-1----:R-:W-:-:S04]  /*2780*/  FMUL.FTZ R0, R14, c[0x0][0x320] ;  /* 0x0000c8000e007a20 */ /* 0x002fc80000410000 */
[----:B------:R1:W3:Y:S02]  /*2790*/  MUFU.TANH R129, R0 ;  /* 0x0000000000817308 */ /* 0x0002e40000002400 */
[C---:B------:R-:W-:Y:S08]  /*27a0*/  HMMA.16816.F32 R84, R176.reuse, R32, R84 ;  /* 0x00000020b054723c */ /* 0x040ff00000001854 */
[----:B------:R-:W-:Y:S01]  /*27b0*/  HMMA.16816.F32 R68, R176, R34, R96 ;  /* 0x00000022b044723c */ /* 0x000fe20000001860 */
[----:B------:R-:W5:Y:S01]  /*27c0*/  LDSM.16.M88.4 R32, [R202+0x5000] ;  /* 0x00500000ca20783b */ /* 0x000f620000000200 */
[----:B-1----:R-:W-:-:S06]  /*27d0*/  FMUL.FTZ R0, R15, c[0x0][0x320] ;  /* 0x0000c8000f007a20 */ /* 0x002fcc0000410000 */
[----:B------:R-:W-:Y:S01]  /*27e0*/  HMMA.16816.F32 R12, R192, R26, R16 ;  /* 0x0000001ac00c723c */ /* 0x000fe20000001810 */
[----:B------:R1:W1:Y:S07]  /*27f0*/  MUFU.TANH R128, R0 ;  /* 0x0000000000807308 */ /* 0x00026e0000002400 */
[----:B----4-:R-:W-:Y:S01]  /*2800*/  HMMA.16816.F32 R16, R196, R36, R4 ;  /* 0x00000024c410723c */ /* 0x010fe20000001804 */
[----:B-1----:R-:W-:-:S04]  /*2810*/  FMUL.FTZ R0, R28, c[0x0][0x320] ;  /* 0x0000c8001c007a20 */ /* 0x002fc80000410000 */
[----:B------:R1:W4:Y:S03]  /*2820*/  MUFU.TANH R115, R0 ;  /* 0x0000000000737308 */ /* 0x0003260000002400 */
[----:B------:R-:W-:Y:S01]  /*2830*/  HMMA.16816.F32 R4, R192, R48, R8 ;  /* 0x00000030c004723c */ /* 0x000fe20000001808 */
[----:B-1----:R-:W-:-:S04]  /*2840*/  FMUL.FTZ R0, R29, c[0x0][0x320] ;  /* 0x0000c8001d007a20 */ /* 0x002fc80000410000 */
[----:B------:R1:W1:Y:S03]  /*2850*/  MUFU.TANH R114, R0 ;  /* 0x0000000000727308 */ /* 0x0002660000002400 */
[----:B------:R-:W-:Y:S01]  /*2860*/  HMMA.16816.F32 R24, R184, R42, R60 ;  /* 0x0000002ab818723c */ /* 0x000fe2000000183c */
[----:B------:R-:W-:Y:S07]  /*2870*/  LDSM.16.M88.4 R40, [R202+0x5800] ;  /* 0x00580000ca28783b */ /* 0x000fee0000000200 */
[----:B------:R-:W-:Y:S01]  /*2880*/  HMMA.16816.F32 R8, R196, R38, R12 ;  /* 0x00000026c408723c */ /* 0x000fe2000000180c */
[----:B------:R-:W-:Y:S01]  /*2890*/  LDSM.16.M88.4 R36, [R210] ;  /* 0x00000000d224783b */ /* 0x000fe20000000200 */
[----:B-1----:R-:W-:-:S04]  /*28a0*/  FMUL.FTZ R0, R30, c[0x0][0x320] ;  /* 0x0000c8001e007a20 */ /* 0x002fc80000410000 */
[----:B------:R1:W1:Y:S02]  /*28b0*/  MUFU.TANH R125, R0 ;  /* 0x00000000007d7308 */ /* 0x0002640000002400 */
[----:B-1----:R-:W-:Y:S01]  /*28c0*/  FMUL.FTZ R0, R31, c[0x0][0x320] ;  /* 0x0000c8001f007a20 */ /* 0x002fe20000410000 */
[----:B--2---:R-:W-:Y:S01]  /*28d0*/  HMMA.16816.F32 R12, R184, R20, R84 ;  /* 0x00000014b80c723c */ /* 0x004fe20000001854 */
[----:B------:R-:W1:Y:S04]  /*28e0*/  LDSM.16.M88.4 R28, [R211] ;  /* 0x00000000d31c783b */ /* 0x000e680000000200 */
[----:B------:R2:W1:Y:S02]  /*28f0*/  MUFU.TANH R124, R0 ;  /* 0x00000000007c7308 */ /* 0x0004640000002400 */
[----:B--2---:R-:W-:-:S06]  /*2900*/  FMUL.FTZ R0, R16, c[0x0][0x320] ;  /* 0x0000c80010007a20 */ /* 0x004fcc0000410000 */
[----:B------:R2:W1:Y:S02]  /*2910*/  MUFU.TANH R99, R0 ;  /* 0x0000000000637308 */ /* 0x0004640000002400 */
[----:B--2---:R-:W-:-:S06]  /*2920*/  FMUL.FTZ R0, R17, c[0x0][0x320] ;  /* 0x0000c80011007a20 */ /* 0x004fcc0000410000 */
[----:B------:R2:W1:Y:S02]  /*2930*/  MUFU.TANH R98, R0 ;  /* 0x0000000000627308 */ /* 0x0004640000002400 */
[----:B--2---:R-:W-:-:S06]  /*2940*/  FMUL.FTZ R0, R18, c[0x0][0x320] ;  /* 0x0000c80012007a20 */ /* 0x004fcc0000410000 */
[----:B------:R2:W1:Y:S02]  /*2950*/  MUFU.TANH R113, R0 ;  /* 0x0000000000717308 */ /* 0x0004640000002400 */
[----:B--2---:R-:W-:Y:S02]  /*2960*/  FMUL.FTZ R0, R19, c[0x0][0x320] ;  /* 0x0000c80013007a20 */ /* 0x004fe40000410000 */
[----:B-----5:R-:W-:Y:S04]  /*2970*/  HMMA.16816.F32 R16, R196, R32, R4 ;  /* 0x00000020c410723c */ /* 0x020fe80000001804 */
[----:B------:R2:W1:Y:S04]  /*2980*/  MUFU.TANH R112, R0 ;  /* 0x0000000000707308 */ /* 0x0004680000002400 */
[----:B------:R-:W-:Y:S01]  /*2990*/  HMMA.16816.F32 R4, R192, R50, R24 ;  /* 0x00000032c004723c */ /* 0x000fe20000001818 */
[----:B------:R-:W-:Y:S01]  /*29a0*/  LDSM.16.M88.4 R48, [R202+0x6000] ;  /* 0x00600000ca30783b */ /* 0x000fe20000000200 */
[----:B--2---:R-:W-:-:S04]  /*29b0*/  FMUL.FTZ R0, R8, c[0x0][0x320] ;  /* 0x0000c80008007a20 */ /* 0x004fc80000410000 */
[----:B------:R2:W1:Y:S02]  /*29c0*/  MUFU.TANH R97, R0 ;  /* 0x0000000000617308 */ /* 0x0004640000002400 */
[----:B------:R-:W-:Y:S01]  /*29d0*/  HMMA.16816.F32 R76, R176, R56, R76 ;  /* 0x00000038b04c723c */ /* 0x000fe2000000184c */
[----:B--2---:R-:W-:-:S05]  /*29e0*/  FMUL.FTZ R0, R9, c[0x0][0x320] ;  /* 0x0000c80009007a20 */ /* 0x004fca0000410000 */
[----:B------:R2:W1:Y:S02]  /*29f0*/  MUFU.TANH R96, R0 ;  /* 0x0000000000607308 */ /* 0x0004640000002400 */
[----:B------:R-:W-:Y:S08]  /*2a00*/  HMMA.16816.F32 R60, R176, R44, R92 ;  /* 0x0000002cb03c723c */ /* 0x000ff0000000185c */
[----:B------:R-:W-:Y:S01]  /*2a10*/  HMMA.16816.F32 R20, R184, R22, R68 ;  /* 0x00000016b814723c */ /* 0x000fe20000001844 */
[----:B--2---:R-:W-:-:S04]  /*2a20*/  FMUL.FTZ R0, R10, c[0x0][0x320] ;  /* 0x0000c8000a007a20 */ /* 0x004fc80000410000 */
[----:B------:R2:W1:Y:S03]  /*2a30*/  MUFU.TANH R93, R0 ;  /* 0x00000000005d7308 */ /* 0x0004660000002400 */
[----:B------:R-:W-:Y:S01]  /*2a40*/  HMMA.16816.F32 R4, R196, R34, R4 ;  /* 0x00000022c404723c */ /* 0x000fe20000001804 */
[----:B------:R-:W5:Y:S01]  /*2a50*/  LDSM.16.M88.4 R32, [R205+0x6000] ;  /* 0x00600000cd20783b */ /* 0x000f620000000200 */
[----:B--2---:R-:W-:-:S06]  /*2a60*/  FMUL.FTZ R0, R11, c[0x0][0x320] ;  /* 0x0000c8000b007a20 */ /* 0x004fcc0000410000 */
[----:B------:R-:W-:Y:S01]  /*2a70*/  HMMA.16816.F32 R8, R192, R52, R12 ;  /* 0x00000034c008723c */ /* 0x000fe2000000180c */
[----:B------:R2:W1:Y:S07]  /*2a80*/  MUFU.TANH R92, R0 ;  /* 0x00000000005c7308 */ /* 0x00046e0000002400 */
[----:B------:R-:W-:Y:S01]  /*2a90*/  HMMA.16816.F32 R72, R176, R58, R116 ;  /* 0x0000003ab048723c */ /* 0x000fe20000001874 */
[----:B------:R-:W3:Y:S01]  /*2aa0*/  LDSM.16.M88.4 R56, [R201+0x7000] ;  /* 0x00700000c938783b */ /* 0x000ee20000000200 */
[----:B--2---:R-:W-:-:S04]  /*2ab0*/  FMUL.FTZ R0, R16, c[0x0][0x320] ;  /* 0x0000c80010007a20 */ /* 0x004fc80000410000 */
[----:B------:R2:W2:Y:S02]  /*2ac0*/  MUFU.TANH R85, R0 ;  /* 0x0000000000557308 */ /* 0x0004a40000002400 */
[----:B-1----:R-:W-:Y:S08]  /*2ad0*/  HMMA.16816.F32 R12, R184, R28, R76 ;  /* 0x0000001cb80c723c */ /* 0x002ff0000000184c */
[----:B------:R-:W-:Y:S01]  /*2ae0*/  HMMA.16816.F32 R24, R196, R40, R8 ;  /* 0x00000028c418723c */ /* 0x000fe20000001808 */
[----:B--2---:R-:W-:-:S07]  /*2af0*/  FMUL.FTZ R0, R17, c[0x0][0x320] ;  /* 0x0000c80011007a20 */ /* 0x004fce0000410000 */
[----:B------:R-:W-:Y:S01]  /*2b00*/  HMMA.16816.F32 R8, R192, R54, R20 ;  /* 0x00000036c008723c */ /* 0x000fe20000001814 */
[----:B------:R1:W2:Y:S02]  /*2b10*/  MUFU.TANH R83, R0 ;  /* 0x0000000000537308 */ /* 0x0002a40000002400 */
[----:B-1----:R-:W-:-:S06]  /*2b20*/  FMUL.FTZ R0, R18, c[0x0][0x320] ;  /* 0x0000c80012007a20 */ /* 0x002fcc0000410000 */
[----:B------:R1:W1:Y:S01]  /*2b30*/  MUFU.TANH R87, R0 ;  /* 0x0000000000577308 */ /* 0x0002620000002400 */
[----:B------:R-:W-:Y:S01]  /*2b40*/  HMMA.16816.F32 R20, R184, R30, R72 ;  /* 0x0000001eb814723c */ /* 0x000fe20000001848 */
[----:B------:R-:W-:Y:S01]  /*2b50*/  LDSM.16.M88.4 R28, [R209] ;  /* 0x00000000d11c783b */ /* 0x000fe20000000200 */
[----:B-1----:R-:W-:-:S05]  /*2b60*/  FMUL.FTZ R0, R19, c[0x0][0x320] ;  /* 0x0000c80013007a20 */ /* 0x002fca0000410000 */
[----:B------:R1:W1:Y:S01]  /*2b70*/  MUFU.TANH R86, R0 ;  /* 0x0000000000567308 */ /* 0x0002620000002400 */
[----:B-----5:R-:W-:Y:S01]  /*2b80*/  HMMA.16816.F32 R16, R192, R32, R12 ;  /* 0x00000020c010723c */ /* 0x020fe2000000180c */
[----:B-1----:R-:W-:-:S06]  /*2b90*/  FMUL.FTZ R0, R4, c[0x0][0x320] ;  /* 0x0000c80004007a20 */ /* 0x002fcc0000410000 */
[----:B------:R1:W1:Y:S02]  /*2ba0*/  MUFU.TANH R81, R0 ;  /* 0x0000000000517308 */ /* 0x0002640000002400 */
[----:B-1----:R-:W-:-:S06]  /*2bb0*/  FMUL.FTZ R0, R5, c[0x0][0x320] ;  /* 0x0000c80005007a20 */ /* 0x002fcc0000410000 */
[----:B------:R1:W1:Y:S02]  /*2bc0*/  MUFU.TANH R80, R0 ;  /* 0x0000000000507308 */ /* 0x0002640000002400 */
[----:B-1----:R-:W-:-:S06]  /*2bd0*/  FMUL.FTZ R0, R6, c[0x0][0x320] ;  /* 0x0000c80006007a20 */ /* 0x002fcc0000410000 */
[----:B------:R1:W1:Y:S02]  /*2be0*/  MUFU.TANH R84, R0 ;  /* 0x0000000000547308 */ /* 0x0002640000002400 */
[----:B-1----:R-:W-:Y:S02]  /*2bf0*/  FMUL.FTZ R0, R7, c[0x0][0x320] ;  /* 0x0000c80007007a20 */ /* 0x002fe40000410000 */
[----:B------:R-:W-:Y:S04]  /*2c00*/  HMMA.16816.F32 R4, R196, R42, R8 ;  /* 0x0000002ac404723c */ /* 0x000fe80000001808 */
[----:B------:R1:W1:Y:S02]  /*2c10*/  MUFU.TANH R82, R0 ;  /* 0x0000000000527308 */ /* 0x0002640000002400 */
[----:B-1----:R-:W-:-:S06]  /*2c20*/  FMUL.FTZ R0, R24, c[0x0][0x320] ;  /* 0x0000c80018007a20 */ /* 0x002fcc0000410000 */
[----:B------:R1:W1:Y:S01]  /*2c30*/  MUFU.TANH R72, R0 ;  /* 0x0000000000487308 */ /* 0x0002620000002400 */
[----:B------:R-:W-:Y:S01]  /*2c40*/  HMMA.16816.F32 R68, R176, R46, R88 ;  /* 0x0000002eb044723c */ /* 0x000fe20000001858 */
[----:B------:R-:W-:Y:S07]  /*2c50*/  LDSM.16.M88.4 R44, [R205+0x6800] ;  /* 0x00680000cd2c783b */ /* 0x000fee0000000200 */
[----:B------:R-:W-:Y:S01]  /*2c60*/  HMMA.16816.F32 R12, R184, R36, R60 ;  /* 0x00000024b80c723c */ /* 0x000fe2000000183c */
[----:B------:R-:W5:Y:S01]  /*2c70*/  LDSM.16.M88.4 R60, [R201+0x7800] ;  /* 0x00780000c93c783b */ /* 0x000f620000000200 */
[----:B-1----:R-:W-:-:S06]  /*2c80*/  FMUL.FTZ R0, R25, c[0x0][0x320] ;  /* 0x0000c80019007a20 */ /* 0x002fcc0000410000 */
[----:B------:R-:W-:Y:S01]  /*2c90*/  HMMA.16816.F32 R8, R192, R34, R20 ;  /* 0x00000022c008723c */ /* 0x000fe20000001814 */
[----:B------:R-:W1:Y:S01]  /*2ca0*/  LDSM.16.M88.4 R32, [R202+0x6800] ;  /* 0x00680000ca20783b */ /* 0x000e620000000200 */
[----:B------:R2:W1:Y:S02]  /*2cb0*/  MUFU.TANH R67, R0 ;  /* 0x0000000000437308 */ /* 0x0004640000002400 */
[----:B--2---:R-:W-:-:S06]  /*2cc0*/  FMUL.FTZ R0, R26, c[0x0][0x320] ;  /* 0x0000c8001a007a20 */ /* 0x004fcc0000410000 */
[----:B------:R2:W1:Y:S02]  /*2cd0*/  MUFU.TANH R75, R0 ;  /* 0x00000000004b7308 */ /* 0x0004640000002400 */
[----:B--2---:R-:W-:Y:S02]  /*2ce0*/  FMUL.FTZ R0, R27, c[0x0][0x320] ;  /* 0x0000c8001b007a20 */ /* 0x004fe40000410000 */
[----:B------:R-:W-:Y:S04]  /*2cf0*/  HMMA.16816.F32 R24, R196, R48, R16 ;  /* 0x00000030c418723c */ /* 0x000fe80000001810 */
[----:B------:R2:W1:Y:S02]  /*2d00*/  MUFU.TANH R74, R0 ;  /* 0x00000000004a7308 */ /* 0x0004640000002400 */
[----:B--2---:R-:W-:-:S06]  /*2d10*/  FMUL.FTZ R0, R4, c[0x0][0x320] ;  /* 0x0000c80004007a20 */ /* 0x004fcc0000410000 */
[----:B------:R2:W1:Y:S01]  /*2d20*/  MUFU.TANH R66, R0 ;  /* 0x0000000000427308 */ /* 0x0004620000002400 */
[----:B------:R-:W-:Y:S01]  /*2d30*/  HMMA.16816.F32 R20, R184, R38, R68 ;  /* 0x00000026b814723c */ /* 0x000fe20000001844 */
[----:B------:R-:W-:Y:S01]  /*2d40*/  LDSM.16.M88.4 R36, [R202+0x7000] ;  /* 0x00700000ca24783b */ /* 0x000fe20000000200 */
[----:B--2---:R-:W-:-:S05]  /*2d50*/  FMUL.FTZ R0, R5, c[0x0][0x320] ;  /* 0x0000c80005007a20 */ /* 0x004fca0000410000 */
[----:B------:R2:W1:Y:S01]  /*2d60*/  MUFU.TANH R65, R0 ;  /* 0x0000000000417308 */ /* 0x0004620000002400 */
[----:B---3--:R-:W-:Y:S01]  /*2d70*/  HMMA.16816.F32 R40, R176, R58, R104 ;  /* 0x0000003ab028723c */ /* 0x008fe20000001868 */
[----:B--2---:R-:W-:-:S06]  /*2d80*/  FMUL.FTZ R0, R6, c[0x0][0x320] ;  /* 0x0000c80006007a20 */ /* 0x004fcc0000410000 */
[----:B------:R2:W3:Y:S01]  /*2d90*/  MUFU.TANH R73, R0 ;  /* 0x0000000000497308 */ /* 0x0004e20000002400 */
[----:B------:R-:W-:Y:S01]  /*2da0*/  HMMA.16816.F32 R76, R176, R56, R100 ;  /* 0x00000038b04c723c */ /* 0x000fe20000001864 */
[----:B--2---:R-:W-:-:S07]  /*2db0*/  FMUL.FTZ R0, R7, c[0x0][0x320] ;  /* 0x0000c80007007a20 */ /* 0x004fce0000410000 */
[----:B------:R-:W-:Y:S01]  /*2dc0*/  HMMA.16816.F32 R4, R196, R50, R8 ;  /* 0x00000032c404723c */ /* 0x000fe20000001808 */
[----:B------:R-:W2:Y:S01]  /*2dd0*/  LDSM.16.M88.4 R48, [R205+0x7000] ;  /* 0x00700000cd30783b */ /* 0x000ea20000000200 */
[----:B------:R1:W1:Y:S02]  /*2de0*/  MUFU.TANH R68, R0 ;  /* 0x0000000000447308 */ /* 0x0002640000002400 */
[----:B-1----:R-:W-:-:S06]  /*2df0*/  FMUL.FTZ R0, R24, c[0x0][0x320] ;  /* 0x0000c80018007a20 */ /* 0x002fcc0000410000 */
[----:B------:R1:W1:Y:S01]  /*2e00*/  MUFU.TANH R58, R0 ;  /* 0x00000000003a7308 */ /* 0x0002620000002400 */
[----:B-----5:R-:W-:Y:S01]  /*2e10*/  HMMA.16816.F32 R52, R176, R60, R108 ;  /* 0x0000003cb034723c */ /* 0x020fe2000000186c */
[----:B-1----:R-:W-:-:S06]  /*2e20*/  FMUL.FTZ R0, R25, c[0x0][0x320] ;  /* 0x0000c80019007a20 */ /* 0x002fcc0000410000 */
[----:B------:R1:W1:Y:S01]  /*2e30*/  MUFU.TANH R57, R0 ;  /* 0x0000000000397308 */ /* 0x0002620000002400 */
[----:B------:R-:W-:Y:S01]  /*2e40*/  HMMA.16816.F32 R16, R192, R44, R12 ;  /* 0x0000002cc010723c */ /* 0x000fe2000000180c */
[----:B-1----:R-:W-:-:S06]  /*2e50*/  FMUL.FTZ R0, R26, c[0x0][0x320] ;  /* 0x0000c8001a007a20 */ /* 0x002fcc0000410000 */
[----:B------:R1:W1:Y:S01]  /*2e60*/  MUFU.TANH R61, R0 ;  /* 0x00000000003d7308 */ /* 0x0002620000002400 */
[----:B------:R-:W-:Y:S01]  /*2e70*/  HMMA.16816.F32 R8, R192, R46, R20 ;  /* 0x0000002ec008723c */ /* 0x000fe20000001814 */
[----:B------:R-:W5:Y:S01]  /*2e80*/  LDSM.16.M88.4 R44, [R208] ;  /* 0x00000000d02c783b */ /* 0x000f620000000200 */
[----:B-1----:R-:W-:-:S05]  /*2e90*/  FMUL.FTZ R0, R27, c[0x0][0x320] ;  /* 0x0000c8001b007a20 */ /* 0x002fca0000410000 */
[----:B------:R1:W1:Y:S01]  /*2ea0*/  MUFU.TANH R60, R0 ;  /* 0x00000000003c7308 */ /* 0x0002620000002400 */
[----:B------:R-:W-:Y:S01]  /*2eb0*/  HMMA.16816.F32 R24, R184, R30, R40 ;  /* 0x0000001eb818723c */ /* 0x000fe20000001828 */
[----:B-1----:R-:W-:-:S06]  /*2ec0*/  FMUL.FTZ R0, R4, c[0x0][0x320] ;  /* 0x0000c80004007a20 */ /* 0x002fcc0000410000 */
[----:B------:R1:W1:Y:S01]  /*2ed0*/  MUFU.TANH R56, R0 ;  /* 0x0000000000387308 */ /* 0x0002620000002400 */
[----:B------:R-:W-:Y:S01]  /*2ee0*/  HMMA.16816.F32 R12, R184, R28, R76 ;  /* 0x0000001cb80c723c */ /* 0x000fe2000000184c */
[----:B------:R-:W-:Y:S01]  /*2ef0*/  LDSM.16.M88.4 R28, [R202+0x7800] ;  /* 0x00780000ca1c783b */ /* 0x000fe20000000200 */
[----:B-1----:R-:W-:-:S05]  /*2f00*/  FMUL.FTZ R0, R5, c[0x0][0x320] ;  /* 0x0000c80005007a20 */ /* 0x002fca0000410000 */
[----:B------:R1:W1:Y:S01]  /*2f10*/  MUFU.TANH R43, R0 ;  /* 0x00000000002b7308 */ /* 0x0002620000002400 */
[----:B------:R-:W-:Y:S01]  /*2f20*/  HMMA.16816.F32 R20, R196, R32, R16 ;  /* 0x00000020c414723c */ /* 0x000fe20000001810 */
[----:B-1----:R-:W-:-:S06]  /*2f30*/  FMUL.FTZ R0, R6, c[0x0][0x320] ;  /* 0x0000c80006007a20 */ /* 0x002fcc0000410000 */
[----:B------:R1:W1:Y:S01]  /*2f40*/  MUFU.TANH R59, R0 ;  /* 0x00000000003b7308 */ /* 0x0002620000002400 */
[----:B------:R-:W-:Y:S01]  /*2f50*/  HMMA.16816.F32 R8, R196, R34, R8 ;  /* 0x00000022c408723c */ /* 0x000fe20000001808 */
[----:B------:R-:W3:Y:S01]  /*2f60*/  LDSM.16.M88.4 R32, [R205+0x7800] ;  /* 0x00780000cd20783b */ /* 0x000ee20000000200 */
[----:B------:R-:W-:Y:S01]  /*2f70*/  ISETP.GT.AND P0, PT, R64, R161, PT ;  /* 0x000000a14000720c */ /* 0x000fe20003f04270 */
[----:B------:R-:W-:-:S04]  /*2f80*/  DEPBAR.LE SB0, 0x0 ;  /* 0x000080000000791a */ /* 0x000fc80000000000 */
[----:B-1----:R-:W-:Y:S02]  /*2f90*/  FMUL.FTZ R0, R7, c[0x0][0x320] ;  /* 0x0000c80007007a20 */ /* 0x002fe40000410000 */
[----:B------:R-:W-:Y:S08]  /*2fa0*/  HMMA.16816.F32 R4, R176, R62, R120 ;  /* 0x0000003eb004723c */ /* 0x000ff00000001878 */
[----:B--2---:R-:W-:Y:S08]  /*2fb0*/  HMMA.16816.F32 R16, R192, R48, R12 ;  /* 0x00000030c010723c */ /* 0x004ff0000000180c */
[C---:B-----5:R-:W-:Y:S08]  /*2fc0*/  HMMA.16816.F32 R12, R184.reuse, R44, R52 ;  /* 0x0000002cb80c723c */ /* 0x060ff00000001834 */
[----:B------:R-:W-:Y:S08]  /*2fd0*/  HMMA.16816.F32 R4, R184, R46, R4 ;  /* 0x0000002eb804723c */ /* 0x000ff00000001804 */
[C---:B------:R-:W-:Y:S08]  /*2fe0*/  HMMA.16816.F32 R24, R192.reuse, R50, R24 ;  /* 0x00000032c018723c */ /* 0x040ff00000001818 */
[C---:B---3--:R-:W-:Y:S08]  /*2ff0*/  HMMA.16816.F32 R12, R192.reuse, R32, R12 ;  /* 0x00000020c00c723c */ /* 0x048ff0000000180c */
[----:B------:R-:W-:Y:S01]  /*3000*/  HMMA.16816.F32 R4, R192, R34, R4 ;  /* 0x00000022c004723c */ /* 0x000fe20000001804 */
[----:B------:R-:W-:-:S02]  /*3010*/  FMUL.FTZ R21, R21, c[0x0][0x320] ;  /* 0x0000c80015157a20 */ /* 0x000fc40000410000 */
[----:B------:R-:W-:Y:S02]  /*3020*/  FMUL.FTZ R22, R22, c[0x0][0x320] ;  /* 0x0000c80016167a20 */ /* 0x000fe40000410000 */
[----:B------:R-:W-:Y:S01]  /*3030*/  FMUL.FTZ R23, R23, c[0x0][0x320] ;  /* 0x0000c80017177a20 */ /* 0x000fe20000410000 */
[----:B------:R1:W2:Y:S01]  /*3040*/  MUFU.TANH R49, R0 ;  /* 0x0000000000317308 */ /* 0x0002a20000002400 */
[----:B------:R-:W-:Y:S02]  /*3050*/  FMUL.FTZ R8, R8, c[0x0][0x320] ;  /* 0x0000c80008087a20 */ /* 0x000fe40000410000 */
[----:B------:R-:W-:Y:S02]  /*3060*/  FMUL.FTZ R9, R9, c[0x0][0x320] ;  /* 0x0000c80009097a20 */ /* 0x000fe40000410000 */
[----:B------:R-:W-:Y:S02]  /*3070*/  FMUL.FTZ R10, R10, c[0x0][0x320] ;  /* 0x0000c8000a0a7a20 */ /* 0x000fe40000410000 */
[----:B------:R-:W-:Y:S01]  /*3080*/  FMUL.FTZ R11, R11, c[0x0][0x320] ;  /* 0x0000c8000b0b7a20 */ /* 0x000fe20000410000 */
[----:B------:R-:W3:Y:S01]  /*3090*/  MUFU.TANH R40, R21 ;  /* 0x0000001500287308 */ /* 0x000ee20000002400 */
[----:B-1----:R-:W-:-:S07]  /*30a0*/  FMUL.FTZ R0, R20, c[0x0][0x320] ;  /* 0x0000c80014007a20 */ /* 0x002fce0000410000 */
[----:B------:R-:W1:Y:S02]  /*30b0*/  MUFU.TANH R48, R22 ;  /* 0x0000001600307308 */ /* 0x000e640000002400 */
[C---:B------:R-:W-:Y:S06]  /*30c0*/  HMMA.16816.F32 R4, R196.reuse, R30, R4 ;  /* 0x0000001ec404723c */ /* 0x040fec0000001804 */
[----:B------:R5:W1:Y:S08]  /*30d0*/  MUFU.TANH R45, R23 ;  /* 0x00000017002d7308 */ /* 0x000a700000002400 */
[----:B------:R-:W1:Y:S01]  /*30e0*/  MUFU.TANH R44, R10 ;  /* 0x0000000a002c7308 */ /* 0x000e620000002400 */
[C---:B-----5:R-:W-:Y:S07]  /*30f0*/  HMMA.16816.F32 R20, R196.reuse, R36, R16 ;  /* 0x00000024c414723c */ /* 0x060fee0000001810 */
[----:B------:R-:W1:Y:S01]  /*3100*/  MUFU.TANH R37, R8 ;  /* 0x0000000800257308 */ /* 0x000e620000002400 */
[C---:B------:R-:W-:Y:S07]  /*3110*/  HMMA.16816.F32 R16, R196.reuse, R38, R24 ;  /* 0x00000026c410723c */ /* 0x040fee0000001818 */
[----:B------:R-:W1:Y:S08]  /*3120*/  MUFU.TANH R36, R9 ;  /* 0x0000000900247308 */ /* 0x000e700000002400 */
[----:B------:R5:W1:Y:S02]  /*3130*/  MUFU.TANH R42, R11 ;  /* 0x0000000b002a7308 */ /* 0x000a640000002400 */
[----:B-----5:R-:W-:Y:S01]  /*3140*/  HMMA.16816.F32 R8, R196, R28, R12 ;  /* 0x0000001cc408723c */ /* 0x020fe2000000180c */
[----:B------:R-:W-:-:S02]  /*3150*/  FMUL.FTZ R20, R20, c[0x0][0x320] ;  /* 0x0000c80014147a20 */ /* 0x000fc40000410000 */
[----:B------:R-:W-:Y:S02]  /*3160*/  FMUL.FTZ R21, R21, c[0x0][0x320] ;  /* 0x0000c80015157a20 */ /* 0x000fe40000410000 */
[----:B------:R-:W-:Y:S02]  /*3170*/  FMUL.FTZ R22, R22, c[0x0][0x320] ;  /* 0x0000c80016167a20 */ /* 0x000fe40000410000 */
[----:B------:R-:W-:Y:S02]  /*3180*/  FMUL.FTZ R23, R23, c[0x0][0x320] ;  /* 0x0000c80017177a20 */ /* 0x000fe40000410000 */
[----:B------:R-:W-:Y:S02]  /*3190*/  FMUL.FTZ R16, R16, c[0x0][0x320] ;  /* 0x0000c80010107a20 */ /* 0x000fe40000410000 */
[----:B------:R-:W-:Y:S02]  /*31a0*/  FMUL.FTZ R15, R17, c[0x0][0x320] ;  /* 0x0000c800110f7a20 */ /* 0x000fe40000410000 */
        /* <DEDUP_REMOVED lines=9> */
[----:B------:R-:W-:Y:S01]  /*3240*/  FMUL.FTZ R11, R11, c[0x0][0x320] ;  /* 0x0000c8000b0b7a20 */ /* 0x000fe20000410000 */
[----:B------:R1:W1:Y:S08]  /*3250*/  MUFU.TANH R27, R22 ;  /* 0x00000016001b7308 */ /* 0x0002700000002400 */
[----:B------:R1:W1:Y:S08]  /*3260*/  MUFU.TANH R26, R23 ;  /* 0x00000017001a7308 */ /* 0x0002700000002400 */
[----:B------:R1:W1:Y:S08]  /*3270*/  MUFU.TANH R25, R18 ;  /* 0x0000001200197308 */ /* 0x0002700000002400 */
[----:B------:R1:W1:Y:S08]  /*3280*/  MUFU.TANH R24, R19 ;  /* 0x0000001300187308 */ /* 0x0002700000002400 */
[----:B------:R1:W1:Y:S08]  /*3290*/  MUFU.TANH R41, R0 ;  /* 0x0000000000297308 */ /* 0x0002700000002400 */
[----:B------:R-:W1:Y:S08]  /*32a0*/  MUFU.TANH R20, R20 ;  /* 0x0000001400147308 */ /* 0x000e700000002400 */
[----:B------:R-:W1:Y:S08]  /*32b0*/  MUFU.TANH R21, R21 ;  /* 0x0000001500157308 */ /* 0x000e700000002400 */
[----:B------:R-:W1:Y:S08]  /*32c0*/  MUFU.TANH R16, R16 ;  /* 0x0000001000107308 */ /* 0x000e700000002400 */
[----:B------:R-:W1:Y:S08]  /*32d0*/  MUFU.TANH R15, R15 ;  /* 0x0000000f000f7308 */ /* 0x000e700000002400 */
[----:B------:R1:W1:Y:S08]  /*32e0*/  MUFU.TANH R14, R8 ;  /* 0x00000008000e7308 */ /* 0x0002700000002400 */
[----:B------:R1:W1:Y:S08]  /*32f0*/  MUFU.TANH R13, R9 ;  /* 0x00000009000d7308 */ /* 0x0002700000002400 */
[----:B------:R1:W1:Y:S08]  /*3300*/  MUFU.TANH R23, R10 ;  /* 0x0000000a00177308 */ /* 0x0002700000002400 */
[----:B------:R1:W1:Y:S08]  /*3310*/  MUFU.TANH R22, R11 ;  /* 0x0000000b00167308 */ /* 0x0002700000002400 */
[----:B------:R1:W1:Y:S08]  /*3320*/  MUFU.TANH R12, R4 ;  /* 0x00000004000c7308 */ /* 0x0002700000002400 */
[----:B------:R1:W1:Y:S08]  /*3330*/  MUFU.TANH R17, R5 ;  /* 0x0000000500117308 */ /* 0x0002700000002400 */
[----:B------:R1:W1:Y:S08]  /*3340*/  MUFU.TANH R19, R6 ;  /* 0x0000000600137308 */ /* 0x0002700000002400 */
[----:B------:R1:W1:Y:S01]  /*3350*/  MUFU.TANH R18, R7 ;  /* 0x0000000700127308 */ /* 0x0002620000002400 */
[----:B------:R-:W-:Y:S01]  /*3360*/  BSSY B0, `(.L_x_68) ;  /* 0x0000022000007945 */ /* 0x000fe20003800000 */
[----:B------:R-:W-:Y:S06]  /*3370*/  BAR.SYNC.DEFER_BLOCKING 0x0 ;  /* 0x0000000000007b1d */ /* 0x000fec0000010000 */
[----:B------:R-:W-:Y:S05]  /*3380*/  @!P0 BRA `(.L_x_69) ;  /* 0x000001f000008947 */ /* 0x000fea0003800000 */
[----:B-1234-:R-:W-:Y:S01]  /*3390*/  IADD3 R0, R160, -0x2, RZ ;  /* 0xfffffffea0007810 */ /* 0x01efe20007ffe0ff */
[C---:B------:R-:W-:Y:S01]  /*33a0*/  IMAD.SHL.U32 R8, R131.reuse, 0x40, RZ ;  /* 0x0000004083087824 */ /* 0x040fe200078e00ff */
[----:B------:R-:W-:-:S02]  /*33b0*/  SHF.L.U64.HI R9, R131, 0x6, R132 ;  /* 0x0000000683097819 */ /* 0x000fc40000010284 */
[----:B------:R-:W-:Y:S01]  /*33c0*/  SHF.R.S32.HI R2, RZ, 0x1f, R0 ;  /* 0x0000001fff027819 */ /* 0x000fe20000011400 */
[----:B------:R-:W-:-:S04]  /*33d0*/  IMAD.WIDE.U32 R4, R0, c[0x0][0x1e0], RZ ;  /* 0x0000780000047a25 */ /* 0x000fc800078e00ff */
[----:B------:R-:W-:-:S04]  /*33e0*/  IMAD R2, R2, c[0x0][0x1e0], RZ ;  /* 0x0000780002027a24 */ /* 0x000fc800078e02ff */
[----:B------:R-:W-:Y:S01]  /*33f0*/  IMAD R2, R0, c[0x0][0x1e4], R2 ;  /* 0x0000790000027a24 */ /* 0x000fe200078e0202 */
[----:B------:R-:W-:-:S03]  /*3400*/  LEA R0, P1, R4, R136, 0x7 ;  /* 0x0000008804007211 */ /* 0x000fc600078238ff */
[----:B------:R-:W-:Y:S01]  /*3410*/  IMAD.IADD R3, R5, 0x1, R2 ;  /* 0x0000000105037824 */ /* 0x000fe200078e0202 */
[----:B------:R-:W-:-:S04]  /*3420*/  LEA R2, P0, R0, c[0x0][0x1c8], 0x1 ;  /* 0x0000720000027a11 */ /* 0x000fc800078008ff */
[----:B------:R-:W-:Y:S02]  /*3430*/  LEA.HI.X R3, R4, R134, R3, 0x7, P1 ;  /* 0x0000008604037211 */ /* 0x000fe400008f3c03 */
[----:B------:R-:W-:Y:S02]  /*3440*/  IADD3 R6, P4, R8, R2, RZ ;  /* 0x0000000208067210 */ /* 0x000fe40007f9e0ff */
[----:B------:R-:W-:Y:S02]  /*3450*/  LEA.HI.X R3, R0, c[0x0][0x1cc], R3, 0x1, P0 ;  /* 0x0000730000037a11 */ /* 0x000fe400000f0c03 */
[----:B------:R-:W-:Y:S02]  /*3460*/  IADD3 R10, P2, P1, R8, 0x80, R2 ;  /* 0x00000080080a7810 */ /* 0x000fe4000795e002 */
[-C--:B------:R-:W-:Y:S01]  /*3470*/  IADD3 R4, P0, R6, R8.reuse, RZ ;  /* 0x0000000806047210 */ /* 0x080fe20007f1e0ff */
[C-C-:B------:R-:W-:Y:S01]  /*3480*/  IMAD.X R7, R9.reuse, 0x1, R3.reuse, P4 ;  /* 0x0000000109077824 */ /* 0x140fe200020e0603 */
[----:B------:R-:W-:Y:S01]  /*3490*/  IADD3.X R11, R9, RZ, R3, P2, P1 ;  /* 0x000000ff090b7210 */ /* 0x000fe200017e2403 */
[----:B------:R-:W-:Y:S01]  /*34a0*/  @!PT LDS RZ, [RZ] ;  /* 0x00000000fffff984 */ /* 0x000fe20000000800 */
[----:B------:R-:W-:Y:S01]  /*34b0*/  @!PT LDS RZ, [RZ] ;  /* 0x00000000fffff984 */ /* 0x000fe20000000800 */
[----:B------:R-:W-:Y:S01]  /*34c0*/  @!PT LDS RZ, [RZ] ;  /* 0x00000000fffff984 */ /* 0x000fe20000000800 */
[----:B------:R1:W-:Y:S01]  /*34d0*/  LDGSTS.E.BYPASS.LTC128B.128 [R228+0x8100], [R2.64], !P6 ;  /* 0x0810000002e47fae */ /* 0x0003e2000f101d46 */
[----:B------:R-:W-:Y:S01]  /*34e0*/  IADD3 R8, P1, R4, R8, RZ ;  /* 0x0000000804087210 */ /* 0x000fe20007f3e0ff */
[----:B------:R-:W-:-:S02]  /*34f0*/  IMAD.X R5, R7, 0x1, R9, P0 ;  /* 0x0000000107057824 */ /* 0x000fc400000e0609 */
[----:B------:R1:W-:Y:S02]  /*3500*/  LDGSTS.E.BYPASS.LTC128B.128 [R228+0xc100], [R2.64+0x80], !P5 ;  /* 0x0c10008002e47fae */ /* 0x0003e4000e901d46 */
[----:B------:R-:W-:Y:S02]  /*3510*/  IMAD.X R9, R5, 0x1, R9, P1 ;  /* 0x0000000105097824 */ /* 0x000fe400008e0609 */
[----:B------:R1:W-:Y:S04]  /*3520*/  LDGSTS.E.BYPASS.LTC128B.128 [R228+0x9100], [R6.64], !P6 ;  /* 0x0910000006e47fae */ /* 0x0003e8000f101d46 */
[----:B------:R1:W-:Y:S04]  /*3530*/  LDGSTS.E.BYPASS.LTC128B.128 [R228+0xd100], [R10.64], !P5 ;  /* 0x0d1000000ae47fae */ /* 0x0003e8000e901d46 */
[----:B------:R1:W-:Y:S04]  /*3540*/  LDGSTS.E.BYPASS.LTC128B.128 [R228+0xa100], [R4.64], !P6 ;  /* 0x0a10000004e47fae */ /* 0x0003e8000f101d46 */
[----:B------:R1:W-:Y:S04]  /*3550*/  LDGSTS.E.BYPASS.LTC128B.128 [R228+0xe100], [R4.64+0x80], !P5 ;  /* 0x0e10008004e47fae */ /* 0x0003e8000e901d46 */
[----:B------:R1:W-:Y:S04]  /*3560*/  LDGSTS.E.BYPASS.LTC128B.128 [R228+0xb100], [R8.64], !P6 ;  /* 0x0b10000008e47fae */ /* 0x0003e8000f101d46 */
[----:B------:R1:W-:Y:S02]  /*3570*/  LDGSTS.E.BYPASS.LTC128B.128 [R228+0xf100], [R8.64+0x80], !P5 ;  /* 0x0f10008008e47fae */ /* 0x0003e4000e901d46 */
.L_x_69:
[----:B--234-:R-:W-:Y:S05]  /*3580*/  BSYNC B0 ;  /* 0x0000000000007941 */ /* 0x01cfea0003800000 */
.L_x_68:
[----:B-1----:R-:W2:Y:S04]  /*3590*/  LDL R0, [R1+0x54] ;  /* 0x0000540001007983 */ /* 0x002ea80000100800 */
[----:B------:R-:W3:Y:S04]  /*35a0*/  LDL R3, [R1+0x30] ;  /* 0x0000300001037983 */ /* 0x000ee80000100800 */
[----:B------:R-:W0:Y:S01]  /*35b0*/  LDGDEPBAR ;  /* 0x00000000000079af */ /* 0x000e220000000000 */
[----:B--2---:R-:W-:-:S04]  /*35c0*/  IMAD.IADD R0, R0, 0x1, R155 ;  /* 0x0000000100007824 */ /* 0x004fc800078e029b */
[----:B------:R-:W-:Y:S01]  /*35d0*/  @P3 IMAD.HI.U32 R2, R0, c[0x0][0x2c8], RZ ;  /* 0x0000b20000023a27 */ /* 0x000fe200078e00ff */
[----:B------:R1:W-:Y:S04]  /*35e0*/  STL [R1], R0 ;  /* 0x0000000001007387 */ /* 0x0003e80000100800 */
[----:B-1----:R-:W-:-:S05]  /*35f0*/  @P3 SHF.R.U32.HI R0, RZ, c[0x0][0x2cc], R2 ;  /* 0x0000b300ff003a19 */ /* 0x002fca0000011602 */
[----:B------:R-:W1:Y:S04]  /*3600*/  SHFL.IDX PT, R2, R0, RZ, 0x1c1f ;  /* 0x001c1fff00027589 */ /* 0x000e6800000e0000 */
[----:B------:R2:W4:Y:S02]  /*3610*/  SHFL.IDX PT, R4, R0, 0x1, 0x1c1f ;  /* 0x003c1f0000047f89 */ /* 0x00052400000e0000 */
[----:B--2---:R-:W-:-:S05]  /*3620*/  IMAD R0, R64, R133, 0x1 ;  /* 0x0000000140007424 */ /* 0x004fca00078e0285 */
[----:B---3--:R-:W-:Y:S01]  /*3630*/  IADD3 R0, -R3, c[0x0][0x1d0], R0 ;  /* 0x0000740003007a10 */ /* 0x008fe20007ffe100 */
[----:B------:R-:W-:-:S03]  /*3640*/  IMAD.IADD R3, R130, 0x1, -R3 ;  /* 0x0000000182037824 */ /* 0x000fc600078e0a03 */
[----:B------:R-:W-:-:S05]  /*3650*/  IADD3 R0, R0, -c[0x0][0x168], RZ ;  /* 0x80005a0000007a10 */ /* 0x000fca0007ffe0ff */
[C---:B-1----:R-:W-:Y:S02]  /*3660*/  IMAD.IADD R2, R0.reuse, 0x1, R2 ;  /* 0x0000000100027824 */ /* 0x042fe400078e0202 */
[----:B----4-:R-:W-:-:S03]  /*3670*/  IMAD.IADD R0, R0, 0x1, R4 ;  /* 0x0000000100007824 */ /* 0x010fc600078e0204 */
[C---:B------:R-:W-:Y:S02]  /*3680*/  IMNMX R2, R3.reuse, R2, PT ;  /* 0x0000000203027217 */ /* 0x040fe40003800200 */
[----:B------:R-:W-:Y:S02]  /*3690*/  IMNMX R0, R3, R0, PT ;  /* 0x0000000003007217 */ /* 0x000fe40003800200 */
[C---:B------:R-:W-:Y:S02]  /*36a0*/  ISETP.GT.AND P0, PT, R2.reuse, RZ, PT ;  /* 0x000000ff0200720c */ /* 0x040fe40003f04270 */
[C---:B------:R-:W-:Y:S02]  /*36b0*/  ISETP.GT.AND P2, PT, R2.reuse, 0x1, PT ;  /* 0x000000010200780c */ /* 0x040fe40003f44270 */
[----:B------:R-:W-:Y:S02]  /*36c0*/  ISETP.GT.AND P1, PT, R2, 0x8, PT ;  /* 0x000000080200780c */ /* 0x000fe40003f24270 */
[----:B------:R-:W-:-:S02]  /*36d0*/  FSEL R4, R127, -INF , P0 ;  /* 0xff8000007f047808 */ /* 0x000fc40000000000 */
[----:B------:R-:W-:Y:S02]  /*36e0*/  FSEL R5, R126, -INF , P2 ;  /* 0xff8000007e057808 */ /* 0x000fe40001000000 */
[C---:B------:R-:W-:Y:S02]  /*36f0*/  ISETP.GT.AND P0, PT, R2.reuse, 0x10, PT ;  /* 0x000000100200780c */ /* 0x040fe40003f04270 */
[C---:B------:R-:W-:Y:S02]  /*3700*/  ISETP.GT.AND P2, PT, R2.reuse, 0x11, PT ;  /* 0x000000110200780c */ /* 0x040fe40003f44270 */
[----:B------:R-:W-:Y:S02]  /*3710*/  FSEL R7, R115, -INF , P1 ;  /* 0xff80000073077808 */ /* 0x000fe40000800000 */
[----:B------:R-:W-:Y:S02]  /*3720*/  ISETP.GT.AND P1, PT, R2, 0x18, PT ;  /* 0x000000180200780c */ /* 0x000fe40003f24270 */
[----:B------:R-:W-:-:S02]  /*3730*/  FSEL R28, R99, -INF , P0 ;  /* 0xff800000631c7808 */ /* 0x000fc40000000000 */
[----:B------:R-:W-:Y:S02]  /*3740*/  FSEL R33, R98, -INF , P2 ;  /* 0xff80000062217808 */ /* 0x000fe40001000000 */
[C---:B------:R-:W-:Y:S02]  /*3750*/  ISETP.GT.AND P0, PT, R2.reuse, 0x20, PT ;  /* 0x000000200200780c */ /* 0x040fe40003f04270 */
[C---:B------:R-:W-:Y:S02]  /*3760*/  ISETP.GT.AND P2, PT, R2.reuse, 0x21, PT ;  /* 0x000000210200780c */ /* 0x040fe40003f44270 */
[C---:B------:R-:W-:Y:S02]  /*3770*/  ISETP.GT.AND P4, PT, R2.reuse, 0x9, PT ;  /* 0x000000090200780c */ /* 0x040fe40003f84270 */
[----:B------:R-:W-:Y:S02]  /*3780*/  FSEL R34, R97, -INF , P1 ;  /* 0xff80000061227808 */ /* 0x000fe40000800000 */
[----:B------:R-:W-:-:S02]  /*3790*/  ISETP.GT.AND P1, PT, R2, 0x28, PT ;  /* 0x000000280200780c */ /* 0x000fc40003f24270 */
[----:B------:R-:W-:Y:S02]  /*37a0*/  FSEL R71, R85, -INF , P0 ;  /* 0xff80000055477808 */ /* 0x000fe40000000000 */
[----:B------:R-:W-:Y:S02]  /*37b0*/  FSEL R99, R83, -INF , P2 ;  /* 0xff80000053637808 */ /* 0x000fe40001000000 */
[C---:B------:R-:W-:Y:S02]  /*37c0*/  ISETP.GT.AND P0, PT, R2.reuse, 0x30, PT ;  /* 0x000000300200780c */ /* 0x040fe40003f04270 */
[----:B------:R-:W-:Y:S02]  /*37d0*/  ISETP.GT.AND P2, PT, R2, 0x31, PT ;  /* 0x000000310200780c */ /* 0x000fe40003f44270 */
[----:B------:R-:W-:Y:S02]  /*37e0*/  FSEL R8, R114, -INF , P4 ;  /* 0xff80000072087808 */ /* 0x000fe40002000000 */
[----:B------:R-:W-:-:S02]  /*37f0*/  ISETP.GT.AND P4, PT, R2, 0x19, PT ;  /* 0x000000190200780c */ /* 0x000fc40003f84270 */
[----:B------:R-:W-:Y:S02]  /*3800*/  FSEL R104, R81, -INF , P1 ;  /* 0xff80000051687808 */ /* 0x000fe40000800000 */
[----:B------:R-:W-:Y:S02]  /*3810*/  ISETP.GT.AND P1, PT, R2, 0x38, PT ;  /* 0x000000380200780c */ /* 0x000fe40003f24270 */
[----:B------:R-:W-:Y:S02]  /*3820*/  FSEL R132, R72, -INF , P0 ;  /* 0xff80000048847808 */ /* 0x000fe40000000000 */
[----:B------:R-:W-:Y:S02]  /*3830*/  FSEL R134, R67, -INF , P2 ;  /* 0xff80000043867808 */ /* 0x000fe40001000000 */
[C---:B------:R-:W-:Y:S02]  /*3840*/  ISETP.GT.AND P0, PT, R2.reuse, 0x40, PT ;  /* 0x000000400200780c */ /* 0x040fe40003f04270 */
[----:B------:R-:W-:-:S02]  /*3850*/  ISETP.GT.AND P2, PT, R2, 0x41, PT ;  /* 0x000000410200780c */ /* 0x000fc40003f44270 */
[----:B------:R-:W-:Y:S02]  /*3860*/  FSEL R35, R96, -INF , P4 ;  /* 0xff80000060237808 */ /* 0x000fe40002000000 */
[----:B------:R-:W-:Y:S02]  /*3870*/  ISETP.GT.AND P4, PT, R2, 0x29, PT ;  /* 0x000000290200780c */ /* 0x000fe40003f84270 */
[----:B------:R-:W-:Y:S02]  /*3880*/  FSEL R133, R66, -INF , P1 ;  /* 0xff80000042857808 */ /* 0x000fe40000800000 */
[----:B------:R-:W-:Y:S02]  /*3890*/  ISETP.GT.AND P1, PT, R2, 0x48, PT ;  /* 0x000000480200780c */ /* 0x000fe40003f24270 */
[----:B------:R-:W-:Y:S02]  /*38a0*/  FSEL R148, R58, -INF , P0 ;  /* 0xff8000003a947808 */ /* 0x000fe40000000000 */
[----:B------:R-:W-:-:S02]  /*38b0*/  FSEL R150, R57, -INF , P2 ;  /* 0xff80000039967808 */ /* 0x000fc40001000000 */
[C---:B------:R-:W-:Y:S02]  /*38c0*/  ISETP.GT.AND P0, PT, R2.reuse, 0x50, PT ;  /* 0x000000500200780c */ /* 0x040fe40003f04270 */
[----:B------:R-:W-:Y:S02]  /*38d0*/  ISETP.GT.AND P2, PT, R2, 0x51, PT ;  /* 0x000000510200780c */ /* 0x000fe40003f44270 */
[----:B------:R-:W-:Y:S02]  /*38e0*/  FSEL R105, R80, -INF , P4 ;  /* 0xff80000050697808 */ /* 0x000fe40002000000 */
[----:B------:R-:W-:Y:S02]  /*38f0*/  ISETP.GT.AND P4, PT, R2, 0x39, PT ;  /* 0x000000390200780c */ /* 0x000fe40003f84270 */
[----:B------:R-:W-:Y:S02]  /*3900*/  FSEL R149, R56, -INF , P1 ;  /* 0xff80000038957808 */ /* 0x000fe40000800000 */
[----:B------:R-:W-:-:S02]  /*3910*/  ISETP.GT.AND P1, PT, R2, 0x58, PT ;  /* 0x000000580200780c */ /* 0x000fc40003f24270 */
[----:B------:R-:W-:Y:S02]  /*3920*/  FSEL R162, R41, -INF , P0 ;  /* 0xff80000029a27808 */ /* 0x000fe40000000000 */
[----:B------:R-:W-:Y:S02]  /*3930*/  FSEL R164, R40, -INF , P2 ;  /* 0xff80000028a47808 */ /* 0x000fe40001000000 */
[C---:B------:R-:W-:Y:S02]  /*3940*/  ISETP.GT.AND P0, PT, R2.reuse, 0x60, PT ;  /* 0x000000600200780c */ /* 0x040fe40003f04270 */
[C---:B------:R-:W-:Y:S02]  /*3950*/  ISETP.GT.AND P2, PT, R2.reuse, 0x61, PT ;  /* 0x000000610200780c */ /* 0x040fe40003f44270 */
[----:B------:R-:W-:Y:S02]  /*3960*/  FSEL R135, R65, -INF , P4 ;  /* 0xff80000041877808 */ /* 0x000fe40002000000 */
[----:B------:R-:W-:-:S02]  /*3970*/  ISETP.GT.AND P4, PT, R2, 0x49, PT ;  /* 0x000000490200780c */ /* 0x000fc40003f84270 */
[----:B------:R-:W-:Y:S02]  /*3980*/  FSEL R165, R37, -INF , P1 ;  /* 0xff80000025a57808 */ /* 0x000fe40000800000 */
[----:B------:R-:W-:Y:S02]  /*3990*/  ISETP.GT.AND P1, PT, R2, 0x68, PT ;  /* 0x000000680200780c */ /* 0x000fe40003f24270 */
[----:B------:R-:W-:Y:S02]  /*39a0*/  FSEL R234, R20, -INF , P0 ;  /* 0xff80000014ea7808 */ /* 0x000fe40000000000 */
[----:B------:R-:W-:Y:S02]  /*39b0*/  FSEL R236, R21, -INF , P2 ;  /* 0xff80000015ec7808 */ /* 0x000fe40001000000 */
[----:B------:R-:W-:Y:S02]  /*39c0*/  FMNMX.FTZ R69, R4, R5, !PT ;  /* 0x0000000504457209 */ /* 0x000fe40007810000 */
[----:B------:R-:W-:-:S02]  /*39d0*/  ISETP.GT.AND P0, PT, R2, 0x70, PT ;  /* 0x000000700200780c */ /* 0x000fc40003f04270 */
[C---:B------:R-:W-:Y:S02]  /*39e0*/  ISETP.GT.AND P2, PT, R2.reuse, 0x71, PT ;  /* 0x000000710200780c */ /* 0x040fe40003f44270 */
[----:B------:R-:W-:Y:S02]  /*39f0*/  FSEL R151, R43, -INF , P4 ;  /* 0xff8000002b977808 */ /* 0x000fe40002000000 */
[----:B------:R-:W-:Y:S02]  /*3a00*/  ISETP.GT.AND P4, PT, R2, 0x59, PT ;  /* 0x000000590200780c */ /* 0x000fe40003f84270 */
[----:B------:R-:W-:Y:S02]  /*3a10*/  FSEL R239, R16, -INF , P1 ;  /* 0xff80000010ef7808 */ /* 0x000fe40000800000 */
[----:B------:R-:W-:Y:S02]  /*3a20*/  FMNMX.FTZ R69, R7, R69, !PT ;  /* 0x0000004507457209 */ /* 0x000fe40007810000 */
[----:B------:R-:W-:-:S02]  /*3a30*/  ISETP.GT.AND P1, PT, R2, 0x78, PT ;  /* 0x000000780200780c */ /* 0x000fc40003f24270 */
[----:B------:R-:W-:Y:S02]  /*3a40*/  FSEL R152, R14, -INF , P0 ;  /* 0xff8000000e987808 */ /* 0x000fe40000000000 */
[----:B------:R-:W-:Y:S02]  /*3a50*/  FSEL R153, R13, -INF , P2 ;  /* 0xff8000000d997808 */ /* 0x000fe40001000000 */
[C---:B------:R-:W-:Y:S02]  /*3a60*/  ISETP.GT.AND P0, PT, R0.reuse, RZ, PT ;  /* 0x000000ff0000720c */ /* 0x040fe40003f04270 */
[----:B------:R-:W-:Y:S02]  /*3a70*/  ISETP.GT.AND P2, PT, R0, 0x1, PT ;  /* 0x000000010000780c */ /* 0x000fe40003f44270 */
[----:B------:R-:W-:Y:S02]  /*3a80*/  FSEL R167, R36, -INF , P4 ;  /* 0xff80000024a77808 */ /* 0x000fe40002000000 */
[----:B------:R-:W-:-:S02]  /*3a90*/  ISETP.GT.AND P4, PT, R2, 0x69, PT ;  /* 0x000000690200780c */ /* 0x000fc40003f84270 */
[----:B------:R-:W-:Y:S02]  /*3aa0*/  FMNMX.FTZ R69, R8, R69, !PT ;  /* 0x0000004508457209 */ /* 0x000fe40007810000 */
[----:B------:R-:W-:Y:S02]  /*3ab0*/  FSEL R154, R12, -INF , P1 ;  /* 0xff8000000c9a7808 */ /* 0x000fe40000800000 */
[----:B------:R-:W-:Y:S02]  /*3ac0*/  ISETP.GT.AND P1, PT, R0, 0x8, PT ;  /* 0x000000080000780c */ /* 0x000fe40003f24270 */
[----:B------:R-:W-:Y:S02]  /*3ad0*/  FSEL R6, R129, -INF , P0 ;  /* 0xff80000081067808 */ /* 0x000fe40000000000 */
[----:B------:R-:W-:Y:S02]  /*3ae0*/  FSEL R9, R128, -INF , P2 ;  /* 0xff80000080097808 */ /* 0x000fe40001000000 */
[----:B------:R-:W-:-:S02]  /*3af0*/  FSEL R240, R15, -INF , P4 ;  /* 0xff8000000ff07808 */ /* 0x000fc40002000000 */
[----:B------:R-:W-:Y:S01]  /*3b00*/  FMNMX.FTZ R69, R28, R69, !PT ;  /* 0x000000451c457209 */ /* 0x000fe20007810000 */
[----:B------:R-:W-:Y:S01]  /*3b10*/  LDSM.16.MT88.4 R12, [R204] ;  /* 0x00000000cc0c783b */ /* 0x000fe20000004200 */
[----:B------:R-:W-:Y:S02]  /*3b20*/  ISETP.GT.AND P4, PT, R2, 0x79, PT ;  /* 0x000000790200780c */ /* 0x000fe40003f84270 */
[----:B------:R-:W-:Y:S02]  /*3b30*/  ISETP.GT.AND P0, PT, R0, 0x9, PT ;  /* 0x000000090000780c */ /* 0x000fe40003f04270 */
[----:B------:R-:W-:Y:S02]  /*3b40*/  FSEL R21, R125, -INF , P1 ;  /* 0xff8000007d157808 */ /* 0x000fe40000800000 */
[----:B------:R-:W-:Y:S02]  /*3b50*/  FMNMX.FTZ R2, R6, R9, !PT ;  /* 0x0000000906027209 */ /* 0x000fe40007810000 */
[----:B------:R-:W-:-:S02]  /*3b60*/  FMNMX.FTZ R69, R33, R69, !PT ;  /* 0x0000004521457209 */ /* 0x000fc40007810000 */
[----:B------:R-:W-:Y:S02]  /*3b70*/  ISETP.GT.AND P2, PT, R0, 0x10, PT ;  /* 0x000000100000780c */ /* 0x000fe40003f44270 */
[----:B------:R-:W-:Y:S02]  /*3b80*/  FSEL R20, R124, -INF , P0 ;  /* 0xff8000007c147808 */ /* 0x000fe40000000000 */
[----:B------:R-:W-:Y:S02]  /*3b90*/  FMNMX.FTZ R2, R21, R2, !PT ;  /* 0x0000000215027209 */ /* 0x000fe40007810000 */
[----:B------:R-:W-:Y:S02]  /*3ba0*/  FMNMX.FTZ R69, R34, R69, !PT ;  /* 0x0000004522457209 */ /* 0x000fe40007810000 */
[----:B------:R-:W-:Y:S02]  /*3bb0*/  ISETP.GT.AND P1, PT, R0, 0x11, PT ;  /* 0x000000110000780c */ /* 0x000fe40003f24270 */
[----:B------:R-:W-:-:S02]  /*3bc0*/  FSEL R29, R113, -INF , P2 ;  /* 0xff800000711d7808 */ /* 0x000fc40001000000 */
[----:B------:R-:W-:Y:S02]  /*3bd0*/  FMNMX.FTZ R2, R20, R2, !PT ;  /* 0x0000000214027209 */ /* 0x000fe40007810000 */
[----:B------:R-:W-:Y:S02]  /*3be0*/  FMNMX.FTZ R69, R35, R69, !PT ;  /* 0x0000004523457209 */ /* 0x000fe40007810000 */
        /* <DEDUP_REMOVED lines=28> */
[C---:B------:R-:W-:Y:S02]  /*3db0*/  ISETP.GT.AND P2, PT, R0.reuse, 0x31, PT ;  /* 0x000000310000780c */ /* 0x040fe40003f44270 */
        /* <DEDUP_REMOVED lines=61> */
[----:B------:R-:W-:Y:S01]  /*4190*/  FMNMX.FTZ R2, R191, R2, !PT ;  /* 0x00000002bf027209 */ /* 0x000fe20007810000 */
[----:B------:R-:W-:Y:S01]  /*41a0*/  LDSM.16.MT88.4 R24, [R200+0x4000] ;  /* 0x00400000c818783b */ /* 0x000fe20000004200 */
[----:B------:R-:W-:Y:S02]  /*41b0*/  FSEL R242, R17, -INF , P4 ;  /* 0xff80000011f27808 */ /* 0x000fe40002000000 */
[----:B------:R-:W-:Y:S02]  /*41c0*/  FMNMX.FTZ R69, R154, R69, !PT ;  /* 0x000000459a457209 */ /* 0x000fe40007810000 */
[----:B------:R-:W-:-:S02]  /*41d0*/  ISETP.GT.AND P0, PT, R0, 0x71, PT ;  /* 0x000000710000780c */ /* 0x000fc40003f04270 */
[----:B------:R-:W-:Y:S02]  /*41e0*/  FSEL R241, R23, -INF , P1 ;  /* 0xff80000017f17808 */ /* 0x000fe40000800000 */
[----:B------:R-:W-:Y:S02]  /*41f0*/  FMNMX.FTZ R2, R190, R2, !PT ;  /* 0x00000002be027209 */ /* 0x000fe40007810000 */
[----:B------:R-:W-:Y:S02]  /*4200*/  FMNMX.FTZ R69, R242, R69, !PT ;  /* 0x00000045f2457209 */ /* 0x000fe40007810000 */
[----:B------:R-:W-:Y:S02]  /*4210*/  ISETP.GT.AND P1, PT, R0, 0x78, PT ;  /* 0x000000780000780c */ /* 0x000fe40003f24270 */
[----:B------:R-:W-:Y:S01]  /*4220*/  FSEL R244, R22, -INF , P0 ;  /* 0xff80000016f47808 */ /* 0x000fe20000000000 */
[----:B------:R-:W1:Y:S01]  /*4230*/  SHFL.BFLY PT, R3, R69, 0x2, 0x1f ;  /* 0x0c401f0045037f89 */ /* 0x000e6200000e0000 */
[----:B------:R-:W-:-:S02]  /*4240*/  FMNMX.FTZ R2, R241, R2, !PT ;  /* 0x00000002f1027209 */ /* 0x000fc40007810000 */
[----:B------:R-:W-:Y:S02]  /*4250*/  ISETP.GT.AND P0, PT, R0, 0x79, PT ;  /* 0x000000790000780c */ /* 0x000fe40003f04270 */
[----:B------:R-:W-:Y:S02]  /*4260*/  FSEL R243, R19, -INF , P1 ;  /* 0xff80000013f37808 */ /* 0x000fe40000800000 */
[----:B------:R-:W-:Y:S02]  /*4270*/  FMNMX.FTZ R0, R244, R2, !PT ;  /* 0x00000002f4007209 */ /* 0x000fe40007810000 */
[----:B------:R-:W-:Y:S02]  /*4280*/  FSEL R248, R18, -INF , P0 ;  /* 0xff80000012f87808 */ /* 0x000fe40000000000 */
[----:B------:R-:W-:Y:S01]  /*4290*/  FMNMX.FTZ R0, R243, R0, !PT ;  /* 0x00000000f3007209 */ /* 0x000fe20007810000 */
[----:B------:R-:W-:Y:S03]  /*42a0*/  LDSM.16.MT88.4 R16, [R200] ;  /* 0x00000000c810783b */ /* 0x000fe60000004200 */
[----:B------:R-:W-:-:S05]  /*42b0*/  FMNMX.FTZ R0, R248, R0, !PT ;  /* 0x00000000f8007209 */ /* 0x000fca0007810000 */
[----:B------:R-:W2:Y:S01]  /*42c0*/  SHFL.BFLY PT, R2, R0, 0x2, 0x1f ;  /* 0x0c401f0000027f89 */ /* 0x000ea200000e0000 */
[----:B-1----:R-:W-:-:S05]  /*42d0*/  FMNMX.FTZ R69, R69, R3, !PT ;  /* 0x0000000345457209 */ /* 0x002fca0007810000 */
[----:B------:R-:W1:Y:S01]  /*42e0*/  SHFL.BFLY PT, R3, R69, 0x1, 0x1f ;  /* 0x0c201f0045037f89 */ /* 0x000e6200000e0000 */
[----:B--2---:R-:W-:-:S05]  /*42f0*/  FMNMX.FTZ R0, R0, R2, !PT ;  /* 0x0000000200007209 */ /* 0x004fca0007810000 */
[----:B------:R-:W2:Y:S01]  /*4300*/  SHFL.BFLY PT, R68, R0, 0x1, 0x1f ;  /* 0x0c201f0000447f89 */ /* 0x000ea200000e0000 */
[----:B-1----:R-:W-:-:S04]  /*4310*/  FMNMX.FTZ R69, R69, R3, !PT ;  /* 0x0000000345457209 */ /* 0x002fc80007810000 */
[C---:B------:R-:W-:Y:S01]  /*4320*/  FSETP.NEU.FTZ.AND P0, PT, R69.reuse, -INF , PT ;  /* 0xff8000004500780b */ /* 0x040fe20003f1d000 */
[----:B------:R-:W-:-:S05]  /*4330*/  FMUL.FTZ R2, R69, c[0x0][0x2d0] ;  /* 0x0000b40045027a20 */ /* 0x000fca0000410000 */
[----:B------:R-:W-:-:S05]  /*4340*/  FSEL R2, R2, RZ, P0 ;  /* 0x000000ff02027208 */ /* 0x000fca0000000000 */
[----:B------:R-:W-:-:S04]  /*4350*/  FFMA.FTZ R3, R4, c[0x0][0x2d0], -R2 ;  /* 0x0000b40004037a23 */ /* 0x000fc80000010802 */
[----:B------:R1:W-:Y:S01]  /*4360*/  MUFU.EX2 R183, R3 ;  /* 0x0000000300b77308 */ /* 0x0003e20000000800 */
[----:B--2---:R-:W-:Y:S01]  /*4370*/  FMNMX.FTZ R68, R0, R68, !PT ;  /* 0x0000004400447209 */ /* 0x004fe20007810000 */
[----:B------:R-:W-:-:S03]  /*4380*/  FFMA.FTZ R0, R5, c[0x0][0x2d0], -R2 ;  /* 0x0000b40005007a23 */ /* 0x000fc60000010802 */
[----:B------:R-:W-:-:S03]  /*4390*/  FSETP.NEU.FTZ.AND P0, PT, R68, -INF , PT ;  /* 0xff8000004400780b */ /* 0x000fc60003f1d000 */
[----:B------:R2:W3:Y:S01]  /*43a0*/  MUFU.EX2 R229, R0 ;  /* 0x0000000000e57308 */ /* 0x0004e20000000800 */
[----:B-1----:R-:W-:-:S07]  /*43b0*/  FFMA.FTZ R3, R7, c[0x0][0x2d0], -R2 ;  /* 0x0000b40007037a23 */ /* 0x002fce0000010802 */
[----:B------:R1:W-:Y:S01]  /*43c0*/  MUFU.EX2 R180, R3 ;  /* 0x0000000300b47308 */ /* 0x0003e20000000800 */
[----:B--2---:R-:W-:Y:S01]  /*43d0*/  FMUL.FTZ R0, R68, c[0x0][0x2d0] ;  /* 0x0000b40044007a20 */ /* 0x004fe20000410000 */
[----:B---3--:R-:W-:-:S04]  /*43e0*/  F2FP.PACK_AB R4, R229, R183 ;  /* 0x000000b7e504723e */ /* 0x008fc800000000ff */
[----:B------:R-:W-:Y:S01]  /*43f0*/  FSEL R0, R0, RZ, P0 ;  /* 0x000000ff00007208 */ /* 0x000fe20000000000 */
[----:B-1----:R-:W-:-:S04]  /*4400*/  FFMA.FTZ R3, R8, c[0x0][0x2d0], -R2 ;  /* 0x0000b40008037a23 */ /* 0x002fc80000010802 */
[----:B------:R1:W2:Y:S02]  /*4410*/  MUFU.EX2 R107, R3 ;  /* 0x00000003006b7308 */ /* 0x0002a40000000800 */
[----:B-1----:R-:W-:Y:S01]  /*4420*/  FFMA.FTZ R3, R6, c[0x0][0x2d0], -R0 ;  /* 0x0000b40006037a23 */ /* 0x002fe20000010800 */
[----:B--2---:R-:W-:-:S05]  /*4430*/  F2FP.PACK_AB R6, R107, R180 ;  /* 0x000000b46b06723e */ /* 0x004fca00000000ff */
[----:B------:R1:W-:Y:S02]  /*4440*/  MUFU.EX2 R181, R3 ;  /* 0x0000000300b57308 */ /* 0x0003e40000000800 */
[--C-:B-1----:R-:W-:Y:S02]  /*4450*/  FFMA.FTZ R3, R9, c[0x0][0x2d0], -R0.reuse ;  /* 0x0000b40009037a23 */ /* 0x102fe40000010800 */
[----:B------:R-:W1:Y:S04]  /*4460*/  LDSM.16.MT88.4 R8, [R203] ;  /* 0x00000000cb08783b */ /* 0x000e680000004200 */
[----:B------:R2:W3:Y:S02]  /*4470*/  MUFU.EX2 R182, R3 ;  /* 0x0000000300b67308 */ /* 0x0004e40000000800 */
[----:B--2---:R-:W-:Y:S01]  /*4480*/  FFMA.FTZ R3, R21, c[0x0][0x2d0], -R0 ;  /* 0x0000b40015037a23 */ /* 0x004fe20000010800 */
[----:B---3--:R-:W-:-:S05]  /*4490*/  F2FP.PACK_AB R5, R182, R181 ;  /* 0x000000b5b605723e */ /* 0x008fca00000000ff */
[----:B------:R2:W-:Y:S02]  /*44a0*/  MUFU.EX2 R166, R3 ;  /* 0x0000000300a67308 */ /* 0x0005e40000000800 */
[----:B--2---:R-:W-:Y:S02]  /*44b0*/  FFMA.FTZ R3, R20, c[0x0][0x2d0], -R0 ;  /* 0x0000b40014037a23 */ /* 0x004fe40000010800 */
[----:B------:R-:W2:Y:S04]  /*44c0*/  LDSM.16.MT88.4 R20, [R223] ;  /* 0x00000000df14783b */ /* 0x000ea80000004200 */
[----:B------:R-:W3:Y:S02]  /*44d0*/  MUFU.EX2 R106, R3 ;  /* 0x00000003006a7308 */ /* 0x000ee40000000800 */
[----:B---3--:R-:W-:Y:S01]  /*44e0*/  F2FP.PACK_AB R7, R106, R166 ;  /* 0x000000a66a07723e */ /* 0x008fe200000000ff */
[----:B------:R-:W-:-:S05]  /*44f0*/  FFMA.FTZ R3, R28, c[0x0][0x2d0], -R2 ;  /* 0x0000b4001c037a23 */ /* 0x000fca0000010802 */
[----:B------:R3:W-:Y:S01]  /*4500*/  MUFU.EX2 R251, R3 ;  /* 0x0000000300fb7308 */ /* 0x0007e20000000800 */
[C---:B-1----:R-:W-:Y:S08]  /*4510*/  HMMA.16816.F32 R36, R4.reuse, R8, RZ ;  /* 0x000000080424723c */ /* 0x042ff000000018ff */
[----:B------:R-:W-:Y:S01]  /*4520*/  HMMA.16816.F32 R64, R4, R10, RZ ;  /* 0x0000000a0440723c */ /* 0x000fe200000018ff */
[----:B------:R-:W1:Y:S01]  /*4530*/  LDSM.16.MT88.4 R8, [R206+0x4000] ;  /* 0x00400000ce08783b */ /* 0x000e620000004200 */
[----:B---3--:R-:W-:-:S06]  /*4540*/  FFMA.FTZ R3, R33, c[0x0][0x2d0], -R2 ;  /* 0x0000b40021037a23 */ /* 0x008fcc0000010802 */
[C---:B------:R-:W-:Y:S01]  /*4550*/  HMMA.16816.F32 R40, R4.reuse, R16, RZ ;  /* 0x000000100428723c */ /* 0x040fe200000018ff */
[----:B------:R3:W4:Y:S07]  /*4560*/  MUFU.EX2 R252, R3 ;  /* 0x0000000300fc7308 */ /* 0x00072e0000000800 */
[C---:B------:R-:W-:Y:S01]  /*4570*/  HMMA.16816.F32 R48, R4.reuse, R18, RZ ;  /* 0x000000120430723c */ /* 0x040fe200000018ff */
[----:B------:R-:W5:Y:S07]  /*4580*/  LDSM.16.MT88.4 R16, [R204+0x4000] ;  /* 0x00400000cc10783b */ /* 0x000f6e0000004200 */
[----:B------:R-:W-:Y:S01]  /*4590*/  HMMA.16816.F32 R52, R4, R12, RZ ;  /* 0x0000000c0434723c */ /* 0x000fe200000018ff */
[----:B---3--:R-:W-:-:S04]  /*45a0*/  FFMA.FTZ R3, R34, c[0x0][0x2d0], -R2 ;  /* 0x0000b40022037a23 */ /* 0x008fc80000010802 */
[----:B------:R3:W-:Y:S03]  /*45b0*/  MUFU.EX2 R250, R3 ;  /* 0x0000000300fa7308 */ /* 0x0007e60000000800 */
[C---:B------:R-:W-:Y:S01]  /*45c0*/  HMMA.16816.F32 R44, R4.reuse, R14, RZ ;  /* 0x0000000e042c723c */ /* 0x040fe200000018ff */
[----:B------:R-:W4:Y:S07]  /*45d0*/  LDSM.16.MT88.4 R12, [R203+0x4000] ;  /* 0x00400000cb0c783b */ /* 0x000f2e0000004200 */
[----:B--2---:R-:W-:Y:S01]  /*45e0*/  HMMA.16816.F32 R60, R4, R20, RZ ;  /* 0x00000014043c723c */ /* 0x004fe200000018ff */
[----:B---3--:R-:W-:-:S07]  /*45f0*/  FFMA.FTZ R3, R35, c[0x0][0x2d0], -R2 ;  /* 0x0000b40023037a23 */ /* 0x008fce0000010802 */
[C---:B------:R-:W-:Y:S01]  /*4600*/  HMMA.16816.F32 R56, R4.reuse, R22, RZ ;  /* 0x000000160438723c */ /* 0x040fe200000018ff */
[----:B------:R-:W2:Y:S01]  /*4610*/  LDSM.16.MT88.4 R20, [R204+0x800] ;  /* 0x00080000cc14783b */ /* 0x000ea20000004200 */
[----:B------:R3:W-:Y:S06]  /*4620*/  MUFU.EX2 R163, R3 ;  /* 0x0000000300a37308 */ /* 0x0007ec0000000800 */
[C---:B-1----:R-:W-:Y:S08]  /*4630*/  HMMA.16816.F32 R100, R4.reuse, R8, RZ ;  /* 0x000000080464723c */ /* 0x042ff000000018ff */
[----:B------:R-:W-:Y:S01]  /*4640*/  HMMA.16816.F32 R108, R4, R10, RZ ;  /* 0x0000000a046c723c */ /* 0x000fe200000018ff */
[----:B------:R-:W1:Y:S01]  /*4650*/  LDSM.16.MT88.4 R8, [R206+0x800] ;  /* 0x00080000ce08783b */ /* 0x000e620000004200 */
[----:B---3--:R-:W-:-:S04]  /*4660*/  FFMA.FTZ R3, R29, c[0x0][0x2d0], -R0 ;  /* 0x0000b4001d037a23 */ /* 0x008fc80000010800 */
[----:B------:R3:W-:Y:S02]  /*4670*/  MUFU.EX2 R247, R3 ;  /* 0x0000000300f77308 */ /* 0x0007e40000000800 */
[C---:B------:R-:W-:Y:S08]  /*4680*/  HMMA.16816.F32 R72, R4.reuse, R24, RZ ;  /* 0x000000180448723c */ /* 0x040ff000000018ff */
[----:B------:R-:W-:Y:S01]  /*4690*/  HMMA.16816.F32 R76, R4, R26, RZ ;  /* 0x0000001a044c723c */ /* 0x000fe200000018ff */
[----:B------:R-:W1:Y:S01]  /*46a0*/  LDSM.16.MT88.4 R24, [R200+0x800] ;  /* 0x00080000c818783b */ /* 0x000e620000004200 */
[----:B---3--:R-:W-:-:S06]  /*46b0*/  FFMA.FTZ R3, R32, c[0x0][0x2d0], -R0 ;  /* 0x0000b40020037a23 */ /* 0x008fcc0000010800 */
[C---:B-----5:R-:W-:Y:S01]  /*46c0*/  HMMA.16816.F32 R80, R4.reuse, R16, RZ ;  /* 0x000000100450723c */ /* 0x060fe200000018ff */
[----:B------:R3:W5:Y:S07]  /*46d0*/  MUFU.EX2 R245, R3 ;  /* 0x0000000300f57308 */ /* 0x00076e0000000800 */
[C---:B------:R-:W-:Y:S01]  /*46e0*/  HMMA.16816.F32 R84, R4.reuse, R18, RZ ;  /* 0x000000120454723c */ /* 0x040fe200000018ff */
[----:B------:R-:W1:Y:S07]  /*46f0*/  LDSM.16.MT88.4 R16, [R203+0x800] ;  /* 0x00080000cb10783b */ /* 0x000e6e0000004200 */
[----:B----4-:R-:W-:Y:S01]  /*4700*/  HMMA.16816.F32 R88, R4, R12, RZ ;  /* 0x0000000c0458723c */ /* 0x010fe200000018ff */
[----:B---3--:R-:W-:-:S04]  /*4710*/  FFMA.FTZ R3, R31, c[0x0][0x2d0], -R0 ;  /* 0x0000b4001f037a23 */ /* 0x008fc80000010800 */
[----:B------:R3:W-:Y:S03]  /*4720*/  MUFU.EX2 R246, R3 ;  /* 0x0000000300f67308 */ /* 0x0007e60000000800 */
[----:B------:R-:W-:Y:S01]  /*4730*/  HMMA.16816.F32 R92, R4, R14, RZ ;  /* 0x0000000e045c723c */ /* 0x000fe200000018ff */
[----:B------:R-:W-:Y:S06]  /*4740*/  LDSM.16.MT88.4 R12, [R200+0x4800] ;  /* 0x00480000c80c783b */ /* 0x000fec0000004200 */
[----:B------:R-:W-:-:S02]  /*4750*/  F2FP.PACK_AB R4, R252, R251 ;  /* 0x000000fbfc04723e */ /* 0x000fc400000000ff */
[----:B-----5:R-:W-:Y:S02]  /*4760*/  F2FP.PACK_AB R5, R245, R247 ;  /* 0x000000f7f505723e */ /* 0x020fe400000000ff */
[----:B------:R-:W-:Y:S01]  /*4770*/  F2FP.PACK_AB R6, R163, R250 ;  /* 0x000000faa306723e */ /* 0x000fe200000000ff */
[----:B---3--:R-:W-:-:S04]  /*4780*/  FFMA.FTZ R3, R30, c[0x0][0x2d0], -R0 ;  /* 0x0000b4001e037a23 */ /* 0x008fc80000010800 */
[----:B------:R-:W3:Y:S02]  /*4790*/  MUFU.EX2 R249, R3 ;  /* 0x0000000300f97308 */ /* 0x000ee40000000800 */
[----:B---3--:R-:W-:Y:S01]  /*47a0*/  F2FP.PACK_AB R7, R249, R246 ;  /* 0x000000f6f907723e */ /* 0x008fe200000000ff */
[----:B------:R-:W-:Y:S02]  /*47b0*/  FFMA.FTZ R3, R71, c[0x0][0x2d0], -R2 ;  /* 0x0000b40047037a23 */ /* 0x000fe40000010802 */
[----:B------:R-:W-:-:S03]  /*47c0*/  IMAD.MOV.U32 R71, RZ, RZ, R229 ;  /* 0x000000ffff477224 */ /* 0x000fc600078e00e5 */
[----:B------:R3:W-:Y:S01]  /*47d0*/  MUFU.EX2 R238, R3 ;  /* 0x0000000300ee7308 */ /* 0x0007e20000000800 */
[C---:B--2---:R-:W-:Y:S08]  /*47e0*/  HMMA.16816.F32 R124, R4.reuse, R20, R52 ;  /* 0x00000014047c723c */ /* 0x044ff00000001834 */
[----:B------:R-:W-:Y:S01]  /*47f0*/  HMMA.16816.F32 R112, R4, R22, R44 ;  /* 0x000000160470723c */ /* 0x000fe2000000182c */
[----:B------:R-:W2:Y:S01]  /*4800*/  LDSM.16.MT88.4 R20, [R204+0x4800] ;  /* 0x00480000cc14783b */ /* 0x000ea20000004200 */
[----:B---3--:R-:W-:-:S06]  /*4810*/  FFMA.FTZ R3, R99, c[0x0][0x2d0], -R2 ;  /* 0x0000b40063037a23 */ /* 0x008fcc0000010802 */
[C---:B-1----:R-:W-:Y:S01]  /*4820*/  HMMA.16816.F32 R32, R4.reuse, R8, R60 ;  /* 0x000000080420723c */ /* 0x042fe2000000183c */
[----:B------:R1:W3:Y:S07]  /*4830*/  MUFU.EX2 R235, R3 ;  /* 0x0000000300eb7308 */ /* 0x0002ee0000000800 */
[C---:B------:R-:W-:Y:S01]  /*4840*/  HMMA.16816.F32 R28, R4.reuse, R10, R56 ;  /* 0x0000000a041c723c */ /* 0x040fe20000001838 */
[----:B------:R-:W4:Y:S07]  /*4850*/  LDSM.16.MT88.4 R8, [R206+0x4800] ;  /* 0x00480000ce08783b */ /* 0x000f2e0000004200 */
[----:B------:R-:W-:Y:S01]  /*4860*/  HMMA.16816.F32 R116, R4, R24, R40 ;  /* 0x000000180474723c */ /* 0x000fe20000001828 */
[----:B-1----:R-:W-:-:S04]  /*4870*/  FFMA.FTZ R3, R104, c[0x0][0x2d0], -R2 ;  /* 0x0000b40068037a23 */ /* 0x002fc80000010802 */
[----:B------:R1:W-:Y:S03]  /*4880*/  MUFU.EX2 R233, R3 ;  /* 0x0000000300e97308 */ /* 0x0003e60000000800 */
[C---:B------:R-:W-:Y:S08]  /*4890*/  HMMA.16816.F32 R36, R4.reuse, R16, R36 ;  /* 0x000000100424723c */ /* 0x040ff00000001824 */
[----:B------:R-:W-:Y:S01]  /*48a0*/  HMMA.16816.F32 R40, R4, R18, R64 ;  /* 0x000000120428723c */ /* 0x000fe20000001840 */
[----:B------:R-:W5:Y:S01]  /*48b0*/  LDSM.16.MT88.4 R16, [R203+0x4800] ;  /* 0x00480000cb10783b */ /* 0x000f620000004200 */
[----:B-1----:R-:W-:-:S06]  /*48c0*/  FFMA.FTZ R3, R105, c[0x0][0x2d0], -R2 ;  /* 0x0000b40069037a23 */ /* 0x002fcc0000010802 */
[C---:B------:R-:W-:Y:S01]  /*48d0*/  HMMA.16816.F32 R120, R4.reuse, R26, R48 ;  /* 0x0000001a0478723c */ /* 0x040fe20000001830 */
[----:B------:R-:W1:Y:S01]  /*48e0*/  LDSM.16.MT88.4 R24, [R200+0x1000] ;  /* 0x00100000c818783b */ /* 0x000e620000004200 */
[----:B------:R3:W-:Y:S06]  /*48f0*/  MUFU.EX2 R237, R3 ;  /* 0x0000000300ed7308 */ /* 0x0007ec0000000800 */
[C---:B--2---:R-:W-:Y:S08]  /*4900*/  HMMA.16816.F32 R52, R4.reuse, R20, R80 ;  /* 0x000000140434723c */ /* 0x044ff00000001850 */
[----:B------:R-:W-:Y:S01]  /*4910*/  HMMA.16816.F32 R56, R4, R22, R84 ;  /* 0x000000160438723c */ /* 0x000fe20000001854 */
[----:B------:R-:W2:Y:S01]  /*4920*/  LDSM.16.MT88.4 R20, [R204+0x1000] ;  /* 0x00100000cc14783b */ /* 0x000ea20000004200 */
[----:B---3--:R-:W-:-:S04]  /*4930*/  FFMA.FTZ R3, R70, c[0x0][0x2d0], -R0 ;  /* 0x0000b40046037a23 */ /* 0x008fc80000010800 */
[----:B------:R3:W-:Y:S02]  /*4940*/  MUFU.EX2 R232, R3 ;  /* 0x0000000300e87308 */ /* 0x0007e40000000800 */
[C---:B------:R-:W-:Y:S08]  /*4950*/  HMMA.16816.F32 R44, R4.reuse, R12, R72 ;  /* 0x0000000c042c723c */ /* 0x040ff00000001848 */
[----:B------:R-:W-:Y:S01]  /*4960*/  HMMA.16816.F32 R48, R4, R14, R76 ;  /* 0x0000000e0430723c */ /* 0x000fe2000000184c */
[----:B------:R-:W1:Y:S01]  /*4970*/  LDSM.16.MT88.4 R12, [R203+0x1000] ;  /* 0x00100000cb0c783b */ /* 0x000e620000004200 */
[----:B---3--:R-:W-:-:S06]  /*4980*/  FFMA.FTZ R3, R96, c[0x0][0x2d0], -R0 ;  /* 0x0000b40060037a23 */ /* 0x008fcc0000010800 */
[C---:B----4-:R-:W-:Y:S01]  /*4990*/  HMMA.16816.F32 R76, R4.reuse, R8, R100 ;  /* 0x00000008044c723c */ /* 0x050fe20000001864 */
[----:B------:R3:W4:Y:S07]  /*49a0*/  MUFU.EX2 R231, R3 ;  /* 0x0000000300e77308 */ /* 0x00072e0000000800 */
[C---:B------:R-:W-:Y:S01]  /*49b0*/  HMMA.16816.F32 R80, R4.reuse, R10, R108 ;  /* 0x0000000a0450723c */ /* 0x040fe2000000186c */
[----:B------:R-:W1:Y:S06]  /*49c0*/  LDSM.16.MT88.4 R8, [R206+0x1000] ;  /* 0x00100000ce08783b */ /* 0x000e6c0000004200 */
[----:B------:R-:W-:Y:S01]  /*49d0*/  IMAD.MOV.U32 R108, RZ, RZ, R182 ;  /* 0x000000ffff6c7224 */ /* 0x000fe200078e00b6 */
[----:B-----5:R-:W-:Y:S01]  /*49e0*/  HMMA.16816.F32 R60, R4, R16, R88 ;  /* 0x00000010043c723c */ /* 0x020fe20000001858 */
[----:B------:R-:W-:-:S02]  /*49f0*/  IMAD.MOV.U32 R110, RZ, RZ, R180 ;  /* 0x000000ffff6e7224 */ /* 0x000fc400078e00b4 */
[----:B---3--:R-:W-:Y:S02]  /*4a00*/  FFMA.FTZ R3, R98, c[0x0][0x2d0], -R0 ;  /* 0x0000b40062037a23 */ /* 0x008fe40000010800 */
[----:B------:R-:W-:Y:S02]  /*4a10*/  IMAD.MOV.U32 R109, RZ, RZ, R181 ;  /* 0x000000ffff6d7224 */ /* 0x000fe400078e00b5 */
[----:B------:R3:W-:Y:S01]  /*4a20*/  MUFU.EX2 R230, R3 ;  /* 0x0000000300e67308 */ /* 0x0007e20000000800 */
[----:B------:R-:W-:Y:S01]  /*4a30*/  HMMA.16816.F32 R64, R4, R18, R92 ;  /* 0x000000120440723c */ /* 0x000fe2000000185c */
[----:B------:R-:W5:Y:S01]  /*4a40*/  LDSM.16.MT88.4 R16, [R200+0x5000] ;  /* 0x00500000c810783b */ /* 0x000f620000004200 */
[----:B------:R-:W-:-:S05]  /*4a50*/  IMAD.MOV.U32 R111, RZ, RZ, R166 ;  /* 0x000000ffff6f7224 */ /* 0x000fca00078e00a6 */
[----:B------:R-:W-:Y:S02]  /*4a60*/  F2FP.PACK_AB R4, R235, R238 ;  /* 0x000000eeeb04723e */ /* 0x000fe400000000ff */
[----:B----4-:R-:W-:Y:S02]  /*4a70*/  F2FP.PACK_AB R5, R231, R232 ;  /* 0x000000e8e705723e */ /* 0x010fe400000000ff */
[----:B------:R-:W-:Y:S01]  /*4a80*/  F2FP.PACK_AB R6, R237, R233 ;  /* 0x000000e9ed06723e */ /* 0x000fe200000000ff */
[----:B---3--:R-:W-:-:S04]  /*4a90*/  FFMA.FTZ R3, R97, c[0x0][0x2d0], -R0 ;  /* 0x0000b40061037a23 */ /* 0x008fc80000010800 */
[----:B------:R-:W3:Y:S02]  /*4aa0*/  MUFU.EX2 R229, R3 ;  /* 0x0000000300e57308 */ /* 0x000ee40000000800 */
[----:B---3--:R-:W-:Y:S01]  /*4ab0*/  F2FP.PACK_AB R7, R229, R230 ;  /* 0x000000e6e507723e */ /* 0x008fe200000000ff */
[----:B------:R-:W-:Y:S02]  /*4ac0*/  FFMA.FTZ R3, R132, c[0x0][0x2d0], -R2 ;  /* 0x0000b40084037a23 */ /* 0x000fe40000010802 */
[----:B------:R-:W-:-:S04]  /*4ad0*/  IMAD.MOV.U32 R132, RZ, RZ, R154 ;  /* 0x000000ffff847224 */ /* 0x000fc800078e009a */
[C---:B-1----:R-:W-:Y:S07]  /*4ae0*/  HMMA.16816.F32 R84, R4.reuse, R24, R116 ;  /* 0x000000180454723c */ /* 0x042fee0000001874 */
[----:B------:R-:W-:Y:S01]  /*4af0*/  IMAD.MOV.U32 R118, RZ, RZ, R107 ;  /* 0x000000ffff767224 */ /* 0x000fe200078e006b */
[----:B--2---:R-:W-:Y:S01]  /*4b00*/  HMMA.16816.F32 R100, R4, R22, R112 ;  /* 0x000000160464723c */ /* 0x004fe20000001870 */
[----:B------:R-:W-:Y:S02]  /*4b10*/  IMAD.MOV.U32 R119, RZ, RZ, R106 ;  /* 0x000000ffff777224 */ /* 0x000fe400078e006a */
[----:B------:R-:W-:-:S02]  /*4b20*/  IMAD.MOV.U32 R117, RZ, RZ, R183 ;  /* 0x000000ffff757224 */ /* 0x000fc400078e00b7 */
[----:B------:R1:W-:Y:S01]  /*4b30*/  MUFU.EX2 R183, R3 ;  /* 0x0000000300b77308 */ /* 0x0003e20000000800 */
[----:B------:R-:W-:Y:S02]  /*4b40*/  IMAD.MOV.U32 R116, RZ, RZ, R71 ;  /* 0x000000ffff747224 */ /* 0x000fe400078e0047 */
[----:B------:R-:W-:Y:S01]  /*4b50*/  HMMA.16816.F32 R104, R4, R20, R124 ;  /* 0x000000140468723c */ /* 0x000fe2000000187c */
[----:B------:R-:W2:Y:S01]  /*4b60*/  LDSM.16.MT88.4 R20, [R204+0x5000] ;  /* 0x00500000cc14783b */ /* 0x000ea20000004200 */
[----:B------:R-:W-:-:S05]  /*4b70*/  IMAD.MOV.U32 R115, RZ, RZ, R152 ;  /* 0x000000ffff737224 */ /* 0x000fca00078e0098 */
[----:B------:R-:W-:Y:S01]  /*4b80*/  IMAD.MOV.U32 R124, RZ, RZ, R163 ;  /* 0x000000ffff7c7224 */ /* 0x000fe200078e00a3 */
[C---:B------:R-:W-:Y:S01]  /*4b90*/  HMMA.16816.F32 R88, R4.reuse, R12, R36 ;  /* 0x0000000c0458723c */ /* 0x040fe20000001824 */
[----:B------:R-:W-:Y:S02]  /*4ba0*/  IMAD.MOV.U32 R125, RZ, RZ, R161 ;  /* 0x000000ffff7d7224 */ /* 0x000fe400078e00a1 */
[----:B------:R-:W-:Y:S02]  /*4bb0*/  IMAD.MOV.U32 R126, RZ, RZ, R160 ;  /* 0x000000ffff7e7224 */ /* 0x000fe400078e00a0 */
[----:B-1----:R-:W-:Y:S02]  /*4bc0*/  FFMA.FTZ R3, R134, c[0x0][0x2d0], -R2 ;  /* 0x0000b40086037a23 */ /* 0x002fe40000010802 */
[----:B------:R-:W-:Y:S01]  /*4bd0*/  IMAD.MOV.U32 R127, RZ, RZ, R155 ;  /* 0x000000ffff7f7224 */ /* 0x000fe200078e009b */
[----:B------:R-:W-:Y:S01]  /*4be0*/  HMMA.16816.F32 R92, R4, R14, R40 ;  /* 0x0000000e045c723c */ /* 0x000fe20000001828 */
[----:B------:R-:W1:Y:S01]  /*4bf0*/  LDSM.16.MT88.4 R12, [R203+0x5000] ;  /* 0x00500000cb0c783b */ /* 0x000e620000004200 */
[----:B------:R3:W4:Y:S01]  /*4c00*/  MUFU.EX2 R182, R3 ;  /* 0x0000000300b67308 */ /* 0x0007220000000800 */
[----:B------:R-:W-:-:S05]  /*4c10*/  IMAD.MOV.U32 R134, RZ, RZ, R153 ;  /* 0x000000ffff867224 */ /* 0x000fca00078e0099 */
[C---:B------:R-:W-:Y:S08]  /*4c20*/  HMMA.16816.F32 R72, R4.reuse, R8, R32 ;  /* 0x000000080448723c */ /* 0x040ff00000001820 */
[----:B------:R-:W-:Y:S01]  /*4c30*/  HMMA.16816.F32 R28, R4, R10, R28 ;  /* 0x0000000a041c723c */ /* 0x000fe2000000181c */
[----:B------:R-:W1:Y:S01]  /*4c40*/  LDSM.16.MT88.4 R8, [R206+0x5000] ;  /* 0x00500000ce08783b */ /* 0x000e620000004200 */
[----:B---3--:R-:W-:-:S04]  /*4c50*/  FFMA.FTZ R3, R133, c[0x0][0x2d0], -R2 ;  /* 0x0000b40085037a23 */ /* 0x008fc80000010802 */
[----:B------:R3:W-:Y:S02]  /*4c60*/  MUFU.EX2 R180, R3 ;  /* 0x0000000300b47308 */ /* 0x0007e40000000800 */
[C---:B-----5:R-:W-:Y:S08]  /*4c70*/  HMMA.16816.F32 R40, R4.reuse, R16, R44 ;  /* 0x000000100428723c */ /* 0x060ff0000000182c */
[----:B------:R-:W-:Y:S01]  /*4c80*/  HMMA.16816.F32 R32, R4, R18, R48 ;  /* 0x000000120420723c */ /* 0x000fe20000001830 */
[----:B------:R-:W5:Y:S01]  /*4c90*/  LDSM.16.MT88.4 R16, [R200+0x1800] ;  /* 0x00180000c810783b */ /* 0x000f620000004200 */
[----:B---3--:R-:W-:-:S06]  /*4ca0*/  FFMA.FTZ R3, R135, c[0x0][0x2d0], -R2 ;  /* 0x0000b40087037a23 */ /* 0x008fcc0000010802 */
[C---:B------:R-:W-:Y:S01]  /*4cb0*/  HMMA.16816.F32 R96, R4.reuse, R26, R120 ;  /* 0x0000001a0460723c */ /* 0x040fe20000001878 */
[----:B------:R3:W1:Y:S07]  /*4cc0*/  MUFU.EX2 R181, R3 ;  /* 0x0000000300b57308 */ /* 0x00066e0000000800 */
[C---:B--2---:R-:W-:Y:S08]  /*4cd0*/  HMMA.16816.F32 R36, R4.reuse, R20, R52 ;  /* 0x000000140424723c */ /* 0x044ff00000001834 */
[----:B------:R-:W-:Y:S01]  /*4ce0*/  HMMA.16816.F32 R24, R4, R22, R56 ;  /* 0x000000160418723c */ /* 0x000fe20000001838 */
[----:B------:R-:W2:Y:S01]  /*4cf0*/  LDSM.16.MT88.4 R20, [R204+0x1800] ;  /* 0x00180000cc14783b */ /* 0x000ea20000004200 */
[----:B---3--:R-:W-:-:S04]  /*4d00*/  FFMA.FTZ R3, R128, c[0x0][0x2d0], -R0 ;  /* 0x0000b40080037a23 */ /* 0x008fc80000010800 */
[----:B------:R3:W-:Y:S02]  /*4d10*/  MUFU.EX2 R166, R3 ;  /* 0x0000000300a67308 */ /* 0x0007e40000000800 */
[C---:B-1----:R-:W-:Y:S08]  /*4d20*/  HMMA.16816.F32 R48, R4.reuse, R12, R60 ;  /* 0x0000000c0430723c */ /* 0x042ff0000000183c */
[----:B------:R-:W-:Y:S01]  /*4d30*/  HMMA.16816.F32 R56, R4, R14, R64 ;  /* 0x0000000e0438723c */ /* 0x000fe20000001840 */
[----:B------:R-:W1:Y:S01]  /*4d40*/  LDSM.16.MT88.4 R12, [R203+0x1800] ;  /* 0x00180000cb0c783b */ /* 0x000e620000004200 */
[----:B---3--:R-:W-:-:S06]  /*4d50*/  FFMA.FTZ R3, R129, c[0x0][0x2d0], -R0 ;  /* 0x0000b40081037a23 */ /* 0x008fcc0000010800 */
[C---:B------:R-:W-:Y:S01]  /*4d60*/  HMMA.16816.F32 R60, R4.reuse, R8, R76 ;  /* 0x00000008043c723c */ /* 0x040fe2000000184c */
[----:B------:R3:W2:Y:S07]  /*4d70*/  MUFU.EX2 R163, R3 ;  /* 0x0000000300a37308 */ /* 0x0006ae0000000800 */
[----:B------:R-:W-:Y:S01]  /*4d80*/  HMMA.16816.F32 R64, R4, R10, R80 ;  /* 0x0000000a0440723c */ /* 0x000fe20000001850 */
[----:B------:R-:W1:Y:S06]  /*4d90*/  LDSM.16.MT88.4 R8, [R206+0x1800] ;  /* 0x00180000ce08783b */ /* 0x000e6c0000004200 */
[----:B----4-:R-:W-:-:S02]  /*4da0*/  F2FP.PACK_AB R4, R182, R183 ;  /* 0x000000b7b604723e */ /* 0x010fc400000000ff */
[----:B------:R-:W-:Y:S01]  /*4db0*/  F2FP.PACK_AB R6, R181, R180 ;  /* 0x000000b4b506723e */ /* 0x000fe200000000ff */
[----:B---3--:R-:W-:Y:S01]  /*4dc0*/  FFMA.FTZ R3, R131, c[0x0][0x2d0], -R0 ;  /* 0x0000b40083037a23 */ /* 0x008fe20000010800 */
[----:B--2---:R-:W-:-:S03]  /*4dd0*/  F2FP.PACK_AB R5, R163, R166 ;  /* 0x000000a6a305723e */ /* 0x004fc600000000ff */
[----:B------:R2:W-:Y:S02]  /*4de0*/  MUFU.EX2 R161, R3 ;  /* 0x0000000300a17308 */ /* 0x0005e40000000800 */
[----:B--2---:R-:W-:-:S06]  /*4df0*/  FFMA.FTZ R3, R130, c[0x0][0x2d0], -R0 ;  /* 0x0000b40082037a23 */ /* 0x004fcc0000010800 */
[----:B------:R-:W2:Y:S02]  /*4e00*/  MUFU.EX2 R160, R3 ;  /* 0x0000000300a07308 */ /* 0x000ea40000000800 */
[----:B--2---:R-:W-:Y:S01]  /*4e10*/  F2FP.PACK_AB R7, R160, R161 ;  /* 0x000000a1a007723e */ /* 0x004fe200000000ff */
[----:B------:R-:W-:-:S05]  /*4e20*/  FFMA.FTZ R3, R148, c[0x0][0x2d0], -R2 ;  /* 0x0000b40094037a23 */ /* 0x000fca0000010802 */
[----:B------:R2:W-:Y:S01]  /*4e30*/  MUFU.EX2 R155, R3 ;  /* 0x00000003009b7308 */ /* 0x0005e20000000800 */
[C---:B-----5:R-:W-:Y:S08]  /*4e40*/  HMMA.16816.F32 R84, R4.reuse, R16, R84 ;  /* 0x000000100454723c */ /* 0x060ff00000001854 */
[----:B------:R-:W-:Y:S01]  /*4e50*/  HMMA.16816.F32 R96, R4, R18, R96 ;  /* 0x000000120460723c */ /* 0x000fe20000001860 */
[----:B------:R-:W3:Y:S01]  /*4e60*/  LDSM.16.MT88.4 R16, [R200+0x5800] ;  /* 0x00580000c810783b */ /* 0x000ee20000004200 */
[----:B--2---:R-:W-:-:S06]  /*4e70*/  FFMA.FTZ R3, R150, c[0x0][0x2d0], -R2 ;  /* 0x0000b40096037a23 */ /* 0x004fcc0000010802 */
[C---:B------:R-:W-:Y:S01]  /*4e80*/  HMMA.16816.F32 R104, R4.reuse, R20, R104 ;  /* 0x000000140468723c */ /* 0x040fe20000001868 */
[----:B------:R2:W4:Y:S07]  /*4e90*/  MUFU.EX2 R154, R3 ;  /* 0x00000003009a7308 */ /* 0x00052e0000000800 */
[C---:B------:R-:W-:Y:S01]  /*4ea0*/  HMMA.16816.F32 R100, R4.reuse, R22, R100 ;  /* 0x000000160464723c */ /* 0x040fe20000001864 */
[----:B------:R-:W5:Y:S07]  /*4eb0*/  LDSM.16.MT88.4 R20, [R204+0x5800] ;  /* 0x00580000cc14783b */ /* 0x000f6e0000004200 */
[----:B-1----:R-:W-:Y:S01]  /*4ec0*/  HMMA.16816.F32 R88, R4, R12, R88 ;  /* 0x0000000c0458723c */ /* 0x002fe20000001858 */
[----:B--2---:R-:W-:-:S04]  /*4ed0*/  FFMA.FTZ R3, R149, c[0x0][0x2d0], -R2 ;  /* 0x0000b40095037a23 */ /* 0x004fc80000010802 */
[----:B------:R1:W-:Y:S03]  /*4ee0*/  MUFU.EX2 R152, R3 ;  /* 0x0000000300987308 */ /* 0x0003e60000000800 */
[C---:B------:R-:W-:Y:S01]  /*4ef0*/  HMMA.16816.F32 R92, R4.reuse, R14, R92 ;  /* 0x0000000e045c723c */ /* 0x040fe2000000185c */
[----:B------:R-:W2:Y:S07]  /*4f00*/  LDSM.16.MT88.4 R12, [R203+0x5800] ;  /* 0x00580000cb0c783b */ /* 0x000eae0000004200 */
[----:B------:R-:W-:Y:S01]  /*4f10*/  HMMA.16816.F32 R80, R4, R8, R72 ;  /* 0x000000080450723c */ /* 0x000fe20000001848 */
[----:B-1----:R-:W-:-:S07]  /*4f20*/  FFMA.FTZ R3, R151, c[0x0][0x2d0], -R2 ;  /* 0x0000b40097037a23 */ /* 0x002fce0000010802 */
[C---:B------:R-:W-:Y:S01]  /*4f30*/  HMMA.16816.F32 R76, R4.reuse, R10, R28 ;  /* 0x0000000a044c723c */ /* 0x040fe2000000181c */
[----:B------:R-:W1:Y:S01]  /*4f40*/  LDSM.16.MT88.4 R8, [R206+0x5800] ;  /* 0x00580000ce08783b */ /* 0x000e620000004200 */
[----:B------:R4:W-:Y:S06]  /*4f50*/  MUFU.EX2 R153, R3 ;  /* 0x0000000300997308 */ /* 0x0009ec0000000800 */
[C---:B---3--:R-:W-:Y:S08]  /*4f60*/  HMMA.16816.F32 R72, R4.reuse, R16, R40 ;  /* 0x000000100448723c */ /* 0x048ff00000001828 */
[----:B------:R-:W-:Y:S01]  /*4f70*/  HMMA.16816.F32 R52, R4, R18, R32 ;  /* 0x000000120434723c */ /* 0x000fe20000001820 */
[----:B------:R-:W3:Y:S01]  /*4f80*/  LDSM.16.MT88.4 R16, [R200+0x2000] ;  /* 0x00200000c810783b */ /* 0x000ee20000004200 */
[----:B----4-:R-:W-:-:S04]  /*4f90*/  FFMA.FTZ R3, R136, c[0x0][0x2d0], -R0 ;  /* 0x0000b40088037a23 */ /* 0x010fc80000010800 */
[----:B------:R4:W-:Y:S02]  /*4fa0*/  MUFU.EX2 R151, R3 ;  /* 0x0000000300977308 */ /* 0x0009e40000000800 */
[C---:B-----5:R-:W-:Y:S08]  /*4fb0*/  HMMA.16816.F32 R44, R4.reuse, R20, R36 ;  /* 0x00000014042c723c */ /* 0x060ff00000001824 */
[----:B------:R-:W-:Y:S01]  /*4fc0*/  HMMA.16816.F32 R32, R4, R22, R24 ;  /* 0x000000160420723c */ /* 0x000fe20000001818 */
[----:B------:R-:W5:Y:S01]  /*4fd0*/  LDSM.16.MT88.4 R20, [R204+0x2000] ;  /* 0x00200000cc14783b */ /* 0x000f620000004200 */
[----:B----4-:R-:W-:-:S06]  /*4fe0*/  FFMA.FTZ R3, R138, c[0x0][0x2d0], -R0 ;  /* 0x0000b4008a037a23 */ /* 0x010fcc0000010800 */
[C---:B--2---:R-:W-:Y:S01]  /*4ff0*/  HMMA.16816.F32 R40, R4.reuse, R12, R48 ;  /* 0x0000000c0428723c */ /* 0x044fe20000001830 */
[----:B------:R2:W4:Y:S07]  /*5000*/  MUFU.EX2 R123, R3 ;  /* 0x00000003007b7308 */ /* 0x00052e0000000800 */
[C---:B------:R-:W-:Y:S01]  /*5010*/  HMMA.16816.F32 R36, R4.reuse, R14, R56 ;  /* 0x0000000e0424723c */ /* 0x040fe20000001838 */
[----:B------:R-:W3:Y:S07]  /*5020*/  LDSM.16.MT88.4 R12, [R203+0x2000] ;  /* 0x00200000cb0c783b */ /* 0x000eee0000004200 */
[----:B-1----:R-:W-:Y:S01]  /*5030*/  HMMA.16816.F32 R28, R4, R8, R60 ;  /* 0x00000008041c723c */ /* 0x002fe2000000183c */
[----:B--2---:R-:W-:-:S04]  /*5040*/  FFMA.FTZ R3, R139, c[0x0][0x2d0], -R0 ;  /* 0x0000b4008b037a23 */ /* 0x004fc80000010800 */
[----:B------:R1:W-:Y:S03]  /*5050*/  MUFU.EX2 R122, R3 ;  /* 0x00000003007a7308 */ /* 0x0003e60000000800 */
[----:B------:R-:W-:Y:S01]  /*5060*/  HMMA.16816.F32 R24, R4, R10, R64 ;  /* 0x0000000a0418723c */ /* 0x000fe20000001840 */
[----:B------:R-:W2:Y:S06]  /*5070*/  LDSM.16.MT88.4 R8, [R206+0x2000] ;  /* 0x00200000ce08783b */ /* 0x000eac0000004200 */
[----:B------:R-:W-:-:S02]  /*5080*/  F2FP.PACK_AB R4, R154, R155 ;  /* 0x0000009b9a04723e */ /* 0x000fc400000000ff */
[----:B----4-:R-:W-:Y:S02]  /*5090*/  F2FP.PACK_AB R5, R123, R151 ;  /* 0x000000977b05723e */ /* 0x010fe400000000ff */
[----:B------:R-:W-:Y:S01]  /*50a0*/  F2FP.PACK_AB R6, R153, R152 ;  /* 0x000000989906723e */ /* 0x000fe200000000ff */
[----:B-1----:R-:W-:-:S04]  /*50b0*/  FFMA.FTZ R3, R137, c[0x0][0x2d0], -R0 ;  /* 0x0000b40089037a23 */ /* 0x002fc80000010800 */
[----:B------:R-:W1:Y:S02]  /*50c0*/  MUFU.EX2 R121, R3 ;  /* 0x0000000300797308 */ /* 0x000e640000000800 */
[----:B-1----:R-:W-:Y:S01]  /*50d0*/  F2FP.PACK_AB R7, R121, R122 ;  /* 0x0000007a7907723e */ /* 0x002fe200000000ff */
[----:B------:R-:W-:Y:S02]  /*50e0*/  FFMA.FTZ R3, R162, c[0x0][0x2d0], -R2 ;  /* 0x0000b400a2037a23 */ /* 0x000fe40000010802 */
[----:B------:R-:W-:-:S03]  /*50f0*/  IMAD.MOV.U32 R162, RZ, RZ, R125 ;  /* 0x000000ffffa27224 */ /* 0x000fc600078e007d */
[----:B------:R1:W-:Y:S01]  /*5100*/  MUFU.EX2 R120, R3 ;  /* 0x0000000300787308 */ /* 0x0003e20000000800 */
[C---:B---3--:R-:W-:Y:S08]  /*5110*/  HMMA.16816.F32 R56, R4.reuse, R16, R84 ;  /* 0x000000100438723c */ /* 0x048ff00000001854 */
[----:B------:R-:W-:Y:S01]  /*5120*/  HMMA.16816.F32 R64, R4, R18, R96 ;  /* 0x000000120440723c */ /* 0x000fe20000001860 */
[----:B------:R-:W3:Y:S01]  /*5130*/  LDSM.16.MT88.4 R16, [R200+0x6000] ;  /* 0x00600000c810783b */ /* 0x000ee20000004200 */
[----:B-1----:R-:W-:-:S06]  /*5140*/  FFMA.FTZ R3, R164, c[0x0][0x2d0], -R2 ;  /* 0x0000b400a4037a23 */ /* 0x002fcc0000010802 */
[C---:B-----5:R-:W-:Y:S01]  /*5150*/  HMMA.16816.F32 R104, R4.reuse, R20, R104 ;  /* 0x000000140468723c */ /* 0x060fe20000001868 */
[----:B------:R-:W-:Y:S01]  /*5160*/  IMAD.MOV.U32 R164, RZ, RZ, R126 ;  /* 0x000000ffffa47224 */ /* 0x000fe200078e007e */
[----:B------:R1:W4:Y:S06]  /*5170*/  MUFU.EX2 R149, R3 ;  /* 0x0000000300957308 */ /* 0x00032c0000000800 */
[C---:B------:R-:W-:Y:S01]  /*5180*/  HMMA.16816.F32 R84, R4.reuse, R22, R100 ;  /* 0x000000160454723c */ /* 0x040fe20000001864 */
[----:B------:R-:W5:Y:S07]  /*5190*/  LDSM.16.MT88.4 R20, [R204+0x6000] ;  /* 0x00600000cc14783b */ /* 0x000f6e0000004200 */
[----:B------:R-:W-:Y:S01]  /*51a0*/  HMMA.16816.F32 R88, R4, R12, R88 ;  /* 0x0000000c0458723c */ /* 0x000fe20000001858 */
[----:B-1----:R-:W-:-:S02]  /*51b0*/  FFMA.FTZ R3, R165, c[0x0][0x2d0], -R2 ;  /* 0x0000b400a5037a23 */ /* 0x002fc40000010802 */
[----:B------:R-:W-:Y:S02]  /*51c0*/  IMAD.MOV.U32 R165, RZ, RZ, R127 ;  /* 0x000000ffffa57224 */ /* 0x000fe400078e007f */
[----:B------:R1:W-:Y:S03]  /*51d0*/  MUFU.EX2 R148, R3 ;  /* 0x0000000300947308 */ /* 0x0003e60000000800 */
[C---:B------:R-:W-:Y:S01]  /*51e0*/  HMMA.16816.F32 R60, R4.reuse, R14, R92 ;  /* 0x0000000e043c723c */ /* 0x040fe2000000185c */
[----:B------:R-:W4:Y:S07]  /*51f0*/  LDSM.16.MT88.4 R12, [R203+0x6000] ;  /* 0x00600000cb0c783b */ /* 0x000f2e0000004200 */
[----:B--2---:R-:W-:Y:S01]  /*5200*/  HMMA.16816.F32 R80, R4, R8, R80 ;  /* 0x000000080450723c */ /* 0x004fe20000001850 */
[----:B-1----:R-:W-:-:S07]  /*5210*/  FFMA.FTZ R3, R167, c[0x0][0x2d0], -R2 ;  /* 0x0000b400a7037a23 */ /* 0x002fce0000010802 */
[C---:B------:R-:W-:Y:S01]  /*5220*/  HMMA.16816.F32 R76, R4.reuse, R10, R76 ;  /* 0x0000000a044c723c */ /* 0x040fe2000000184c */
[----:B------:R-:W1:Y:S01]  /*5230*/  LDSM.16.MT88.4 R8, [R206+0x6000] ;  /* 0x00600000ce08783b */ /* 0x000e620000004200 */
[----:B------:R2:W-:Y:S06]  /*5240*/  MUFU.EX2 R150, R3 ;  /* 0x0000000300967308 */ /* 0x0005ec0000000800 */
[C---:B---3--:R-:W-:Y:S08]  /*5250*/  HMMA.16816.F32 R48, R4.reuse, R16, R72 ;  /* 0x000000100430723c */ /* 0x048ff00000001848 */
[----:B------:R-:W-:Y:S01]  /*5260*/  HMMA.16816.F32 R52, R4, R18, R52 ;  /* 0x000000120434723c */ /* 0x000fe20000001834 */
[----:B------:R-:W3:Y:S01]  /*5270*/  LDSM.16.MT88.4 R16, [R200+0x2800] ;  /* 0x00280000c810783b */ /* 0x000ee20000004200 */
[----:B--2---:R-:W-:-:S04]  /*5280*/  FFMA.FTZ R3, R156, c[0x0][0x2d0], -R0 ;  /* 0x0000b4009c037a23 */ /* 0x004fc80000010800 */
[----:B------:R2:W-:Y:S02]  /*5290*/  MUFU.EX2 R139, R3 ;  /* 0x00000003008b7308 */ /* 0x0005e40000000800 */
[C---:B-----5:R-:W-:Y:S08]  /*52a0*/  HMMA.16816.F32 R44, R4.reuse, R20, R44 ;  /* 0x00000014042c723c */ /* 0x060ff0000000182c */
[----:B------:R-:W-:Y:S01]  /*52b0*/  HMMA.16816.F32 R32, R4, R22, R32 ;  /* 0x000000160420723c */ /* 0x000fe20000001820 */
[----:B------:R-:W5:Y:S01]  /*52c0*/  LDSM.16.MT88.4 R20, [R204+0x2800] ;  /* 0x00280000cc14783b */ /* 0x000f620000004200 */
[----:B--2---:R-:W-:-:S06]  /*52d0*/  FFMA.FTZ R3, R157, c[0x0][0x2d0], -R0 ;  /* 0x0000b4009d037a23 */ /* 0x004fcc0000010800 */
[C---:B----4-:R-:W-:Y:S01]  /*52e0*/  HMMA.16816.F32 R40, R4.reuse, R12, R40 ;  /* 0x0000000c0428723c */ /* 0x050fe20000001828 */
        /* <DEDUP_REMOVED lines=14> */
[----:B------:R-:W-:-:S05]  /*53d0*/  FFMA.FTZ R3, R234, c[0x0][0x2d0], -R2 ;  /* 0x0000b400ea037a23 */ /* 0x000fca0000010802 */
[----:B------:R1:W-:Y:S01]  /*53e0*/  MUFU.EX2 R128, R3 ;  /* 0x0000000300807308 */ /* 0x0003e20000000800 */
[C---:B---3--:R-:W-:Y:S08]  /*53f0*/  HMMA.16816.F32 R72, R4.reuse, R16, R56 ;  /* 0x000000100448723c */ /* 0x048ff00000001838 */
[----:B------:R-:W-:Y:S01]  /*5400*/  HMMA.16816.F32 R56, R4, R18, R64 ;  /* 0x000000120438723c */ /* 0x000fe20000001840 */
[----:B------:R-:W3:Y:S01]  /*5410*/  LDSM.16.MT88.4 R16, [R200+0x6800] ;  /* 0x00680000c810783b */ /* 0x000ee20000004200 */
[----:B-1----:R-:W-:-:S06]  /*5420*/  FFMA.FTZ R3, R236, c[0x0][0x2d0], -R2 ;  /* 0x0000b400ec037a23 */ /* 0x002fcc0000010802 */
[C---:B-----5:R-:W-:Y:S01]  /*5430*/  HMMA.16816.F32 R104, R4.reuse, R20, R104 ;  /* 0x000000140468723c */ /* 0x060fe20000001868 */
[----:B------:R1:W4:Y:S07]  /*5440*/  MUFU.EX2 R137, R3 ;  /* 0x0000000300897308 */ /* 0x00032e0000000800 */
[C---:B------:R-:W-:Y:S01]  /*5450*/  HMMA.16816.F32 R100, R4.reuse, R22, R84 ;  /* 0x000000160464723c */ /* 0x040fe20000001854 */
[----:B------:R-:W5:Y:S07]  /*5460*/  LDSM.16.MT88.4 R20, [R204+0x6800] ;  /* 0x00680000cc14783b */ /* 0x000f6e0000004200 */
[----:B------:R-:W-:Y:S01]  /*5470*/  HMMA.16816.F32 R88, R4, R12, R88 ;  /* 0x0000000c0458723c */ /* 0x000fe20000001858 */
[----:B-1----:R-:W-:-:S04]  /*5480*/  FFMA.FTZ R3, R239, c[0x0][0x2d0], -R2 ;  /* 0x0000b400ef037a23 */ /* 0x002fc80000010802 */
        /* <DEDUP_REMOVED lines=14> */
[----:B----4-:R-:W-:Y:S01]  /*5570*/  HMMA.16816.F32 R44, R4, R12, R40 ;  /* 0x0000000c042c723c */ /* 0x010fe20000001828 */
[----:B--2---:R-:W-:-:S07]  /*5580*/  FFMA.FTZ R3, R189, c[0x0][0x2d0], -R0 ;  /* 0x0000b400bd037a23 */ /* 0x004fce0000010800 */
[C---:B------:R-:W-:Y:S01]  /*5590*/  HMMA.16816.F32 R40, R4.reuse, R14, R36 ;  /* 0x0000000e0428723c */ /* 0x040fe20000001824 */
[----:B------:R-:W2:Y:S01]  /*55a0*/  LDSM.16.MT88.4 R12, [R203+0x3000] ;  /* 0x00300000cb0c783b */ /* 0x000ea20000004200 */
[----:B------:R4:W5:Y:S06]  /*55b0*/  MUFU.EX2 R70, R3 ;  /* 0x0000000300467308 */ /* 0x00096c0000000800 */
[C---:B------:R-:W-:Y:S01]  /*55c0*/  HMMA.16816.F32 R48, R4.reuse, R22, R32 ;  /* 0x000000160430723c */ /* 0x040fe20000001820 */
[----:B------:R-:W2:Y:S07]  /*55d0*/  LDSM.16.MT88.4 R20, [R204+0x3000] ;  /* 0x00300000cc14783b */ /* 0x000eae0000004200 */
[----:B-1----:R-:W-:Y:S01]  /*55e0*/  HMMA.16816.F32 R32, R4, R8, R28 ;  /* 0x000000080420723c */ /* 0x002fe2000000181c */
[----:B----4-:R-:W-:-:S04]  /*55f0*/  FFMA.FTZ R3, R191, c[0x0][0x2d0], -R0 ;  /* 0x0000b400bf037a23 */ /* 0x010fc80000010800 */
[----:B------:R1:W-:Y:S03]  /*5600*/  MUFU.EX2 R55, R3 ;  /* 0x0000000300377308 */ /* 0x0003e60000000800 */
[----:B------:R-:W-:Y:S01]  /*5610*/  HMMA.16816.F32 R24, R4, R10, R24 ;  /* 0x0000000a0418723c */ /* 0x000fe20000001818 */
[----:B------:R-:W4:Y:S06]  /*5620*/  LDSM.16.MT88.4 R8, [R206+0x3000] ;  /* 0x00300000ce08783b */ /* 0x000f2c0000004200 */
[----:B------:R-:W-:-:S02]  /*5630*/  F2FP.PACK_AB R4, R137, R128 ;  /* 0x000000808904723e */ /* 0x000fc400000000ff */
[----:B-----5:R-:W-:Y:S02]  /*5640*/  F2FP.PACK_AB R5, R70, R71 ;  /* 0x000000474605723e */ /* 0x020fe400000000ff */
        /* <DEDUP_REMOVED lines=10> */
[C---:B--2---:R-:W-:Y:S01]  /*56f0*/  HMMA.16816.F32 R88, R4.reuse, R12, R88 ;  /* 0x0000000c0458723c */ /* 0x044fe20000001858 */
[----:B------:R1:W2:Y:S07]  /*5700*/  MUFU.EX2 R52, R3 ;  /* 0x0000000300347308 */ /* 0x0002ae0000000800 */
[C---:B------:R-:W-:Y:S01]  /*5710*/  HMMA.16816.F32 R56, R4.reuse, R14, R96 ;  /* 0x0000000e0438723c */ /* 0x040fe20000001860 */
[----:B------:R-:W5:Y:S07]  /*5720*/  LDSM.16.MT88.4 R12, [R203+0x7000] ;  /* 0x00700000cb0c783b */ /* 0x000f6e0000004200 */
[----:B------:R-:W-:Y:S01]  /*5730*/  HMMA.16816.F32 R80, R4, R20, R104 ;  /* 0x000000140450723c */ /* 0x000fe20000001868 */
[--C-:B-1----:R-:W-:Y:S01]  /*5740*/  FFMA.FTZ R3, R132, c[0x0][0x2d0], -R2.reuse ;  /* 0x0000b40084037a23 */ /* 0x102fe20000010802 */
[----:B--2---:R-:W-:Y:S01]  /*5750*/  F2FP.PACK_AB R132, R52, R53 ;  /* 0x000000353484723e */ /* 0x004fe200000000ff */
[----:B------:R-:W-:-:S05]  /*5760*/  FFMA.FTZ R2, R242, c[0x0][0x2d0], -R2 ;  /* 0x0000b400f2027a23 */ /* 0x000fca0000010802 */
[C---:B------:R-:W-:Y:S01]  /*5770*/  HMMA.16816.F32 R36, R4.reuse, R22, R100 ;  /* 0x000000160424723c */ /* 0x040fe20000001864 */
[----:B------:R-:W1:Y:S04]  /*5780*/  LDSM.16.MT88.4 R20, [R204+0x7000] ;  /* 0x00700000cc14783b */ /* 0x000e680000004200 */
[----:B------:R-:W-:Y:S03]  /*5790*/  LDSM.16.MT88.4 R100, [R206+0x3800] ;  /* 0x00380000ce64783b */ /* 0x000fe60000004200 */
[C---:B----4-:R-:W-:Y:S01]  /*57a0*/  HMMA.16816.F32 R96, R4.reuse, R8, R92 ;  /* 0x000000080460723c */ /* 0x050fe2000000185c */
[----:B------:R-:W-:Y:S07]  /*57b0*/  LDSM.16.MT88.4 R92, [R203+0x3800] ;  /* 0x00380000cb5c783b */ /* 0x000fee0000004200 */
[C---:B---3--:R-:W-:Y:S01]  /*57c0*/  HMMA.16816.F32 R64, R4.reuse, R18, R64 ;  /* 0x000000120440723c */ /* 0x048fe20000001840 */
[----:B------:R2:W-:Y:S07]  /*57d0*/  MUFU.EX2 R18, R2 ;  /* 0x0000000200127308 */ /* 0x0005ee0000000800 */
[C---:B------:R-:W-:Y:S01]  /*57e0*/  HMMA.16816.F32 R112, R4.reuse, R16, R76 ;  /* 0x000000100470723c */ /* 0x040fe2000000184c */
[----:B------:R-:W3:Y:S01]  /*57f0*/  MUFU.EX2 R19, R3 ;  /* 0x0000000300137308 */ /* 0x000ee20000000800 */
[----:B------:R-:W-:Y:S06]  /*5800*/  LDSM.16.MT88.4 R76, [R200+0x3800] ;  /* 0x00380000c84c783b */ /* 0x000fec0000004200 */
[----:B-----5:R-:W-:Y:S01]  /*5810*/  HMMA.16816.F32 R44, R4, R12, R44 ;  /* 0x0000000c042c723c */ /* 0x020fe2000000182c */
[----:B--2---:R-:W-:-:S04]  /*5820*/  FFMA.FTZ R2, R241, c[0x0][0x2d0], -R0 ;  /* 0x0000b400f1027a23 */ /* 0x004fc80000010800 */
[----:B------:R2:W-:Y:S03]  /*5830*/  MUFU.EX2 R17, R2 ;  /* 0x0000000200117308 */ /* 0x0005e60000000800 */
[----:B------:R-:W-:Y:S01]  /*5840*/  HMMA.16816.F32 R104, R4, R10, R84 ;  /* 0x0000000a0468723c */ /* 0x000fe20000001854 */
[----:B------:R-:W4:Y:S01]  /*5850*/  LDSM.16.MT88.4 R8, [R206+0x7000] ;  /* 0x00700000ce08783b */ /* 0x000f220000004200 */
[----:B---3--:R-:W-:-:S03]  /*5860*/  F2FP.PACK_AB R134, R18, R19 ;  /* 0x000000131286723e */ /* 0x008fc600000000ff */
[----:B------:R-:W3:Y:S03]  /*5870*/  LDSM.16.MT88.4 R84, [R204+0x3800] ;  /* 0x00380000cc54783b */ /* 0x000ee60000004200 */
[----:B-1----:R-:W-:Y:S01]  /*5880*/  HMMA.16816.F32 R60, R4, R20, R60 ;  /* 0x00000014043c723c */ /* 0x002fe2000000183c */
[----:B--2---:R-:W-:-:S07]  /*5890*/  FFMA.FTZ R2, R244, c[0x0][0x2d0], -R0 ;  /* 0x0000b400f4027a23 */ /* 0x004fce0000010800 */
[C---:B------:R-:W-:Y:S01]  /*58a0*/  HMMA.16816.F32 R48, R4.reuse, R22, R48 ;  /* 0x000000160430723c */ /* 0x040fe20000001830 */
[----:B------:R1:W2:Y:S07]  /*58b0*/  MUFU.EX2 R16, R2 ;  /* 0x0000000200107308 */ /* 0x0002ae0000000800 */
[----:B------:R-:W-:Y:S01]  /*58c0*/  HMMA.16816.F32 R40, R4, R14, R40 ;  /* 0x0000000e0428723c */ /* 0x000fe20000001828 */
[--C-:B-1----:R-:W-:Y:S01]  /*58d0*/  FFMA.FTZ R2, R243, c[0x0][0x2d0], -R0.reuse ;  /* 0x0000b400f3027a23 */ /* 0x102fe20000010800 */
[----:B--2---:R-:W-:Y:S01]  /*58e0*/  F2FP.PACK_AB R133, R16, R17 ;  /* 0x000000111085723e */ /* 0x004fe200000000ff */
[----:B------:R-:W-:-:S02]  /*58f0*/  FFMA.FTZ R0, R248, c[0x0][0x2d0], -R0 ;  /* 0x0000b400f8007a23 */ /* 0x000fc40000010800 */
[----:B------:R1:W-:Y:S03]  /*5900*/  MUFU.EX2 R13, R2 ;  /* 0x00000002000d7308 */ /* 0x0003e60000000800 */
[C---:B----4-:R-:W-:Y:S05]  /*5910*/  HMMA.16816.F32 R32, R4.reuse, R8, R32 ;  /* 0x000000080420723c */ /* 0x050fea0000001820 */
[----:B------:R2:W4:Y:S03]  /*5920*/  MUFU.EX2 R12, R0 ;  /* 0x00000000000c7308 */ /* 0x0005260000000800 */
[----:B------:R-:W-:Y:S01]  /*5930*/  HMMA.16816.F32 R24, R4, R10, R24 ;  /* 0x0000000a0418723c */ /* 0x000fe20000001818 */
[----:B------:R-:W-:Y:S01]  /*5940*/  LDSM.16.MT88.4 R8, [R206+0x7800] ;  /* 0x00780000ce08783b */ /* 0x000fe20000004200 */
[----:B-1----:R-:W-:-:S05]  /*5950*/  FADD.FTZ R2, R117, R116 ;  /* 0x0000007475027221 */ /* 0x002fca0000010000 */
[----:B------:R-:W-:Y:S02]  /*5960*/  IMAD.MOV.U32 R5, RZ, RZ, c[0x0][0x168] ;  /* 0x00005a00ff057624 */ /* 0x000fe400078e00ff */
[----:B------:R-:W-:Y:S02]  /*5970*/  FADD.FTZ R3, R110, R2 ;  /* 0x000000026e037221 */ /* 0x000fe40000010000 */
[----:B--2---:R-:W-:Y:S01]  /*5980*/  FADD.FTZ R0, R109, R108 ;  /* 0x0000006c6d007221 */ /* 0x004fe20000010000 */
[----:B----4-:R-:W-:-:S03]  /*5990*/  F2FP.PACK_AB R135, R12, R13 ;  /* 0x0000000d0c87723e */ /* 0x010fc600000000ff */
[----:B------:R-:W-:Y:S02]  /*59a0*/  FADD.FTZ R2, R111, R0 ;  /* 0x000000006f027221 */ /* 0x000fe40000010000 */
[----:B------:R-:W-:Y:S01]  /*59b0*/  FADD.FTZ R0, R118, R3 ;  /* 0x0000000376007221 */ /* 0x000fe20000010000 */
[----:B------:R-:W1:Y:S01]  /*59c0*/  LDSM.16.MT88.4 R108, [R200+0x7800] ;  /* 0x00780000c86c783b */ /* 0x000e620000004200 */
[----:B------:R-:W-:Y:S01]  /*59d0*/  FADD.FTZ R2, R119, R2 ;  /* 0x0000000277027221 */ /* 0x000fe20000010000 */
[----:B------:R-:W-:Y:S01]  /*59e0*/  HMMA.16816.F32 R96, R132, R100, R96 ;  /* 0x000000648460723c */ /* 0x000fe20000001860 */
[----:B------:R-:W-:Y:S01]  /*59f0*/  FADD.FTZ R0, R251, R0 ;  /* 0x00000000fb007221 */ /* 0x000fe20000010000 */
[----:B------:R-:W2:Y:S01]  /*5a00*/  LDSM.16.MT88.4 R116, [R204+0x7800] ;  /* 0x00780000cc74783b */ /* 0x000ea20000004200 */
[----:B------:R-:W-:Y:S02]  /*5a10*/  FADD.FTZ R2, R247, R2 ;  /* 0x00000002f7027221 */ /* 0x000fe40000010000 */
[----:B------:R-:W-:-:S02]  /*5a20*/  FADD.FTZ R0, R252, R0 ;  /* 0x00000000fc007221 */ /* 0x000fc40000010000 */
[----:B------:R-:W-:Y:S01]  /*5a30*/  FADD.FTZ R2, R245, R2 ;  /* 0x00000002f5027221 */ /* 0x000fe20000010000 */
[C---:B------:R-:W-:Y:S01]  /*5a40*/  HMMA.16816.F32 R100, R132.reuse, R102, R104 ;  /* 0x000000668464723c */ /* 0x040fe20000001868 */
[----:B------:R-:W-:Y:S02]  /*5a50*/  FADD.FTZ R0, R250, R0 ;  /* 0x00000000fa007221 */ /* 0x000fe40000010000 */
[----:B------:R-:W-:Y:S02]  /*5a60*/  FADD.FTZ R2, R246, R2 ;  /* 0x00000002f6027221 */ /* 0x000fe40000010000 */
[----:B------:R-:W-:Y:S02]  /*5a70*/  FADD.FTZ R0, R124, R0 ;  /* 0x000000007c007221 */ /* 0x000fe40000010000 */
[----:B------:R-:W-:Y:S01]  /*5a80*/  FADD.FTZ R2, R249, R2 ;  /* 0x00000002f9027221 */ /* 0x000fe20000010000 */
[----:B------:R-:W4:Y:S01]  /*5a90*/  LDSM.16.MT88.4 R124, [R203+0x7800] ;  /* 0x00780000cb7c783b */ /* 0x000f220000004200 */
[----:B------:R-:W-:Y:S01]  /*5aa0*/  FADD.FTZ R0, R238, R0 ;  /* 0x00000000ee007221 */ /* 0x000fe20000010000 */
[----:B------:R-:W-:Y:S01]  /*5ab0*/  HMMA.16816.F32 R72, R132, R76, R72 ;  /* 0x0000004c8448723c */ /* 0x000fe20000001848 */
[----:B------:R-:W-:-:S02]  /*5ac0*/  FADD.FTZ R2, R232, R2 ;  /* 0x00000002e8027221 */ /* 0x000fc40000010000 */
[----:B------:R-:W-:Y:S02]  /*5ad0*/  FADD.FTZ R0, R235, R0 ;  /* 0x00000000eb007221 */ /* 0x000fe40000010000 */
[----:B------:R-:W-:Y:S02]  /*5ae0*/  FADD.FTZ R2, R231, R2 ;  /* 0x00000002e7027221 */ /* 0x000fe40000010000 */
[----:B------:R-:W-:Y:S01]  /*5af0*/  FADD.FTZ R0, R233, R0 ;  /* 0x00000000e9007221 */ /* 0x000fe20000010000 */
[----:B---3--:R-:W-:Y:S01]  /*5b00*/  HMMA.16816.F32 R80, R132, R84, R80 ;  /* 0x000000548450723c */ /* 0x008fe20000001850 */
[----:B------:R-:W-:Y:S01]  /*5b10*/  FADD.FTZ R2, R230, R2 ;  /* 0x00000002e6027221 */ /* 0x000fe20000010000 */
[----:B------:R-:W-:Y:S01]  /*5b20*/  IADD3 R230, R164, -0x2, RZ ;  /* 0xfffffffea4e67810 */ /* 0x000fe20007ffe0ff */
        /* <DEDUP_REMOVED lines=8> */
[----:B-1----:R-:W-:Y:S01]  /*5bb0*/  HMMA.16816.F32 R104, R132, R108, R112 ;  /* 0x0000006c8468723c */ /* 0x002fe20000001870 */
[----:B------:R-:W-:-:S02]  /*5bc0*/  FADD.FTZ R2, R161, R2 ;  /* 0x00000002a1027221 */ /* 0x000fc40000010000 */
[----:B------:R-:W-:Y:S02]  /*5bd0*/  FADD.FTZ R0, R181, R0 ;  /* 0x00000000b5007221 */ /* 0x000fe40000010000 */
[----:B------:R-:W-:Y:S02]  /*5be0*/  FADD.FTZ R2, R160, R2 ;  /* 0x00000002a0027221 */ /* 0x000fe40000010000 */
[----:B------:R-:W-:Y:S01]  /*5bf0*/  FADD.FTZ R0, R155, R0 ;  /* 0x000000009b007221 */ /* 0x000fe20000010000 */
[----:B--2---:R-:W-:Y:S01]  /*5c00*/  HMMA.16816.F32 R112, R132, R116, R60 ;  /* 0x000000748470723c */ /* 0x004fe2000000183c */
[----:B------:R-:W-:Y:S02]  /*5c10*/  FADD.FTZ R2, R151, R2 ;  /* 0x0000000297027221 */ /* 0x000fe40000010000 */
        /* <DEDUP_REMOVED lines=8> */
[----:B------:R-:W-:Y:S01]  /*5ca0*/  HMMA.16816.F32 R84, R132, R86, R36 ;  /* 0x000000568454723c */ /* 0x000fe20000001824 */
[----:B------:R-:W-:-:S02]  /*5cb0*/  FADD.FTZ R3, R139, R2 ;  /* 0x000000028b037221 */ /* 0x000fc40000010000 */
[----:B------:R-:W-:Y:S02]  /*5cc0*/  FADD.FTZ R4, R149, R0 ;  /* 0x0000000095047221 */ /* 0x000fe40000010000 */
[----:B------:R-:W-:-:S03]  /*5cd0*/  @P3 IMAD.HI.U32 R2, R165, c[0x0][0x2c8], RZ ;  /* 0x0000b200a5023a27 */ /* 0x000fc600078e00ff */
[C---:B----4-:R-:W-:Y:S01]  /*5ce0*/  HMMA.16816.F32 R120, R132.reuse, R124, R44 ;  /* 0x0000007c8478723c */ /* 0x050fe2000000182c */
[----:B------:R-:W-:Y:S02]  /*5cf0*/  FADD.FTZ R3, R131, R3 ;  /* 0x0000000383037221 */ /* 0x000fe40000010000 */
[----:B------:R-:W-:Y:S02]  /*5d00*/  FADD.FTZ R4, R148, R4 ;  /* 0x0000000494047221 */ /* 0x000fe40000010000 */
[----:B------:R-:W-:Y:S01]  /*5d10*/  IMAD.MOV.U32 R0, RZ, RZ, R165 ;  /* 0x000000ffff007224 */ /* 0x000fe200078e00a5 */
[----:B------:R-:W-:Y:S01]  /*5d20*/  @P3 SHF.R.U32.HI R0, RZ, c[0x0][0x2cc], R2 ;  /* 0x0000b300ff003a19 */ /* 0x000fe20000011602 */
[----:B------:R-:W-:Y:S01]  /*5d30*/  FADD.FTZ R3, R130, R3 ;  /* 0x0000000382037221 */ /* 0x000fe20000010000 */
[----:B------:R-:W-:Y:S01]  /*5d40*/  HMMA.16816.F32 R92, R132, R94, R56 ;  /* 0x0000005e845c723c */ /* 0x000fe20000001838 */
[----:B------:R-:W-:Y:S01]  /*5d50*/  FADD.FTZ R2, R150, R4 ;  /* 0x0000000496027221 */ /* 0x000fe20000010000 */
[----:B------:R-:W-:Y:S01]  /*5d60*/  IADD3 R0, R0, c[0x0][0x1d0], -R5 ;  /* 0x0000740000007a10 */ /* 0x000fe20007ffe805 */
[----:B------:R-:W-:-:S02]  /*5d70*/  FADD.FTZ R3, R129, R3 ;  /* 0x0000000381037221 */ /* 0x000fc40000010000 */
[----:B------:R-:W-:Y:S02]  /*5d80*/  FADD.FTZ R4, R128, R2 ;  /* 0x0000000280047221 */ /* 0x000fe40000010000 */
[----:B------:R-:W-:Y:S01]  /*5d90*/  FADD.FTZ R2, R71, R3 ;  /* 0x0000000347027221 */ /* 0x000fe20000010000 */
[C---:B------:R-:W-:Y:S01]  /*5da0*/  HMMA.16816.F32 R108, R132.reuse, R110, R64 ;  /* 0x0000006e846c723c */ /* 0x040fe20000001840 */
[----:B------:R-:W-:Y:S01]  /*5db0*/  FADD.FTZ R3, R137, R4 ;  /* 0x0000000489037221 */ /* 0x000fe20000010000 */
[----:B------:R-:W-:Y:S01]  /*5dc0*/  SHF.R.S32.HI R4, RZ, 0x1f, R0 ;  /* 0x0000001fff047819 */ /* 0x000fe20000011400 */
[----:B------:R-:W-:Y:S02]  /*5dd0*/  FADD.FTZ R2, R70, R2 ;  /* 0x0000000246027221 */ /* 0x000fe40000010000 */
[----:B------:R-:W-:Y:S01]  /*5de0*/  FADD.FTZ R3, R136, R3 ;  /* 0x0000000388037221 */ /* 0x000fe20000010000 */
[----:B------:R-:W-:Y:S01]  /*5df0*/  LEA.HI R4, R4, R0, RZ, 0x7 ;  /* 0x0000000004047211 */ /* 0x000fe200078f38ff */
[----:B------:R-:W-:Y:S01]  /*5e00*/  FADD.FTZ R0, R55, R2 ;  /* 0x0000000237007221 */ /* 0x000fe20000010000 */
[----:B------:R-:W-:Y:S01]  /*5e10*/  HMMA.16816.F32 R116, R132, R118, R48 ;  /* 0x000000768474723c */ /* 0x000fe20000001830 */
[----:B------:R-:W-:Y:S01]  /*5e20*/  FADD.FTZ R2, R138, R3 ;  /* 0x000000038a027221 */ /* 0x000fe20000010000 */
[----:B------:R-:W-:Y:S01]  /*5e30*/  SHF.R.S32.HI R3, RZ, 0x7, R4 ;  /* 0x00000007ff037819 */ /* 0x000fe20000011404 */
[----:B------:R-:W-:-:S02]  /*5e40*/  FADD.FTZ R0, R54, R0 ;  /* 0x0000000036007221 */ /* 0x000fc40000010000 */
[----:B------:R-:W-:Y:S01]  /*5e50*/  FADD.FTZ R2, R53, R2 ;  /* 0x0000000235027221 */ /* 0x000fe20000010000 */
[----:B------:R-:W-:Y:S01]  /*5e60*/  IMNMX R3, R162, R3, !PT ;  /* 0x00000003a2037217 */ /* 0x000fe20007800200 */
[----:B------:R-:W-:Y:S01]  /*5e70*/  FADD.FTZ R0, R17, R0 ;  /* 0x0000000011007221 */ /* 0x000fe20000010000 */
[C---:B------:R-:W-:Y:S01]  /*5e80*/  HMMA.16816.F32 R124, R132.reuse, R126, R40 ;  /* 0x0000007e847c723c */ /* 0x040fe20000001828 */
[----:B------:R-:W-:Y:S01]  /*5e90*/  FADD.FTZ R2, R52, R2 ;  /* 0x0000000234027221 */ /* 0x000fe20000010000 */
[----:B------:R-:W-:Y:S01]  /*5ea0*/  ISETP.GE.AND P0, PT, R230, R3, PT ;  /* 0x00000003e600720c */ /* 0x000fe20003f06270 */
[----:B------:R-:W-:Y:S01]  /*5eb0*/  FADD.FTZ R0, R16, R0 ;  /* 0x0000000010007221 */ /* 0x000fe20000010000 */
[----:B------:R1:W-:Y:S01]  /*5ec0*/  STL [R1+0x4], R3 ;  /* 0x0000040301007387 */ /* 0x0003e20000100800 */
[----:B------:R-:W-:Y:S02]  /*5ed0*/  FADD.FTZ R2, R19, R2 ;  /* 0x0000000213027221 */ /* 0x000fe40000010000 */
[----:B------:R-:W-:Y:S01]  /*5ee0*/  FADD.FTZ R0, R13, R0 ;  /* 0x000000000d007221 */ /* 0x000fe20000010000 */
[----:B------:R-:W-:Y:S01]  /*5ef0*/  HMMA.16816.F32 R128, R132, R8, R32 ;  /* 0x000000088480723c */ /* 0x000fe20000001820 */
[----:B------:R-:W-:-:S02]  /*5f00*/  FADD.FTZ R2, R18, R2 ;  /* 0x0000000212027221 */ /* 0x000fc40000010000 */
[----:B------:R-:W-:-:S05]  /*5f10*/  FADD.FTZ R0, R12, R0 ;  /* 0x000000000c007221 */ /* 0x000fca0000010000 */
[----:B------:R1:W-:Y:S01]  /*5f20*/  STL [R1+0x10], R0 ;  /* 0x0000100001007387 */ /* 0x0003e20000100800 */
[----:B------:R-:W-:Y:S03]  /*5f30*/  HMMA.16816.F32 R132, R132, R10, R24 ;  /* 0x0000000a8484723c */ /* 0x000fe60000001818 */
[----:B------:R1:W-:Y:S01]  /*5f40*/  STL [R1+0xc], R2 ;  /* 0x00000c0201007387 */ /* 0x0003e20000100800 */
[----:B------:R-:W-:Y:S09]  /*5f50*/  @!P0 BRA `(.L_x_70) ;  /* 0x000048c000008947 */ /* 0x000ff20003800000 */
[----:B------:R-:W-:Y:S02]  /*5f60*/  MOV R70, R68 ;  /* 0x0000004400467202 */ /* 0x000fe40000000f00 */
[----:B-1----:R-:W-:Y:S02]  /*5f70*/  MOV R3, R69 ;  /* 0x0000004500037202 */ /* 0x002fe40000000f00 */
[----:B------:R-:W-:-:S07]  /*5f80*/  MOV R229, R230 ;  /* 0x000000e600e57202 */ /* 0x000fce0000000f00 */
.L_x_71:
[----:B------:R-:W2:Y:S01]  /*5f90*/  LDL R230, [R1+0x8] ;  /* 0x0000080001e67983 */ /* 0x000ea20000100800 */
[----:B------:R-:W-:Y:S04]  /*5fa0*/  DEPBAR.LE SB0, 0x0 ;  /* 0x000080000000791a */ /* 0x000fe80000000000 */
[----:B------:R-:W3:Y:S01]  /*5fb0*/  LDL.64 R182, [R1+0x20] ;  /* 0x0000200001b67983 */ /* 0x000ee20000100a00 */
[----:B------:R-:W-:Y:S05]  /*5fc0*/  WARPSYNC 0xffffffff ;  /* 0xffffffff00007948 */ /* 0x000fea0003800000 */
[----:B------:R-:W4:Y:S04]  /*5fd0*/  LDL R180, [R1+0x2c] ;  /* 0x00002c0001b47983 */ /* 0x000f280000100800 */
[----:B------:R-:W-:Y:S08]  /*5fe0*/  BAR.SYNC.DEFER_BLOCKING 0x0 ;  /* 0x0000000000007b1d */ /* 0x000ff00000010000 */
[----:B------:R-:W1:Y:S08]  /*5ff0*/  LDSM.16.M88.4 R8, [R201] ;  /* 0x00000000c908783b */ /* 0x000e700000000200 */
[----:B------:R-:W5:Y:S08]  /*6000*/  LDSM.16.M88.4 R16, [R201+0x800] ;  /* 0x00080000c910783b */ /* 0x000f700000000200 */
[----:B------:R-:W5:Y:S08]  /*6010*/  LDSM.16.M88.4 R24, [R201+0x1000] ;  /* 0x00100000c918783b */ /* 0x000f700000000200 */
[----:B------:R-:W5:Y:S08]  /*6020*/  LDSM.16.M88.4 R32, [R201+0x1800] ;  /* 0x00180000c920783b */ /* 0x000f700000000200 */
[----:B------:R-:W5:Y:S01]  /*6030*/  LDSM.16.M88.4 R40, [R201+0x2000] ;  /* 0x00200000c928783b */ /* 0x000f620000000200 */
[C---:B-1----:R-:W-:Y:S07]  /*6040*/  HMMA.16816.F32 R4, R140.reuse, R8, RZ ;  /* 0x000000088c04723c */ /* 0x042fee00000018ff */
[----:B------:R-:W1:Y:S01]  /*6050*/  LDSM.16.M88.4 R48, [R201+0x2800] ;  /* 0x00280000c930783b */ /* 0x000e620000000200 */
[C---:B------:R-:W-:Y:S07]  /*6060*/  HMMA.16816.F32 R8, R140.reuse, R10, RZ ;  /* 0x0000000a8c08723c */ /* 0x040fee00000018ff */
[----:B------:R-:W1:Y:S01]  /*6070*/  LDSM.16.M88.4 R56, [R201+0x3000] ;  /* 0x00300000c938783b */ /* 0x000e620000000200 */
[C---:B-----5:R-:W-:Y:S07]  /*6080*/  HMMA.16816.F32 R12, R140.reuse, R16, RZ ;  /* 0x000000108c0c723c */ /* 0x060fee00000018ff */
[----:B------:R-:W5:Y:S01]  /*6090*/  LDSM.16.M88.4 R64, [R201+0x3800] ;  /* 0x00380000c940783b */ /* 0x000f620000000200 */
[C---:B------:R-:W-:Y:S07]  /*60a0*/  HMMA.16816.F32 R16, R140.reuse, R18, RZ ;  /* 0x000000128c10723c */ /* 0x040fee00000018ff */
[----:B------:R-:W1:Y:S01]  /*60b0*/  LDSM.16.M88.4 R136, [R207] ;  /* 0x00000000cf88783b */ /* 0x000e620000000200 */
[C---:B------:R-:W-:Y:S07]  /*60c0*/  HMMA.16816.F32 R20, R140.reuse, R24, RZ ;  /* 0x000000188c14723c */ /* 0x040fee00000018ff */
[----:B------:R-:W1:Y:S01]  /*60d0*/  LDSM.16.M88.4 R148, [R222] ;  /* 0x00000000de94783b */ /* 0x000e620000000200 */
[C---:B------:R-:W-:Y:S07]  /*60e0*/  HMMA.16816.F32 R24, R140.reuse, R26, RZ ;  /* 0x0000001a8c18723c */ /* 0x040fee00000018ff */
[----:B------:R-:W-:Y:S01]  /*60f0*/  LDSM.16.M88.4 R152, [R219] ;  /* 0x00000000db98783b */ /* 0x000fe20000000200 */
[C---:B------:R-:W-:Y:S07]  /*6100*/  HMMA.16816.F32 R28, R140.reuse, R32, RZ ;  /* 0x000000208c1c723c */ /* 0x040fee00000018ff */
[----:B------:R-:W-:Y:S01]  /*6110*/  LDSM.16.M88.4 R156, [R218] ;  /* 0x00000000da9c783b */ /* 0x000fe20000000200 */
[C---:B------:R-:W-:Y:S07]  /*6120*/  HMMA.16816.F32 R32, R140.reuse, R34, RZ ;  /* 0x000000228c20723c */ /* 0x040fee00000018ff */
[----:B------:R-:W-:Y:S01]  /*6130*/  LDSM.16.M88.4 R160, [R217] ;  /* 0x00000000d9a0783b */ /* 0x000fe20000000200 */
[C---:B------:R-:W-:Y:S07]  /*6140*/  HMMA.16816.F32 R36, R140.reuse, R40, RZ ;  /* 0x000000288c24723c */ /* 0x040fee00000018ff */
[----:B------:R-:W-:Y:S01]  /*6150*/  LDSM.16.M88.4 R164, [R216] ;  /* 0x00000000d8a4783b */ /* 0x000fe20000000200 */
[C---:B------:R-:W-:Y:S07]  /*6160*/  HMMA.16816.F32 R40, R140.reuse, R42, RZ ;  /* 0x0000002a8c28723c */ /* 0x040fee00000018ff */
[----:B------:R-:W4:Y:S04]  /*6170*/  LDL R232, [R1] ;  /* 0x0000000001e87983 */ /* 0x000f280000100800 */
[----:B------:R-:W4:Y:S01]  /*6180*/  LDL R231, [R1+0x30] ;  /* 0x0000300001e77983 */ /* 0x000f220000100800 */
[C---:B-1----:R-:W-:Y:S08]  /*6190*/  HMMA.16816.F32 R44, R140.reuse, R48, RZ ;  /* 0x000000308c2c723c */ /* 0x042ff000000018ff */
[C---:B------:R-:W-:Y:S08]  /*61a0*/  HMMA.16816.F32 R48, R140.reuse, R50, RZ ;  /* 0x000000328c30723c */ /* 0x040ff000000018ff */
[C---:B------:R-:W-:Y:S08]  /*61b0*/  HMMA.16816.F32 R52, R140.reuse, R56, RZ ;  /* 0x000000388c34723c */ /* 0x040ff000000018ff */
[C---:B------:R-:W-:Y:S08]  /*61c0*/  HMMA.16816.F32 R56, R140.reuse, R58, RZ ;  /* 0x0000003a8c38723c */ /* 0x040ff000000018ff */
[C---:B-----5:R-:W-:Y:S08]  /*61d0*/  HMMA.16816.F32 R60, R140.reuse, R64, RZ ;  /* 0x000000408c3c723c */ /* 0x060ff000000018ff */
[----:B------:R-:W-:Y:S08]  /*61e0*/  HMMA.16816.F32 R64, R140, R66, RZ ;  /* 0x000000428c40723c */ /* 0x000ff000000018ff */
[C---:B------:R-:W-:Y:S08]  /*61f0*/  HMMA.16816.F32 R4, R144.reuse, R136, R4 ;  /* 0x000000889004723c */ /* 0x040ff00000001804 */
[C---:B------:R-:W-:Y:S01]  /*6200*/  HMMA.16816.F32 R8, R144.reuse, R138, R8 ;  /* 0x0000008a9008723c */ /* 0x040fe20000001808 */
[----:B------:R-:W1:Y:S07]  /*6210*/  LDSM.16.M88.4 R136, [R221] ;  /* 0x00000000dd88783b */ /* 0x000e6e0000000200 */
[C---:B------:R-:W-:Y:S08]  /*6220*/  HMMA.16816.F32 R12, R144.reuse, R148, R12 ;  /* 0x00000094900c723c */ /* 0x040ff0000000180c */
[C---:B------:R-:W-:Y:S01]  /*6230*/  HMMA.16816.F32 R16, R144.reuse, R150, R16 ;  /* 0x000000969010723c */ /* 0x040fe20000001810 */
[----:B------:R-:W5:Y:S07]  /*6240*/  LDSM.16.M88.4 R148, [R220] ;  /* 0x00000000dc94783b */ /* 0x000f6e0000000200 */
[C---:B-1----:R-:W-:Y:S08]  /*6250*/  HMMA.16816.F32 R20, R144.reuse, R136, R20 ;  /* 0x000000889014723c */ /* 0x042ff00000001814 */
[C---:B------:R-:W-:Y:S08]  /*6260*/  HMMA.16816.F32 R24, R144.reuse, R138, R24 ;  /* 0x0000008a9018723c */ /* 0x040ff00000001818 */
[C---:B-----5:R-:W-:Y:S08]  /*6270*/  HMMA.16816.F32 R28, R144.reuse, R148, R28 ;  /* 0x00000094901c723c */ /* 0x060ff0000000181c */
[C---:B------:R-:W-:Y:S08]  /*6280*/  HMMA.16816.F32 R32, R144.reuse, R150, R32 ;  /* 0x000000969020723c */ /* 0x040ff00000001820 */
[C---:B------:R-:W-:Y:S08]  /*6290*/  HMMA.16816.F32 R36, R144.reuse, R152, R36 ;  /* 0x000000989024723c */ /* 0x040ff00000001824 */
[C---:B------:R-:W-:Y:S03]  /*62a0*/  HMMA.16816.F32 R40, R144.reuse, R154, R40 ;  /* 0x0000009a9028723c */ /* 0x040fe60000001828 */
[----:B--2---:R-:W-:Y:S05]  /*62b0*/  ISETP.GT.AND P4, PT, R230, R229, PT ;  /* 0x000000e5e600720c */ /* 0x004fea0003f84270 */
[C---:B------:R-:W-:Y:S08]  /*62c0*/  HMMA.16816.F32 R44, R144.reuse, R156, R44 ;  /* 0x0000009c902c723c */ /* 0x040ff0000000182c */
[C---:B------:R-:W-:Y:S01]  /*62d0*/  HMMA.16816.F32 R48, R144.reuse, R158, R48 ;  /* 0x0000009e9030723c */ /* 0x040fe20000001830 */
[----:B------:R-:W-:Y:S03]  /*62e0*/  @!P4 IMAD.MOV.U32 R188, RZ, RZ, c[0x0][0x208] ;  /* 0x00008200ffbcc624 */ /* 0x000fe600078e00ff */
[----:B------:R-:W-:Y:S01]  /*62f0*/  @!P4 SHF.R.S32.HI R0, RZ, 0x1f, R229 ;  /* 0x0000001fff00c819 */ /* 0x000fe200000114e5 */
[C---:B------:R-:W-:Y:S03]  /*6300*/  @!P4 IMAD.WIDE.U32 R68, R229.reuse, c[0x0][0x208], RZ ;  /* 0x00008200e544ca25 */ /* 0x040fe600078e00ff */
[C---:B------:R-:W-:Y:S04]  /*6310*/  HMMA.16816.F32 R52, R144.reuse, R160, R52 ;  /* 0x000000a09034723c */ /* 0x040fe80000001834 */
[----:B------:R-:W-:Y:S01]  /*6320*/  @!P4 IMAD R0, R0, c[0x0][0x208], RZ ;  /* 0x000082000000ca24 */ /* 0x000fe200078e02ff */
[----:B------:R-:W-:Y:S03]  /*6330*/  @!P4 SHF.L.U32 R2, R68, 0x7, RZ ;  /* 0x000000074402c819 */ /* 0x000fe600000006ff */
[C---:B------:R-:W-:Y:S04]  /*6340*/  HMMA.16816.F32 R56, R144.reuse, R162, R56 ;  /* 0x000000a29038723c */ /* 0x040fe80000001838 */
[----:B------:R-:W-:Y:S04]  /*6350*/  @!P4 IMAD R0, R229, c[0x0][0x20c], R0 ;  /* 0x00008300e500ca24 */ /* 0x000fe800078e0200 */
[C---:B------:R-:W-:Y:S04]  /*6360*/  HMMA.16816.F32 R60, R144.reuse, R164, R60 ;  /* 0x000000a4903c723c */ /* 0x040fe8000000183c */
[----:B------:R-:W-:Y:S01]  /*6370*/  @!P4 IMAD.IADD R71, R69, 0x1, R0 ;  /* 0x000000014547c824 */ /* 0x000fe200078e0200 */
[----:B---3--:R-:W-:Y:S03]  /*6380*/  @!P4 IADD3 R0, P1, R2, R182, RZ ;  /* 0x000000b60200c210 */ /* 0x008fe60007f3e0ff */
[----:B------:R-:W-:Y:S04]  /*6390*/  HMMA.16816.F32 R64, R144, R166, R64 ;  /* 0x000000a69040723c */ /* 0x000fe80000001840 */
[----:B------:R-:W-:Y:S02]  /*63a0*/  @!P4 SHF.L.U64.HI R71, R68, 0x7, R71 ;  /* 0x000000074447c819 */ /* 0x000fe40000010247 */
[C---:B------:R-:W-:Y:S02]  /*63b0*/  @!P4 LEA R68, P0, R0.reuse, c[0x0][0x1f8], 0x1 ;  /* 0x00007e000044ca11 */ /* 0x040fe400078008ff */
[C---:B----4-:R-:W-:Y:S04]  /*63c0*/  @!P4 IADD3.X R69, R71.reuse, R180, RZ, P1, !PT ;  /* 0x000000b44745c210 */ /* 0x050fe80000ffe4ff */
[----:B------:R-:W-:Y:S02]  /*63d0*/  @!P4 LEA.HI.X R69, R0, c[0x0][0x1fc], R69, 0x1, P0 ;  /* 0x00007f000045ca11 */ /* 0x000fe400000f0c45 */
[----:B------:R-:W-:Y:S02]  /*63e0*/  @!P4 IADD3 R2, P2, P1, R2, 0x40, R182 ;  /* 0x000000400202c810 */ /* 0x000fe4000795e0b6 */
[----:B------:R-:W-:Y:S01]  /*63f0*/  @!P4 MOV R0, 0x6 ;  /* 0x000000060000c802 */ /* 0x000fe20000000f00 */
[----:B------:R-:W-:Y:S01]  /*6400*/  @!PT LDS RZ, [RZ] ;  /* 0x00000000fffff984 */ /* 0x000fe20000000800 */
[----:B------:R-:W-:Y:S01]  /*6410*/  @!PT LDS RZ, [RZ] ;  /* 0x00000000fffff984 */ /* 0x000fe20000000800 */
[----:B------:R-:W-:Y:S01]  /*6420*/  @!PT LDS RZ, [RZ] ;  /* 0x00000000fffff984 */ /* 0x000fe20000000800 */
[----:B------:R1:W-:Y:S01]  /*6430*/  @!P4 LDGSTS.E.BYPASS.LTC128B.128 [R228+0x100], [R68.64], !P6 ;  /* 0x0010000044e4cfae */ /* 0x0003e2000f101d46 */
[----:B------:R-:W-:Y:S02]  /*6440*/  @!P4 LEA R182, P0, R2, c[0x0][0x1f8], 0x1 ;  /* 0x00007e0002b6ca11 */ /* 0x000fe400078008ff */
[----:B------:R-:W-:Y:S02]  /*6450*/  @!P4 IADD3.X R71, R71, RZ, R180, P2, P1 ;  /* 0x000000ff4747c210 */ /* 0x000fe400017e24b4 */
[C---:B------:R-:W-:Y:S01]  /*6460*/  @!P4 SHF.L.U64.HI R0, R188.reuse, R0, c[0x0][0x20c] ;  /* 0x00008300bc00c619 */ /* 0x040fe20000010200 */
[----:B------:R-:W-:Y:S01]  /*6470*/  @!P4 IMAD.SHL.U32 R188, R188, 0x40, RZ ;  /* 0x00000040bcbcc824 */ /* 0x000fe200078e00ff */
[----:B------:R-:W-:Y:S04]  /*6480*/  @!P4 LEA.HI.X R183, R2, c[0x0][0x1fc], R71, 0x1, P0 ;  /* 0x00007f0002b7ca11 */ /* 0x000fe800000f0c47 */
[----:B------:R-:W-:Y:S01]  /*6490*/  @!P4 IADD3 R180, P1, R68, R188, RZ ;  /* 0x000000bc44b4c210 */ /* 0x000fe20007f3e0ff */
[----:B------:R2:W-:Y:S03]  /*64a0*/  @!P4 LDGSTS.E.BYPASS.LTC128B.128 [R228+0x4100], [R182.64], !P5 ;  /* 0x04100000b6e4cfae */ /* 0x0005e6000e901d46 */
[----:B------:R-:W-:Y:S05]  /*64b0*/  @!P4 IADD3.X R181, R69, R0, RZ, P1, !PT ;  /* 0x0000000045b5c210 */ /* 0x000fea0000ffe4ff */
[----:B------:R3:W-:Y:S01]  /*64c0*/  @!P4 LDGSTS.E.BYPASS.LTC128B.128 [R228+0x1100], [R180.64], !P6 ;  /* 0x01100000b4e4cfae */ /* 0x0007e2000f101d46 */
[-C--:B-1----:R-:W-:Y:S07]  /*64d0*/  @!P4 IADD3 R68, P0, R180, R188.reuse, RZ ;  /* 0x000000bcb444c210 */ /* 0x082fee0007f1e0ff */
[----:B------:R3:W-:Y:S01]  /*64e0*/  @!P4 LDGSTS.E.BYPASS.LTC128B.128 [R228+0x5100], [R180.64+0x80], !P5 ;  /* 0x05100080b4e4cfae */ /* 0x0007e2000e901d46 */
[----:B------:R-:W-:Y:S07]  /*64f0*/  @!P4 IMAD.X R69, R181, 0x1, R0, P0 ;  /* 0x00000001b545c824 */ /* 0x000fee00000e0600 */
[----:B------:R1:W-:Y:S01]  /*6500*/  @!P4 LDGSTS.E.BYPASS.LTC128B.128 [R228+0x2100], [R68.64], !P6 ;  /* 0x0210000044e4cfae */ /* 0x0003e2000f101d46 */
[----:B--2---:R-:W-:Y:S04]  /*6510*/  @!P4 IADD3 R182, P1, R68, R188, RZ ;  /* 0x000000bc44b6c210 */ /* 0x004fe80007f3e0ff */
[----:B------:R-:W-:Y:S03]  /*6520*/  @!P4 IADD3.X R183, R69, R0, RZ, P1, !PT ;  /* 0x0000000045b7c210 */ /* 0x000fe60000ffe4ff */
[----:B------:R1:W-:Y:S08]  /*6530*/  @!P4 LDGSTS.E.BYPASS.LTC128B.128 [R228+0x6100], [R68.64+0x80], !P5 ;  /* 0x0610008044e4cfae */ /* 0x0003f0000e901d46 */
[----:B------:R3:W-:Y:S08]  /*6540*/  @!P4 LDGSTS.E.BYPASS.LTC128B.128 [R228+0x3100], [R182.64], !P6 ;  /* 0x03100000b6e4cfae */ /* 0x0007f0000f101d46 */
[----:B------:R3:W-:Y:S08]  /*6550*/  @!P4 LDGSTS.E.BYPASS.LTC128B.128 [R228+0x7100], [R182.64+0x80], !P5 ;  /* 0x07100080b6e4cfae */ /* 0x0007f0000e901d46 */
[----:B------:R-:W2:Y:S08]  /*6560*/  LDSM.16.M88.4 R136, [R205] ;  /* 0x00000000cd88783b */ /* 0x000eb00000000200 */
[----:B------:R-:W4:Y:S08]  /*6570*/  LDSM.16.M88.4 R148, [R205+0x800] ;  /* 0x00080000cd94783b */ /* 0x000f300000000200 */
[----:B------:R-:W5:Y:S01]  /*6580*/  LDSM.16.M88.4 R152, [R205+0x1000] ;  /* 0x00100000cd98783b */ /* 0x000f620000000200 */
[----:B------:R-:W-:Y:S07]  /*6590*/  @P3 IMAD.HI.U32 R2, R232, c[0x0][0x2c8], RZ ;  /* 0x0000b200e8023a27 */ /* 0x000fee00078e00ff */
[----:B------:R-:W0:Y:S01]  /*65a0*/  LDGDEPBAR ;  /* 0x00000000000079af */ /* 0x000e220000000000 */
[----:B------:R-:W-:Y:S01]  /*65b0*/  IMAD.MOV.U32 R0, RZ, RZ, R232 ;  /* 0x000000ffff007224 */ /* 0x000fe200078e00e8 */
[----:B------:R-:W-:Y:S06]  /*65c0*/  @P3 SHF.R.U32.HI R0, RZ, c[0x0][0x2cc], R2 ;  /* 0x0000b300ff003a19 */ /* 0x000fec0000011602 */
[----:B------:R-:W1:Y:S01]  /*65d0*/  LDSM.16.M88.4 R156, [R205+0x1800] ;  /* 0x00180000cd9c783b */ /* 0x000e620000000200 */
[C---:B--2---:R-:W-:Y:S07]  /*65e0*/  HMMA.16816.F32 R4, R168.reuse, R136, R4 ;  /* 0x00000088a804723c */ /* 0x044fee0000001804 */
[----:B------:R-:W2:Y:S01]  /*65f0*/  LDSM.16.M88.4 R160, [R205+0x2000] ;  /* 0x00200000cda0783b */ /* 0x000ea20000000200 */
[C---:B------:R-:W-:Y:S07]  /*6600*/  HMMA.16816.F32 R8, R168.reuse, R138, R8 ;  /* 0x0000008aa808723c */ /* 0x040fee0000001808 */
[----:B------:R-:W2:Y:S01]  /*6610*/  LDSM.16.M88.4 R136, [R205+0x2800] ;  /* 0x00280000cd88783b */ /* 0x000ea20000000200 */
[C---:B----4-:R-:W-:Y:S07]  /*6620*/  HMMA.16816.F32 R12, R168.reuse, R148, R12 ;  /* 0x00000094a80c723c */ /* 0x050fee000000180c */
[----:B------:R-:W-:Y:S01]  /*6630*/  LDSM.16.M88.4 R164, [R201+0x4800] ;  /* 0x00480000c9a4783b */ /* 0x000fe20000000200 */
[C---:B------:R-:W-:Y:S07]  /*6640*/  HMMA.16816.F32 R16, R168.reuse, R150, R16 ;  /* 0x00000096a810723c */ /* 0x040fee0000001810 */
[----:B------:R-:W4:Y:S01]  /*6650*/  LDSM.16.M88.4 R148, [R205+0x3000] ;  /* 0x00300000cd94783b */ /* 0x000f220000000200 */
[C---:B-----5:R-:W-:Y:S07]  /*6660*/  HMMA.16816.F32 R20, R168.reuse, R152, R20 ;  /* 0x00000098a814723c */ /* 0x060fee0000001814 */
[----:B---3--:R-:W-:Y:S01]  /*6670*/  LDSM.16.M88.4 R180, [R201+0x7800] ;  /* 0x00780000c9b4783b */ /* 0x008fe20000000200 */
[C---:B------:R-:W-:Y:S07]  /*6680*/  HMMA.16816.F32 R24, R168.reuse, R154, R24 ;  /* 0x0000009aa818723c */ /* 0x040fee0000001818 */
[----:B------:R-:W3:Y:S01]  /*6690*/  LDSM.16.M88.4 R152, [R205+0x3800] ;  /* 0x00380000cd98783b */ /* 0x000ee20000000200 */
[C---:B-1----:R-:W-:Y:S07]  /*66a0*/  HMMA.16816.F32 R28, R168.reuse, R156, R28 ;  /* 0x0000009ca81c723c */ /* 0x042fee000000181c */
[----:B------:R-:W-:Y:S01]  /*66b0*/  LDSM.16.M88.4 R188, [R215] ;  /* 0x00000000d7bc783b */ /* 0x000fe20000000200 */
[C---:B------:R-:W-:Y:S07]  /*66c0*/  HMMA.16816.F32 R32, R168.reuse, R158, R32 ;  /* 0x0000009ea820723c */ /* 0x040fee0000001820 */
[----:B------:R-:W1:Y:S01]  /*66d0*/  LDSM.16.M88.4 R156, [R202] ;  /* 0x00000000ca9c783b */ /* 0x000e620000000200 */
[C---:B--2---:R-:W-:Y:S07]  /*66e0*/  HMMA.16816.F32 R36, R168.reuse, R160, R36 ;  /* 0x000000a0a824723c */ /* 0x044fee0000001824 */
[----:B------:R-:W-:Y:S01]  /*66f0*/  SHFL.IDX PT, R2, R0, RZ, 0x1c1f ;  /* 0x001c1fff00027589 */ /* 0x000fe200000e0000 */
[C---:B------:R-:W-:Y:S07]  /*6700*/  HMMA.16816.F32 R40, R168.reuse, R162, R40 ;  /* 0x000000a2a828723c */ /* 0x040fee0000001828 */
[----:B------:R-:W2:Y:S01]  /*6710*/  LDSM.16.M88.4 R160, [R202+0x800] ;  /* 0x00080000caa0783b */ /* 0x000ea20000000200 */
[C---:B------:R-:W-:Y:S08]  /*6720*/  HMMA.16816.F32 R44, R168.reuse, R136, R44 ;  /* 0x00000088a82c723c */ /* 0x040ff0000000182c */
[C---:B------:R-:W-:Y:S01]  /*6730*/  HMMA.16816.F32 R48, R168.reuse, R138, R48 ;  /* 0x0000008aa830723c */ /* 0x040fe20000001830 */
[----:B------:R-:W5:Y:S07]  /*6740*/  LDSM.16.M88.4 R136, [R202+0x1000] ;  /* 0x00100000ca88783b */ /* 0x000f6e0000000200 */
[C---:B----4-:R-:W-:Y:S08]  /*6750*/  HMMA.16816.F32 R52, R168.reuse, R148, R52 ;  /* 0x00000094a834723c */ /* 0x050ff00000001834 */
[C---:B------:R-:W-:Y:S01]  /*6760*/  HMMA.16816.F32 R56, R168.reuse, R150, R56 ;  /* 0x00000096a838723c */ /* 0x040fe20000001838 */
[----:B------:R-:W4:Y:S07]  /*6770*/  LDSM.16.M88.4 R148, [R202+0x1800] ;  /* 0x00180000ca94783b */ /* 0x000f2e0000000200 */
[C---:B---3--:R-:W-:Y:S08]  /*6780*/  HMMA.16816.F32 R60, R168.reuse, R152, R60 ;  /* 0x00000098a83c723c */ /* 0x048ff0000000183c */
[----:B------:R-:W-:Y:S01]  /*6790*/  HMMA.16816.F32 R64, R168, R154, R64 ;  /* 0x0000009aa840723c */ /* 0x000fe20000001840 */
        /* <DEDUP_REMOVED lines=10> */
[C---:B----4-:R-:W-:Y:S08]  /*6840*/  HMMA.16816.F32 R28, R172.reuse, R148, R28 ;  /* 0x00000094ac1c723c */ /* 0x050ff0000000181c */
[C---:B------:R-:W-:Y:S01]  /*6850*/  HMMA.16816.F32 R32, R172.reuse, R150, R32 ;  /* 0x00000096ac20723c */ /* 0x040fe20000001820 */
[----:B------:R-:W4:Y:S07]  /*6860*/  LDSM.16.M88.4 R148, [R201+0x4000] ;  /* 0x00400000c994783b */ /* 0x000f2e0000000200 */
[C---:B---3--:R-:W-:Y:S08]  /*6870*/  HMMA.16816.F32 R36, R172.reuse, R152, R36 ;  /* 0x00000098ac24723c */ /* 0x048ff00000001824 */
[C---:B------:R-:W-:Y:S01]  /*6880*/  HMMA.16816.F32 R40, R172.reuse, R154, R40 ;  /* 0x0000009aac28723c */ /* 0x040fe20000001828 */
[----:B------:R-:W3:Y:S07]  /*6890*/  LDSM.16.M88.4 R152, [R201+0x5000] ;  /* 0x00500000c998783b */ /* 0x000eee0000000200 */
[C---:B-1----:R-:W-:Y:S08]  /*68a0*/  HMMA.16816.F32 R44, R172.reuse, R156, R44 ;  /* 0x0000009cac2c723c */ /* 0x042ff0000000182c */
[C---:B------:R-:W-:Y:S01]  /*68b0*/  HMMA.16816.F32 R48, R172.reuse, R158, R48 ;  /* 0x0000009eac30723c */ /* 0x040fe20000001830 */
[----:B------:R-:W1:Y:S07]  /*68c0*/  LDSM.16.M88.4 R156, [R201+0x5800] ;  /* 0x00580000c99c783b */ /* 0x000e6e0000000200 */
[C---:B--2---:R-:W-:Y:S08]  /*68d0*/  HMMA.16816.F32 R52, R172.reuse, R160, R52 ;  /* 0x000000a0ac34723c */ /* 0x044ff00000001834 */
[C---:B------:R-:W-:Y:S01]  /*68e0*/  HMMA.16816.F32 R56, R172.reuse, R162, R56 ;  /* 0x000000a2ac38723c */ /* 0x040fe20000001838 */
[----:B------:R-:W-:Y:S07]  /*68f0*/  LDSM.16.M88.4 R160, [R201+0x7000] ;  /* 0x00700000c9a0783b */ /* 0x000fee0000000200 */
[C---:B-----5:R-:W-:Y:S08]  /*6900*/  HMMA.16816.F32 R60, R172.reuse, R136, R60 ;  /* 0x00000088ac3c723c */ /* 0x060ff0000000183c */
[----:B------:R-:W-:Y:S01]  /*6910*/  HMMA.16816.F32 R64, R172, R138, R64 ;  /* 0x0000008aac40723c */ /* 0x000fe20000001840 */
[----:B------:R-:W2:Y:S07]  /*6920*/  LDSM.16.M88.4 R136, [R201+0x6000] ;  /* 0x00600000c988783b */ /* 0x000eae0000000200 */
[C---:B----4-:R-:W-:Y:S08]  /*6930*/  HMMA.16816.F32 R4, R176.reuse, R148, R4 ;  /* 0x00000094b004723c */ /* 0x050ff00000001804 */
[C---:B------:R-:W-:Y:S01]  /*6940*/  HMMA.16816.F32 R8, R176.reuse, R150, R8 ;  /* 0x00000096b008723c */ /* 0x040fe20000001808 */
[----:B------:R-:W4:Y:S07]  /*6950*/  LDSM.16.M88.4 R148, [R201+0x6800] ;  /* 0x00680000c994783b */ /* 0x000f2e0000000200 */
[C---:B------:R-:W-:Y:S08]  /*6960*/  HMMA.16816.F32 R12, R176.reuse, R164, R12 ;  /* 0x000000a4b00c723c */ /* 0x040ff0000000180c */
[C---:B------:R-:W-:Y:S01]  /*6970*/  HMMA.16816.F32 R16, R176.reuse, R166, R16 ;  /* 0x000000a6b010723c */ /* 0x040fe20000001810 */
[----:B------:R-:W5:Y:S07]  /*6980*/  LDSM.16.M88.4 R164, [R214] ;  /* 0x00000000d6a4783b */ /* 0x000f6e0000000200 */
[C---:B---3--:R-:W-:Y:S08]  /*6990*/  HMMA.16816.F32 R20, R176.reuse, R152, R20 ;  /* 0x00000098b014723c */ /* 0x048ff00000001814 */
[C---:B------:R-:W-:Y:S01]  /*69a0*/  HMMA.16816.F32 R24, R176.reuse, R154, R24 ;  /* 0x0000009ab018723c */ /* 0x040fe20000001818 */
[----:B------:R-:W3:Y:S07]  /*69b0*/  LDSM.16.M88.4 R152, [R213] ;  /* 0x00000000d598783b */ /* 0x000eee0000000200 */
[C---:B-1----:R-:W-:Y:S08]  /*69c0*/  HMMA.16816.F32 R28, R176.reuse, R156, R28 ;  /* 0x0000009cb01c723c */ /* 0x042ff0000000181c */
[C---:B------:R-:W-:Y:S01]  /*69d0*/  HMMA.16816.F32 R32, R176.reuse, R158, R32 ;  /* 0x0000009eb020723c */ /* 0x040fe20000001820 */
[----:B------:R-:W-:Y:S07]  /*69e0*/  LDSM.16.M88.4 R156, [R210] ;  /* 0x00000000d29c783b */ /* 0x000fee0000000200 */
[C---:B--2---:R-:W-:Y:S08]  /*69f0*/  HMMA.16816.F32 R36, R176.reuse, R136, R36 ;  /* 0x00000088b024723c */ /* 0x044ff00000001824 */
[C---:B------:R-:W-:Y:S01]  /*6a00*/  HMMA.16816.F32 R40, R176.reuse, R138, R40 ;  /* 0x0000008ab028723c */ /* 0x040fe20000001828 */
[----:B------:R-:W1:Y:S07]  /*6a10*/  LDSM.16.M88.4 R136, [R212] ;  /* 0x00000000d488783b */ /* 0x000e6e0000000200 */
[C---:B----4-:R-:W-:Y:S08]  /*6a20*/  HMMA.16816.F32 R44, R176.reuse, R148, R44 ;  /* 0x00000094b02c723c */ /* 0x050ff0000000182c */
[C---:B------:R-:W-:Y:S01]  /*6a30*/  HMMA.16816.F32 R48, R176.reuse, R150, R48 ;  /* 0x00000096b030723c */ /* 0x040fe20000001830 */
[----:B------:R-:W2:Y:S07]  /*6a40*/  LDSM.16.M88.4 R148, [R211] ;  /* 0x00000000d394783b */ /* 0x000eae0000000200 */
[C---:B------:R-:W-:Y:S08]  /*6a50*/  HMMA.16816.F32 R52, R176.reuse, R160, R52 ;  /* 0x000000a0b034723c */ /* 0x040ff00000001834 */
[C---:B------:R-:W-:Y:S01]  /*6a60*/  HMMA.16816.F32 R56, R176.reuse, R162, R56 ;  /* 0x000000a2b038723c */ /* 0x040fe20000001838 */
[----:B------:R-:W4:Y:S07]  /*6a70*/  LDSM.16.M88.4 R160, [R209] ;  /* 0x00000000d1a0783b */ /* 0x000f2e0000000200 */
[C---:B------:R-:W-:Y:S08]  /*6a80*/  HMMA.16816.F32 R60, R176.reuse, R180, R60 ;  /* 0x000000b4b03c723c */ /* 0x040ff0000000183c */
[----:B------:R-:W-:Y:S01]  /*6a90*/  HMMA.16816.F32 R64, R176, R182, R64 ;  /* 0x000000b6b040723c */ /* 0x000fe20000001840 */
[----:B------:R-:W1:Y:S07]  /*6aa0*/  LDSM.16.M88.4 R180, [R208] ;  /* 0x00000000d0b4783b */ /* 0x000e6e0000000200 */
[C---:B------:R-:W-:Y:S08]  /*6ab0*/  HMMA.16816.F32 R4, R184.reuse, R188, R4 ;  /* 0x000000bcb804723c */ /* 0x040ff00000001804 */
[C---:B------:R-:W-:Y:S01]  /*6ac0*/  HMMA.16816.F32 R8, R184.reuse, R190, R8 ;  /* 0x000000beb808723c */ /* 0x040fe20000001808 */
[----:B------:R-:W2:Y:S07]  /*6ad0*/  LDSM.16.M88.4 R188, [R205+0x4000] ;  /* 0x00400000cdbc783b */ /* 0x000eae0000000200 */
[C---:B-----5:R-:W-:Y:S08]  /*6ae0*/  HMMA.16816.F32 R12, R184.reuse, R164, R12 ;  /* 0x000000a4b80c723c */ /* 0x060ff0000000180c */
[C---:B------:R-:W-:Y:S01]  /*6af0*/  HMMA.16816.F32 R16, R184.reuse, R166, R16 ;  /* 0x000000a6b810723c */ /* 0x040fe20000001810 */
[----:B------:R-:W5:Y:S07]  /*6b00*/  LDSM.16.M88.4 R164, [R205+0x4800] ;  /* 0x00480000cda4783b */ /* 0x000f6e0000000200 */
[C---:B---3--:R-:W-:Y:S08]  /*6b10*/  HMMA.16816.F32 R20, R184.reuse, R152, R20 ;  /* 0x00000098b814723c */ /* 0x048ff00000001814 */
[C---:B------:R-:W-:Y:S01]  /*6b20*/  HMMA.16816.F32 R24, R184.reuse, R154, R24 ;  /* 0x0000009ab818723c */ /* 0x040fe20000001818 */
[----:B------:R-:W-:Y:S07]  /*6b30*/  LDSM.16.M88.4 R152, [R205+0x6000] ;  /* 0x00600000cd98783b */ /* 0x000fee0000000200 */
[C---:B-1----:R-:W-:Y:S08]  /*6b40*/  HMMA.16816.F32 R28, R184.reuse, R136, R28 ;  /* 0x00000088b81c723c */ /* 0x042ff0000000181c */
[C---:B------:R-:W-:Y:S01]  /*6b50*/  HMMA.16816.F32 R32, R184.reuse, R138, R32 ;  /* 0x0000008ab820723c */ /* 0x040fe20000001820 */
[----:B------:R-:W1:Y:S07]  /*6b60*/  LDSM.16.M88.4 R136, [R205+0x5000] ;  /* 0x00500000cd88783b */ /* 0x000e6e0000000200 */
[C---:B--2---:R-:W-:Y:S08]  /*6b70*/  HMMA.16816.F32 R36, R184.reuse, R148, R36 ;  /* 0x00000094b824723c */ /* 0x044ff00000001824 */
[C---:B------:R-:W-:Y:S01]  /*6b80*/  HMMA.16816.F32 R40, R184.reuse, R150, R40 ;  /* 0x00000096b828723c */ /* 0x040fe20000001828 */
[----:B------:R-:W2:Y:S07]  /*6b90*/  LDSM.16.M88.4 R148, [R205+0x5800] ;  /* 0x00580000cd94783b */ /* 0x000eae0000000200 */
[C---:B------:R-:W-:Y:S08]  /*6ba0*/  HMMA.16816.F32 R44, R184.reuse, R156, R44 ;  /* 0x0000009cb82c723c */ /* 0x040ff0000000182c */
[C---:B------:R-:W-:Y:S01]  /*6bb0*/  HMMA.16816.F32 R48, R184.reuse, R158, R48 ;  /* 0x0000009eb830723c */ /* 0x040fe20000001830 */
[----:B------:R-:W3:Y:S07]  /*6bc0*/  LDSM.16.M88.4 R156, [R205+0x6800] ;  /* 0x00680000cd9c783b */ /* 0x000eee0000000200 */
[C---:B----4-:R-:W-:Y:S08]  /*6bd0*/  HMMA.16816.F32 R52, R184.reuse, R160, R52 ;  /* 0x000000a0b834723c */ /* 0x050ff00000001834 */
[C---:B------:R-:W-:Y:S01]  /*6be0*/  HMMA.16816.F32 R56, R184.reuse, R162, R56 ;  /* 0x000000a2b838723c */ /* 0x040fe20000001838 */
[----:B------:R-:W4:Y:S07]  /*6bf0*/  LDSM.16.M88.4 R160, [R205+0x7000] ;  /* 0x00700000cda0783b */ /* 0x000f2e0000000200 */
[C---:B------:R-:W-:Y:S08]  /*6c00*/  HMMA.16816.F32 R60, R184.reuse, R180, R60 ;  /* 0x000000b4b83c723c */ /* 0x040ff0000000183c */
[----:B------:R-:W-:Y:S01]  /*6c10*/  HMMA.16816.F32 R64, R184, R182, R64 ;  /* 0x000000b6b840723c */ /* 0x000fe20000001840 */
[----:B------:R-:W2:Y:S07]  /*6c20*/  LDSM.16.M88.4 R180, [R205+0x7800] ;  /* 0x00780000cdb4783b */ /* 0x000eae0000000200 */
[C---:B------:R-:W-:Y:S08]  /*6c30*/  HMMA.16816.F32 R4, R192.reuse, R188, R4 ;  /* 0x000000bcc004723c */ /* 0x040ff00000001804 */
[C---:B------:R-:W-:Y:S01]  /*6c40*/  HMMA.16816.F32 R8, R192.reuse, R190, R8 ;  /* 0x000000bec008723c */ /* 0x040fe20000001808 */
[----:B------:R-:W3:Y:S07]  /*6c50*/  LDSM.16.M88.4 R188, [R202+0x4000] ;  /* 0x00400000cabc783b */ /* 0x000eee0000000200 */
[C---:B-----5:R-:W-:Y:S08]  /*6c60*/  HMMA.16816.F32 R12, R192.reuse, R164, R12 ;  /* 0x000000a4c00c723c */ /* 0x060ff0000000180c */
[C---:B------:R-:W-:Y:S08]  /*6c70*/  HMMA.16816.F32 R16, R192.reuse, R166, R16 ;  /* 0x000000a6c010723c */ /* 0x040ff00000001810 */
[C---:B-1----:R-:W-:Y:S08]  /*6c80*/  HMMA.16816.F32 R20, R192.reuse, R136, R20 ;  /* 0x00000088c014723c */ /* 0x042ff00000001814 */
[C---:B------:R-:W-:Y:S01]  /*6c90*/  HMMA.16816.F32 R24, R192.reuse, R138, R24 ;  /* 0x0000008ac018723c */ /* 0x040fe20000001818 */
[----:B------:R-:W1:Y:S07]  /*6ca0*/  LDSM.16.M88.4 R136, [R202+0x4800] ;  /* 0x00480000ca88783b */ /* 0x000e6e0000000200 */
[C---:B--2---:R-:W-:Y:S08]  /*6cb0*/  HMMA.16816.F32 R28, R192.reuse, R148, R28 ;  /* 0x00000094c01c723c */ /* 0x044ff0000000181c */
[C---:B------:R-:W-:Y:S08]  /*6cc0*/  HMMA.16816.F32 R32, R192.reuse, R150, R32 ;  /* 0x00000096c020723c */ /* 0x040ff00000001820 */
[C---:B------:R-:W-:Y:S08]  /*6cd0*/  HMMA.16816.F32 R36, R192.reuse, R152, R36 ;  /* 0x00000098c024723c */ /* 0x040ff00000001824 */
[C---:B------:R-:W-:Y:S08]  /*6ce0*/  HMMA.16816.F32 R40, R192.reuse, R154, R40 ;  /* 0x0000009ac028723c */ /* 0x040ff00000001828 */
[C---:B---3--:R-:W-:Y:S08]  /*6cf0*/  HMMA.16816.F32 R44, R192.reuse, R156, R44 ;  /* 0x0000009cc02c723c */ /* 0x048ff0000000182c */
[C---:B------:R-:W-:Y:S08]  /*6d00*/  HMMA.16816.F32 R48, R192.reuse, R158, R48 ;  /* 0x0000009ec030723c */ /* 0x040ff00000001830 */
[C---:B----4-:R-:W-:Y:S08]  /*6d10*/  HMMA.16816.F32 R52, R192.reuse, R160, R52 ;  /* 0x000000a0c034723c */ /* 0x050ff00000001834 */
[C---:B------:R-:W-:Y:S08]  /*6d20*/  HMMA.16816.F32 R56, R192.reuse, R162, R56 ;  /* 0x000000a2c038723c */ /* 0x040ff00000001838 */
[C---:B------:R-:W-:Y:S08]  /*6d30*/  HMMA.16816.F32 R60, R192.reuse, R180, R60 ;  /* 0x000000b4c03c723c */ /* 0x040ff0000000183c */
[----:B------:R-:W-:Y:S08]  /*6d40*/  HMMA.16816.F32 R64, R192, R182, R64 ;  /* 0x000000b6c040723c */ /* 0x000ff00000001840 */
[C---:B------:R-:W-:Y:S08]  /*6d50*/  HMMA.16816.F32 R4, R196.reuse, R188, R4 ;  /* 0x000000bcc404723c */ /* 0x040ff00000001804 */
[C---:B------:R-:W-:Y:S08]  /*6d60*/  HMMA.16816.F32 R8, R196.reuse, R190, R8 ;  /* 0x000000bec408723c */ /* 0x040ff00000001808 */
[C---:B-1----:R-:W-:Y:S08]  /*6d70*/  HMMA.16816.F32 R12, R196.reuse, R136, R12 ;  /* 0x00000088c40c723c */ /* 0x042ff0000000180c */
[----:B------:R-:W-:Y:S01]  /*6d80*/  FMUL.FTZ R4, R4, c[0x0][0x320] ;  /* 0x0000c80004047a20 */ /* 0x000fe20000410000 */
[C---:B------:R-:W-:Y:S01]  /*6d90*/  HMMA.16816.F32 R16, R196.reuse, R138, R16 ;  /* 0x0000008ac410723c */ /* 0x040fe20000001810 */
[----:B------:R-:W2:Y:S02]  /*6da0*/  LDL R139, [R1+0x28] ;  /* 0x00002800018b7983 */ /* 0x000ea40000100800 */
[----:B------:R-:W-:Y:S01]  /*6db0*/  MUFU.TANH R156, R4 ;  /* 0x00000004009c7308 */ /* 0x000fe20000002400 */
[----:B------:R-:W-:Y:S02]  /*6dc0*/  FMUL.FTZ R5, R5, c[0x0][0x320] ;  /* 0x0000c80005057a20 */ /* 0x000fe40000410000 */
[----:B------:R-:W-:Y:S02]  /*6dd0*/  FMUL.FTZ R6, R6, c[0x0][0x320] ;  /* 0x0000c80006067a20 */ /* 0x000fe40000410000 */
[----:B------:R-:W-:Y:S04]  /*6de0*/  FMUL.FTZ R7, R7, c[0x0][0x320] ;  /* 0x0000c80007077a20 */ /* 0x000fe80000410000 */
[----:B------:R-:W-:Y:S01]  /*6df0*/  FMUL.FTZ R8, R8, c[0x0][0x320] ;  /* 0x0000c80008087a20 */ /* 0x000fe20000410000 */
[----:B------:R-:W-:Y:S01]  /*6e00*/  MUFU.TANH R155, R5 ;  /* 0x00000005009b7308 */ /* 0x000fe20000002400 */
[----:B------:R-:W-:Y:S02]  /*6e10*/  FMUL.FTZ R9, R9, c[0x0][0x320] ;  /* 0x0000c80009097a20 */ /* 0x000fe40000410000 */
[----:B------:R-:W-:Y:S02]  /*6e20*/  FMUL.FTZ R10, R10, c[0x0][0x320] ;  /* 0x0000c8000a0a7a20 */ /* 0x000fe40000410000 */
[----:B------:R-:W-:Y:S02]  /*6e30*/  FMUL.FTZ R11, R11, c[0x0][0x320] ;  /* 0x0000c8000b0b7a20 */ /* 0x000fe40000410000 */
[----:B------:R-:W-:Y:S02]  /*6e40*/  FMUL.FTZ R12, R12, c[0x0][0x320] ;  /* 0x0000c8000c0c7a20 */ /* 0x000fe40000410000 */
[----:B------:R-:W-:Y:S01]  /*6e50*/  FMUL.FTZ R13, R13, c[0x0][0x320] ;  /* 0x0000c8000d0d7a20 */ /* 0x000fe20000410000 */
[----:B------:R-:W1:Y:S01]  /*6e60*/  MUFU.TANH R154, R6 ;  /* 0x00000006009a7308 */ /* 0x000e620000002400 */
[----:B------:R-:W-:Y:S02]  /*6e70*/  FMUL.FTZ R14, R14, c[0x0][0x320] ;  /* 0x0000c8000e0e7a20 */ /* 0x000fe40000410000 */
[----:B------:R-:W-:Y:S02]  /*6e80*/  FMUL.FTZ R15, R15, c[0x0][0x320] ;  /* 0x0000c8000f0f7a20 */ /* 0x000fe40000410000 */
[----:B------:R-:W-:Y:S02]  /*6e90*/  FMUL.FTZ R18, R18, c[0x0][0x320] ;  /* 0x0000c80012127a20 */ /* 0x000fe40000410000 */
[----:B------:R-:W-:Y:S02]  /*6ea0*/  FMUL.FTZ R19, R19, c[0x0][0x320] ;  /* 0x0000c80013137a20 */ /* 0x000fe40000410000 */
[----:B------:R-:W-:Y:S01]  /*6eb0*/  FMUL.FTZ R17, R17, c[0x0][0x320] ;  /* 0x0000c80011117a20 */ /* 0x000fe20000410000 */
[----:B------:R3:W-:Y:S01]  /*6ec0*/  MUFU.TANH R153, R7 ;  /* 0x0000000700997308 */ /* 0x0007e20000002400 */
[----:B------:R-:W-:Y:S09]  /*6ed0*/  FMUL.FTZ R16, R16, c[0x0][0x320] ;  /* 0x0000c80010107a20 */ /* 0x000ff20000410000 */
[----:B------:R-:W-:Y:S10]  /*6ee0*/  MUFU.TANH R152, R8 ;  /* 0x0000000800987308 */ /* 0x000ff40000002400 */
[----:B------:R-:W-:Y:S01]  /*6ef0*/  MUFU.TANH R151, R9 ;  /* 0x0000000900977308 */ /* 0x000fe20000002400 */
[----:B---3--:R-:W3:Y:S09]  /*6f00*/  LDSM.16.M88.4 R4, [R202+0x5000] ;  /* 0x00500000ca04783b */ /* 0x008ef20000000200 */
[----:B------:R-:W4:Y:S10]  /*6f10*/  MUFU.TANH R149, R10 ;  /* 0x0000000a00957308 */ /* 0x000f340000002400 */
[----:B------:R5:W-:Y:S10]  /*6f20*/  MUFU.TANH R148, R11 ;  /* 0x0000000b00947308 */ /* 0x000bf40000002400 */
[----:B------:R-:W-:Y:S10]  /*6f30*/  MUFU.TANH R138, R12 ;  /* 0x0000000c008a7308 */ /* 0x000ff40000002400 */
[----:B------:R-:W1:Y:S01]  /*6f40*/  MUFU.TANH R137, R13 ;  /* 0x0000000d00897308 */ /* 0x000e620000002400 */
[----:B-----5:R-:W5:Y:S01]  /*6f50*/  LDSM.16.M88.4 R8, [R202+0x5800] ;  /* 0x00580000ca08783b */ /* 0x020f620000000200 */
[C---:B---3--:R-:W-:Y:S08]  /*6f60*/  HMMA.16816.F32 R20, R196.reuse, R4, R20 ;  /* 0x00000004c414723c */ /* 0x048ff00000001814 */
[----:B------:R-:W3:Y:S01]  /*6f70*/  MUFU.TANH R136, R14 ;  /* 0x0000000e00887308 */ /* 0x000ee20000002400 */
[C---:B------:R-:W-:Y:S01]  /*6f80*/  HMMA.16816.F32 R24, R196.reuse, R6, R24 ;  /* 0x00000006c418723c */ /* 0x040fe20000001818 */
[----:B------:R-:W1:Y:S08]  /*6f90*/  LDSM.16.M88.4 R4, [R202+0x6000] ;  /* 0x00600000ca04783b */ /* 0x000e700000000200 */
[----:B------:R3:W-:Y:S06]  /*6fa0*/  MUFU.TANH R71, R15 ;  /* 0x0000000f00477308 */ /* 0x0007ec0000002400 */
[----:B------:R-:W-:Y:S04]  /*6fb0*/  FMUL.FTZ R20, R20, c[0x0][0x320] ;  /* 0x0000c80014147a20 */ /* 0x000fe80000410000 */
[----:B------:R-:W-:Y:S01]  /*6fc0*/  MUFU.TANH R68, R17 ;  /* 0x0000001100447308 */ /* 0x000fe20000002400 */
[----:B------:R-:W-:Y:S02]  /*6fd0*/  FMUL.FTZ R21, R21, c[0x0][0x320] ;  /* 0x0000c80015157a20 */ /* 0x000fe40000410000 */
[----:B------:R-:W-:Y:S02]  /*6fe0*/  FMUL.FTZ R22, R22, c[0x0][0x320] ;  /* 0x0000c80016167a20 */ /* 0x000fe40000410000 */
[----:B------:R-:W-:Y:S02]  /*6ff0*/  FMUL.FTZ R23, R23, c[0x0][0x320] ;  /* 0x0000c80017177a20 */ /* 0x000fe40000410000 */
[----:B------:R-:W-:Y:S02]  /*7000*/  FMUL.FTZ R24, R24, c[0x0][0x320] ;  /* 0x0000c80018187a20 */ /* 0x000fe40000410000 */
[----:B------:R-:W-:Y:S01]  /*7010*/  FMUL.FTZ R25, R25, c[0x0][0x320] ;  /* 0x0000c80019197a20 */ /* 0x000fe20000410000 */
[----:B------:R-:W4:Y:S01]  /*7020*/  MUFU.TANH R17, R18 ;  /* 0x0000001200117308 */ /* 0x000f220000002400 */
[----:B------:R-:W-:Y:S02]  /*7030*/  FMUL.FTZ R26, R26, c[0x0][0x320] ;  /* 0x0000c8001a1a7a20 */ /* 0x000fe40000410000 */
[----:B------:R-:W-:Y:S01]  /*7040*/  FMUL.FTZ R27, R27, c[0x0][0x320] ;  /* 0x0000c8001b1b7a20 */ /* 0x000fe20000410000 */
[C---:B-----5:R-:W-:Y:S01]  /*7050*/  HMMA.16816.F32 R28, R196.reuse, R8, R28 ;  /* 0x00000008c41c723c */ /* 0x060fe2000000181c */
[----:B---3--:R-:W-:Y:S05]  /*7060*/  LDSM.16.M88.4 R12, [R202+0x7800] ;  /* 0x00780000ca0c783b */ /* 0x008fea0000000200 */
[----:B------:R-:W-:Y:S02]  /*7070*/  MUFU.TANH R150, R19 ;  /* 0x0000001300967308 */ /* 0x000fe40000002400 */
[C---:B------:R-:W-:Y:S01]  /*7080*/  HMMA.16816.F32 R32, R196.reuse, R10, R32 ;  /* 0x0000000ac420723c */ /* 0x040fe20000001820 */
[----:B------:R-:W3:Y:S07]  /*7090*/  LDSM.16.M88.4 R8, [R202+0x6800] ;  /* 0x00680000ca08783b */ /* 0x000eee0000000200 */
[----:B------:R5:W3:Y:S01]  /*70a0*/  MUFU.TANH R69, R16 ;  /* 0x0000001000457308 */ /* 0x000ae20000002400 */
[C---:B-1----:R-:W-:Y:S07]  /*70b0*/  HMMA.16816.F32 R36, R196.reuse, R4, R36 ;  /* 0x00000004c424723c */ /* 0x042fee0000001824 */
[----:B------:R-:W-:Y:S01]  /*70c0*/  FMUL.FTZ R28, R28, c[0x0][0x320] ;  /* 0x0000c8001c1c7a20 */ /* 0x000fe20000410000 */
[C---:B------:R-:W-:Y:S01]  /*70d0*/  HMMA.16816.F32 R40, R196.reuse, R6, R40 ;  /* 0x00000006c428723c */ /* 0x040fe20000001828 */
[----:B------:R-:W1:Y:S01]  /*70e0*/  MUFU.TANH R20, R20 ;  /* 0x0000001400147308 */ /* 0x000e620000002400 */
[----:B------:R-:W1:Y:S01]  /*70f0*/  LDSM.16.M88.4 R4, [R202+0x7000] ;  /* 0x00700000ca04783b */ /* 0x000e620000000200 */
[----:B------:R-:W-:Y:S04]  /*7100*/  DEPBAR.LE SB0, 0x0 ;  /* 0x000080000000791a */ /* 0x000fe80000000000 */
[----:B------:R-:W-:Y:S02]  /*7110*/  FMUL.FTZ R32, R32, c[0x0][0x320] ;  /* 0x0000c80020207a20 */ /* 0x000fe40000410000 */
[----:B------:R-:W-:Y:S02]  /*7120*/  FMUL.FTZ R29, R29, c[0x0][0x320] ;  /* 0x0000c8001d1d7a20 */ /* 0x000fe40000410000 */
[----:B------:R-:W-:Y:S01]  /*7130*/  MUFU.TANH R163, R32 ;  /* 0x0000002000a37308 */ /* 0x000fe20000002400 */
[----:B------:R-:W-:Y:S01]  /*7140*/  BAR.SYNC.DEFER_BLOCKING 0x0 ;  /* 0x0000000000007b1d */ /* 0x000fe20000010000 */
[----:B------:R-:W-:Y:S02]  /*7150*/  FMUL.FTZ R30, R30, c[0x0][0x320] ;  /* 0x0000c8001e1e7a20 */ /* 0x000fe40000410000 */
[----:B------:R-:W-:Y:S02]  /*7160*/  FMUL.FTZ R31, R31, c[0x0][0x320] ;  /* 0x0000c8001f1f7a20 */ /* 0x000fe40000410000 */
[----:B------:R-:W-:Y:S02]  /*7170*/  FMUL.FTZ R36, R36, c[0x0][0x320] ;  /* 0x0000c80024247a20 */ /* 0x000fe40000410000 */
[----:B------:R-:W-:Y:S02]  /*7180*/  FMUL.FTZ R37, R37, c[0x0][0x320] ;  /* 0x0000c80025257a20 */ /* 0x000fe40000410000 */
[----:B------:R-:W2:Y:S01]  /*7190*/  MUFU.TANH R21, R21 ;  /* 0x0000001500157308 */ /* 0x000ea20000002400 */
[----:B------:R-:W-:Y:S01]  /*71a0*/  FMUL.FTZ R38, R38, c[0x0][0x320] ;  /* 0x0000c80026267a20 */ /* 0x000fe20000410000 */
[C---:B---3--:R-:W-:Y:S01]  /*71b0*/  HMMA.16816.F32 R44, R196.reuse, R8, R44 ;  /* 0x00000008c42c723c */ /* 0x048fe2000000182c */
[----:B------:R3:W4:Y:S04]  /*71c0*/  SHFL.IDX PT, R8, R0, 0x1, 0x1c1f ;  /* 0x003c1f0000087f89 */ /* 0x00072800000e0000 */
[----:B------:R-:W-:Y:S03]  /*71d0*/  FMUL.FTZ R40, R40, c[0x0][0x320] ;  /* 0x0000c80028287a20 */ /* 0x000fe60000410000 */
[----:B------:R-:W2:Y:S01]  /*71e0*/  MUFU.TANH R24, R24 ;  /* 0x0000001800187308 */ /* 0x000ea20000002400 */
[C---:B------:R-:W-:Y:S03]  /*71f0*/  HMMA.16816.F32 R48, R196.reuse, R10, R48 ;  /* 0x0000000ac430723c */ /* 0x040fe60000001830 */
[----:B------:R-:W-:Y:S02]  /*7200*/  FMUL.FTZ R41, R41, c[0x0][0x320] ;  /* 0x0000c80029297a20 */ /* 0x000fe40000410000 */
[----:B------:R-:W-:Y:S02]  /*7210*/  FMUL.FTZ R39, R39, c[0x0][0x320] ;  /* 0x0000c80027277a20 */ /* 0x000fe40000410000 */
[----:B------:R-:W-:Y:S02]  /*7220*/  FMUL.FTZ R42, R42, c[0x0][0x320] ;  /* 0x0000c8002a2a7a20 */ /* 0x000fe40000410000 */
[----:B------:R4:W-:Y:S01]  /*7230*/  MUFU.TANH R18, R40 ;  /* 0x0000002800127308 */ /* 0x0009e20000002400 */
[C---:B-1----:R-:W-:Y:S03]  /*7240*/  HMMA.16816.F32 R52, R196.reuse, R4, R52 ;  /* 0x00000004c434723c */ /* 0x042fe60000001834 */
[----:B------:R-:W-:Y:S02]  /*7250*/  FMUL.FTZ R33, R33, c[0x0][0x320] ;  /* 0x0000c80021217a20 */ /* 0x000fe40000410000 */
[----:B------:R-:W-:Y:S01]  /*7260*/  FMUL.FTZ R35, R35, c[0x0][0x320] ;  /* 0x0000c80023237a20 */ /* 0x000fe20000410000 */
[----:B---3--:R-:W-:Y:S01]  /*7270*/  MOV R0, 0xffffff80 ;  /* 0xffffff8000007802 */ /* 0x008fe20000000f00 */
[----:B------:R-:W-:Y:S01]  /*7280*/  FMUL.FTZ R44, R44, c[0x0][0x320] ;  /* 0x0000c8002c2c7a20 */ /* 0x000fe20000410000 */
[C---:B------:R-:W-:Y:S01]  /*7290*/  HMMA.16816.F32 R56, R196.reuse, R6, R56 ;  /* 0x00000006c438723c */ /* 0x040fe20000001838 */
[----:B------:R-:W-:Y:S03]  /*72a0*/  MUFU.TANH R42, R42 ;  /* 0x0000002a002a7308 */ /* 0x000fe60000002400 */
[----:B------:R-:W-:Y:S02]  /*72b0*/  IMAD R0, R229, R0, 0x1 ;  /* 0x00000001e5007424 */ /* 0x000fe400078e0200 */
[----:B------:R-:W-:Y:S02]  /*72c0*/  FMUL.FTZ R49, R49, c[0x0][0x320] ;  /* 0x0000c80031317a20 */ /* 0x000fe40000410000 */
[C---:B------:R-:W-:Y:S03]  /*72d0*/  HMMA.16816.F32 R60, R196.reuse, R12, R60 ;  /* 0x0000000cc43c723c */ /* 0x040fe6000000183c */
[----:B------:R1:W-:Y:S01]  /*72e0*/  MUFU.TANH R19, R41 ;  /* 0x0000002900137308 */ /* 0x0003e20000002400 */
[----:B------:R-:W-:Y:S01]  /*72f0*/  IADD3 R0, R0, c[0x0][0x1d0], -R231 ;  /* 0x0000740000007a10 */ /* 0x000fe20007ffe8e7 */
[----:B------:R-:W-:Y:S02]  /*7300*/  FMUL.FTZ R45, R45, c[0x0][0x320] ;  /* 0x0000c8002d2d7a20 */ /* 0x000fe40000410000 */
[----:B------:R-:W-:Y:S01]  /*7310*/  FMUL.FTZ R46, R46, c[0x0][0x320] ;  /* 0x0000c8002e2e7a20 */ /* 0x000fe20000410000 */
[----:B------:R-:W-:Y:S01]  /*7320*/  IADD3 R0, R0, -c[0x0][0x168], RZ ;  /* 0x80005a0000007a10 */ /* 0x000fe20007ffe0ff */
[----:B------:R-:W-:Y:S03]  /*7330*/  HMMA.16816.F32 R64, R196, R14, R64 ;  /* 0x0000000ec440723c */ /* 0x000fe60000001840 */
[----:B------:R-:W-:Y:S01]  /*7340*/  FMUL.FTZ R47, R47, c[0x0][0x320] ;  /* 0x0000c8002f2f7a20 */ /* 0x000fe20000410000 */
[----:B------:R3:W-:Y:S01]  /*7350*/  MUFU.TANH R15, R49 ;  /* 0x00000031000f7308 */ /* 0x0007e20000002400 */
[C---:B------:R-:W-:Y:S01]  /*7360*/  IMAD.IADD R2, R0.reuse, 0x1, R2 ;  /* 0x0000000100027824 */ /* 0x040fe200078e0202 */
[----:B----4-:R-:W-:Y:S01]  /*7370*/  IADD3 R0, R0, R8, RZ ;  /* 0x0000000800007210 */ /* 0x010fe20007ffe0ff */
[----:B------:R-:W-:Y:S02]  /*7380*/  FMUL.FTZ R5, R56, c[0x0][0x320] ;  /* 0x0000c80038057a20 */ /* 0x000fe40000410000 */
[----:B-----5:R-:W-:Y:S01]  /*7390*/  FMUL.FTZ R16, R57, c[0x0][0x320] ;  /* 0x0000c80039107a20 */ /* 0x020fe20000410000 */
[----:B------:R-:W-:Y:S02]  /*73a0*/  ISETP.GT.AND P4, PT, R0, RZ, PT ;  /* 0x000000ff0000720c */ /* 0x000fe40003f84270 */
[----:B------:R-:W-:Y:S01]  /*73b0*/  ISETP.GT.AND P0, PT, R2, 0x1, PT ;  /* 0x000000010200780c */ /* 0x000fe20003f04270 */
[----:B------:R-:W-:Y:S01]  /*73c0*/  FMUL.FTZ R52, R52, c[0x0][0x320] ;  /* 0x0000c80034347a20 */ /* 0x000fe20000410000 */
[----:B------:R-:W4:Y:S01]  /*73d0*/  MUFU.TANH R25, R25 ;  /* 0x0000001900197308 */ /* 0x000f220000002400 */
[----:B------:R-:W-:Y:S01]  /*73e0*/  FSEL R11, R154, -INF , P4 ;  /* 0xff8000009a0b7808 */ /* 0x000fe20002000000 */
[----:B------:R-:W-:Y:S01]  /*73f0*/  FMUL.FTZ R48, R48, c[0x0][0x320] ;  /* 0x0000c80030307a20 */ /* 0x000fe20000410000 */
[----:B------:R-:W-:Y:S01]  /*7400*/  FSEL R8, R155, -INF , P0 ;  /* 0xff8000009b087808 */ /* 0x000fe20000000000 */
[----:B------:R-:W-:Y:S01]  /*7410*/  FMUL.FTZ R53, R53, c[0x0][0x320] ;  /* 0x0000c80035357a20 */ /* 0x000fe20000410000 */
[----:B------:R-:W-:Y:S01]  /*7420*/  ISETP.GT.AND P4, PT, R0, 0x8, PT ;  /* 0x000000080000780c */ /* 0x000fe20003f84270 */
[----:B------:R-:W-:Y:S01]  /*7430*/  FMUL.FTZ R54, R54, c[0x0][0x320] ;  /* 0x0000c80036367a20 */ /* 0x000fe20000410000 */
[----:B------:R-:W-:Y:S01]  /*7440*/  ISETP.GT.AND P0, PT, R2, 0x9, PT ;  /* 0x000000090200780c */ /* 0x000fe20003f04270 */
[----:B------:R-:W-:Y:S01]  /*7450*/  FMUL.FTZ R55, R55, c[0x0][0x320] ;  /* 0x0000c80037377a20 */ /* 0x000fe20000410000 */
[----:B------:R-:W-:Y:S01]  /*7460*/  FSEL R13, R149, -INF , P4 ;  /* 0xff800000950d7808 */ /* 0x000fe20002000000 */
[----:B------:R-:W2:Y:S01]  /*7470*/  MUFU.TANH R28, R28 ;  /* 0x0000001c001c7308 */ /* 0x000ea20000002400 */
[----:B------:R-:W-:Y:S01]  /*7480*/  FSEL R10, R151, -INF , P0 ;  /* 0xff800000970a7808 */ /* 0x000fe20000000000 */
[----:B------:R-:W-:Y:S01]  /*7490*/  FMUL.FTZ R60, R60, c[0x0][0x320] ;  /* 0x0000c8003c3c7a20 */ /* 0x000fe20000410000 */
[----:B------:R-:W-:Y:S01]  /*74a0*/  ISETP.GT.AND P0, PT, R2, 0x11, PT ;  /* 0x000000110200780c */ /* 0x000fe20003f04270 */
[----:B------:R-:W-:Y:S01]  /*74b0*/  FMUL.FTZ R61, R61, c[0x0][0x320] ;  /* 0x0000c8003d3d7a20 */ /* 0x000fe20000410000 */
[----:B------:R-:W-:Y:S01]  /*74c0*/  ISETP.GT.AND P4, PT, R0, 0x10, PT ;  /* 0x000000100000780c */ /* 0x000fe20003f84270 */
[----:B------:R-:W-:Y:S01]  /*74d0*/  FMUL.FTZ R62, R62, c[0x0][0x320] ;  /* 0x0000c8003e3e7a20 */ /* 0x000fe20000410000 */
[----:B------:R-:W-:Y:S01]  /*74e0*/  FSEL R40, R137, -INF , P0 ;  /* 0xff80000089287808 */ /* 0x000fe20000000000 */
[----:B------:R-:W-:Y:S01]  /*74f0*/  FMUL.FTZ R63, R63, c[0x0][0x320] ;  /* 0x0000c8003f3f7a20 */ /* 0x000fe20000410000 */
[----:B-1----:R-:W-:Y:S01]  /*7500*/  FSEL R41, R136, -INF , P4 ;  /* 0xff80000088297808 */ /* 0x002fe20002000000 */
[----:B------:R-:W-:Y:S01]  /*7510*/  MUFU.TANH R6, R48 ;  /* 0x0000003000067308 */ /* 0x000fe20000002400 */
[----:B------:R-:W5:Y:S01]  /*7520*/  LDL.64 R136, [R1+0x18] ;  /* 0x0000180001887983 */ /* 0x000f620000100a00 */
[----:B------:R-:W-:Y:S01]  /*7530*/  ISETP.GT.AND P1, PT, R2, RZ, PT ;  /* 0x000000ff0200720c */ /* 0x000fe20003f24270 */
[----:B------:R-:W-:Y:S01]  /*7540*/  FMUL.FTZ R65, R65, c[0x0][0x320] ;  /* 0x0000c80041417a20 */ /* 0x000fe20000410000 */
[----:B------:R-:W-:Y:S01]  /*7550*/  ISETP.GT.AND P4, PT, R0, 0x18, PT ;  /* 0x000000180000780c */ /* 0x000fe20003f84270 */
[----:B------:R-:W-:Y:S01]  /*7560*/  FMUL.FTZ R43, R43, c[0x0][0x320] ;  /* 0x0000c8002b2b7a20 */ /* 0x000fe20000410000 */
[----:B------:R-:W-:Y:S01]  /*7570*/  FSEL R7, R156, -INF , P1 ;  /* 0xff8000009c077808 */ /* 0x000fe20000800000 */
[----:B------:R-:W-:Y:S01]  /*7580*/  FMUL.FTZ R59, R59, c[0x0][0x320] ;  /* 0x0000c8003b3b7a20 */ /* 0x000fe20000410000 */
[----:B------:R-:W-:Y:S01]  /*7590*/  ISETP.GT.AND P1, PT, R2, 0x8, PT ;  /* 0x000000080200780c */ /* 0x000fe20003f24270 */
[----:B------:R-:W-:Y:S01]  /*75a0*/  FMUL.FTZ R50, R50, c[0x0][0x320] ;  /* 0x0000c80032327a20 */ /* 0x000fe20000410000 */
[----:B------:R-:W-:Y:S01]  /*75b0*/  MUFU.TANH R65, R65 ;  /* 0x0000004100417308 */ /* 0x000fe20000002400 */
[----:B------:R-:W-:Y:S01]  /*75c0*/  FMNMX.FTZ R4, R7, R3, !PT ;  /* 0x0000000307047209 */ /* 0x000fe20007810000 */
[----:B------:R-:W-:Y:S01]  /*75d0*/  FMUL.FTZ R34, R34, c[0x0][0x320] ;  /* 0x0000c80022227a20 */ /* 0x000fe20000410000 */
[----:B------:R-:W-:Y:S01]  /*75e0*/  FSEL R57, R17, -INF , P4 ;  /* 0xff80000011397808 */ /* 0x000fe20002000000 */
[----:B------:R-:W-:Y:S01]  /*75f0*/  FMUL.FTZ R51, R51, c[0x0][0x320] ;  /* 0x0000c80033337a20 */ /* 0x000fe20000410000 */
[----:B------:R-:W-:Y:S01]  /*7600*/  FMNMX.FTZ R4, R8, R4, !PT ;  /* 0x0000000408047209 */ /* 0x000fe20007810000 */
[----:B------:R-:W-:Y:S01]  /*7610*/  FMUL.FTZ R64, R64, c[0x0][0x320] ;  /* 0x0000c80040407a20 */ /* 0x000fe20000410000 */
[----:B------:R-:W-:Y:S01]  /*7620*/  FSEL R9, R152, -INF , P1 ;  /* 0xff80000098097808 */ /* 0x000fe20000800000 */
[----:B------:R-:W-:Y:S01]  /*7630*/  FMUL.FTZ R58, R58, c[0x0][0x320] ;  /* 0x0000c8003a3a7a20 */ /* 0x000fe20000410000 */
[----:B------:R-:W-:Y:S01]  /*7640*/  ISETP.GT.AND P1, PT, R2, 0x10, PT ;  /* 0x000000100200780c */ /* 0x000fe20003f24270 */
[----:B------:R1:W-:Y:S01]  /*7650*/  MUFU.TANH R17, R5 ;  /* 0x0000000500117308 */ /* 0x0003e20000002400 */
[----:B------:R-:W-:Y:S01]  /*7660*/  FMNMX.FTZ R4, R9, R4, !PT ;  /* 0x0000000409047209 */ /* 0x000fe20007810000 */
[----:B------:R-:W-:Y:S01]  /*7670*/  FMUL.FTZ R67, R67, c[0x0][0x320] ;  /* 0x0000c80043437a20 */ /* 0x000fe20000410000 */
[----:B------:R-:W-:Y:S02]  /*7680*/  FSEL R32, R138, -INF , P1 ;  /* 0xff8000008a207808 */ /* 0x000fe40000800000 */
[----:B------:R-:W-:Y:S02]  /*7690*/  FMNMX.FTZ R4, R10, R4, !PT ;  /* 0x000000040a047209 */ /* 0x000fe40007810000 */
[----:B------:R-:W-:Y:S02]  /*76a0*/  ISETP.GT.AND P1, PT, R2, 0x18, PT ;  /* 0x000000180200780c */ /* 0x000fe40003f24270 */
[----:B------:R-:W-:Y:S01]  /*76b0*/  FMNMX.FTZ R4, R32, R4, !PT ;  /* 0x0000000420047209 */ /* 0x000fe20007810000 */
[----:B------:R-:W2:Y:S01]  /*76c0*/  MUFU.TANH R29, R29 ;  /* 0x0000001d001d7308 */ /* 0x000ea20000002400 */
[----:B------:R-:W-:Y:S02]  /*76d0*/  ISETP.GT.AND P0, PT, R2, 0x19, PT ;  /* 0x000000190200780c */ /* 0x000fe40003f04270 */
[----:B---3--:R-:W-:Y:S02]  /*76e0*/  FSEL R49, R69, -INF , P1 ;  /* 0xff80000045317808 */ /* 0x008fe40000800000 */
[----:B------:R-:W-:Y:S02]  /*76f0*/  FMNMX.FTZ R4, R40, R4, !PT ;  /* 0x0000000428047209 */ /* 0x000fe40007810000 */
[----:B------:R-:W-:Y:S02]  /*7700*/  ISETP.GT.AND P2, PT, R0, 0x1, PT ;  /* 0x000000010000780c */ /* 0x000fe40003f44270 */
[----:B------:R-:W-:Y:S01]  /*7710*/  ISETP.GT.AND P1, PT, R2, 0x20, PT ;  /* 0x000000200200780c */ /* 0x000fe20003f24270 */
[----:B------:R-:W3:Y:S01]  /*7720*/  MUFU.TANH R22, R22 ;  /* 0x0000001600167308 */ /* 0x000ee20000002400 */
[----:B------:R-:W-:Y:S02]  /*7730*/  FSEL R56, R68, -INF , P0 ;  /* 0xff80000044387808 */ /* 0x000fe40000000000 */
[----:B------:R-:W-:Y:S02]  /*7740*/  FMNMX.FTZ R4, R49, R4, !PT ;  /* 0x0000000431047209 */ /* 0x000fe40007810000 */
[----:B------:R-:W-:Y:S02]  /*7750*/  FSEL R12, R153, -INF , P2 ;  /* 0xff800000990c7808 */ /* 0x000fe40001000000 */
[----:B------:R-:W-:Y:S02]  /*7760*/  FSEL R151, R20, -INF , P1 ;  /* 0xff80000014977808 */ /* 0x000fe40000800000 */
[----:B------:R-:W-:Y:S01]  /*7770*/  ISETP.GT.AND P0, PT, R2, 0x21, PT ;  /* 0x000000210200780c */ /* 0x000fe20003f04270 */
[----:B------:R-:W3:Y:S01]  /*7780*/  MUFU.TANH R36, R36 ;  /* 0x0000002400247308 */ /* 0x000ee20000002400 */
[----:B-1----:R-:W-:Y:S02]  /*7790*/  FMNMX.FTZ R5, R11, R70, !PT ;  /* 0x000000460b057209 */ /* 0x002fe40007810000 */
[----:B------:R-:W-:Y:S02]  /*77a0*/  FMNMX.FTZ R4, R56, R4, !PT ;  /* 0x0000000438047209 */ /* 0x000fe40007810000 */
[----:B--2---:R-:W-:Y:S02]  /*77b0*/  FSEL R152, R21, -INF , P0 ;  /* 0xff80000015987808 */ /* 0x004fe40000000000 */
[----:B------:R-:W-:Y:S02]  /*77c0*/  FMNMX.FTZ R5, R12, R5, !PT ;  /* 0x000000050c057209 */ /* 0x000fe40007810000 */
[----:B------:R-:W-:Y:S01]  /*77d0*/  ISETP.GT.AND P2, PT, R0, 0x9, PT ;  /* 0x000000090000780c */ /* 0x000fe20003f44270 */
[----:B------:R-:W1:Y:S01]  /*77e0*/  MUFU.TANH R33, R33 ;  /* 0x0000002100217308 */ /* 0x000e620000002400 */
[----:B------:R-:W-:Y:S02]  /*77f0*/  ISETP.GT.AND P1, PT, R2, 0x28, PT ;  /* 0x000000280200780c */ /* 0x000fe40003f24270 */
[----:B------:R-:W-:Y:S02]  /*7800*/  FMNMX.FTZ R4, R151, R4, !PT ;  /* 0x0000000497047209 */ /* 0x000fe40007810000 */
[----:B------:R-:W-:Y:S02]  /*7810*/  FSEL R14, R148, -INF , P2 ;  /* 0xff800000940e7808 */ /* 0x000fe40001000000 */
[----:B------:R-:W-:Y:S02]  /*7820*/  FMNMX.FTZ R5, R13, R5, !PT ;  /* 0x000000050d057209 */ /* 0x000fe40007810000 */
[----:B------:R-:W-:Y:S01]  /*7830*/  ISETP.GT.AND P0, PT, R2, 0x29, PT ;  /* 0x000000290200780c */ /* 0x000fe20003f04270 */
[----:B------:R-:W2:Y:S01]  /*7840*/  MUFU.TANH R23, R23 ;  /* 0x0000001700177308 */ /* 0x000ea20000002400 */
[----:B------:R-:W-:Y:S02]  /*7850*/  FSEL R155, R24, -INF , P1 ;  /* 0xff800000189b7808 */ /* 0x000fe40000800000 */
[----:B------:R-:W-:Y:S02]  /*7860*/  FMNMX.FTZ R4, R152, R4, !PT ;  /* 0x0000000498047209 */ /* 0x000fe40007810000 */
[----:B------:R-:W-:Y:S02]  /*7870*/  FMNMX.FTZ R5, R14, R5, !PT ;  /* 0x000000050e057209 */ /* 0x000fe40007810000 */
[----:B------:R-:W-:Y:S02]  /*7880*/  ISETP.GT.AND P1, PT, R2, 0x30, PT ;  /* 0x000000300200780c */ /* 0x000fe40003f24270 */
[----:B----4-:R-:W-:Y:S01]  /*7890*/  FSEL R156, R25, -INF , P0 ;  /* 0xff800000199c7808 */ /* 0x010fe20000000000 */
[----:B------:R-:W4:Y:S01]  /*78a0*/  MUFU.TANH R37, R37 ;  /* 0x0000002500257308 */ /* 0x000f220000002400 */
[----:B------:R-:W-:Y:S02]  /*78b0*/  ISETP.GT.AND P2, PT, R0, 0x11, PT ;  /* 0x000000110000780c */ /* 0x000fe40003f44270 */
[----:B------:R-:W-:Y:S02]  /*78c0*/  FMNMX.FTZ R4, R155, R4, !PT ;  /* 0x000000049b047209 */ /* 0x000fe40007810000 */
[----:B------:R-:W-:Y:S02]  /*78d0*/  FSEL R159, R28, -INF , P1 ;  /* 0xff8000001c9f7808 */ /* 0x000fe40000800000 */
[----:B------:R-:W-:Y:S02]  /*78e0*/  ISETP.GT.AND P0, PT, R2, 0x31, PT ;  /* 0x000000310200780c */ /* 0x000fe40003f04270 */
[----:B------:R-:W-:Y:S01]  /*78f0*/  FSEL R48, R71, -INF , P2 ;  /* 0xff80000047307808 */ /* 0x000fe20001000000 */
[----:B------:R-:W1:Y:S01]  /*7900*/  MUFU.TANH R44, R44 ;  /* 0x0000002c002c7308 */ /* 0x000e620000002400 */
[----:B------:R-:W-:Y:S02]  /*7910*/  FMNMX.FTZ R5, R41, R5, !PT ;  /* 0x0000000529057209 */ /* 0x000fe40007810000 */
[----:B------:R-:W-:Y:S02]  /*7920*/  FMNMX.FTZ R4, R156, R4, !PT ;  /* 0x000000049c047209 */ /* 0x000fe40007810000 */
[----:B------:R-:W-:Y:S02]  /*7930*/  FSEL R160, R29, -INF , P0 ;  /* 0xff8000001da07808 */ /* 0x000fe40000000000 */
[----:B------:R-:W-:Y:S02]  /*7940*/  ISETP.GT.AND P2, PT, R0, 0x19, PT ;  /* 0x000000190000780c */ /* 0x000fe40003f44270 */
[----:B------:R-:W-:Y:S01]  /*7950*/  ISETP.GT.AND P1, PT, R2, 0x38, PT ;  /* 0x000000380200780c */ /* 0x000fe20003f24270 */
[----:B------:R-:W1:Y:S01]  /*7960*/  MUFU.TANH R26, R26 ;  /* 0x0000001a001a7308 */ /* 0x000e620000002400 */
[----:B------:R-:W-:Y:S02]  /*7970*/  FMNMX.FTZ R5, R48, R5, !PT ;  /* 0x0000000530057209 */ /* 0x000fe40007810000 */
[----:B------:R-:W-:Y:S02]  /*7980*/  FMNMX.FTZ R4, R159, R4, !PT ;  /* 0x000000049f047209 */ /* 0x000fe40007810000 */
[----:B------:R-:W-:Y:S02]  /*7990*/  ISETP.GT.AND P4, PT, R0, 0x20, PT ;  /* 0x000000200000780c */ /* 0x000fe40003f84270 */
[----:B------:R-:W-:Y:S02]  /*79a0*/  FSEL R150, R150, -INF , P2 ;  /* 0xff80000096967808 */ /* 0x000fe40001000000 */
[C---:B------:R-:W-:Y:S01]  /*79b0*/  ISETP.GT.AND P0, PT, R2.reuse, 0x39, PT ;  /* 0x000000390200780c */ /* 0x040fe20003f04270 */
[----:B------:R-:W4:Y:S01]  /*79c0*/  MUFU.TANH R27, R27 ;  /* 0x0000001b001b7308 */ /* 0x000f220000002400 */
[----:B------:R-:W-:Y:S02]  /*79d0*/  FSEL R163, R163, -INF , P1 ;  /* 0xff800000a3a37808 */ /* 0x000fe40000800000 */
[----:B------:R-:W-:Y:S02]  /*79e0*/  ISETP.GT.AND P1, PT, R2, 0x40, PT ;  /* 0x000000400200780c */ /* 0x000fe40003f24270 */
[----:B------:R-:W-:Y:S02]  /*79f0*/  FMNMX.FTZ R5, R57, R5, !PT ;  /* 0x0000000539057209 */ /* 0x000fe40007810000 */
[----:B------:R-:W-:Y:S02]  /*7a00*/  FMNMX.FTZ R4, R160, R4, !PT ;  /* 0x00000004a0047209 */ /* 0x000fe40007810000 */
[----:B---3--:R-:W-:Y:S01]  /*7a10*/  FSEL R153, R22, -INF , P4 ;  /* 0xff80000016997808 */ /* 0x008fe20002000000 */
[----:B------:R-:W3:Y:S01]  /*7a20*/  MUFU.TANH R30, R30 ;  /* 0x0000001e001e7308 */ /* 0x000ee20000002400 */
[----:B------:R-:W-:Y:S02]  /*7a30*/  FSEL R167, R36, -INF , P1 ;  /* 0xff80000024a77808 */ /* 0x000fe40000800000 */
[----:B------:R-:W-:Y:S02]  /*7a40*/  ISETP.GT.AND P2, PT, R0, 0x21, PT ;  /* 0x000000210000780c */ /* 0x000fe40003f44270 */
[----:B-1----:R-:W-:Y:S02]  /*7a50*/  FSEL R164, R33, -INF , P0 ;  /* 0xff80000021a47808 */ /* 0x002fe40000000000 */
[----:B------:R-:W-:Y:S02]  /*7a60*/  FMNMX.FTZ R5, R150, R5, !PT ;  /* 0x0000000596057209 */ /* 0x000fe40007810000 */
[C---:B------:R-:W-:Y:S01]  /*7a70*/  ISETP.GT.AND P1, PT, R2.reuse, 0x48, PT ;  /* 0x000000480200780c */ /* 0x040fe20003f24270 */
[----:B------:R-:W1:Y:S01]  /*7a80*/  MUFU.TANH R31, R31 ;  /* 0x0000001f001f7308 */ /* 0x000e620000002400 */
[----:B------:R-:W-:Y:S02]  /*7a90*/  FMNMX.FTZ R4, R163, R4, !PT ;  /* 0x00000004a3047209 */ /* 0x000fe40007810000 */
[----:B--2---:R-:W-:Y:S02]  /*7aa0*/  FSEL R154, R23, -INF , P2 ;  /* 0xff800000179a7808 */ /* 0x004fe40001000000 */
[----:B------:R-:W-:Y:S02]  /*7ab0*/  ISETP.GT.AND P0, PT, R2, 0x41, PT ;  /* 0x000000410200780c */ /* 0x000fe40003f04270 */
[----:B------:R-:W-:Y:S02]  /*7ac0*/  FSEL R189, R18, -INF , P1 ;  /* 0xff80000012bd7808 */ /* 0x000fe40000800000 */
[----:B------:R-:W-:Y:S01]  /*7ad0*/  ISETP.GT.AND P1, PT, R2, 0x50, PT ;  /* 0x000000500200780c */ /* 0x000fe20003f24270 */
[----:B------:R-:W-:Y:S01]  /*7ae0*/  MUFU.TANH R35, R35 ;  /* 0x0000002300237308 */ /* 0x000fe20000002400 */
[----:B------:R-:W-:Y:S02]  /*7af0*/  FMNMX.FTZ R4, R164, R4, !PT ;  /* 0x00000004a4047209 */ /* 0x000fe40007810000 */
[----:B------:R-:W-:Y:S02]  /*7b00*/  ISETP.GT.AND P4, PT, R0, 0x28, PT ;  /* 0x000000280000780c */ /* 0x000fe40003f84270 */
[----:B------:R-:W-:Y:S02]  /*7b10*/  FMNMX.FTZ R5, R153, R5, !PT ;  /* 0x0000000599057209 */ /* 0x000fe40007810000 */
[----:B----4-:R-:W-:Y:S02]  /*7b20*/  FSEL R180, R37, -INF , P0 ;  /* 0xff80000025b47808 */ /* 0x010fe40000000000 */
[----:B------:R-:W-:Y:S01]  /*7b30*/  FSEL R233, R44, -INF , P1 ;  /* 0xff8000002ce97808 */ /* 0x000fe20000800000 */
[----:B------:R-:W2:Y:S01]  /*7b40*/  MUFU.TANH R34, R34 ;  /* 0x0000002200227308 */ /* 0x000ea20000002400 */
[----:B------:R-:W-:Y:S02]  /*7b50*/  ISETP.GT.AND P2, PT, R0, 0x29, PT ;  /* 0x000000290000780c */ /* 0x000fe40003f44270 */
[----:B------:R-:W-:Y:S02]  /*7b60*/  FSEL R157, R26, -INF , P4 ;  /* 0xff8000001a9d7808 */ /* 0x000fe40002000000 */
[----:B------:R-:W-:Y:S02]  /*7b70*/  ISETP.GT.AND P1, PT, R2, 0x58, PT ;  /* 0x000000580200780c */ /* 0x000fe40003f24270 */
[----:B------:R-:W-:Y:S02]  /*7b80*/  FMNMX.FTZ R5, R154, R5, !PT ;  /* 0x000000059a057209 */ /* 0x000fe40007810000 */
[----:B------:R-:W-:Y:S01]  /*7b90*/  FMNMX.FTZ R4, R167, R4, !PT ;  /* 0x00000004a7047209 */ /* 0x000fe20007810000 */
[----:B------:R-:W4:Y:S01]  /*7ba0*/  MUFU.TANH R45, R45 ;  /* 0x0000002d002d7308 */ /* 0x000f220000002400 */
[----:B------:R-:W-:Y:S02]  /*7bb0*/  ISETP.GT.AND P4, PT, R0, 0x30, PT ;  /* 0x000000300000780c */ /* 0x000fe40003f84270 */
[----:B------:R-:W-:Y:S02]  /*7bc0*/  FSEL R158, R27, -INF , P2 ;  /* 0xff8000001b9e7808 */ /* 0x000fe40001000000 */
[----:B------:R-:W-:Y:S02]  /*7bd0*/  ISETP.GT.AND P0, PT, R2, 0x49, PT ;  /* 0x000000490200780c */ /* 0x000fe40003f04270 */
[----:B------:R-:W-:Y:S02]  /*7be0*/  FSEL R240, R6, -INF , P1 ;  /* 0xff80000006f07808 */ /* 0x000fe40000800000 */
[----:B------:R-:W-:Y:S01]  /*7bf0*/  FMNMX.FTZ R6, R157, R5, !PT ;  /* 0x000000059d067209 */ /* 0x000fe20007810000 */
[----:B------:R-:W2:Y:S01]  /*7c00*/  MUFU.TANH R38, R38 ;  /* 0x0000002600267308 */ /* 0x000ea20000002400 */
[----:B------:R-:W-:Y:S02]  /*7c10*/  FMNMX.FTZ R4, R180, R4, !PT ;  /* 0x00000004b4047209 */ /* 0x000fe40007810000 */
[----:B------:R-:W-:Y:S02]  /*7c20*/  ISETP.GT.AND P2, PT, R0, 0x31, PT ;  /* 0x000000310000780c */ /* 0x000fe40003f44270 */
[----:B---3--:R-:W-:Y:S02]  /*7c30*/  FSEL R161, R30, -INF , P4 ;  /* 0xff8000001ea17808 */ /* 0x008fe40002000000 */
[----:B------:R-:W-:Y:S02]  /*7c40*/  FSEL R190, R19, -INF , P0 ;  /* 0xff80000013be7808 */ /* 0x000fe40000000000 */
[----:B------:R-:W-:Y:S01]  /*7c50*/  FMNMX.FTZ R6, R158, R6, !PT ;  /* 0x000000069e067209 */ /* 0x000fe20007810000 */
[----:B------:R-:W3:Y:S01]  /*7c60*/  MUFU.TANH R39, R39 ;  /* 0x0000002700277308 */ /* 0x000ee20000002400 */
[----:B------:R-:W-:Y:S02]  /*7c70*/  FMNMX.FTZ R4, R189, R4, !PT ;  /* 0x00000004bd047209 */ /* 0x000fe40007810000 */
[----:B-1----:R-:W-:Y:S02]  /*7c80*/  FSEL R162, R31, -INF , P2 ;  /* 0xff8000001fa27808 */ /* 0x002fe40001000000 */
[C---:B------:R-:W-:Y:S02]  /*7c90*/  ISETP.GT.AND P4, PT, R0.reuse, 0x38, PT ;  /* 0x000000380000780c */ /* 0x040fe40003f84270 */
[----:B------:R-:W-:Y:S02]  /*7ca0*/  ISETP.GT.AND P2, PT, R0, 0x39, PT ;  /* 0x000000390000780c */ /* 0x000fe40003f44270 */
[----:B------:R-:W-:Y:S01]  /*7cb0*/  ISETP.GT.AND P0, PT, R2, 0x51, PT ;  /* 0x000000510200780c */ /* 0x000fe20003f04270 */
[----:B------:R-:W1:Y:S01]  /*7cc0*/  MUFU.TANH R43, R43 ;  /* 0x0000002b002b7308 */ /* 0x000e620000002400 */
[----:B------:R-:W-:Y:S02]  /*7cd0*/  FMNMX.FTZ R6, R161, R6, !PT ;  /* 0x00000006a1067209 */ /* 0x000fe40007810000 */
[----:B------:R-:W-:Y:S02]  /*7ce0*/  FMNMX.FTZ R4, R190, R4, !PT ;  /* 0x00000004be047209 */ /* 0x000fe40007810000 */
[----:B--2---:R-:W-:Y:S02]  /*7cf0*/  FSEL R165, R34, -INF , P4 ;  /* 0xff80000022a57808 */ /* 0x004fe40002000000 */
[C---:B------:R-:W-:Y:S02]  /*7d00*/  ISETP.GT.AND P4, PT, R0.reuse, 0x40, PT ;  /* 0x000000400000780c */ /* 0x040fe40003f84270 */
[----:B------:R-:W-:Y:S01]  /*7d10*/  FSEL R166, R35, -INF , P2 ;  /* 0xff80000023a67808 */ /* 0x000fe20001000000 */
[----:B------:R-:W2:Y:S01]  /*7d20*/  MUFU.TANH R46, R46 ;  /* 0x0000002e002e7308 */ /* 0x000ea20000002400 */
[----:B------:R-:W-:Y:S02]  /*7d30*/  ISETP.GT.AND P2, PT, R0, 0x41, PT ;  /* 0x000000410000780c */ /* 0x000fe40003f44270 */
[----:B----4-:R-:W-:Y:S02]  /*7d40*/  FSEL R235, R45, -INF , P0 ;  /* 0xff8000002deb7808 */ /* 0x010fe40000000000 */
[----:B------:R-:W-:Y:S02]  /*7d50*/  FMNMX.FTZ R6, R162, R6, !PT ;  /* 0x00000006a2067209 */ /* 0x000fe40007810000 */
[----:B------:R-:W-:Y:S02]  /*7d60*/  FMNMX.FTZ R4, R233, R4, !PT ;  /* 0x00000004e9047209 */ /* 0x000fe40007810000 */
[----:B------:R-:W-:Y:S01]  /*7d70*/  FSEL R182, R38, -INF , P4 ;  /* 0xff80000026b67808 */ /* 0x000fe20002000000 */
[----:B------:R-:W4:Y:S01]  /*7d80*/  MUFU.TANH R47, R47 ;  /* 0x0000002f002f7308 */ /* 0x000f220000002400 */
[----:B---3--:R-:W-:Y:S02]  /*7d90*/  FSEL R183, R39, -INF , P2 ;  /* 0xff80000027b77808 */ /* 0x008fe40001000000 */
[C---:B------:R-:W-:Y:S02]  /*7da0*/  ISETP.GT.AND P4, PT, R0.reuse, 0x48, PT ;  /* 0x000000480000780c */ /* 0x040fe40003f84270 */
[----:B------:R-:W-:Y:S02]  /*7db0*/  ISETP.GT.AND P2, PT, R0, 0x49, PT ;  /* 0x000000490000780c */ /* 0x000fe40003f44270 */
[----:B------:R-:W-:Y:S02]  /*7dc0*/  ISETP.GT.AND P0, PT, R2, 0x59, PT ;  /* 0x000000590200780c */ /* 0x000fe40003f04270 */
[----:B------:R-:W-:Y:S01]  /*7dd0*/  FMNMX.FTZ R6, R165, R6, !PT ;  /* 0x00000006a5067209 */ /* 0x000fe20007810000 */
[----:B------:R-:W3:Y:S01]  /*7de0*/  MUFU.TANH R52, R52 ;  /* 0x0000003400347308 */ /* 0x000ee20000002400 */
[----:B------:R-:W-:Y:S02]  /*7df0*/  FMNMX.FTZ R4, R235, R4, !PT ;  /* 0x00000004eb047209 */ /* 0x000fe40007810000 */
[----:B------:R-:W-:Y:S02]  /*7e00*/  FSEL R191, R42, -INF , P4 ;  /* 0xff8000002abf7808 */ /* 0x000fe40002000000 */
[C---:B------:R-:W-:Y:S02]  /*7e10*/  ISETP.GT.AND P4, PT, R0.reuse, 0x50, PT ;  /* 0x000000500000780c */ /* 0x040fe40003f84270 */
[----:B-1----:R-:W-:Y:S02]  /*7e20*/  FSEL R231, R43, -INF , P2 ;  /* 0xff8000002be77808 */ /* 0x002fe40001000000 */
[----:B------:R-:W-:Y:S01]  /*7e30*/  ISETP.GT.AND P2, PT, R0, 0x51, PT ;  /* 0x000000510000780c */ /* 0x000fe20003f44270 */
[----:B------:R-:W1:Y:S01]  /*7e40*/  MUFU.TANH R50, R50 ;  /* 0x0000003200327308 */ /* 0x000e620000002400 */
[----:B------:R-:W-:Y:S02]  /*7e50*/  FSEL R239, R15, -INF , P0 ;  /* 0xff8000000fef7808 */ /* 0x000fe40000000000 */
[----:B------:R-:W-:Y:S02]  /*7e60*/  FMNMX.FTZ R6, R166, R6, !PT ;  /* 0x00000006a6067209 */ /* 0x000fe40007810000 */
[----:B------:R-:W-:Y:S02]  /*7e70*/  FMNMX.FTZ R4, R240, R4, !PT ;  /* 0x00000004f0047209 */ /* 0x000fe40007810000 */
[----:B--2---:R-:W-:Y:S02]  /*7e80*/  FSEL R238, R46, -INF , P4 ;  /* 0xff8000002eee7808 */ /* 0x004fe40002000000 */
[----:B----4-:R-:W-:Y:S01]  /*7e90*/  FSEL R237, R47, -INF , P2 ;  /* 0xff8000002fed7808 */ /* 0x010fe20001000000 */
[----:B------:R-:W2:Y:S01]  /*7ea0*/  MUFU.TANH R53, R53 ;  /* 0x0000003500357308 */ /* 0x000ea20000002400 */
[----:B------:R-:W-:Y:S02]  /*7eb0*/  ISETP.GT.AND P2, PT, R2, 0x60, PT ;  /* 0x000000600200780c */ /* 0x000fe40003f44270 */
[----:B------:R-:W-:Y:S02]  /*7ec0*/  ISETP.GT.AND P4, PT, R0, 0x58, PT ;  /* 0x000000580000780c */ /* 0x000fe40003f84270 */
[----:B------:R-:W-:Y:S02]  /*7ed0*/  FMNMX.FTZ R5, R239, R4, !PT ;  /* 0x00000004ef057209 */ /* 0x000fe40007810000 */
[----:B------:R-:W-:Y:S02]  /*7ee0*/  FMNMX.FTZ R4, R182, R6, !PT ;  /* 0x00000006b6047209 */ /* 0x000fe40007810000 */
[----:B---3--:R-:W-:Y:S01]  /*7ef0*/  FSEL R251, R52, -INF , P2 ;  /* 0xff80000034fb7808 */ /* 0x008fe20001000000 */
[----:B------:R-:W3:Y:S01]  /*7f00*/  MUFU.TANH R16, R16 ;  /* 0x0000001000107308 */ /* 0x000ee20000002400 */
[C---:B------:R-:W-:Y:S02]  /*7f10*/  ISETP.GT.AND P1, PT, R2.reuse, 0x61, PT ;  /* 0x000000610200780c */ /* 0x040fe40003f24270 */
[----:B------:R-:W-:Y:S02]  /*7f20*/  ISETP.GT.AND P0, PT, R2, 0x68, PT ;  /* 0x000000680200780c */ /* 0x000fe40003f04270 */
[----:B-1----:R-:W-:Y:S02]  /*7f30*/  FSEL R241, R50, -INF , P4 ;  /* 0xff80000032f17808 */ /* 0x002fe40002000000 */
[C---:B------:R-:W-:Y:S02]  /*7f40*/  ISETP.GT.AND P4, PT, R2.reuse, 0x69, PT ;  /* 0x000000690200780c */ /* 0x040fe40003f84270 */
[----:B------:R-:W-:Y:S01]  /*7f50*/  FMNMX.FTZ R4, R183, R4, !PT ;  /* 0x00000004b7047209 */ /* 0x000fe20007810000 */
[----:B------:R-:W1:Y:S01]  /*7f60*/  MUFU.TANH R60, R60 ;  /* 0x0000003c003c7308 */ /* 0x000e620000002400 */
[----:B------:R-:W-:Y:S02]  /*7f70*/  FSEL R181, R17, -INF , P0 ;  /* 0xff80000011b57808 */ /* 0x000fe40000000000 */
[C---:B------:R-:W-:Y:S02]  /*7f80*/  ISETP.GT.AND P2, PT, R2.reuse, 0x70, PT ;  /* 0x000000700200780c */ /* 0x040fe40003f44270 */
[----:B--2---:R-:W-:Y:S02]  /*7f90*/  FSEL R252, R53, -INF , P1 ;  /* 0xff80000035fc7808 */ /* 0x004fe40000800000 */
[C---:B------:R-:W-:Y:S02]  /*7fa0*/  ISETP.GT.AND P1, PT, R2.reuse, 0x71, PT ;  /* 0x000000710200780c */ /* 0x040fe40003f24270 */
[----:B------:R-:W-:Y:S01]  /*7fb0*/  ISETP.GT.AND P0, PT, R2, 0x78, PT ;  /* 0x000000780200780c */ /* 0x000fe20003f04270 */
[----:B------:R-:W2:Y:S01]  /*7fc0*/  MUFU.TANH R61, R61 ;  /* 0x0000003d003d7308 */ /* 0x000ea20000002400 */
[----:B------:R-:W-:Y:S02]  /*7fd0*/  FMNMX.FTZ R4, R191, R4, !PT ;  /* 0x00000004bf047209 */ /* 0x000fe40007810000 */
[----:B---3--:R-:W-:Y:S02]  /*7fe0*/  FSEL R245, R16, -INF , P4 ;  /* 0xff80000010f57808 */ /* 0x008fe40002000000 */
[----:B------:R-:W-:Y:S02]  /*7ff0*/  ISETP.GT.AND P4, PT, R2, 0x79, PT ;  /* 0x000000790200780c */ /* 0x000fe40003f84270 */
[----:B------:R-:W-:Y:S01]  /*8000*/  FMNMX.FTZ R2, R251, R5, !PT ;  /* 0x00000005fb027209 */ /* 0x000fe20007810000 */
[----:B------:R-:W-:Y:S02]  /*8010*/  FMUL.FTZ R5, R66, c[0x0][0x320] ;  /* 0x0000c80042057a20 */ /* 0x000fe40000410000 */
[----:B------:R-:W3:Y:S01]  /*8020*/  MUFU.TANH R51, R51 ;  /* 0x0000003300337308 */ /* 0x000ee20000002400 */
[----:B------:R-:W-:Y:S02]  /*8030*/  FMNMX.FTZ R4, R231, R4, !PT ;  /* 0x00000004e7047209 */ /* 0x000fe40007810000 */
[----:B------:R-:W-:Y:S02]  /*8040*/  FMNMX.FTZ R2, R252, R2, !PT ;  /* 0x00000002fc027209 */ /* 0x000fe40007810000 */
[----:B------:R-:W-:Y:S02]  /*8050*/  FMNMX.FTZ R4, R238, R4, !PT ;  /* 0x00000004ee047209 */ /* 0x000fe40007810000 */
[----:B------:R-:W-:Y:S02]  /*8060*/  FMNMX.FTZ R2, R181, R2, !PT ;  /* 0x00000002b5027209 */ /* 0x000fe40007810000 */
[----:B-1----:R-:W-:Y:S01]  /*8070*/  FSEL R188, R60, -INF , P2 ;  /* 0xff8000003cbc7808 */ /* 0x002fe20001000000 */
[----:B------:R-:W1:Y:S01]  /*8080*/  MUFU.TANH R64, R64 ;  /* 0x0000004000407308 */ /* 0x000e620000002400 */
[----:B------:R-:W-:Y:S02]  /*8090*/  FMNMX.FTZ R2, R245, R2, !PT ;  /* 0x00000002f5027209 */ /* 0x000fe40007810000 */
[----:B------:R-:W-:Y:S02]  /*80a0*/  ISETP.GT.AND P2, PT, R0, 0x59, PT ;  /* 0x000000590000780c */ /* 0x000fe40003f44270 */
[----:B------:R-:W-:Y:S02]  /*80b0*/  FMNMX.FTZ R4, R237, R4, !PT ;  /* 0x00000004ed047209 */ /* 0x000fe40007810000 */
[----:B--2---:R-:W-:Y:S02]  /*80c0*/  FSEL R234, R61, -INF , P1 ;  /* 0xff8000003dea7808 */ /* 0x004fe40000800000 */
[----:B------:R-:W-:Y:S01]  /*80d0*/  FMNMX.FTZ R2, R188, R2, !PT ;  /* 0x00000002bc027209 */ /* 0x000fe20007810000 */
[----:B------:R-:W2:Y:S01]  /*80e0*/  MUFU.TANH R54, R54 ;  /* 0x0000003600367308 */ /* 0x000ea20000002400 */
[----:B------:R-:W-:Y:S02]  /*80f0*/  ISETP.GT.AND P1, PT, R0, 0x60, PT ;  /* 0x000000600000780c */ /* 0x000fe40003f24270 */
[----:B------:R-:W-:Y:S02]  /*8100*/  FMNMX.FTZ R4, R241, R4, !PT ;  /* 0x00000004f1047209 */ /* 0x000fe40007810000 */
[----:B---3--:R-:W-:Y:S02]  /*8110*/  FSEL R232, R51, -INF , P2 ;  /* 0xff80000033e87808 */ /* 0x008fe40001000000 */
[----:B------:R-:W-:Y:S02]  /*8120*/  FMNMX.FTZ R2, R234, R2, !PT ;  /* 0x00000002ea027209 */ /* 0x000fe40007810000 */
[----:B------:R-:W-:Y:S01]  /*8130*/  FMNMX.FTZ R4, R232, R4, !PT ;  /* 0x00000004e8047209 */ /* 0x000fe20007810000 */
[----:B------:R-:W3:Y:S01]  /*8140*/  MUFU.TANH R55, R55 ;  /* 0x0000003700377308 */ /* 0x000ee20000002400 */
[----:B------:R-:W-:Y:S02]  /*8150*/  FSEL R242, R65, -INF , P4 ;  /* 0xff80000041f27808 */ /* 0x000fe40002000000 */
[----:B------:R-:W-:Y:S02]  /*8160*/  ISETP.GT.AND P2, PT, R0, 0x68, PT ;  /* 0x000000680000780c */ /* 0x000fe40003f44270 */
[----:B-1----:R-:W-:Y:S02]  /*8170*/  FSEL R236, R64, -INF , P0 ;  /* 0xff80000040ec7808 */ /* 0x002fe40000000000 */
[----:B------:R-:W-:Y:S02]  /*8180*/  ISETP.GT.AND P0, PT, R0, 0x61, PT ;  /* 0x000000610000780c */ /* 0x000fe40003f04270 */
[----:B------:R-:W-:Y:S01]  /*8190*/  FMNMX.FTZ R2, R236, R2, !PT ;  /* 0x00000002ec027209 */ /* 0x000fe20007810000 */
[----:B------:R-:W1:Y:S01]  /*81a0*/  MUFU.TANH R58, R58 ;  /* 0x0000003a003a7308 */ /* 0x000e620000002400 */
[----:B------:R-:W-:Y:S02]  /*81b0*/  ISETP.GT.AND P4, PT, R229, R230, PT ;  /* 0x000000e6e500720c */ /* 0x000fe40003f84270 */
[----:B------:R-:W-:Y:S02]  /*81c0*/  FMNMX.FTZ R2, R242, R2, !PT ;  /* 0x00000002f2027209 */ /* 0x000fe40007810000 */
[----:B--2---:R-:W-:Y:S02]  /*81d0*/  FSEL R243, R54, -INF , P1 ;  /* 0xff80000036f37808 */ /* 0x004fe40000800000 */
[C---:B------:R-:W-:Y:S01]  /*81e0*/  ISETP.GT.AND P1, PT, R0.reuse, 0x70, PT ;  /* 0x000000700000780c */ /* 0x040fe20003f24270 */
[----:B------:R-:W2:Y:S01]  /*81f0*/  SHFL.BFLY PT, R69, R2, 0x2, 0x1f ;  /* 0x0c401f0002457f89 */ /* 0x000ea200000e0000 */
[----:B------:R-:W-:Y:S01]  /*8200*/  FMNMX.FTZ R4, R243, R4, !PT ;  /* 0x00000004f3047209 */ /* 0x000fe20007810000 */
[----:B------:R-:W4:Y:S01]  /*8210*/  MUFU.TANH R59, R59 ;  /* 0x0000003b003b7308 */ /* 0x000f220000002400 */
[----:B------:R-:W-:Y:S02]  /*8220*/  IADD3 R230, R229, -0x1, RZ ;  /* 0xffffffffe5e67810 */ /* 0x000fe40007ffe0ff */
[----:B---3--:R-:W-:Y:S02]  /*8230*/  FSEL R244, R55, -INF , P0 ;  /* 0xff80000037f47808 */ /* 0x008fe40000000000 */
[----:B------:R-:W-:Y:S02]  /*8240*/  ISETP.GT.AND P0, PT, R0, 0x69, PT ;  /* 0x000000690000780c */ /* 0x000fe40003f04270 */
[----:B------:R-:W-:Y:S03]  /*8250*/  FMNMX.FTZ R4, R244, R4, !PT ;  /* 0x00000004f4047209 */ /* 0x000fe60007810000 */
[----:B------:R-:W3:Y:S01]  /*8260*/  MUFU.TANH R62, R62 ;  /* 0x0000003e003e7308 */ /* 0x000ee20000002400 */
[----:B------:R-:W-:Y:S02]  /*8270*/  @P4 SHF.R.S32.HI R6, RZ, 0x1f, R230 ;  /* 0x0000001fff064819 */ /* 0x000fe400000114e6 */
[----:B-1----:R-:W-:Y:S03]  /*8280*/  FSEL R247, R58, -INF , P2 ;  /* 0xff8000003af77808 */ /* 0x002fe60001000000 */
[----:B------:R-:W-:Y:S01]  /*8290*/  @P4 IMAD R6, R6, c[0x0][0x1e0], RZ ;  /* 0x0000780006064a24 */ /* 0x000fe200078e02ff */
[----:B------:R-:W-:Y:S03]  /*82a0*/  FMNMX.FTZ R4, R247, R4, !PT ;  /* 0x00000004f7047209 */ /* 0x000fe60007810000 */
[----:B------:R-:W1:Y:S01]  /*82b0*/  MUFU.TANH R63, R63 ;  /* 0x0000003f003f7308 */ /* 0x000e620000002400 */
[----:B------:R-:W-:Y:S01]  /*82c0*/  @P4 IMAD R6, R230, c[0x0][0x1e4], R6 ;  /* 0x00007900e6064a24 */ /* 0x000fe200078e0206 */
[----:B--2---:R-:W-:Y:S02]  /*82d0*/  FMNMX.FTZ R69, R2, R69, !PT ;  /* 0x0000004502457209 */ /* 0x004fe40007810000 */
[----:B----4-:R-:W-:Y:S02]  /*82e0*/  FSEL R250, R59, -INF , P0 ;  /* 0xff8000003bfa7808 */ /* 0x010fe40000000000 */
[----:B------:R-:W-:Y:S02]  /*82f0*/  ISETP.GT.AND P0, PT, R0, 0x71, PT ;  /* 0x000000710000780c */ /* 0x000fe40003f04270 */
[----:B------:R-:W-:Y:S02]  /*8300*/  FMNMX.FTZ R4, R250, R4, !PT ;  /* 0x00000004fa047209 */ /* 0x000fe40007810000 */
[----:B------:R-:W2:Y:S01]  /*8310*/  MUFU.TANH R5, R5 ;  /* 0x0000000500057308 */ /* 0x000ea20000002400 */
[----:B---3--:R-:W-:Y:S02]  /*8320*/  FSEL R62, R62, -INF , P1 ;  /* 0xff8000003e3e7808 */ /* 0x008fe40000800000 */
[----:B------:R-:W-:Y:S02]  /*8330*/  ISETP.GT.AND P1, PT, R0, 0x78, PT ;  /* 0x000000780000780c */ /* 0x000fe40003f24270 */
[----:B------:R-:W-:Y:S05]  /*8340*/  FMNMX.FTZ R4, R62, R4, !PT ;  /* 0x000000043e047209 */ /* 0x000fea0007810000 */
[----:B------:R-:W3:Y:S01]  /*8350*/  MUFU.TANH R71, R67 ;  /* 0x0000004300477308 */ /* 0x000ee20000002400 */
[----:B-1----:R-:W-:Y:S02]  /*8360*/  FSEL R248, R63, -INF , P0 ;  /* 0xff8000003ff87808 */ /* 0x002fe40000000000 */
[----:B------:R-:W-:Y:S02]  /*8370*/  ISETP.GT.AND P0, PT, R0, 0x79, PT ;  /* 0x000000790000780c */ /* 0x000fe40003f04270 */
[----:B------:R-:W-:Y:S02]  /*8380*/  FMNMX.FTZ R0, R248, R4, !PT ;  /* 0x00000004f8007209 */ /* 0x000fe40007810000 */
[----:B------:R-:W1:Y:S01]  /*8390*/  SHFL.BFLY PT, R4, R69, 0x1, 0x1f ;  /* 0x0c201f0045047f89 */ /* 0x000e6200000e0000 */
[----:B--2---:R-:W-:Y:S04]  /*83a0*/  FSEL R246, R5, -INF , P1 ;  /* 0xff80000005f67808 */ /* 0x004fe80000800000 */
[----:B------:R-:W-:Y:S02]  /*83b0*/  FMNMX.FTZ R0, R246, R0, !PT ;  /* 0x00000000f6007209 */ /* 0x000fe40007810000 */
[----:B---3--:R-:W-:Y:S04]  /*83c0*/  FSEL R71, R71, -INF , P0 ;  /* 0xff80000047477808 */ /* 0x008fe80000000000 */
[----:B------:R-:W-:Y:S05]  /*83d0*/  FMNMX.FTZ R0, R71, R0, !PT ;  /* 0x0000000047007209 */ /* 0x000fea0007810000 */
[----:B------:R-:W2:Y:S01]  /*83e0*/  SHFL.BFLY PT, R2, R0, 0x2, 0x1f ;  /* 0x0c401f0000027f89 */ /* 0x000ea200000e0000 */
[----:B-1----:R-:W-:Y:S04]  /*83f0*/  FMNMX.FTZ R69, R69, R4, !PT ;  /* 0x0000000445457209 */ /* 0x002fe80007810000 */
[C---:B------:R-:W-:Y:S01]  /*8400*/  FSETP.NEU.FTZ.AND P1, PT, R69.reuse, -INF , PT ;  /* 0xff8000004500780b */ /* 0x040fe20003f3d000 */
[----:B------:R-:W-:Y:S05]  /*8410*/  FMUL.FTZ R149, R69, c[0x0][0x2d0] ;  /* 0x0000b40045957a20 */ /* 0x000fea0000410000 */
[----:B------:R-:W-:Y:S05]  /*8420*/  FSEL R149, R149, RZ, P1 ;  /* 0x000000ff95957208 */ /* 0x000fea0000800000 */
[--C-:B------:R-:W-:Y:S02]  /*8430*/  FFMA.FTZ R4, R7, c[0x0][0x2d0], -R149.reuse ;  /* 0x0000b40007047a23 */ /* 0x100fe40000010895 */
[--C-:B------:R-:W-:Y:S02]  /*8440*/  FFMA.FTZ R7, R8, c[0x0][0x2d0], -R149.reuse ;  /* 0x0000b40008077a23 */ /* 0x100fe40000010895 */
[----:B------:R1:W-:Y:S01]  /*8450*/  MUFU.EX2 R61, R4 ;  /* 0x00000004003d7308 */ /* 0x0003e20000000800 */
[----:B--2---:R-:W-:Y:S05]  /*8460*/  FMNMX.FTZ R0, R0, R2, !PT ;  /* 0x0000000200007209 */ /* 0x004fea0007810000 */
[----:B------:R-:W2:Y:S04]  /*8470*/  SHFL.BFLY PT, R2, R0, 0x1, 0x1f ;  /* 0x0c201f0000027f89 */ /* 0x000ea800000e0000 */
[----:B------:R-:W3:Y:S01]  /*8480*/  MUFU.EX2 R42, R7 ;  /* 0x00000007002a7308 */ /* 0x000ee20000000800 */
[----:B-1----:R-:W-:Y:S04]  /*8490*/  @P4 IMAD.WIDE.U32 R4, R230, c[0x0][0x1e0], RZ ;  /* 0x00007800e6044a25 */ /* 0x002fe800078e00ff */
[----:B------:R-:W-:Y:S01]  /*84a0*/  @P4 IMAD.IADD R5, R5, 0x1, R6 ;  /* 0x0000000105054824 */ /* 0x000fe200078e0206 */
[----:B------:R-:W-:Y:S02]  /*84b0*/  @P4 SHF.L.U32 R6, R4, 0x7, RZ ;  /* 0x0000000704064819 */ /* 0x000fe400000006ff */
[----:B--2---:R-:W-:Y:S01]  /*84c0*/  FMNMX.FTZ R68, R0, R2, !PT ;  /* 0x0000000200447209 */ /* 0x004fe20007810000 */
[----:B------:R-:W-:Y:S01]  /*84d0*/  FFMA.FTZ R0, R9, c[0x0][0x2d0], -R149 ;  /* 0x0000b40009007a23 */ /* 0x000fe20000010895 */
[----:B------:R-:W-:Y:S02]  /*84e0*/  @P4 SHF.L.U64.HI R4, R4, 0x7, R5 ;  /* 0x0000000704044819 */ /* 0x000fe40000010205 */
[----:B-----5:R-:W-:Y:S01]  /*84f0*/  @P4 IADD3 R5, P2, P0, R6, 0x40, R136 ;  /* 0x0000004006054810 */ /* 0x020fe2000785e088 */
[----:B------:R1:W-:Y:S01]  /*8500*/  MUFU.EX2 R50, R0 ;  /* 0x0000000000327308 */ /* 0x0003e20000000800 */
[----:B------:R-:W-:Y:S02]  /*8510*/  FMUL.FTZ R148, R68, c[0x0][0x2d0] ;  /* 0x0000b40044947a20 */ /* 0x000fe40000410000 */
[----:B------:R-:W-:Y:S02]  /*8520*/  @P4 IADD3.X R9, R4, RZ, R139, P2, P0 ;  /* 0x000000ff04094210 */ /* 0x000fe400017e048b */
[----:B------:R-:W-:Y:S04]  /*8530*/  FSETP.NEU.FTZ.AND P0, PT, R68, -INF , PT ;  /* 0xff8000004400780b */ /* 0x000fe80003f1d000 */
[----:B------:R-:W-:Y:S05]  /*8540*/  FSEL R148, R148, RZ, P0 ;  /* 0x000000ff94947208 */ /* 0x000fea0000000000 */
[----:B------:R-:W-:Y:S01]  /*8550*/  FFMA.FTZ R2, R11, c[0x0][0x2d0], -R148 ;  /* 0x0000b4000b027a23 */ /* 0x000fe20000010894 */
[----:B------:R-:W-:Y:S03]  /*8560*/  @P4 MOV R11, c[0x0][0x1e0] ;  /* 0x00007800000b4a02 */ /* 0x000fe60000000f00 */
[----:B------:R2:W-:Y:S01]  /*8570*/  MUFU.EX2 R60, R2 ;  /* 0x00000002003c7308 */ /* 0x0005e20000000800 */
[----:B-1----:R-:W-:Y:S01]  /*8580*/  FFMA.FTZ R0, R10, c[0x0][0x2d0], -R149 ;  /* 0x0000b4000a007a23 */ /* 0x002fe20000010895 */
[C---:B------:R-:W-:Y:S08]  /*8590*/  @P4 SHF.L.U32 R10, R11.reuse, 0x6, RZ ;  /* 0x000000060b0a4819 */ /* 0x040ff000000006ff */
[----:B------:R1:W4:Y:S01]  /*85a0*/  MUFU.EX2 R58, R0 ;  /* 0x00000000003a7308 */ /* 0x0003220000000800 */
[----:B--2---:R-:W-:Y:S05]  /*85b0*/  @P4 IMAD.MOV.U32 R2, RZ, RZ, 0x6 ;  /* 0x00000006ff024424 */ /* 0x004fea00078e00ff */
[----:B------:R-:W-:Y:S02]  /*85c0*/  @P4 SHF.L.U64.HI R2, R11, R2, c[0x0][0x1e4] ;  /* 0x000079000b024619 */ /* 0x000fe40000010202 */
[----:B-1----:R-:W-:Y:S02]  /*85d0*/  @P4 IADD3 R0, P2, R6, R136, RZ ;  /* 0x0000008806004210 */ /* 0x002fe40007f5e0ff */
[----:B---3--:R-:W-:Y:S02]  /*85e0*/  F2FP.PACK_AB R136, R42, R61 ;  /* 0x0000003d2a88723e */ /* 0x008fe400000000ff */
[----:B----4-:R-:W-:Y:S01]  /*85f0*/  F2FP.PACK_AB R138, R58, R50 ;  /* 0x000000323a8a723e */ /* 0x010fe200000000ff */
[----:B------:R-:W-:Y:S01]  /*8600*/  @P4 IMAD.X R4, R4, 0x1, R139, P2 ;  /* 0x0000000104044824 */ /* 0x000fe200010e068b */
[C---:B------:R-:W-:Y:S04]  /*8610*/  @P4 LEA R6, P2, R0.reuse, c[0x0][0x1c8], 0x1 ;  /* 0x0000720000064a11 */ /* 0x040fe800078408ff */
[----:B------:R-:W-:Y:S01]  /*8620*/  @P4 LEA.HI.X R7, R0, c[0x0][0x1cc], R4, 0x1, P2 ;  /* 0x0000730000074a11 */ /* 0x000fe200010f0c04 */
[--C-:B------:R-:W-:Y:S01]  /*8630*/  FFMA.FTZ R0, R12, c[0x0][0x2d0], -R148.reuse ;  /* 0x0000b4000c007a23 */ /* 0x100fe20000010894 */
[C---:B------:R-:W-:Y:S03]  /*8640*/  @P4 LEA R8, P2, R5.reuse, c[0x0][0x1c8], 0x1 ;  /* 0x0000720005084a11 */ /* 0x040fe600078408ff */
[----:B------:R1:W2:Y:S01]  /*8650*/  MUFU.EX2 R43, R0 ;  /* 0x00000000002b7308 */ /* 0x0002a20000000800 */
[----:B------:R3:W-:Y:S01]  /*8660*/  @P4 LDGSTS.E.BYPASS.LTC128B.128 [R228+0x8100], [R6.64], !P6 ;  /* 0x0810000006e44fae */ /* 0x0007e2000f101d46 */
[----:B------:R-:W-:Y:S02]  /*8670*/  @P4 LEA.HI.X R9, R5, c[0x0][0x1cc], R9, 0x1, P2 ;  /* 0x0000730005094a11 */ /* 0x000fe400010f0c09 */
[----:B------:R-:W-:Y:S05]  /*8680*/  @P4 IADD3 R4, P2, R6, R10, RZ ;  /* 0x0000000a06044210 */ /* 0x000fea0007f5e0ff */
[----:B------:R4:W-:Y:S01]  /*8690*/  @P4 LDGSTS.E.BYPASS.LTC128B.128 [R228+0xc100], [R8.64], !P5 ;  /* 0x0c10000008e44fae */ /* 0x0009e2000e901d46 */
[----:B------:R-:W-:Y:S07]  /*86a0*/  @P4 IMAD.X R5, R2, 0x1, R7, P2 ;  /* 0x0000000102054824 */ /* 0x000fee00010e0607 */
[----:B------:R5:W-:Y:S01]  /*86b0*/  @P4 LDGSTS.E.BYPASS.LTC128B.128 [R228+0x9100], [R4.64], !P6 ;  /* 0x0910000004e44fae */ /* 0x000be2000f101d46 */
[--C-:B-1----:R-:W-:Y:S07]  /*86c0*/  FFMA.FTZ R0, R13, c[0x0][0x2d0], -R148.reuse ;  /* 0x0000b4000d007a23 */ /* 0x102fee0000010894 */
[----:B------:R5:W-:Y:S01]  /*86d0*/  @P4 LDGSTS.E.BYPASS.LTC128B.128 [R228+0xd100], [R4.64+0x80], !P5 ;  /* 0x0d10008004e44fae */ /* 0x000be2000e901d46 */
[----:B--2---:R-:W-:Y:S01]  /*86e0*/  F2FP.PACK_AB R137, R43, R60 ;  /* 0x0000003c2b89723e */ /* 0x004fe200000000ff */
[----:B------:R1:W-:Y:S01]  /*86f0*/  MUFU.EX2 R51, R0 ;  /* 0x0000000000337308 */ /* 0x0003e20000000800 */
[----:B---3--:R-:W-:Y:S04]  /*8700*/  @P4 IADD3 R6, P2, R4, R10, RZ ;  /* 0x0000000a04064210 */ /* 0x008fe80007f5e0ff */
[----:B------:R-:W-:Y:S01]  /*8710*/  @P4 IADD3.X R7, R5, R2, RZ, P2, !PT ;  /* 0x0000000205074210 */ /* 0x000fe200017fe4ff */
[----:B----4-:R-:W-:Y:S04]  /*8720*/  FFMA.FTZ R9, R14, c[0x0][0x2d0], -R148 ;  /* 0x0000b4000e097a23 */ /* 0x010fe80000010894 */
[----:B------:R2:W-:Y:S01]  /*8730*/  @P4 LDGSTS.E.BYPASS.LTC128B.128 [R228+0xa100], [R6.64], !P6 ;  /* 0x0a10000006e44fae */ /* 0x0005e2000f101d46 */
[----:B------:R3:W4:Y:S07]  /*8740*/  MUFU.EX2 R59, R9 ;  /* 0x00000009003b7308 */ /* 0x00072e0000000800 */
[----:B------:R2:W-:Y:S01]  /*8750*/  @P4 LDGSTS.E.BYPASS.LTC128B.128 [R228+0xe100], [R6.64+0x80], !P5 ;  /* 0x0e10008006e44fae */ /* 0x0005e2000e901d46 */
[----:B-1----:R-:W-:Y:S02]  /*8760*/  FSEL R0, R69, RZ, P1 ;  /* 0x000000ff45007208 */ /* 0x002fe40000800000 */
[----:B------:R-:W-:Y:S03]  /*8770*/  @P4 IADD3 R8, P1, R6, R10, RZ ;  /* 0x0000000a06084210 */ /* 0x000fe60007f3e0ff */
[----:B------:R-:W-:Y:S04]  /*8780*/  FADD.FTZ R0, -R0, R3 ;  /* 0x0000000300007221 */ /* 0x000fe80000010100 */
[----:B------:R-:W-:Y:S02]  /*8790*/  FMUL.FTZ R0, R0, c[0x0][0x2d0] ;  /* 0x0000b40000007a20 */ /* 0x000fe40000410000 */
[----:B---3--:R-:W-:Y:S02]  /*87a0*/  @P4 IMAD.X R9, R7, 0x1, R2, P1 ;  /* 0x0000000107094824 */ /* 0x008fe400008e0602 */
[----:B------:R1:W5:Y:S01]  /*87b0*/  MUFU.EX2 R3, R0 ;  /* 0x0000000000037308 */ /* 0x0003620000000800 */
[----:B------:R-:W-:Y:S02]  /*87c0*/  FSEL R2, R68, RZ, P0 ;  /* 0x000000ff44027208 */ /* 0x000fe40000000000 */
[----:B----4-:R-:W-:Y:S01]  /*87d0*/  F2FP.PACK_AB R139, R59, R51 ;  /* 0x000000333b8b723e */ /* 0x010fe200000000ff */
[----:B------:R3:W-:Y:S08]  /*87e0*/  @P4 LDGSTS.E.BYPASS.LTC128B.128 [R228+0xb100], [R8.64], !P6 ;  /* 0x0b10000008e44fae */ /* 0x0007f0000f101d46 */
[----:B------:R3:W-:Y:S08]  /*87f0*/  @P4 LDGSTS.E.BYPASS.LTC128B.128 [R228+0xf100], [R8.64+0x80], !P5 ;  /* 0x0f10008008e44fae */ /* 0x0007f0000e901d46 */
[----:B------:R-:W4:Y:S01]  /*8800*/  LDSM.16.MT88.4 R12, [R200] ;  /* 0x00000000c80c783b */ /* 0x000f220000004200 */
[----:B-1----:R-:W-:Y:S02]  /*8810*/  FADD.FTZ R0, -R2, R70 ;  /* 0x0000004602007221 */ /* 0x002fe40000010100 */
[C---:B-----5:R-:W-:Y:S02]  /*8820*/  FMUL.FTZ R4, R3.reuse, R72 ;  /* 0x0000004803047220 */ /* 0x060fe40000410000 */
[----:B------:R-:W-:Y:S03]  /*8830*/  FMUL.FTZ R0, R0, c[0x0][0x2d0] ;  /* 0x0000b40000007a20 */ /* 0x000fe60000410000 */
[----:B------:R-:W1:Y:S01]  /*8840*/  LDSM.16.MT88.4 R20, [R204] ;  /* 0x00000000cc14783b */ /* 0x000e620000004200 */
[C---:B------:R-:W-:Y:S02]  /*8850*/  FMUL.FTZ R5, R3.reuse, R73 ;  /* 0x0000004903057220 */ /* 0x040fe40000410000 */
[C---:B------:R-:W-:Y:S01]  /*8860*/  FMUL.FTZ R16, R3.reuse, R84 ;  /* 0x0000005403107220 */ /* 0x040fe20000410000 */
[----:B------:R-:W2:Y:S01]  /*8870*/  MUFU.EX2 R0, R0 ;  /* 0x0000000000007308 */ /* 0x000ea20000000800 */
[C---:B------:R-:W-:Y:S03]  /*8880*/  FMUL.FTZ R17, R3.reuse, R85 ;  /* 0x0000005503117220 */ /* 0x040fe60000410000 */
[----:B------:R-:W5:Y:S01]  /*8890*/  LDSM.16.MT88.4 R28, [R203] ;  /* 0x00000000cb1c783b */ /* 0x000f620000004200 */
[----:B------:R-:W-:Y:S02]  /*88a0*/  FFMA.FTZ R2, R32, c[0x0][0x2d0], -R149 ;  /* 0x0000b40020027a23 */ /* 0x000fe40000010895 */
[C---:B---3--:R-:W-:Y:S02]  /*88b0*/  FMUL.FTZ R8, R3.reuse, R76 ;  /* 0x0000004c03087220 */ /* 0x048fe40000410000 */
[C---:B------:R-:W-:Y:S01]  /*88c0*/  FMUL.FTZ R9, R3.reuse, R77 ;  /* 0x0000004d03097220 */ /* 0x040fe20000410000 */
[----:B------:R3:W1:Y:S01]  /*88d0*/  MUFU.EX2 R63, R2 ;  /* 0x00000002003f7308 */ /* 0x0006620000000800 */
[C---:B------:R-:W-:Y:S01]  /*88e0*/  FMUL.FTZ R24, R3.reuse, R92 ;  /* 0x0000005c03187220 */ /* 0x040fe20000410000 */
[----:B------:R-:W1:Y:S01]  /*88f0*/  LDSM.16.MT88.4 R36, [R223] ;  /* 0x00000000df24783b */ /* 0x000e620000004200 */
[C---:B------:R-:W-:Y:S01]  /*8900*/  FMUL.FTZ R25, R3.reuse, R93 ;  /* 0x0000005d03197220 */ /* 0x040fe20000410000 */
[----:B------:R-:W-:Y:S01]  /*8910*/  MOV R92, R59 ;  /* 0x0000003b005c7202 */ /* 0x000fe20000000f00 */
[C---:B------:R-:W-:Y:S02]  /*8920*/  FMUL.FTZ R32, R3.reuse, R100 ;  /* 0x0000006403207220 */ /* 0x040fe40000410000 */
[C---:B------:R-:W-:Y:S02]  /*8930*/  FMUL.FTZ R33, R3.reuse, R101 ;  /* 0x0000006503217220 */ /* 0x040fe40000410000 */
[----:B------:R-:W-:Y:S01]  /*8940*/  IMAD.MOV.U32 R93, RZ, RZ, R58 ;  /* 0x000000ffff5d7224 */ /* 0x000fe200078e003a */
[----:B------:R-:W1:Y:S01]  /*8950*/  LDSM.16.MT88.4 R44, [R200+0x4000] ;  /* 0x00400000c82c783b */ /* 0x000e620000004200 */
[----:B------:R-:W-:Y:S02]  /*8960*/  IMAD.MOV.U32 R70, RZ, RZ, R62 ;  /* 0x000000ffff467224 */ /* 0x000fe400078e003e */
[C---:B------:R-:W-:Y:S02]  /*8970*/  FMUL.FTZ R64, R3.reuse, R132 ;  /* 0x0000008403407220 */ /* 0x040fe40000410000 */
[C---:B--2---:R-:W-:Y:S02]  /*8980*/  FMUL.FTZ R6, R0.reuse, R74 ;  /* 0x0000004a00067220 */ /* 0x044fe40000410000 */
[C---:B------:R-:W-:Y:S01]  /*8990*/  FMUL.FTZ R7, R0.reuse, R75 ;  /* 0x0000004b00077220 */ /* 0x040fe20000410000 */
[----:B------:R-:W2:Y:S01]  /*89a0*/  LDSM.16.MT88.4 R52, [R204+0x4000] ;  /* 0x00400000cc34783b */ /* 0x000ea20000004200 */
[C---:B------:R-:W-:Y:S02]  /*89b0*/  FMUL.FTZ R10, R0.reuse, R78 ;  /* 0x0000004e000a7220 */ /* 0x040fe40000410000 */
[C---:B------:R-:W-:Y:S02]  /*89c0*/  FMUL.FTZ R11, R0.reuse, R79 ;  /* 0x0000004f000b7220 */ /* 0x040fe40000410000 */
[C---:B------:R-:W-:Y:S01]  /*89d0*/  FMUL.FTZ R18, R0.reuse, R86 ;  /* 0x0000005600127220 */ /* 0x040fe20000410000 */
[C---:B----4-:R-:W-:Y:S02]  /*89e0*/  HMMA.16816.F32 R4, R136.reuse, R12, R4 ;  /* 0x0000000c8804723c */ /* 0x050fe40000001804 */
[----:B------:R-:W-:Y:S03]  /*89f0*/  LDSM.16.MT88.4 R72, [R206+0x4000] ;  /* 0x00400000ce48783b */ /* 0x000fe60000004200 */
[C---:B------:R-:W-:Y:S02]  /*8a00*/  FMUL.FTZ R19, R0.reuse, R87 ;  /* 0x0000005700137220 */ /* 0x040fe40000410000 */
[C---:B------:R-:W-:Y:S01]  /*8a10*/  FMUL.FTZ R12, R3.reuse, R80 ;  /* 0x00000050030c7220 */ /* 0x040fe20000410000 */
[C---:B------:R-:W-:Y:S02]  /*8a20*/  HMMA.16816.F32 R8, R136.reuse, R14, R8 ;  /* 0x0000000e8808723c */ /* 0x040fe40000001808 */
[----:B------:R-:W-:Y:S02]  /*8a30*/  LDSM.16.MT88.4 R76, [R200+0x800] ;  /* 0x00080000c84c783b */ /* 0x000fe40000004200 */
[C---:B------:R-:W-:Y:S02]  /*8a40*/  FMUL.FTZ R13, R3.reuse, R81 ;  /* 0x00000051030d7220 */ /* 0x040fe40000410000 */
[C---:B------:R-:W-:Y:S01]  /*8a50*/  FMUL.FTZ R26, R0.reuse, R94 ;  /* 0x0000005e001a7220 */ /* 0x040fe20000410000 */
[----:B------:R-:W-:Y:S01]  /*8a60*/  MOV R94, R51 ;  /* 0x00000033005e7202 */ /* 0x000fe20000000f00 */
[C---:B------:R-:W-:Y:S02]  /*8a70*/  FMUL.FTZ R14, R0.reuse, R82 ;  /* 0x00000052000e7220 */ /* 0x040fe40000410000 */
[----:B------:R-:W-:Y:S02]  /*8a80*/  LDSM.16.MT88.4 R84, [R203+0x800] ;  /* 0x00080000cb54783b */ /* 0x000fe40000004200 */
[C---:B------:R-:W-:Y:S02]  /*8a90*/  FMUL.FTZ R15, R0.reuse, R83 ;  /* 0x00000053000f7220 */ /* 0x040fe40000410000 */
[----:B------:R-:W-:Y:S02]  /*8aa0*/  FMUL.FTZ R27, R0, R95 ;  /* 0x0000005f001b7220 */ /* 0x000fe40000410000 */
[----:B------:R-:W-:Y:S02]  /*8ab0*/  IMAD.MOV.U32 R95, RZ, RZ, R50 ;  /* 0x000000ffff5f7224 */ /* 0x000fe400078e0032 */
[----:B------:R-:W-:Y:S01]  /*8ac0*/  LDSM.16.MT88.4 R80, [R204+0x800] ;  /* 0x00080000cc50783b */ /* 0x000fe20000004200 */
[C---:B-1----:R-:W-:Y:S03]  /*8ad0*/  HMMA.16816.F32 R12, R136.reuse, R20, R12 ;  /* 0x00000014880c723c */ /* 0x042fe6000000180c */
[----:B------:R-:W-:Y:S02]  /*8ae0*/  IMAD.MOV.U32 R132, RZ, RZ, R95 ;  /* 0x000000ffff847224 */ /* 0x000fe400078e005f */
[--C-:B---3--:R-:W-:Y:S02]  /*8af0*/  FFMA.FTZ R2, R40, c[0x0][0x2d0], -R149.reuse ;  /* 0x0000b40028027a23 */ /* 0x108fe40000010895 */
[----:B------:R-:W0:Y:S01]  /*8b00*/  LDGDEPBAR ;  /* 0x00000000000079af */ /* 0x000e220000000000 */
[C---:B------:R-:W-:Y:S04]  /*8b10*/  HMMA.16816.F32 R16, R136.reuse, R22, R16 ;  /* 0x000000168810723c */ /* 0x040fe80000001810 */
[C---:B------:R-:W-:Y:S01]  /*8b20*/  FMUL.FTZ R20, R3.reuse, R88 ;  /* 0x0000005803147220 */ /* 0x040fe20000410000 */
[----:B------:R-:W-:Y:S01]  /*8b30*/  MOV R88, R248 ;  /* 0x000000f800587202 */ /* 0x000fe20000000f00 */
[----:B------:R-:W-:Y:S02]  /*8b40*/  FMUL.FTZ R21, R3, R89 ;  /* 0x0000005903157220 */ /* 0x000fe40000410000 */
[C---:B------:R-:W-:Y:S01]  /*8b50*/  FMUL.FTZ R22, R0.reuse, R90 ;  /* 0x0000005a00167220 */ /* 0x040fe20000410000 */
[----:B------:R-:W-:Y:S03]  /*8b60*/  MOV R90, R61 ;  /* 0x0000003d005a7202 */ /* 0x000fe60000000f00 */
[C---:B------:R-:W-:Y:S01]  /*8b70*/  FMUL.FTZ R23, R0.reuse, R91 ;  /* 0x0000005b00177220 */ /* 0x040fe20000410000 */
[----:B------:R-:W-:Y:S01]  /*8b80*/  MOV R101, R88 ;  /* 0x0000005800657202 */ /* 0x000fe20000000f00 */
[----:B------:R-:W-:Y:S02]  /*8b90*/  IMAD.MOV.U32 R89, RZ, RZ, R246 ;  /* 0x000000ffff597224 */ /* 0x000fe400078e00f6 */
[----:B------:R-:W-:Y:S02]  /*8ba0*/  IMAD.MOV.U32 R91, RZ, RZ, R60 ;  /* 0x000000ffff5b7224 */ /* 0x000fe400078e003c */
[----:B------:R-:W-:Y:S01]  /*8bb0*/  FFMA.FTZ R101, R101, c[0x0][0x2d0], -R148 ;  /* 0x0000b40065657a23 */ /* 0x000fe20000010894 */
[C---:B-----5:R-:W-:Y:S03]  /*8bc0*/  HMMA.16816.F32 R20, R136.reuse, R28, R20 ;  /* 0x0000001c8814723c */ /* 0x060fe60000001814 */
[C---:B------:R-:W-:Y:S02]  /*8bd0*/  FMUL.FTZ R51, R0.reuse, R119 ;  /* 0x0000007700337220 */ /* 0x040fe40000410000 */
[C---:B------:R-:W-:Y:S02]  /*8be0*/  FMUL.FTZ R50, R0.reuse, R118 ;  /* 0x0000007600327220 */ /* 0x040fe40000410000 */
[C---:B------:R-:W-:Y:S01]  /*8bf0*/  FMUL.FTZ R59, R0.reuse, R127 ;  /* 0x0000007f003b7220 */ /* 0x040fe20000410000 */
[C---:B------:R-:W-:Y:S04]  /*8c00*/  HMMA.16816.F32 R24, R136.reuse, R30, R24 ;  /* 0x0000001e8818723c */ /* 0x040fe80000001818 */
[C---:B------:R-:W-:Y:S01]  /*8c10*/  FMUL.FTZ R66, R0.reuse, R134 ;  /* 0x0000008600427220 */ /* 0x040fe20000410000 */
[----:B------:R-:W-:Y:S01]  /*8c20*/  MOV R134, R242 ;  /* 0x000000f200867202 */ /* 0x000fe20000000f00 */
[C---:B------:R-:W-:Y:S02]  /*8c30*/  FMUL.FTZ R34, R0.reuse, R102 ;  /* 0x0000006600227220 */ /* 0x040fe40000410000 */
[C---:B------:R-:W-:Y:S02]  /*8c40*/  FMUL.FTZ R31, R0.reuse, R99 ;  /* 0x00000063001f7220 */ /* 0x040fe40000410000 */
[----:B------:R1:W-:Y:S02]  /*8c50*/  MUFU.EX2 R99, R2 ;  /* 0x0000000200637308 */ /* 0x0003e40000000800 */
[C---:B------:R-:W-:Y:S01]  /*8c60*/  FMUL.FTZ R30, R0.reuse, R98 ;  /* 0x00000062001e7220 */ /* 0x040fe20000410000 */
[----:B------:R-:W-:Y:S01]  /*8c70*/  MOV R98, R245 ;  /* 0x000000f500627202 */ /* 0x000fe20000000f00 */
[----:B------:R-:W-:Y:S02]  /*8c80*/  IMAD.MOV.U32 R102, RZ, RZ, R236 ;  /* 0x000000ffff667224 */ /* 0x000fe400078e00ec */
[----:B------:R-:W-:Y:S01]  /*8c90*/  FMUL.FTZ R67, R0, R135 ;  /* 0x0000008700437220 */ /* 0x000fe20000410000 */
[----:B------:R-:W-:Y:S01]  /*8ca0*/  MOV R135, R234 ;  /* 0x000000ea00877202 */ /* 0x000fe20000000f00 */
[C---:B------:R-:W-:Y:S01]  /*8cb0*/  FMUL.FTZ R28, R3.reuse, R96 ;  /* 0x00000060031c7220 */ /* 0x040fe20000410000 */
[----:B------:R-:W-:Y:S01]  /*8cc0*/  MOV R96, R43 ;  /* 0x0000002b00607202 */ /* 0x000fe20000000f00 */
[----:B------:R-:W-:Y:S02]  /*8cd0*/  FMUL.FTZ R29, R3, R97 ;  /* 0x00000061031d7220 */ /* 0x000fe40000410000 */
[----:B------:R-:W-:Y:S02]  /*8ce0*/  IMAD.MOV.U32 R97, RZ, RZ, R42 ;  /* 0x000000ffff617224 */ /* 0x000fe400078e002a */
[----:B------:R-:W-:Y:S02]  /*8cf0*/  FFMA.FTZ R102, R102, c[0x0][0x2d0], -R149 ;  /* 0x0000b40066667a23 */ /* 0x000fe40000010895 */
[C---:B------:R-:W-:Y:S01]  /*8d00*/  FMUL.FTZ R35, R0.reuse, R103 ;  /* 0x0000006700237220 */ /* 0x040fe20000410000 */
[C---:B------:R-:W-:Y:S03]  /*8d10*/  HMMA.16816.F32 R28, R136.reuse, R36, R28 ;  /* 0x00000024881c723c */ /* 0x040fe6000000181c */
[----:B------:R-:W-:Y:S02]  /*8d20*/  IMAD.MOV.U32 R103, RZ, RZ, R89 ;  /* 0x000000ffff677224 */ /* 0x000fe400078e0059 */
[C---:B------:R-:W-:Y:S02]  /*8d30*/  FMUL.FTZ R58, R0.reuse, R126 ;  /* 0x0000007e003a7220 */ /* 0x040fe40000410000 */
[--C-:B-1----:R-:W-:Y:S01]  /*8d40*/  FFMA.FTZ R2, R41, c[0x0][0x2d0], -R148.reuse ;  /* 0x0000b40029027a23 */ /* 0x102fe20000010894 */
[C---:B------:R-:W-:Y:S03]  /*8d50*/  HMMA.16816.F32 R32, R136.reuse, R38, R32 ;  /* 0x000000268820723c */ /* 0x040fe60000001820 */
[----:B------:R1:W-:Y:S01]  /*8d60*/  MUFU.EX2 R249, R2 ;  /* 0x0000000200f97308 */ /* 0x0003e20000000800 */
[C---:B------:R-:W-:Y:S01]  /*8d70*/  FMUL.FTZ R36, R3.reuse, R104 ;  /* 0x0000006803247220 */ /* 0x040fe20000410000 */
[----:B------:R-:W-:Y:S01]  /*8d80*/  MOV R104, R90 ;  /* 0x0000005a00687202 */ /* 0x000fe20000000f00 */
[----:B------:R-:W-:Y:S02]  /*8d90*/  FMUL.FTZ R37, R3, R105 ;  /* 0x0000006903257220 */ /* 0x000fe40000410000 */
[C---:B------:R-:W-:Y:S04]  /*8da0*/  FMUL.FTZ R38, R0.reuse, R106 ;  /* 0x0000006a00267220 */ /* 0x040fe80000410000 */
[C---:B------:R-:W-:Y:S02]  /*8db0*/  FMUL.FTZ R39, R0.reuse, R107 ;  /* 0x0000006b00277220 */ /* 0x040fe40000410000 */
[--C-:B------:R-:W-:Y:S02]  /*8dc0*/  FFMA.FTZ R103, R103, c[0x0][0x2d0], -R148.reuse ;  /* 0x0000b40067677a23 */ /* 0x100fe40000010894 */
[C---:B------:R-:W-:Y:S01]  /*8dd0*/  FMUL.FTZ R40, R3.reuse, R108 ;  /* 0x0000006c03287220 */ /* 0x040fe20000410000 */
[----:B------:R-:W-:Y:S01]  /*8de0*/  MOV R108, R63 ;  /* 0x0000003f006c7202 */ /* 0x000fe20000000f00 */
[C---:B------:R-:W-:Y:S01]  /*8df0*/  FMUL.FTZ R41, R3.reuse, R109 ;  /* 0x0000006d03297220 */ /* 0x040fe20000410000 */
[C---:B------:R-:W-:Y:S01]  /*8e00*/  HMMA.16816.F32 R36, R136.reuse, R44, R36 ;  /* 0x0000002c8824723c */ /* 0x040fe20000001824 */
[----:B------:R-:W3:Y:S02]  /*8e10*/  LDSM.16.MT88.4 R60, [R203+0x4000] ;  /* 0x00400000cb3c783b */ /* 0x000ee40000004200 */
[C---:B------:R-:W-:Y:S01]  /*8e20*/  FMUL.FTZ R42, R0.reuse, R110 ;  /* 0x0000006e002a7220 */ /* 0x040fe20000410000 */
[----:B------:R-:W-:Y:S01]  /*8e30*/  MOV R109, R92 ;  /* 0x0000005c006d7202 */ /* 0x000fe20000000f00 */
[----:B------:R-:W-:Y:S01]  /*8e40*/  FMUL.FTZ R43, R0, R111 ;  /* 0x0000006f002b7220 */ /* 0x000fe20000410000 */
[----:B------:R-:W-:Y:S01]  /*8e50*/  MOV R111, R94 ;  /* 0x0000005e006f7202 */ /* 0x000fe20000000f00 */
[----:B------:R-:W-:Y:S02]  /*8e60*/  IMAD.MOV.U32 R110, RZ, RZ, R93 ;  /* 0x000000ffff6e7224 */ /* 0x000fe400078e005d */
[----:B-1----:R-:W-:Y:S01]  /*8e70*/  FFMA.FTZ R2, R48, c[0x0][0x2d0], -R148 ;  /* 0x0000b40030027a23 */ /* 0x002fe20000010894 */
[----:B------:R-:W-:Y:S02]  /*8e80*/  LDSM.16.MT88.4 R92, [R206+0x4800] ;  /* 0x00480000ce5c783b */ /* 0x000fe40000004200 */
[C---:B------:R-:W-:Y:S01]  /*8e90*/  HMMA.16816.F32 R40, R136.reuse, R46, R40 ;  /* 0x0000002e8828723c */ /* 0x040fe20000001828 */
[----:B------:R1:W4:Y:S02]  /*8ea0*/  MUFU.EX2 R248, R2 ;  /* 0x0000000200f87308 */ /* 0x0003240000000800 */
[C---:B------:R-:W-:Y:S02]  /*8eb0*/  FMUL.FTZ R48, R3.reuse, R116 ;  /* 0x0000007403307220 */ /* 0x040fe40000410000 */
[C---:B------:R-:W-:Y:S02]  /*8ec0*/  FMUL.FTZ R44, R3.reuse, R112 ;  /* 0x00000070032c7220 */ /* 0x040fe40000410000 */
[C---:B------:R-:W-:Y:S02]  /*8ed0*/  FMUL.FTZ R45, R3.reuse, R113 ;  /* 0x00000071032d7220 */ /* 0x040fe40000410000 */
[C---:B------:R-:W-:Y:S03]  /*8ee0*/  FMUL.FTZ R46, R0.reuse, R114 ;  /* 0x00000072002e7220 */ /* 0x040fe60000410000 */
[----:B------:R-:W-:Y:S02]  /*8ef0*/  FMUL.FTZ R47, R0, R115 ;  /* 0x00000073002f7220 */ /* 0x000fe40000410000 */
[----:B------:R-:W-:Y:S02]  /*8f00*/  FMUL.FTZ R65, R3, R133 ;  /* 0x0000008503417220 */ /* 0x000fe40000410000 */
[----:B------:R-:W-:Y:S02]  /*8f10*/  IMAD.MOV.U32 R133, RZ, RZ, R91 ;  /* 0x000000ffff857224 */ /* 0x000fe400078e005b */
[----:B------:R-:W5:Y:S01]  /*8f20*/  LDSM.16.MT88.4 R88, [R206+0x800] ;  /* 0x00080000ce58783b */ /* 0x000f620000004200 */
[C---:B--2---:R-:W-:Y:S03]  /*8f30*/  HMMA.16816.F32 R44, R136.reuse, R52, R44 ;  /* 0x00000034882c723c */ /* 0x044fe6000000182c */
[----:B------:R-:W-:Y:S02]  /*8f40*/  IMAD.MOV.U32 R100, RZ, RZ, R70 ;  /* 0x000000ffff647224 */ /* 0x000fe400078e0046 */
[--C-:B------:R-:W-:Y:S02]  /*8f50*/  FFMA.FTZ R70, R163, c[0x0][0x2d0], -R149.reuse ;  /* 0x0000b400a3467a23 */ /* 0x100fe40000010895 */
[--C-:B-1----:R-:W-:Y:S02]  /*8f60*/  FFMA.FTZ R2, R49, c[0x0][0x2d0], -R149.reuse ;  /* 0x0000b40031027a23 */ /* 0x102fe40000010895 */
[C---:B------:R-:W-:Y:S01]  /*8f70*/  FMUL.FTZ R49, R3.reuse, R117 ;  /* 0x0000007503317220 */ /* 0x040fe20000410000 */
[----:B------:R-:W-:Y:S02]  /*8f80*/  MUFU.EX2 R106, R70 ;  /* 0x00000046006a7308 */ /* 0x000fe40000000800 */
[--C-:B------:R-:W-:Y:S02]  /*8f90*/  FFMA.FTZ R100, R100, c[0x0][0x2d0], -R148.reuse ;  /* 0x0000b40064647a23 */ /* 0x100fe40000010894 */
[C---:B------:R-:W-:Y:S02]  /*8fa0*/  FMUL.FTZ R52, R3.reuse, R120 ;  /* 0x0000007803347220 */ /* 0x040fe40000410000 */
[C---:B------:R-:W-:Y:S03]  /*8fb0*/  HMMA.16816.F32 R48, R136.reuse, R54, R48 ;  /* 0x000000368830723c */ /* 0x040fe60000001830 */
[C---:B------:R-:W-:Y:S01]  /*8fc0*/  FMUL.FTZ R53, R3.reuse, R121 ;  /* 0x0000007903357220 */ /* 0x040fe20000410000 */
[----:B------:R1:W-:Y:S03]  /*8fd0*/  MUFU.EX2 R246, R2 ;  /* 0x0000000200f67308 */ /* 0x0003e60000000800 */
[C---:B------:R-:W-:Y:S02]  /*8fe0*/  FMUL.FTZ R54, R0.reuse, R122 ;  /* 0x0000007a00367220 */ /* 0x040fe40000410000 */
[----:B------:R-:W-:Y:S07]  /*8ff0*/  FMUL.FTZ R55, R0, R123 ;  /* 0x0000007b00377220 */ /* 0x000fee0000410000 */
[C---:B---3--:R-:W-:Y:S07]  /*9000*/  HMMA.16816.F32 R52, R136.reuse, R60, R52 ;  /* 0x0000003c8834723c */ /* 0x048fee0000001834 */
[C---:B------:R-:W-:Y:S02]  /*9010*/  FMUL.FTZ R60, R3.reuse, R128 ;  /* 0x00000080033c7220 */ /* 0x040fe40000410000 */
[C---:B------:R-:W-:Y:S03]  /*9020*/  FMUL.FTZ R61, R3.reuse, R129 ;  /* 0x00000081033d7220 */ /* 0x040fe60000410000 */
[----:B-1----:R-:W-:Y:S01]  /*9030*/  FFMA.FTZ R2, R56, c[0x0][0x2d0], -R149 ;  /* 0x0000b40038027a23 */ /* 0x002fe20000010895 */
[----:B------:R-:W-:Y:S01]  /*9040*/  MOV R129, R96 ;  /* 0x0000006000817202 */ /* 0x000fe20000000f00 */
[----:B------:R-:W-:Y:S02]  /*9050*/  FMUL.FTZ R56, R3, R124 ;  /* 0x0000007c03387220 */ /* 0x000fe40000410000 */
[----:B------:R1:W2:Y:S01]  /*9060*/  MUFU.EX2 R245, R2 ;  /* 0x0000000200f57308 */ /* 0x0002a20000000800 */
[----:B------:R-:W-:Y:S02]  /*9070*/  IMAD.MOV.U32 R128, RZ, RZ, R97 ;  /* 0x000000ffff807224 */ /* 0x000fe400078e0061 */
[--C-:B-1----:R-:W-:Y:S02]  /*9080*/  FFMA.FTZ R2, R57, c[0x0][0x2d0], -R148.reuse ;  /* 0x0000b40039027a23 */ /* 0x102fe40000010894 */
[----:B------:R-:W-:Y:S05]  /*9090*/  FMUL.FTZ R57, R3, R125 ;  /* 0x0000007d03397220 */ /* 0x000fea0000410000 */
[----:B------:R1:W-:Y:S02]  /*90a0*/  MUFU.EX2 R119, R2 ;  /* 0x0000000200777308 */ /* 0x0003e40000000800 */
[C---:B------:R-:W-:Y:S07]  /*90b0*/  HMMA.16816.F32 R56, R136.reuse, R62, R56 ;  /* 0x0000003e8838723c */ /* 0x040fee0000001838 */
[C---:B------:R-:W-:Y:S02]  /*90c0*/  FMUL.FTZ R62, R0.reuse, R130 ;  /* 0x00000082003e7220 */ /* 0x040fe40000410000 */
[----:B------:R-:W-:Y:S07]  /*90d0*/  FMUL.FTZ R63, R0, R131 ;  /* 0x00000083003f7220 */ /* 0x000fee0000410000 */
[C---:B------:R-:W-:Y:S03]  /*90e0*/  HMMA.16816.F32 R60, R136.reuse, R72, R60 ;  /* 0x00000048883c723c */ /* 0x040fe6000000183c */
[----:B-1----:R-:W-:Y:S01]  /*90f0*/  FFMA.FTZ R2, R150, c[0x0][0x2d0], -R148 ;  /* 0x0000b40096027a23 */ /* 0x002fe20000010894 */
[----:B------:R-:W-:Y:S03]  /*9100*/  MOV R150, R98 ;  /* 0x0000006200967202 */ /* 0x000fe60000000f00 */
[----:B------:R1:W3:Y:S01]  /*9110*/  MUFU.EX2 R118, R2 ;  /* 0x0000000200767308 */ /* 0x0002e20000000800 */
[----:B------:R-:W-:Y:S04]  /*9120*/  HMMA.16816.F32 R64, R136, R74, R64 ;  /* 0x0000004a8840723c */ /* 0x000fe80000001840 */
[----:B----4-:R-:W-:Y:S03]  /*9130*/  F2FP.PACK_AB R73, R248, R249 ;  /* 0x000000f9f849723e */ /* 0x010fe600000000ff */
[----:B------:R-:W-:Y:S01]  /*9140*/  IMAD.MOV.U32 R139, RZ, RZ, R188 ;  /* 0x000000ffff8b7224 */ /* 0x000fe200078e00bc */
[----:B--2---:R-:W-:Y:S01]  /*9150*/  F2FP.PACK_AB R74, R245, R246 ;  /* 0x000000f6f54a723e */ /* 0x004fe200000000ff */
[----:B------:R-:W-:Y:S02]  /*9160*/  IMAD.MOV.U32 R138, RZ, RZ, R99 ;  /* 0x000000ffff8a7224 */ /* 0x000fe400078e0063 */
[----:B------:R-:W-:Y:S01]  /*9170*/  LDSM.16.MT88.4 R96, [R204+0x1000] ;  /* 0x00100000cc60783b */ /* 0x000fe20000004200 */
[----:B------:R-:W-:Y:S01]  /*9180*/  MOV R137, R181 ;  /* 0x000000b500897202 */ /* 0x000fe20000000f00 */
[----:B------:R-:W-:Y:S01]  /*9190*/  IMAD.MOV.U32 R163, RZ, RZ, R139 ;  /* 0x000000ffffa37224 */ /* 0x000fe200078e008b */
[----:B------:R-:W-:Y:S02]  /*91a0*/  F2FP.PACK_AB R72, R138, R108 ;  /* 0x0000006c8a48723e */ /* 0x000fe400000000ff */
[----:B------:R-:W-:Y:S02]  /*91b0*/  MOV R136, R135 ;  /* 0x0000008700887202 */ /* 0x000fe40000000f00 */
[----:B------:R-:W-:Y:S02]  /*91c0*/  MOV R135, R133 ;  /* 0x0000008500877202 */ /* 0x000fe40000000f00 */
[----:B------:R-:W-:Y:S01]  /*91d0*/  MOV R133, R129 ;  /* 0x0000008100857202 */ /* 0x000fe20000000f00 */
[--C-:B------:R-:W-:Y:S02]  /*91e0*/  FFMA.FTZ R70, R136, c[0x0][0x2d0], -R149.reuse ;  /* 0x0000b40088467a23 */ /* 0x100fe40000010895 */
[--C-:B-1----:R-:W-:Y:S01]  /*91f0*/  FFMA.FTZ R2, R151, c[0x0][0x2d0], -R149.reuse ;  /* 0x0000b40097027a23 */ /* 0x102fe20000010895 */
[----:B---3--:R-:W-:Y:S01]  /*9200*/  F2FP.PACK_AB R75, R118, R119 ;  /* 0x00000077764b723e */ /* 0x008fe200000000ff */
[----:B------:R-:W-:Y:S06]  /*9210*/  MUFU.EX2 R136, R101 ;  /* 0x0000006500887308 */ /* 0x000fec0000000800 */
[C---:B------:R-:W-:Y:S04]  /*9220*/  HMMA.16816.F32 R4, R72.reuse, R76, R4 ;  /* 0x0000004c4804723c */ /* 0x040fe80000001804 */
[----:B------:R1:W-:Y:S04]  /*9230*/  MUFU.EX2 R117, R2 ;  /* 0x0000000200757308 */ /* 0x0003e80000000800 */
[C---:B------:R-:W-:Y:S01]  /*9240*/  HMMA.16816.F32 R8, R72.reuse, R78, R8 ;  /* 0x0000004e4808723c */ /* 0x040fe20000001808 */
[----:B------:R-:W2:Y:S07]  /*9250*/  LDSM.16.MT88.4 R76, [R200+0x4800] ;  /* 0x00480000c84c783b */ /* 0x000eae0000004200 */
[C---:B------:R-:W-:Y:S08]  /*9260*/  HMMA.16816.F32 R12, R72.reuse, R80, R12 ;  /* 0x00000050480c723c */ /* 0x040ff0000000180c */
[C---:B------:R-:W-:Y:S01]  /*9270*/  HMMA.16816.F32 R16, R72.reuse, R82, R16 ;  /* 0x000000524810723c */ /* 0x040fe20000001810 */
[----:B------:R-:W3:Y:S03]  /*9280*/  LDSM.16.MT88.4 R80, [R204+0x4800] ;  /* 0x00480000cc50783b */ /* 0x000ee60000004200 */
[--C-:B-1----:R-:W-:Y:S04]  /*9290*/  FFMA.FTZ R2, R152, c[0x0][0x2d0], -R149.reuse ;  /* 0x0000b40098027a23 */ /* 0x102fe80000010895 */
[C---:B------:R-:W-:Y:S01]  /*92a0*/  HMMA.16816.F32 R20, R72.reuse, R84, R20 ;  /* 0x000000544814723c */ /* 0x040fe20000001814 */
[----:B------:R1:W4:Y:S07]  /*92b0*/  MUFU.EX2 R242, R2 ;  /* 0x0000000200f27308 */ /* 0x00032e0000000800 */
[C---:B------:R-:W-:Y:S01]  /*92c0*/  HMMA.16816.F32 R24, R72.reuse, R86, R24 ;  /* 0x000000564818723c */ /* 0x040fe20000001818 */
[----:B------:R-:W4:Y:S07]  /*92d0*/  LDSM.16.MT88.4 R84, [R203+0x4800] ;  /* 0x00480000cb54783b */ /* 0x000f2e0000004200 */
[C---:B-----5:R-:W-:Y:S08]  /*92e0*/  HMMA.16816.F32 R28, R72.reuse, R88, R28 ;  /* 0x00000058481c723c */ /* 0x060ff0000000181c */
[C---:B------:R-:W-:Y:S01]  /*92f0*/  HMMA.16816.F32 R32, R72.reuse, R90, R32 ;  /* 0x0000005a4820723c */ /* 0x040fe20000001820 */
[----:B------:R-:W5:Y:S03]  /*9300*/  LDSM.16.MT88.4 R88, [R200+0x1000] ;  /* 0x00100000c858783b */ /* 0x000f660000004200 */
[--C-:B-1----:R-:W-:Y:S04]  /*9310*/  FFMA.FTZ R2, R153, c[0x0][0x2d0], -R148.reuse ;  /* 0x0000b40099027a23 */ /* 0x102fe80000010894 */
[C---:B--2---:R-:W-:Y:S01]  /*9320*/  HMMA.16816.F32 R36, R72.reuse, R76, R36 ;  /* 0x0000004c4824723c */ /* 0x044fe20000001824 */
[----:B------:R1:W-:Y:S07]  /*9330*/  MUFU.EX2 R116, R2 ;  /* 0x0000000200747308 */ /* 0x0003ee0000000800 */
[C---:B------:R-:W-:Y:S01]  /*9340*/  HMMA.16816.F32 R40, R72.reuse, R78, R40 ;  /* 0x0000004e4828723c */ /* 0x040fe20000001828 */
[----:B------:R-:W2:Y:S07]  /*9350*/  LDSM.16.MT88.4 R76, [R203+0x1000] ;  /* 0x00100000cb4c783b */ /* 0x000eae0000004200 */
[C---:B---3--:R-:W-:Y:S08]  /*9360*/  HMMA.16816.F32 R44, R72.reuse, R80, R44 ;  /* 0x00000050482c723c */ /* 0x048ff0000000182c */
[C---:B------:R-:W-:Y:S01]  /*9370*/  HMMA.16816.F32 R48, R72.reuse, R82, R48 ;  /* 0x000000524830723c */ /* 0x040fe20000001830 */
[----:B------:R-:W3:Y:S03]  /*9380*/  LDSM.16.MT88.4 R80, [R206+0x1000] ;  /* 0x00100000ce50783b */ /* 0x000ee60000004200 */
[--C-:B-1----:R-:W-:Y:S04]  /*9390*/  FFMA.FTZ R2, R154, c[0x0][0x2d0], -R148.reuse ;  /* 0x0000b4009a027a23 */ /* 0x102fe80000010894 */
[C---:B----4-:R-:W-:Y:S01]  /*93a0*/  HMMA.16816.F32 R52, R72.reuse, R84, R52 ;  /* 0x000000544834723c */ /* 0x050fe20000001834 */
[----:B------:R1:W4:Y:S07]  /*93b0*/  MUFU.EX2 R236, R2 ;  /* 0x0000000200ec7308 */ /* 0x00032e0000000800 */
[C---:B------:R-:W-:Y:S01]  /*93c0*/  HMMA.16816.F32 R56, R72.reuse, R86, R56 ;  /* 0x000000564838723c */ /* 0x040fe20000001838 */
[----:B------:R-:W2:Y:S07]  /*93d0*/  LDSM.16.MT88.4 R84, [R200+0x5000] ;  /* 0x00500000c854783b */ /* 0x000eae0000004200 */
[C---:B------:R-:W-:Y:S08]  /*93e0*/  HMMA.16816.F32 R60, R72.reuse, R92, R60 ;  /* 0x0000005c483c723c */ /* 0x040ff0000000183c */
[----:B------:R-:W-:Y:S01]  /*93f0*/  HMMA.16816.F32 R64, R72, R94, R64 ;  /* 0x0000005e4840723c */ /* 0x000fe20000001840 */
[----:B------:R-:W-:Y:S03]  /*9400*/  LDSM.16.MT88.4 R92, [R206+0x5800] ;  /* 0x00580000ce5c783b */ /* 0x000fe60000004200 */
[--C-:B-1----:R-:W-:Y:S03]  /*9410*/  FFMA.FTZ R2, R155, c[0x0][0x2d0], -R149.reuse ;  /* 0x0000b4009b027a23 */ /* 0x102fe60000010895 */
[----:B------:R-:W-:Y:S01]  /*9420*/  F2FP.PACK_AB R72, R242, R117 ;  /* 0x00000075f248723e */ /* 0x000fe200000000ff */
[----:B------:R1:W-:Y:S01]  /*9430*/  MUFU.EX2 R234, R2 ;  /* 0x0000000200ea7308 */ /* 0x0003e20000000800 */
[----:B----4-:R-:W-:Y:S03]  /*9440*/  F2FP.PACK_AB R73, R236, R116 ;  /* 0x00000074ec49723e */ /* 0x010fe600000000ff */
[--C-:B-1----:R-:W-:Y:S06]  /*9450*/  FFMA.FTZ R2, R156, c[0x0][0x2d0], -R149.reuse ;  /* 0x0000b4009c027a23 */ /* 0x102fec0000010895 */
[----:B------:R1:W4:Y:S02]  /*9460*/  MUFU.EX2 R127, R2 ;  /* 0x00000002007f7308 */ /* 0x0003240000000800 */
[--C-:B-1----:R-:W-:Y:S01]  /*9470*/  FFMA.FTZ R2, R157, c[0x0][0x2d0], -R148.reuse ;  /* 0x0000b4009d027a23 */ /* 0x102fe20000010894 */
[----:B----4-:R-:W-:Y:S07]  /*9480*/  F2FP.PACK_AB R74, R127, R234 ;  /* 0x000000ea7f4a723e */ /* 0x010fee00000000ff */
[----:B------:R1:W-:Y:S02]  /*9490*/  MUFU.EX2 R126, R2 ;  /* 0x00000002007e7308 */ /* 0x0003e40000000800 */
[--C-:B-1----:R-:W-:Y:S08]  /*94a0*/  FFMA.FTZ R2, R158, c[0x0][0x2d0], -R148.reuse ;  /* 0x0000b4009e027a23 */ /* 0x102ff00000010894 */
[----:B------:R1:W4:Y:S02]  /*94b0*/  MUFU.EX2 R125, R2 ;  /* 0x00000002007d7308 */ /* 0x0003240000000800 */
[--C-:B-1----:R-:W-:Y:S01]  /*94c0*/  FFMA.FTZ R2, R159, c[0x0][0x2d0], -R149.reuse ;  /* 0x0000b4009f027a23 */ /* 0x102fe20000010895 */
[----:B----4-:R-:W-:Y:S07]  /*94d0*/  F2FP.PACK_AB R75, R125, R126 ;  /* 0x0000007e7d4b723e */ /* 0x010fee00000000ff */
[----:B------:R1:W-:Y:S01]  /*94e0*/  MUFU.EX2 R124, R2 ;  /* 0x00000002007c7308 */ /* 0x0003e20000000800 */
[C---:B-----5:R-:W-:Y:S08]  /*94f0*/  HMMA.16816.F32 R4, R72.reuse, R88, R4 ;  /* 0x000000584804723c */ /* 0x060ff00000001804 */
[C---:B------:R-:W-:Y:S01]  /*9500*/  HMMA.16816.F32 R8, R72.reuse, R90, R8 ;  /* 0x0000005a4808723c */ /* 0x040fe20000001808 */
[----:B------:R-:W4:Y:S07]  /*9510*/  LDSM.16.MT88.4 R88, [R204+0x5000] ;  /* 0x00500000cc58783b */ /* 0x000f2e0000004200 */
[C---:B------:R-:W-:Y:S04]  /*9520*/  HMMA.16816.F32 R12, R72.reuse, R96, R12 ;  /* 0x00000060480c723c */ /* 0x040fe8000000180c */
[--C-:B-1----:R-:W-:Y:S04]  /*9530*/  FFMA.FTZ R2, R160, c[0x0][0x2d0], -R149.reuse ;  /* 0x0000b400a0027a23 */ /* 0x102fe80000010895 */
[C---:B------:R-:W-:Y:S01]  /*9540*/  HMMA.16816.F32 R16, R72.reuse, R98, R16 ;  /* 0x000000624810723c */ /* 0x040fe20000001810 */
[----:B------:R1:W5:Y:S01]  /*9550*/  MUFU.EX2 R188, R2 ;  /* 0x0000000200bc7308 */ /* 0x0003620000000800 */
[----:B------:R-:W-:Y:S06]  /*9560*/  LDSM.16.MT88.4 R96, [R204+0x2000] ;  /* 0x00200000cc60783b */ /* 0x000fec0000004200 */
[C---:B--2---:R-:W-:Y:S08]  /*9570*/  HMMA.16816.F32 R20, R72.reuse, R76, R20 ;  /* 0x0000004c4814723c */ /* 0x044ff00000001814 */
[C---:B------:R-:W-:Y:S01]  /*9580*/  HMMA.16816.F32 R24, R72.reuse, R78, R24 ;  /* 0x0000004e4818723c */ /* 0x040fe20000001818 */
[----:B------:R-:W2:Y:S07]  /*9590*/  LDSM.16.MT88.4 R76, [R203+0x5000] ;  /* 0x00500000cb4c783b */ /* 0x000eae0000004200 */
[C---:B---3--:R-:W-:Y:S04]  /*95a0*/  HMMA.16816.F32 R28, R72.reuse, R80, R28 ;  /* 0x00000050481c723c */ /* 0x048fe8000000181c */
[--C-:B-1----:R-:W-:Y:S04]  /*95b0*/  FFMA.FTZ R2, R161, c[0x0][0x2d0], -R148.reuse ;  /* 0x0000b400a1027a23 */ /* 0x102fe80000010894 */
[C---:B------:R-:W-:Y:S01]  /*95c0*/  HMMA.16816.F32 R32, R72.reuse, R82, R32 ;  /* 0x000000524820723c */ /* 0x040fe20000001820 */
[----:B------:R1:W-:Y:S01]  /*95d0*/  MUFU.EX2 R107, R2 ;  /* 0x00000002006b7308 */ /* 0x0003e20000000800 */
[----:B------:R-:W3:Y:S06]  /*95e0*/  LDSM.16.MT88.4 R80, [R206+0x5000] ;  /* 0x00500000ce50783b */ /* 0x000eec0000004200 */
[C---:B------:R-:W-:Y:S08]  /*95f0*/  HMMA.16816.F32 R36, R72.reuse, R84, R36 ;  /* 0x000000544824723c */ /* 0x040ff00000001824 */
[C---:B------:R-:W-:Y:S01]  /*9600*/  HMMA.16816.F32 R40, R72.reuse, R86, R40 ;  /* 0x000000564828723c */ /* 0x040fe20000001828 */
[----:B------:R-:W5:Y:S07]  /*9610*/  LDSM.16.MT88.4 R84, [R200+0x1800] ;  /* 0x00180000c854783b */ /* 0x000f6e0000004200 */
[C---:B----4-:R-:W-:Y:S04]  /*9620*/  HMMA.16816.F32 R44, R72.reuse, R88, R44 ;  /* 0x00000058482c723c */ /* 0x050fe8000000182c */
[--C-:B-1----:R-:W-:Y:S04]  /*9630*/  FFMA.FTZ R2, R162, c[0x0][0x2d0], -R148.reuse ;  /* 0x0000b400a2027a23 */ /* 0x102fe80000010894 */
[C---:B------:R-:W-:Y:S01]  /*9640*/  HMMA.16816.F32 R48, R72.reuse, R90, R48 ;  /* 0x0000005a4830723c */ /* 0x040fe20000001830 */
[----:B------:R1:W4:Y:S01]  /*9650*/  MUFU.EX2 R181, R2 ;  /* 0x0000000200b57308 */ /* 0x0003220000000800 */
[----:B------:R-:W4:Y:S06]  /*9660*/  LDSM.16.MT88.4 R88, [R204+0x1800] ;  /* 0x00180000cc58783b */ /* 0x000f2c0000004200 */
[C---:B--2---:R-:W-:Y:S08]  /*9670*/  HMMA.16816.F32 R52, R72.reuse, R76, R52 ;  /* 0x0000004c4834723c */ /* 0x044ff00000001834 */
[C---:B------:R-:W-:Y:S01]  /*9680*/  HMMA.16816.F32 R56, R72.reuse, R78, R56 ;  /* 0x0000004e4838723c */ /* 0x040fe20000001838 */
[----:B------:R-:W2:Y:S07]  /*9690*/  LDSM.16.MT88.4 R76, [R203+0x1800] ;  /* 0x00180000cb4c783b */ /* 0x000eae0000004200 */
[C---:B---3--:R-:W-:Y:S04]  /*96a0*/  HMMA.16816.F32 R60, R72.reuse, R80, R60 ;  /* 0x00000050483c723c */ /* 0x048fe8000000183c */
[--C-:B-1----:R-:W-:Y:S01]  /*96b0*/  FFMA.FTZ R2, R164, c[0x0][0x2d0], -R149.reuse ;  /* 0x0000b400a4027a23 */ /* 0x102fe20000010895 */
[----:B------:R-:W-:Y:S03]  /*96c0*/  MOV R164, R135 ;  /* 0x0000008700a47202 */ /* 0x000fe60000000f00 */
[----:B------:R-:W-:Y:S01]  /*96d0*/  HMMA.16816.F32 R64, R72, R82, R64 ;  /* 0x000000524840723c */ /* 0x000fe20000001840 */
[----:B------:R1:W3:Y:S01]  /*96e0*/  MUFU.EX2 R162, R2 ;  /* 0x0000000200a27308 */ /* 0x0002e20000000800 */
[----:B------:R-:W2:Y:S05]  /*96f0*/  LDSM.16.MT88.4 R80, [R206+0x1800] ;  /* 0x00180000ce50783b */ /* 0x000eaa0000004200 */
[----:B-----5:R-:W-:Y:S02]  /*9700*/  F2FP.PACK_AB R72, R188, R124 ;  /* 0x0000007cbc48723e */ /* 0x020fe400000000ff */
[----:B----4-:R-:W-:Y:S03]  /*9710*/  F2FP.PACK_AB R73, R181, R107 ;  /* 0x0000006bb549723e */ /* 0x010fe600000000ff */
[--C-:B-1----:R-:W-:Y:S01]  /*9720*/  FFMA.FTZ R2, R165, c[0x0][0x2d0], -R148.reuse ;  /* 0x0000b400a5027a23 */ /* 0x102fe20000010894 */
[----:B---3--:R-:W-:Y:S03]  /*9730*/  F2FP.PACK_AB R74, R162, R106 ;  /* 0x0000006aa24a723e */ /* 0x008fe600000000ff */
[----:B------:R1:W-:Y:S02]  /*9740*/  MUFU.EX2 R105, R2 ;  /* 0x0000000200697308 */ /* 0x0003e40000000800 */
[--C-:B-1----:R-:W-:Y:S08]  /*9750*/  FFMA.FTZ R2, R166, c[0x0][0x2d0], -R148.reuse ;  /* 0x0000b400a6027a23 */ /* 0x102ff00000010894 */
[----:B------:R1:W3:Y:S02]  /*9760*/  MUFU.EX2 R161, R2 ;  /* 0x0000000200a17308 */ /* 0x0002e40000000800 */
[--C-:B-1----:R-:W-:Y:S01]  /*9770*/  FFMA.FTZ R2, R167, c[0x0][0x2d0], -R149.reuse ;  /* 0x0000b400a7027a23 */ /* 0x102fe20000010895 */
[----:B---3--:R-:W-:Y:S07]  /*9780*/  F2FP.PACK_AB R75, R161, R105 ;  /* 0x00000069a14b723e */ /* 0x008fee00000000ff */
[----:B------:R1:W-:Y:S01]  /*9790*/  MUFU.EX2 R159, R2 ;  /* 0x00000002009f7308 */ /* 0x0003e20000000800 */
[C---:B------:R-:W-:Y:S08]  /*97a0*/  HMMA.16816.F32 R4, R72.reuse, R84, R4 ;  /* 0x000000544804723c */ /* 0x040ff00000001804 */
[C---:B------:R-:W-:Y:S01]  /*97b0*/  HMMA.16816.F32 R8, R72.reuse, R86, R8 ;  /* 0x000000564808723c */ /* 0x040fe20000001808 */
[----:B------:R-:W3:Y:S07]  /*97c0*/  LDSM.16.MT88.4 R84, [R200+0x5800] ;  /* 0x00580000c854783b */ /* 0x000eee0000004200 */
[C---:B------:R-:W-:Y:S04]  /*97d0*/  HMMA.16816.F32 R12, R72.reuse, R88, R12 ;  /* 0x00000058480c723c */ /* 0x040fe8000000180c */
[--C-:B-1----:R-:W-:Y:S04]  /*97e0*/  FFMA.FTZ R2, R180, c[0x0][0x2d0], -R149.reuse ;  /* 0x0000b400b4027a23 */ /* 0x102fe80000010895 */
[C---:B------:R-:W-:Y:S01]  /*97f0*/  HMMA.16816.F32 R16, R72.reuse, R90, R16 ;  /* 0x0000005a4810723c */ /* 0x040fe20000001810 */
[----:B------:R1:W4:Y:S01]  /*9800*/  MUFU.EX2 R160, R2 ;  /* 0x0000000200a07308 */ /* 0x0003220000000800 */
[----:B------:R-:W5:Y:S06]  /*9810*/  LDSM.16.MT88.4 R88, [R204+0x5800] ;  /* 0x00580000cc58783b */ /* 0x000f6c0000004200 */
[C---:B--2---:R-:W-:Y:S08]  /*9820*/  HMMA.16816.F32 R20, R72.reuse, R76, R20 ;  /* 0x0000004c4814723c */ /* 0x044ff00000001814 */
[C---:B------:R-:W-:Y:S01]  /*9830*/  HMMA.16816.F32 R24, R72.reuse, R78, R24 ;  /* 0x0000004e4818723c */ /* 0x040fe20000001818 */
[----:B------:R-:W2:Y:S07]  /*9840*/  LDSM.16.MT88.4 R76, [R203+0x5800] ;  /* 0x00580000cb4c783b */ /* 0x000eae0000004200 */
[C---:B------:R-:W-:Y:S04]  /*9850*/  HMMA.16816.F32 R28, R72.reuse, R80, R28 ;  /* 0x00000050481c723c */ /* 0x040fe8000000181c */
[--C-:B-1----:R-:W-:Y:S04]  /*9860*/  FFMA.FTZ R2, R182, c[0x0][0x2d0], -R148.reuse ;  /* 0x0000b400b6027a23 */ /* 0x102fe80000010894 */
[C---:B------:R-:W-:Y:S01]  /*9870*/  HMMA.16816.F32 R32, R72.reuse, R82, R32 ;  /* 0x000000524820723c */ /* 0x040fe20000001820 */
[----:B------:R1:W-:Y:S01]  /*9880*/  MUFU.EX2 R115, R2 ;  /* 0x0000000200737308 */ /* 0x0003e20000000800 */
[----:B------:R-:W4:Y:S06]  /*9890*/  LDSM.16.MT88.4 R80, [R200+0x2000] ;  /* 0x00200000c850783b */ /* 0x000f2c0000004200 */
[C---:B---3--:R-:W-:Y:S08]  /*98a0*/  HMMA.16816.F32 R36, R72.reuse, R84, R36 ;  /* 0x000000544824723c */ /* 0x048ff00000001824 */
[C---:B------:R-:W-:Y:S01]  /*98b0*/  HMMA.16816.F32 R40, R72.reuse, R86, R40 ;  /* 0x000000564828723c */ /* 0x040fe20000001828 */
[----:B------:R-:W3:Y:S07]  /*98c0*/  LDSM.16.MT88.4 R84, [R203+0x2000] ;  /* 0x00200000cb54783b */ /* 0x000eee0000004200 */
[C---:B-----5:R-:W-:Y:S04]  /*98d0*/  HMMA.16816.F32 R44, R72.reuse, R88, R44 ;  /* 0x00000058482c723c */ /* 0x060fe8000000182c */
[--C-:B-1----:R-:W-:Y:S04]  /*98e0*/  FFMA.FTZ R2, R183, c[0x0][0x2d0], -R148.reuse ;  /* 0x0000b400b7027a23 */ /* 0x102fe80000010894 */
[C---:B------:R-:W-:Y:S01]  /*98f0*/  HMMA.16816.F32 R48, R72.reuse, R90, R48 ;  /* 0x0000005a4830723c */ /* 0x040fe20000001830 */
[----:B------:R1:W5:Y:S01]  /*9900*/  MUFU.EX2 R114, R2 ;  /* 0x0000000200727308 */ /* 0x0003620000000800 */
[----:B------:R-:W-:Y:S06]  /*9910*/  LDSM.16.MT88.4 R88, [R204+0x6000] ;  /* 0x00600000cc58783b */ /* 0x000fec0000004200 */
[C---:B--2---:R-:W-:Y:S08]  /*9920*/  HMMA.16816.F32 R52, R72.reuse, R76, R52 ;  /* 0x0000004c4834723c */ /* 0x044ff00000001834 */
[C---:B------:R-:W-:Y:S01]  /*9930*/  HMMA.16816.F32 R56, R72.reuse, R78, R56 ;  /* 0x0000004e4838723c */ /* 0x040fe20000001838 */
[----:B------:R-:W2:Y:S07]  /*9940*/  LDSM.16.MT88.4 R76, [R206+0x2000] ;  /* 0x00200000ce4c783b */ /* 0x000eae0000004200 */
[C---:B------:R-:W-:Y:S04]  /*9950*/  HMMA.16816.F32 R60, R72.reuse, R92, R60 ;  /* 0x0000005c483c723c */ /* 0x040fe8000000183c */
[--C-:B-1----:R-:W-:Y:S04]  /*9960*/  FFMA.FTZ R2, R189, c[0x0][0x2d0], -R149.reuse ;  /* 0x0000b400bd027a23 */ /* 0x102fe80000010895 */
[----:B------:R-:W-:Y:S01]  /*9970*/  HMMA.16816.F32 R64, R72, R94, R64 ;  /* 0x0000005e4840723c */ /* 0x000fe20000001840 */
[----:B------:R1:W-:Y:S01]  /*9980*/  MUFU.EX2 R113, R2 ;  /* 0x0000000200717308 */ /* 0x0003e20000000800 */
[----:B------:R-:W-:Y:S05]  /*9990*/  LDSM.16.MT88.4 R92, [R206+0x6000] ;  /* 0x00600000ce5c783b */ /* 0x000fea0000004200 */
[----:B----4-:R-:W-:Y:S02]  /*99a0*/  F2FP.PACK_AB R72, R160, R159 ;  /* 0x0000009fa048723e */ /* 0x010fe400000000ff */
[----:B-----5:R-:W-:Y:S03]  /*99b0*/  F2FP.PACK_AB R73, R114, R115 ;  /* 0x000000737249723e */ /* 0x020fe600000000ff */
[--C-:B-1----:R-:W-:Y:S04]  /*99c0*/  FFMA.FTZ R2, R190, c[0x0][0x2d0], -R149.reuse ;  /* 0x0000b400be027a23 */ /* 0x102fe80000010895 */
        /* <DEDUP_REMOVED lines=9> */
[C---:B------:R-:W-:Y:S08]  /*9a60*/  HMMA.16816.F32 R4, R72.reuse, R80, R4 ;  /* 0x000000504804723c */ /* 0x040ff00000001804 */
[C---:B------:R-:W-:Y:S01]  /*9a70*/  HMMA.16816.F32 R8, R72.reuse, R82, R8 ;  /* 0x000000524808723c */ /* 0x040fe20000001808 */
[----:B------:R-:W4:Y:S07]  /*9a80*/  LDSM.16.MT88.4 R80, [R200+0x6000] ;  /* 0x00600000c850783b */ /* 0x000f2e0000004200 */
[C---:B------:R-:W-:Y:S04]  /*9a90*/  HMMA.16816.F32 R12, R72.reuse, R96, R12 ;  /* 0x00000060480c723c */ /* 0x040fe8000000180c */
[--C-:B-1----:R-:W-:Y:S04]  /*9aa0*/  FFMA.FTZ R2, R235, c[0x0][0x2d0], -R149.reuse ;  /* 0x0000b400eb027a23 */ /* 0x102fe80000010895 */
[C---:B------:R-:W-:Y:S01]  /*9ab0*/  HMMA.16816.F32 R16, R72.reuse, R98, R16 ;  /* 0x000000624810723c */ /* 0x040fe20000001810 */
[----:B------:R1:W5:Y:S01]  /*9ac0*/  MUFU.EX2 R155, R2 ;  /* 0x00000002009b7308 */ /* 0x0003620000000800 */
[----:B------:R-:W-:Y:S06]  /*9ad0*/  LDSM.16.MT88.4 R96, [R203+0x2800] ;  /* 0x00280000cb60783b */ /* 0x000fec0000004200 */
[C---:B---3--:R-:W-:Y:S08]  /*9ae0*/  HMMA.16816.F32 R20, R72.reuse, R84, R20 ;  /* 0x000000544814723c */ /* 0x048ff00000001814 */
[C---:B------:R-:W-:Y:S01]  /*9af0*/  HMMA.16816.F32 R24, R72.reuse, R86, R24 ;  /* 0x000000564818723c */ /* 0x040fe20000001818 */
[----:B------:R-:W3:Y:S07]  /*9b00*/  LDSM.16.MT88.4 R84, [R203+0x6000] ;  /* 0x00600000cb54783b */ /* 0x000eee0000004200 */
[C---:B--2---:R-:W-:Y:S04]  /*9b10*/  HMMA.16816.F32 R28, R72.reuse, R76, R28 ;  /* 0x0000004c481c723c */ /* 0x044fe8000000181c */
[--C-:B-1----:R-:W-:Y:S04]  /*9b20*/  FFMA.FTZ R2, R238, c[0x0][0x2d0], -R148.reuse ;  /* 0x0000b400ee027a23 */ /* 0x102fe80000010894 */
[C---:B------:R-:W-:Y:S01]  /*9b30*/  HMMA.16816.F32 R32, R72.reuse, R78, R32 ;  /* 0x0000004e4820723c */ /* 0x040fe20000001820 */
[----:B------:R1:W-:Y:S01]  /*9b40*/  MUFU.EX2 R123, R2 ;  /* 0x00000002007b7308 */ /* 0x0003e20000000800 */
[----:B------:R-:W2:Y:S06]  /*9b50*/  LDSM.16.MT88.4 R76, [R200+0x2800] ;  /* 0x00280000c84c783b */ /* 0x000eac0000004200 */
[C---:B----4-:R-:W-:Y:S08]  /*9b60*/  HMMA.16816.F32 R36, R72.reuse, R80, R36 ;  /* 0x000000504824723c */ /* 0x050ff00000001824 */
[C---:B------:R-:W-:Y:S01]  /*9b70*/  HMMA.16816.F32 R40, R72.reuse, R82, R40 ;  /* 0x000000524828723c */ /* 0x040fe20000001828 */
[----:B------:R-:W4:Y:S07]  /*9b80*/  LDSM.16.MT88.4 R80, [R204+0x2800] ;  /* 0x00280000cc50783b */ /* 0x000f2e0000004200 */
[C---:B------:R-:W-:Y:S04]  /*9b90*/  HMMA.16816.F32 R44, R72.reuse, R88, R44 ;  /* 0x00000058482c723c */ /* 0x040fe8000000182c */
[--C-:B-1----:R-:W-:Y:S04]  /*9ba0*/  FFMA.FTZ R2, R237, c[0x0][0x2d0], -R148.reuse ;  /* 0x0000b400ed027a23 */ /* 0x102fe80000010894 */
[C---:B------:R-:W-:Y:S01]  /*9bb0*/  HMMA.16816.F32 R48, R72.reuse, R90, R48 ;  /* 0x0000005a4830723c */ /* 0x040fe20000001830 */
[----:B------:R1:W1:Y:S01]  /*9bc0*/  MUFU.EX2 R122, R2 ;  /* 0x00000002007a7308 */ /* 0x0002620000000800 */
[----:B------:R-:W-:Y:S06]  /*9bd0*/  LDSM.16.MT88.4 R88, [R200+0x6800] ;  /* 0x00680000c858783b */ /* 0x000fec0000004200 */
[C---:B---3--:R-:W-:Y:S08]  /*9be0*/  HMMA.16816.F32 R52, R72.reuse, R84, R52 ;  /* 0x000000544834723c */ /* 0x048ff00000001834 */
[C---:B------:R-:W-:Y:S01]  /*9bf0*/  HMMA.16816.F32 R56, R72.reuse, R86, R56 ;  /* 0x000000564838723c */ /* 0x040fe20000001838 */
[----:B------:R-:W2:Y:S07]  /*9c00*/  LDSM.16.MT88.4 R84, [R206+0x2800] ;  /* 0x00280000ce54783b */ /* 0x000eae0000004200 */
[C---:B------:R-:W-:Y:S01]  /*9c10*/  HMMA.16816.F32 R60, R72.reuse, R92, R60 ;  /* 0x0000005c483c723c */ /* 0x040fe2000000183c */
[----:B------:R-:W3:Y:S03]  /*9c20*/  LDL.LU R92, [R1+0xc] ;  /* 0x00000c00015c7983 */ /* 0x000ee60000300800 */
[--C-:B-1----:R-:W-:Y:S01]  /*9c30*/  FFMA.FTZ R2, R240, c[0x0][0x2d0], -R149.reuse ;  /* 0x0000b400f0027a23 */ /* 0x102fe20000010895 */
[----:B------:R-:W3:Y:S03]  /*9c40*/  LDL.LU R135, [R1+0x10] ;  /* 0x0000100001877983 */ /* 0x000ee60000300800 */
[----:B------:R-:W-:Y:S01]  /*9c50*/  HMMA.16816.F32 R64, R72, R94, R64 ;  /* 0x0000005e4840723c */ /* 0x000fe20000001840 */
[----:B------:R1:W-:Y:S06]  /*9c60*/  MUFU.EX2 R121, R2 ;  /* 0x0000000200797308 */ /* 0x0003ec0000000800 */
[----:B-----5:R-:W-:Y:S02]  /*9c70*/  F2FP.PACK_AB R72, R155, R156 ;  /* 0x0000009c9b48723e */ /* 0x020fe400000000ff */
[----:B------:R-:W-:Y:S03]  /*9c80*/  F2FP.PACK_AB R73, R122, R123 ;  /* 0x0000007b7a49723e */ /* 0x000fe600000000ff */
[--C-:B-1----:R-:W-:Y:S04]  /*9c90*/  FFMA.FTZ R2, R239, c[0x0][0x2d0], -R149.reuse ;  /* 0x0000b400ef027a23 */ /* 0x102fe80000010895 */
[----:B------:R1:W5:Y:S02]  /*9ca0*/  MUFU.EX2 R154, R2 ;  /* 0x00000002009a7308 */ /* 0x0003640000000800 */
[--C-:B-1----:R-:W-:Y:S01]  /*9cb0*/  FFMA.FTZ R2, R241, c[0x0][0x2d0], -R148.reuse ;  /* 0x0000b400f1027a23 */ /* 0x102fe20000010894 */
[----:B-----5:R-:W-:Y:S07]  /*9cc0*/  F2FP.PACK_AB R74, R154, R121 ;  /* 0x000000799a4a723e */ /* 0x020fee00000000ff */
[----:B------:R1:W-:Y:S02]  /*9cd0*/  MUFU.EX2 R120, R2 ;  /* 0x0000000200787308 */ /* 0x0003e40000000800 */
[--C-:B-1----:R-:W-:Y:S08]  /*9ce0*/  FFMA.FTZ R2, R232, c[0x0][0x2d0], -R148.reuse ;  /* 0x0000b400e8027a23 */ /* 0x102ff00000010894 */
[----:B------:R1:W5:Y:S02]  /*9cf0*/  MUFU.EX2 R153, R2 ;  /* 0x0000000200997308 */ /* 0x0003640000000800 */
[--C-:B-1----:R-:W-:Y:S01]  /*9d00*/  FFMA.FTZ R2, R251, c[0x0][0x2d0], -R149.reuse ;  /* 0x0000b400fb027a23 */ /* 0x102fe20000010895 */
[----:B-----5:R-:W-:Y:S07]  /*9d10*/  F2FP.PACK_AB R75, R153, R120 ;  /* 0x00000078994b723e */ /* 0x020fee00000000ff */
[----:B------:R1:W-:Y:S01]  /*9d20*/  MUFU.EX2 R152, R2 ;  /* 0x0000000200987308 */ /* 0x0003e20000000800 */
[C---:B--2---:R-:W-:Y:S08]  /*9d30*/  HMMA.16816.F32 R4, R72.reuse, R76, R4 ;  /* 0x0000004c4804723c */ /* 0x044ff00000001804 */
[C---:B------:R-:W-:Y:S01]  /*9d40*/  HMMA.16816.F32 R8, R72.reuse, R78, R8 ;  /* 0x0000004e4808723c */ /* 0x040fe20000001808 */
[----:B------:R-:W2:Y:S07]  /*9d50*/  LDSM.16.MT88.4 R76, [R204+0x6800] ;  /* 0x00680000cc4c783b */ /* 0x000eae0000004200 */
[C---:B----4-:R-:W-:Y:S04]  /*9d60*/  HMMA.16816.F32 R12, R72.reuse, R80, R12 ;  /* 0x00000050480c723c */ /* 0x050fe8000000180c */
[--C-:B-1----:R-:W-:Y:S04]  /*9d70*/  FFMA.FTZ R2, R252, c[0x0][0x2d0], -R149.reuse ;  /* 0x0000b400fc027a23 */ /* 0x102fe80000010895 */
[C---:B------:R-:W-:Y:S01]  /*9d80*/  HMMA.16816.F32 R16, R72.reuse, R82, R16 ;  /* 0x000000524810723c */ /* 0x040fe20000001810 */
[----:B------:R1:W4:Y:S01]  /*9d90*/  MUFU.EX2 R151, R2 ;  /* 0x0000000200977308 */ /* 0x0003220000000800 */
[----:B------:R-:W5:Y:S06]  /*9da0*/  LDSM.16.MT88.4 R80, [R203+0x6800] ;  /* 0x00680000cb50783b */ /* 0x000f6c0000004200 */
[C---:B------:R-:W-:Y:S08]  /*9db0*/  HMMA.16816.F32 R20, R72.reuse, R96, R20 ;  /* 0x000000604814723c */ /* 0x040ff00000001814 */
[C---:B------:R-:W-:Y:S01]  /*9dc0*/  HMMA.16816.F32 R24, R72.reuse, R98, R24 ;  /* 0x000000624818723c */ /* 0x040fe20000001818 */
[----:B------:R-:W-:Y:S07]  /*9dd0*/  LDSM.16.MT88.4 R96, [R204+0x7000] ;  /* 0x00700000cc60783b */ /* 0x000fee0000004200 */
[C---:B------:R-:W-:Y:S04]  /*9de0*/  HMMA.16816.F32 R28, R72.reuse, R84, R28 ;  /* 0x00000054481c723c */ /* 0x040fe8000000181c */
[--C-:B-1----:R-:W-:Y:S04]  /*9df0*/  FFMA.FTZ R2, R243, c[0x0][0x2d0], -R148.reuse ;  /* 0x0000b400f3027a23 */ /* 0x102fe80000010894 */
[C---:B------:R-:W-:Y:S01]  /*9e00*/  HMMA.16816.F32 R32, R72.reuse, R86, R32 ;  /* 0x000000564820723c */ /* 0x040fe20000001820 */
[----:B------:R1:W-:Y:S01]  /*9e10*/  MUFU.EX2 R131, R2 ;  /* 0x0000000200837308 */ /* 0x0003e20000000800 */
[----:B------:R-:W4:Y:S06]  /*9e20*/  LDSM.16.MT88.4 R84, [R206+0x6800] ;  /* 0x00680000ce54783b */ /* 0x000f2c0000004200 */
[C---:B------:R-:W-:Y:S08]  /*9e30*/  HMMA.16816.F32 R36, R72.reuse, R88, R36 ;  /* 0x000000584824723c */ /* 0x040ff00000001824 */
[C---:B------:R-:W-:Y:S01]  /*9e40*/  HMMA.16816.F32 R40, R72.reuse, R90, R40 ;  /* 0x0000005a4828723c */ /* 0x040fe20000001828 */
[----:B------:R-:W-:Y:S07]  /*9e50*/  LDSM.16.MT88.4 R88, [R203+0x3000] ;  /* 0x00300000cb58783b */ /* 0x000fee0000004200 */
[C---:B--2---:R-:W-:Y:S04]  /*9e60*/  HMMA.16816.F32 R44, R72.reuse, R76, R44 ;  /* 0x0000004c482c723c */ /* 0x044fe8000000182c */
[----:B-1----:R-:W-:Y:S04]  /*9e70*/  FFMA.FTZ R2, R244, c[0x0][0x2d0], -R148 ;  /* 0x0000b400f4027a23 */ /* 0x002fe80000010894 */
[C---:B------:R-:W-:Y:S01]  /*9e80*/  HMMA.16816.F32 R48, R72.reuse, R78, R48 ;  /* 0x0000004e4830723c */ /* 0x040fe20000001830 */
[----:B------:R1:W2:Y:S01]  /*9e90*/  MUFU.EX2 R130, R2 ;  /* 0x0000000200827308 */ /* 0x0002a20000000800 */
[----:B------:R-:W3:Y:S06]  /*9ea0*/  LDSM.16.MT88.4 R76, [R200+0x3000] ;  /* 0x00300000c84c783b */ /* 0x000eec0000004200 */
[C---:B-----5:R-:W-:Y:S08]  /*9eb0*/  HMMA.16816.F32 R52, R72.reuse, R80, R52 ;  /* 0x000000504834723c */ /* 0x060ff00000001834 */
[C---:B------:R-:W-:Y:S01]  /*9ec0*/  HMMA.16816.F32 R56, R72.reuse, R82, R56 ;  /* 0x000000524838723c */ /* 0x040fe20000001838 */
[----:B------:R-:W5:Y:S07]  /*9ed0*/  LDSM.16.MT88.4 R80, [R204+0x3000] ;  /* 0x00300000cc50783b */ /* 0x000f6e0000004200 */
[C---:B----4-:R-:W-:Y:S04]  /*9ee0*/  HMMA.16816.F32 R60, R72.reuse, R84, R60 ;  /* 0x00000054483c723c */ /* 0x050fe8000000183c */
[--C-:B-1----:R-:W-:Y:S02]  /*9ef0*/  FFMA.FTZ R2, R137, c[0x0][0x2d0], -R149.reuse ;  /* 0x0000b40089027a23 */ /* 0x102fe40000010895 */
[----:B------:R-:W-:Y:S02]  /*9f00*/  IMAD.MOV.U32 R137, RZ, RZ, R134 ;  /* 0x000000ffff897224 */ /* 0x000fe400078e0086 */
[----:B------:R-:W-:Y:S01]  /*9f10*/  HMMA.16816.F32 R64, R72, R86, R64 ;  /* 0x000000564840723c */ /* 0x000fe20000001840 */
[----:B------:R1:W-:Y:S01]  /*9f20*/  MUFU.EX2 R129, R2 ;  /* 0x0000000200817308 */ /* 0x0003e20000000800 */
[----:B------:R-:W-:Y:S02]  /*9f30*/  LDSM.16.MT88.4 R84, [R200+0x7000] ;  /* 0x00700000c854783b */ /* 0x000fe40000004200 */
[----:B------:R-:W-:Y:S03]  /*9f40*/  IMAD.MOV.U32 R134, RZ, RZ, R128 ;  /* 0x000000ffff867224 */ /* 0x000fe600078e0080 */
[----:B------:R-:W-:Y:S02]  /*9f50*/  F2FP.PACK_AB R72, R151, R152 ;  /* 0x000000989748723e */ /* 0x000fe400000000ff */
[----:B--2---:R-:W-:Y:S03]  /*9f60*/  F2FP.PACK_AB R73, R130, R131 ;  /* 0x000000838249723e */ /* 0x004fe600000000ff */
[--C-:B-1----:R-:W-:Y:S04]  /*9f70*/  FFMA.FTZ R2, R150, c[0x0][0x2d0], -R149.reuse ;  /* 0x0000b40096027a23 */ /* 0x102fe80000010895 */
[----:B------:R1:W2:Y:S02]  /*9f80*/  MUFU.EX2 R150, R2 ;  /* 0x0000000200967308 */ /* 0x0002a40000000800 */
[----:B-1----:R-:W-:Y:S01]  /*9f90*/  FFMA.FTZ R2, R247, c[0x0][0x2d0], -R148 ;  /* 0x0000b400f7027a23 */ /* 0x002fe20000010894 */
[----:B--2---:R-:W-:Y:S01]  /*9fa0*/  F2FP.PACK_AB R74, R150, R129 ;  /* 0x00000081964a723e */ /* 0x004fe200000000ff */
[----:B---3--:R-:W-:Y:S06]  /*9fb0*/  FFMA.FTZ R104, R3, R92, R104 ;  /* 0x0000005c03687223 */ /* 0x008fec0000010068 */
[----:B------:R1:W-:Y:S01]  /*9fc0*/  MUFU.EX2 R128, R2 ;  /* 0x0000000200807308 */ /* 0x0003e20000000800 */
[----:B------:R-:W2:Y:S01]  /*9fd0*/  LDSM.16.MT88.4 R92, [R206+0x3000] ;  /* 0x00300000ce5c783b */ /* 0x000ea20000004200 */
[----:B------:R-:W-:Y:S04]  /*9fe0*/  FFMA.FTZ R0, R0, R135, R164 ;  /* 0x0000008700007223 */ /* 0x000fe800000100a4 */
[----:B------:R-:W-:Y:S04]  /*9ff0*/  FADD.FTZ R0, R133, R0 ;  /* 0x0000000085007221 */ /* 0x000fe80000010000 */
[----:B------:R-:W3:Y:S01]  /*a000*/  MUFU.EX2 R3, R100 ;  /* 0x0000006400037308 */ /* 0x000ee20000000800 */
[----:B------:R-:W-:Y:S04]  /*a010*/  FADD.FTZ R0, R111, R0 ;  /* 0x000000006f007221 */ /* 0x000fe80000010000 */
[----:B------:R-:W-:Y:S04]  /*a020*/  FADD.FTZ R0, R109, R0 ;  /* 0x000000006d007221 */ /* 0x000fe80000010000 */
[----:B------:R-:W-:Y:S04]  /*a030*/  FADD.FTZ R0, R249, R0 ;  /* 0x00000000f9007221 */ /* 0x000fe80000010000 */
[----:B------:R-:W-:Y:S02]  /*a040*/  FADD.FTZ R0, R248, R0 ;  /* 0x00000000f8007221 */ /* 0x000fe40000010000 */
[--C-:B-1----:R-:W-:Y:S02]  /*a050*/  FFMA.FTZ R2, R250, c[0x0][0x2d0], -R148.reuse ;  /* 0x0000b400fa027a23 */ /* 0x102fe40000010894 */
[----:B------:R-:W-:Y:S02]  /*a060*/  FFMA.FTZ R148, R71, c[0x0][0x2d0], -R148 ;  /* 0x0000b40047947a23 */ /* 0x000fe40000010894 */
[----:B------:R-:W1:Y:S01]  /*a070*/  MUFU.EX2 R139, R2 ;  /* 0x00000002008b7308 */ /* 0x000e620000000800 */
[----:B------:R-:W-:Y:S01]  /*a080*/  FADD.FTZ R0, R119, R0 ;  /* 0x0000000077007221 */ /* 0x000fe20000010000 */
[----:B---3--:R-:W-:Y:S03]  /*a090*/  F2FP.PACK_AB R133, R136, R3 ;  /* 0x000000038885723e */ /* 0x008fe600000000ff */
[----:B------:R-:W-:Y:S05]  /*a0a0*/  FADD.FTZ R0, R118, R0 ;  /* 0x0000000076007221 */ /* 0x000fea0000010000 */
[----:B------:R-:W-:Y:S01]  /*a0b0*/  MUFU.EX2 R71, R102 ;  /* 0x0000006600477308 */ /* 0x000fe20000000800 */
[----:B------:R-:W-:Y:S04]  /*a0c0*/  FADD.FTZ R0, R116, R0 ;  /* 0x0000000074007221 */ /* 0x000fe80000010000 */
[----:B------:R-:W-:Y:S04]  /*a0d0*/  FADD.FTZ R0, R236, R0 ;  /* 0x00000000ec007221 */ /* 0x000fe80000010000 */
[----:B------:R-:W-:Y:S01]  /*a0e0*/  FADD.FTZ R0, R126, R0 ;  /* 0x000000007e007221 */ /* 0x000fe20000010000 */
[----:B------:R-:W-:Y:S03]  /*a0f0*/  MUFU.EX2 R148, R148 ;  /* 0x0000009400947308 */ /* 0x000fe60000000800 */
[----:B------:R-:W-:Y:S01]  /*a100*/  FADD.FTZ R0, R125, R0 ;  /* 0x000000007d007221 */ /* 0x000fe20000010000 */
[----:B-1----:R-:W-:Y:S01]  /*a110*/  F2FP.PACK_AB R75, R139, R128 ;  /* 0x000000808b4b723e */ /* 0x002fe200000000ff */
[--C-:B------:R-:W-:Y:S01]  /*a120*/  FFMA.FTZ R2, R163, c[0x0][0x2d0], -R149.reuse ;  /* 0x0000b400a3027a23 */ /* 0x100fe20000010895 */
[----:B------:R-:W-:Y:S01]  /*a130*/  MOV R163, R138 ;  /* 0x0000008a00a37202 */ /* 0x000fe20000000f00 */
[----:B------:R-:W-:Y:S02]  /*a140*/  FFMA.FTZ R149, R137, c[0x0][0x2d0], -R149 ;  /* 0x0000b40089957a23 */ /* 0x000fe40000010895 */
[----:B------:R-:W-:Y:S01]  /*a150*/  FADD.FTZ R0, R107, R0 ;  /* 0x000000006b007221 */ /* 0x000fe20000010000 */
[----:B------:R-:W-:Y:S01]  /*a160*/  MUFU.EX2 R137, R70 ;  /* 0x0000004600897308 */ /* 0x000fe20000000800 */
[C---:B------:R-:W-:Y:S03]  /*a170*/  HMMA.16816.F32 R4, R72.reuse, R76, R4 ;  /* 0x0000004c4804723c */ /* 0x040fe60000001804 */
[----:B------:R-:W-:Y:S04]  /*a180*/  FADD.FTZ R0, R181, R0 ;  /* 0x00000000b5007221 */ /* 0x000fe80000010000 */
[----:B------:R-:W-:Y:S01]  /*a190*/  FADD.FTZ R0, R105, R0 ;  /* 0x0000000069007221 */ /* 0x000fe20000010000 */
[C---:B------:R-:W-:Y:S01]  /*a1a0*/  HMMA.16816.F32 R8, R72.reuse, R78, R8 ;  /* 0x0000004e4808723c */ /* 0x040fe20000001808 */
[----:B------:R-:W1:Y:S01]  /*a1b0*/  LDSM.16.MT88.4 R76, [R203+0x7000] ;  /* 0x00700000cb4c783b */ /* 0x000e620000004200 */
[----:B------:R3:W4:Y:S02]  /*a1c0*/  MUFU.EX2 R70, R103 ;  /* 0x0000006700467308 */ /* 0x0007240000000800 */
[----:B------:R-:W-:Y:S04]  /*a1d0*/  FADD.FTZ R0, R161, R0 ;  /* 0x00000000a1007221 */ /* 0x000fe80000010000 */
[C---:B-----5:R-:W-:Y:S04]  /*a1e0*/  HMMA.16816.F32 R12, R72.reuse, R80, R12 ;  /* 0x00000050480c723c */ /* 0x060fe8000000180c */
[----:B------:R-:W5:Y:S01]  /*a1f0*/  MUFU.EX2 R149, R149 ;  /* 0x0000009500957308 */ /* 0x000f620000000800 */
[----:B------:R-:W-:Y:S03]  /*a200*/  FADD.FTZ R0, R115, R0 ;  /* 0x0000000073007221 */ /* 0x000fe60000010000 */
[C---:B------:R-:W-:Y:S01]  /*a210*/  HMMA.16816.F32 R16, R72.reuse, R82, R16 ;  /* 0x000000524810723c */ /* 0x040fe20000001810 */
[----:B------:R-:W1:Y:S03]  /*a220*/  LDSM.16.MT88.4 R80, [R206+0x7000] ;  /* 0x00700000ce50783b */ /* 0x000e660000004200 */
[----:B------:R-:W-:Y:S02]  /*a230*/  FADD.FTZ R0, R114, R0 ;  /* 0x0000000072007221 */ /* 0x000fe40000010000 */
[----:B------:R5:W5:Y:S02]  /*a240*/  MUFU.EX2 R138, R2 ;  /* 0x00000002008a7308 */ /* 0x000b640000000800 */
[C---:B------:R-:W-:Y:S01]  /*a250*/  HMMA.16816.F32 R20, R72.reuse, R88, R20 ;  /* 0x000000584814723c */ /* 0x040fe20000001814 */
[----:B---3--:R-:W-:Y:S03]  /*a260*/  LDSM.16.MT88.4 R100, [R206+0x3800] ;  /* 0x00380000ce64783b */ /* 0x008fe60000004200 */
[----:B----4-:R-:W-:Y:S01]  /*a270*/  F2FP.PACK_AB R135, R148, R70 ;  /* 0x000000469487723e */ /* 0x010fe200000000ff */
[----:B------:R-:W-:Y:S03]  /*a280*/  FADD.FTZ R0, R112, R0 ;  /* 0x0000000070007221 */ /* 0x000fe60000010000 */
[C---:B------:R-:W-:Y:S01]  /*a290*/  HMMA.16816.F32 R24, R72.reuse, R90, R24 ;  /* 0x0000005a4818723c */ /* 0x040fe20000001818 */
[----:B------:R-:W-:Y:S03]  /*a2a0*/  LDSM.16.MT88.4 R88, [R204+0x3800] ;  /* 0x00380000cc58783b */ /* 0x000fe60000004200 */
[----:B------:R-:W-:Y:S04]  /*a2b0*/  FADD.FTZ R0, R157, R0 ;  /* 0x000000009d007221 */ /* 0x000fe80000010000 */
[C---:B--2---:R-:W-:Y:S04]  /*a2c0*/  HMMA.16816.F32 R28, R72.reuse, R92, R28 ;  /* 0x0000005c481c723c */ /* 0x044fe8000000181c */
[----:B------:R-:W-:Y:S02]  /*a2d0*/  FADD.FTZ R0, R123, R0 ;  /* 0x000000007b007221 */ /* 0x000fe40000010000 */
[----:B-----5:R-:W-:Y:S01]  /*a2e0*/  FADD.FTZ R2, R134, R104 ;  /* 0x0000006886027221 */ /* 0x020fe20000010000 */
[----:B------:R-:W-:Y:S01]  /*a2f0*/  F2FP.PACK_AB R134, R149, R71 ;  /* 0x000000479586723e */ /* 0x000fe200000000ff */
[C---:B------:R-:W-:Y:S01]  /*a300*/  HMMA.16816.F32 R32, R72.reuse, R94, R32 ;  /* 0x0000005e4820723c */ /* 0x040fe20000001820 */
[----:B------:R-:W-:Y:S03]  /*a310*/  LDSM.16.MT88.4 R92, [R203+0x3800] ;  /* 0x00380000cb5c783b */ /* 0x000fe60000004200 */
[----:B------:R-:W-:Y:S01]  /*a320*/  FADD.FTZ R2, R132, R2 ;  /* 0x0000000284027221 */ /* 0x000fe20000010000 */
[----:B------:R-:W-:Y:S01]  /*a330*/  F2FP.PACK_AB R132, R137, R138 ;  /* 0x0000008a8984723e */ /* 0x000fe200000000ff */
[----:B------:R-:W-:Y:S02]  /*a340*/  FADD.FTZ R0, R122, R0 ;  /* 0x000000007a007221 */ /* 0x000fe40000010000 */
[C---:B------:R-:W-:Y:S04]  /*a350*/  HMMA.16816.F32 R36, R72.reuse, R84, R36 ;  /* 0x000000544824723c */ /* 0x040fe80000001824 */
[----:B------:R-:W-:Y:S02]  /*a360*/  FADD.FTZ R2, R110, R2 ;  /* 0x000000026e027221 */ /* 0x000fe40000010000 */
[----:B------:R-:W-:Y:S02]  /*a370*/  FADD.FTZ R0, R120, R0 ;  /* 0x0000000078007221 */ /* 0x000fe40000010000 */
[C---:B------:R-:W-:Y:S01]  /*a380*/  HMMA.16816.F32 R40, R72.reuse, R86, R40 ;  /* 0x000000564828723c */ /* 0x040fe20000001828 */
[----:B------:R-:W2:Y:S03]  /*a390*/  LDSM.16.MT88.4 R84, [R200+0x3800] ;  /* 0x00380000c854783b */ /* 0x000ea60000004200 */
[----:B------:R-:W-:Y:S02]  /*a3a0*/  FADD.FTZ R2, R108, R2 ;  /* 0x000000026c027221 */ /* 0x000fe40000010000 */
[----:B------:R-:W-:Y:S02]  /*a3b0*/  FADD.FTZ R0, R153, R0 ;  /* 0x0000000099007221 */ /* 0x000fe40000010000 */
[C---:B------:R-:W-:Y:S01]  /*a3c0*/  HMMA.16816.F32 R44, R72.reuse, R96, R44 ;  /* 0x00000060482c723c */ /* 0x040fe2000000182c */
[----:B------:R-:W3:Y:S03]  /*a3d0*/  LDSM.16.MT88.4 R108, [R200+0x7800] ;  /* 0x00780000c86c783b */ /* 0x000ee60000004200 */
[----:B------:R-:W-:Y:S02]  /*a3e0*/  FADD.FTZ R2, R163, R2 ;  /* 0x00000002a3027221 */ /* 0x000fe40000010000 */
[----:B------:R-:W-:Y:S02]  /*a3f0*/  FADD.FTZ R0, R131, R0 ;  /* 0x0000000083007221 */ /* 0x000fe40000010000 */
[C---:B------:R-:W-:Y:S04]  /*a400*/  HMMA.16816.F32 R48, R72.reuse, R98, R48 ;  /* 0x000000624830723c */ /* 0x040fe80000001830 */
[----:B------:R-:W-:Y:S02]  /*a410*/  FADD.FTZ R2, R246, R2 ;  /* 0x00000002f6027221 */ /* 0x000fe40000010000 */
[----:B------:R-:W-:Y:S02]  /*a420*/  FADD.FTZ R0, R130, R0 ;  /* 0x0000000082007221 */ /* 0x000fe40000010000 */
[C---:B-1----:R-:W-:Y:S04]  /*a430*/  HMMA.16816.F32 R52, R72.reuse, R76, R52 ;  /* 0x0000004c4834723c */ /* 0x042fe80000001834 */
[----:B------:R-:W-:Y:S02]  /*a440*/  FADD.FTZ R2, R245, R2 ;  /* 0x00000002f5027221 */ /* 0x000fe40000010000 */
[----:B------:R-:W-:Y:S02]  /*a450*/  FADD.FTZ R0, R128, R0 ;  /* 0x0000000080007221 */ /* 0x000fe40000010000 */
[C---:B------:R-:W-:Y:S04]  /*a460*/  HMMA.16816.F32 R56, R72.reuse, R78, R56 ;  /* 0x0000004e4838723c */ /* 0x040fe80000001838 */
[----:B------:R-:W-:Y:S02]  /*a470*/  FADD.FTZ R2, R117, R2 ;  /* 0x0000000275027221 */ /* 0x000fe40000010000 */
[----:B------:R-:W1:Y:S01]  /*a480*/  LDSM.16.MT88.4 R116, [R204+0x7800] ;  /* 0x00780000cc74783b */ /* 0x000e620000004200 */
[----:B------:R-:W-:Y:S01]  /*a490*/  FADD.FTZ R0, R139, R0 ;  /* 0x000000008b007221 */ /* 0x000fe20000010000 */
[C---:B------:R-:W-:Y:S04]  /*a4a0*/  HMMA.16816.F32 R60, R72.reuse, R80, R60 ;  /* 0x00000050483c723c */ /* 0x040fe8000000183c */
[----:B------:R-:W-:Y:S02]  /*a4b0*/  FADD.FTZ R2, R242, R2 ;  /* 0x00000002f2027221 */ /* 0x000fe40000010000 */
[----:B------:R-:W-:Y:S02]  /*a4c0*/  FADD.FTZ R3, R3, R0 ;  /* 0x0000000003037221 */ /* 0x000fe40000010000 */
[----:B------:R-:W-:Y:S04]  /*a4d0*/  HMMA.16816.F32 R64, R72, R82, R64 ;  /* 0x000000524840723c */ /* 0x000fe80000001840 */
[----:B------:R-:W-:Y:S02]  /*a4e0*/  FADD.FTZ R2, R234, R2 ;  /* 0x00000002ea027221 */ /* 0x000fe40000010000 */
[----:B------:R-:W-:Y:S02]  /*a4f0*/  FADD.FTZ R3, R136, R3 ;  /* 0x0000000388037221 */ /* 0x000fe40000010000 */
[C---:B--2---:R-:W-:Y:S01]  /*a500*/  HMMA.16816.F32 R72, R132.reuse, R84, R4 ;  /* 0x000000548448723c */ /* 0x044fe20000001804 */
[----:B------:R-:W-:Y:S04]  /*a510*/  LDSM.16.MT88.4 R4, [R206+0x7800] ;  /* 0x00780000ce04783b */ /* 0x000fe80000004200 */
[----:B------:R-:W-:Y:S03]  /*a520*/  FADD.FTZ R2, R127, R2 ;  /* 0x000000027f027221 */ /* 0x000fe60000010000 */
[C---:B------:R-:W-:Y:S01]  /*a530*/  HMMA.16816.F32 R76, R132.reuse, R86, R8 ;  /* 0x00000056844c723c */ /* 0x040fe20000001808 */
[----:B------:R-:W2:Y:S03]  /*a540*/  LDL R8, [R1+0x4] ;  /* 0x0000040001087983 */ /* 0x000ea60000100800 */
[----:B------:R-:W-:Y:S02]  /*a550*/  FADD.FTZ R2, R124, R2 ;  /* 0x000000027c027221 */ /* 0x000fe40000010000 */
[----:B------:R-:W4:Y:S02]  /*a560*/  LDSM.16.MT88.4 R124, [R203+0x7800] ;  /* 0x00780000cb7c783b */ /* 0x000f240000004200 */
[C---:B------:R-:W-:Y:S04]  /*a570*/  HMMA.16816.F32 R80, R132.reuse, R88, R12 ;  /* 0x000000588450723c */ /* 0x040fe8000000180c */
[----:B------:R-:W-:Y:S04]  /*a580*/  FADD.FTZ R2, R188, R2 ;  /* 0x00000002bc027221 */ /* 0x000fe80000010000 */
        /* <DEDUP_REMOVED lines=10> */
[C---:B---3--:R-:W-:Y:S04]  /*a630*/  HMMA.16816.F32 R104, R132.reuse, R108, R36 ;  /* 0x0000006c8468723c */ /* 0x048fe80000001824 */
[----:B------:R-:W-:Y:S04]  /*a640*/  FADD.FTZ R2, R158, R2 ;  /* 0x000000029e027221 */ /* 0x000fe80000010000 */
[C---:B------:R-:W-:Y:S04]  /*a650*/  HMMA.16816.F32 R108, R132.reuse, R110, R40 ;  /* 0x0000006e846c723c */ /* 0x040fe80000001828 */
[----:B------:R-:W-:Y:S04]  /*a660*/  FADD.FTZ R2, R156, R2 ;  /* 0x000000029c027221 */ /* 0x000fe80000010000 */
[C---:B-1----:R-:W-:Y:S04]  /*a670*/  HMMA.16816.F32 R112, R132.reuse, R116, R44 ;  /* 0x000000748470723c */ /* 0x042fe8000000182c */
[----:B------:R-:W-:Y:S04]  /*a680*/  FADD.FTZ R2, R155, R2 ;  /* 0x000000029b027221 */ /* 0x000fe80000010000 */
[C---:B------:R-:W-:Y:S04]  /*a690*/  HMMA.16816.F32 R116, R132.reuse, R118, R48 ;  /* 0x000000768474723c */ /* 0x040fe80000001830 */
[----:B------:R-:W-:Y:S04]  /*a6a0*/  FADD.FTZ R2, R121, R2 ;  /* 0x0000000279027221 */ /* 0x000fe80000010000 */
[C---:B----4-:R-:W-:Y:S04]  /*a6b0*/  HMMA.16816.F32 R120, R132.reuse, R124, R52 ;  /* 0x0000007c8478723c */ /* 0x050fe80000001834 */
[----:B------:R-:W-:Y:S04]  /*a6c0*/  FADD.FTZ R2, R154, R2 ;  /* 0x000000029a027221 */ /* 0x000fe80000010000 */
[C---:B------:R-:W-:Y:S04]  /*a6d0*/  HMMA.16816.F32 R124, R132.reuse, R126, R56 ;  /* 0x0000007e847c723c */ /* 0x040fe80000001838 */
[----:B------:R-:W-:Y:S04]  /*a6e0*/  FADD.FTZ R2, R152, R2 ;  /* 0x0000000298027221 */ /* 0x000fe80000010000 */
[----:B------:R-:W-:Y:S04]  /*a6f0*/  FADD.FTZ R2, R151, R2 ;  /* 0x0000000297027221 */ /* 0x000fe80000010000 */
[----:B------:R-:W-:Y:S02]  /*a700*/  FADD.FTZ R2, R129, R2 ;  /* 0x0000000281027221 */ /* 0x000fe40000010000 */
[C---:B------:R-:W-:Y:S03]  /*a710*/  HMMA.16816.F32 R128, R132.reuse, R4, R60 ;  /* 0x000000048480723c */ /* 0x040fe6000000183c */
[----:B------:R-:W-:Y:S04]  /*a720*/  FADD.FTZ R2, R150, R2 ;  /* 0x0000000296027221 */ /* 0x000fe80000010000 */
[----:B------:R-:W-:Y:S01]  /*a730*/  FADD.FTZ R2, R138, R2 ;  /* 0x000000028a027221 */ /* 0x000fe20000010000 */
[----:B------:R-:W-:Y:S04]  /*a740*/  HMMA.16816.F32 R132, R132, R6, R64 ;  /* 0x000000068484723c */ /* 0x000fe80000001840 */
[----:B------:R-:W-:Y:S04]  /*a750*/  FADD.FTZ R0, R137, R2 ;  /* 0x0000000289007221 */ /* 0x000fe80000010000 */
[----:B------:R-:W-:Y:S04]  /*a760*/  FADD.FTZ R2, R71, R0 ;  /* 0x0000000047027221 */ /* 0x000fe80000010000 */
[----:B------:R-:W-:Y:S02]  /*a770*/  FADD.FTZ R2, R149, R2 ;  /* 0x0000000295027221 */ /* 0x000fe40000010000 */
[----:B------:R-:W-:Y:S01]  /*a780*/  FADD.FTZ R0, R70, R3 ;  /* 0x0000000346007221 */ /* 0x000fe20000010000 */
[----:B------:R-:W-:Y:S02]  /*a790*/  MOV R70, R68 ;  /* 0x0000004400467202 */ /* 0x000fe40000000f00 */
[----:B------:R1:W-:Y:S01]  /*a7a0*/  STL [R1+0xc], R2 ;  /* 0x00000c0201007387 */ /* 0x0003e20000100800 */
[----:B------:R-:W-:Y:S01]  /*a7b0*/  FADD.FTZ R0, R148, R0 ;  /* 0x0000000094007221 */ /* 0x000fe20000010000 */
[----:B------:R-:W-:Y:S04]  /*a7c0*/  MOV R3, R69 ;  /* 0x0000004500037202 */ /* 0x000fe80000000f00 */
[----:B------:R1:W-:Y:S01]  /*a7d0*/  STL [R1+0x10], R0 ;  /* 0x0000100001007387 */ /* 0x0003e20000100800 */
[----:B--2---:R-:W-:Y:S01]  /*a7e0*/  ISETP.GT.AND P0, PT, R229, R8, PT ;  /* 0x00000008e500720c */ /* 0x004fe20003f04270 */
[----:B------:R-:W-:Y:S11]  /*a7f0*/  IMAD.MOV.U32 R229, RZ, RZ, R230 ;  /* 0x000000ffffe57224 */ /* 0x000ff600078e00e6 */
[----:B------:R-:W-:Y:S01]  /*a800*/  @!UPT UIADD3 URZ, URZ, URZ, URZ ;  /* 0x0000003f3f3ff290 */ /* 0x000fe2000fffe03f */
[----:B-1----:R-:W-:-:S05]  /*a810*/  @P0 BRA `(.L_x_71) ;  /* 0xffffb77000000947 */ /* 0x002fca000383ffff */
.L_x_70:
[----:B-1----:R-:W2:Y:S02]  /*a820*/  LDL R0, [R1+0x8] ;  /* 0x0000080001007983 */ /* 0x002ea40000100800 */
[----:B--2---:R-:W-:-:S13]  /*a830*/  ISETP.GE.AND P0, PT, R230, R0, PT ;  /* 0x00000000e600720c */ /* 0x004fda0003f06270 */
[----:B------:R-:W-:Y:S05]  /*a840*/  @!P0 BRA `(.L_x_72) ;  /* 0x00003f8000008947 */ /* 0x000fea0003800000 */
[----:B------:R-:W-:Y:S02]  /*a850*/  MOV R71, R68 ;  /* 0x0000004400477202 */ /* 0x000fe40000000f00 */
[----:B------:R-:W-:Y:S02]  /*a860*/  MOV R70, R69 ;  /* 0x0000004500467202 */ /* 0x000fe40000000f00 */
.L_x_73:
[----:B------:R-:W2:Y:S01]  /*a870*/  LDL.64 R162, [R1+0x20] ;  /* 0x0000200001a27983 */ /* 0x000ea20000100a00 */
[----:B------:R-:W-:Y:S04]  /*a880*/  DEPBAR.LE SB0, 0x0 ;  /* 0x000080000000791a */ /* 0x000fe80000000000 */
[----:B------:R-:W-:Y:S01]  /*a890*/  WARPSYNC 0xffffffff ;  /* 0xffffffff00007948 */ /* 0x000fe20003800000 */
[----:B------:R-:W3:Y:S01]  /*a8a0*/  LDL R164, [R1+0x2c] ;  /* 0x00002c0001a47983 */ /* 0x000ee20000100800 */
[----:B-1----:R-:W-:Y:S01]  /*a8b0*/  SHF.R.S32.HI R0, RZ, 0x1f, R230 ;  /* 0x0000001fff007819 */ /* 0x002fe200000114e6 */
[----:B------:R-:W-:Y:S01]  /*a8c0*/  IMAD.WIDE.U32 R68, R230, c[0x0][0x208], RZ ;  /* 0x00008200e6447a25 */ /* 0x000fe200078e00ff */
[----:B------:R-:W-:Y:S01]  /*a8d0*/  MOV R229, 0x6 ;  /* 0x0000000600e57802 */ /* 0x000fe20000000f00 */
[----:B------:R-:W-:Y:S02]  /*a8e0*/  BAR.SYNC.DEFER_BLOCKING 0x0 ;  /* 0x0000000000007b1d */ /* 0x000fe40000010000 */
[----:B------:R-:W-:Y:S01]  /*a8f0*/  IMAD R0, R0, c[0x0][0x208], RZ ;  /* 0x0000820000007a24 */ /* 0x000fe200078e02ff */
[----:B------:R-:W-:Y:S03]  /*a900*/  SHF.L.U32 R3, R68, 0x7, RZ ;  /* 0x0000000744037819 */ /* 0x000fe600000006ff */
[----:B------:R-:W-:Y:S05]  /*a910*/  IMAD R0, R230, c[0x0][0x20c], R0 ;  /* 0x00008300e6007a24 */ /* 0x000fea00078e0200 */
[----:B------:R-:W-:Y:S04]  /*a920*/  IADD3 R0, R69, R0, RZ ;  /* 0x0000000045007210 */ /* 0x000fe80007ffe0ff */
[----:B------:R-:W-:Y:S01]  /*a930*/  SHF.L.U64.HI R0, R68, 0x7, R0 ;  /* 0x0000000744007819 */ /* 0x000fe20000010200 */
[----:B------:R-:W1:Y:S08]  /*a940*/  LDSM.16.M88.4 R8, [R201] ;  /* 0x00000000c908783b */ /* 0x000e700000000200 */
        /* <DEDUP_REMOVED lines=16> */
[C---:B------:R-:W-:Y:S07]  /*aa50*/  HMMA.16816.F32 R28, R140.reuse, R32, RZ ;  /* 0x000000208c1c723c */ /* 0x040fee00000018ff */
[----:B------:R-:W4:Y:S01]  /*aa60*/  LDSM.16.M88.4 R156, [R220] ;  /* 0x00000000dc9c783b */ /* 0x000f220000000200 */
[C---:B------:R-:W-:Y:S08]  /*aa70*/  HMMA.16816.F32 R32, R140.reuse, R34, RZ ;  /* 0x000000228c20723c */ /* 0x040ff000000018ff */
[C---:B------:R-:W-:Y:S08]  /*aa80*/  HMMA.16816.F32 R36, R140.reuse, R40, RZ ;  /* 0x000000288c24723c */ /* 0x040ff000000018ff */
[C---:B------:R-:W-:Y:S08]  /*aa90*/  HMMA.16816.F32 R40, R140.reuse, R42, RZ ;  /* 0x0000002a8c28723c */ /* 0x040ff000000018ff */
[C---:B-1----:R-:W-:Y:S08]  /*aaa0*/  HMMA.16816.F32 R44, R140.reuse, R48, RZ ;  /* 0x000000308c2c723c */ /* 0x042ff000000018ff */
[C---:B------:R-:W-:Y:S08]  /*aab0*/  HMMA.16816.F32 R48, R140.reuse, R50, RZ ;  /* 0x000000328c30723c */ /* 0x040ff000000018ff */
[C---:B------:R-:W-:Y:S08]  /*aac0*/  HMMA.16816.F32 R52, R140.reuse, R56, RZ ;  /* 0x000000388c34723c */ /* 0x040ff000000018ff */
[C---:B------:R-:W-:Y:S08]  /*aad0*/  HMMA.16816.F32 R56, R140.reuse, R58, RZ ;  /* 0x0000003a8c38723c */ /* 0x040ff000000018ff */
[C---:B----4-:R-:W-:Y:S08]  /*aae0*/  HMMA.16816.F32 R60, R140.reuse, R64, RZ ;  /* 0x000000408c3c723c */ /* 0x050ff000000018ff */
[----:B------:R-:W-:Y:S08]  /*aaf0*/  HMMA.16816.F32 R64, R140, R66, RZ ;  /* 0x000000428c40723c */ /* 0x000ff000000018ff */
[C---:B------:R-:W-:Y:S08]  /*ab00*/  HMMA.16816.F32 R4, R144.reuse, R136, R4 ;  /* 0x000000889004723c */ /* 0x040ff00000001804 */
[C---:B------:R-:W-:Y:S01]  /*ab10*/  HMMA.16816.F32 R8, R144.reuse, R138, R8 ;  /* 0x0000008a9008723c */ /* 0x040fe20000001808 */
[----:B------:R-:W1:Y:S07]  /*ab20*/  LDSM.16.M88.4 R136, [R219] ;  /* 0x00000000db88783b */ /* 0x000e6e0000000200 */
[C---:B-----5:R-:W-:Y:S08]  /*ab30*/  HMMA.16816.F32 R12, R144.reuse, R148, R12 ;  /* 0x00000094900c723c */ /* 0x060ff0000000180c */
[C---:B------:R-:W-:Y:S01]  /*ab40*/  HMMA.16816.F32 R16, R144.reuse, R150, R16 ;  /* 0x000000969010723c */ /* 0x040fe20000001810 */
[----:B------:R-:W4:Y:S07]  /*ab50*/  LDSM.16.M88.4 R148, [R218] ;  /* 0x00000000da94783b */ /* 0x000f2e0000000200 */
[C---:B------:R-:W-:Y:S08]  /*ab60*/  HMMA.16816.F32 R20, R144.reuse, R152, R20 ;  /* 0x000000989014723c */ /* 0x040ff00000001814 */
[C---:B------:R-:W-:Y:S01]  /*ab70*/  HMMA.16816.F32 R24, R144.reuse, R154, R24 ;  /* 0x0000009a9018723c */ /* 0x040fe20000001818 */
[----:B------:R-:W5:Y:S07]  /*ab80*/  LDSM.16.M88.4 R152, [R217] ;  /* 0x00000000d998783b */ /* 0x000f6e0000000200 */
[C---:B------:R-:W-:Y:S07]  /*ab90*/  HMMA.16816.F32 R28, R144.reuse, R156, R28 ;  /* 0x0000009c901c723c */ /* 0x040fee000000181c */
[----:B------:R-:W-:Y:S01]  /*aba0*/  MOV R156, c[0x0][0x208] ;  /* 0x00008200009c7a02 */ /* 0x000fe20000000f00 */
[C---:B------:R-:W-:Y:S04]  /*abb0*/  HMMA.16816.F32 R32, R144.reuse, R158, R32 ;  /* 0x0000009e9020723c */ /* 0x040fe80000001820 */
[----:B------:R-:W-:Y:S04]  /*abc0*/  SHF.L.U32 R69, R156, 0x6, RZ ;  /* 0x000000069c457819 */ /* 0x000fe800000006ff */
[C---:B-1----:R-:W-:Y:S08]  /*abd0*/  HMMA.16816.F32 R36, R144.reuse, R136, R36 ;  /* 0x000000889024723c */ /* 0x042ff00000001824 */
[C---:B------:R-:W-:Y:S08]  /*abe0*/  HMMA.16816.F32 R40, R144.reuse, R138, R40 ;  /* 0x0000008a9028723c */ /* 0x040ff00000001828 */
[C---:B----4-:R-:W-:Y:S08]  /*abf0*/  HMMA.16816.F32 R44, R144.reuse, R148, R44 ;  /* 0x00000094902c723c */ /* 0x050ff0000000182c */
[C---:B------:R-:W-:Y:S08]  /*ac00*/  HMMA.16816.F32 R48, R144.reuse, R150, R48 ;  /* 0x000000969030723c */ /* 0x040ff00000001830 */
[C---:B-----5:R-:W-:Y:S04]  /*ac10*/  HMMA.16816.F32 R52, R144.reuse, R152, R52 ;  /* 0x000000989034723c */ /* 0x060fe80000001834 */
[C---:B--2---:R-:W-:Y:S04]  /*ac20*/  IADD3 R2, P1, R3.reuse, R162, RZ ;  /* 0x000000a203027210 */ /* 0x044fe80007f3e0ff */
[C---:B------:R-:W-:Y:S04]  /*ac30*/  HMMA.16816.F32 R56, R144.reuse, R154, R56 ;  /* 0x0000009a9038723c */ /* 0x040fe80000001838 */
[----:B---3--:R-:W-:Y:S02]  /*ac40*/  IADD3.X R68, R0, R164, RZ, P1, !PT ;  /* 0x000000a400447210 */ /* 0x008fe40000ffe4ff */
[----:B------:R-:W-:Y:S02]  /*ac50*/  LEA R160, P0, R2, c[0x0][0x1f8], 0x1 ;  /* 0x00007e0002a07a11 */ /* 0x000fe400078008ff */
[----:B------:R-:W-:Y:S04]  /*ac60*/  IADD3 R3, P2, P1, R3, 0x40, R162 ;  /* 0x0000004003037810 */ /* 0x000fe8000795e0a2 */
[----:B------:R-:W-:Y:S02]  /*ac70*/  IADD3.X R0, R0, RZ, R164, P2, P1 ;  /* 0x000000ff00007210 */ /* 0x000fe400017e24a4 */
[----:B------:R-:W-:Y:S02]  /*ac80*/  LEA.HI.X R161, R2, c[0x0][0x1fc], R68, 0x1, P0 ;  /* 0x00007f0002a17a11 */ /* 0x000fe400000f0c44 */
[C---:B------:R-:W-:Y:S02]  /*ac90*/  LEA R162, P0, R3.reuse, c[0x0][0x1f8], 0x1 ;  /* 0x00007e0003a27a11 */ /* 0x040fe400078008ff */
[----:B------:R-:W-:Y:S02]  /*aca0*/  IADD3 R2, P1, R160, R69, RZ ;  /* 0x00000045a0027210 */ /* 0x000fe40007f3e0ff */
[----:B------:R-:W-:Y:S02]  /*acb0*/  LEA.HI.X R163, R3, c[0x0][0x1fc], R0, 0x1, P0 ;  /* 0x00007f0003a37a11 */ /* 0x000fe400000f0c00 */
[----:B------:R-:W-:Y:S02]  /*acc0*/  SHF.L.U64.HI R0, R156, R229, c[0x0][0x20c] ;  /* 0x000083009c007619 */ /* 0x000fe400000102e5 */
[----:B------:R-:W1:Y:S01]  /*acd0*/  LDSM.16.M88.4 R156, [R216] ;  /* 0x00000000d89c783b */ /* 0x000e620000000200 */
[-C--:B------:R-:W-:Y:S02]  /*ace0*/  IADD3 R68, P0, R2, R69.reuse, RZ ;  /* 0x0000004502447210 */ /* 0x080fe40007f1e0ff */
[-C--:B------:R-:W-:Y:S02]  /*acf0*/  IADD3.X R3, R161, R0.reuse, RZ, P1, !PT ;  /* 0x00000000a1037210 */ /* 0x080fe40000ffe4ff */
[----:B------:R-:W-:Y:S02]  /*ad00*/  IADD3 R136, P1, R68, R69, RZ ;  /* 0x0000004544887210 */ /* 0x000fe40007f3e0ff */
[-C--:B------:R-:W-:Y:S01]  /*ad10*/  IADD3.X R69, R3, R0.reuse, RZ, P0, !PT ;  /* 0x0000000003457210 */ /* 0x080fe200007fe4ff */
[----:B------:R-:W-:Y:S01]  /*ad20*/  @!PT LDS RZ, [RZ] ;  /* 0x00000000fffff984 */ /* 0x000fe20000000800 */
[----:B------:R-:W-:Y:S01]  /*ad30*/  @!PT LDS RZ, [RZ] ;  /* 0x00000000fffff984 */ /* 0x000fe20000000800 */
[----:B------:R-:W-:Y:S01]  /*ad40*/  @!PT LDS RZ, [RZ] ;  /* 0x00000000fffff984 */ /* 0x000fe20000000800 */
[----:B------:R2:W-:Y:S03]  /*ad50*/  LDGSTS.E.BYPASS.LTC128B.128 [R228+0x100], [R160.64], !P6 ;  /* 0x00100000a0e47fae */ /* 0x0005e6000f101d46 */
[----:B------:R-:W-:Y:S05]  /*ad60*/  IADD3.X R137, R69, R0, RZ, P1, !PT ;  /* 0x0000000045897210 */ /* 0x000fea0000ffe4ff */
[----:B------:R2:W-:Y:S08]  /*ad70*/  LDGSTS.E.BYPASS.LTC128B.128 [R228+0x4100], [R162.64], !P5 ;  /* 0x04100000a2e47fae */ /* 0x0005f0000e901d46 */
[----:B------:R3:W-:Y:S08]  /*ad80*/  LDGSTS.E.BYPASS.LTC128B.128 [R228+0x1100], [R2.64], !P6 ;  /* 0x0110000002e47fae */ /* 0x0007f0000f101d46 */
[----:B------:R3:W-:Y:S01]  /*ad90*/  LDGSTS.E.BYPASS.LTC128B.128 [R228+0x5100], [R2.64+0x80], !P5 ;  /* 0x0510008002e47fae */ /* 0x0007e2000e901d46 */
[C---:B-1----:R-:W-:Y:S07]  /*ada0*/  HMMA.16816.F32 R60, R144.reuse, R156, R60 ;  /* 0x0000009c903c723c */ /* 0x042fee000000183c */
[----:B------:R1:W-:Y:S01]  /*adb0*/  LDGSTS.E.BYPASS.LTC128B.128 [R228+0x2100], [R68.64], !P6 ;  /* 0x0210000044e47fae */ /* 0x0003e2000f101d46 */
[----:B------:R-:W-:Y:S07]  /*adc0*/  HMMA.16816.F32 R64, R144, R158, R64 ;  /* 0x0000009e9040723c */ /* 0x000fee0000001840 */
[----:B------:R1:W-:Y:S08]  /*add0*/  LDGSTS.E.BYPASS.LTC128B.128 [R228+0x6100], [R68.64+0x80], !P5 ;  /* 0x0610008044e47fae */ /* 0x0003f0000e901d46 */
[----:B------:R4:W-:Y:S08]  /*ade0*/  LDGSTS.E.BYPASS.LTC128B.128 [R228+0x3100], [R136.64], !P6 ;  /* 0x0310000088e47fae */ /* 0x0009f0000f101d46 */
[----:B------:R4:W-:Y:S08]  /*adf0*/  LDGSTS.E.BYPASS.LTC128B.128 [R228+0x7100], [R136.64+0x80], !P5 ;  /* 0x0710008088e47fae */ /* 0x0009f0000e901d46 */
[----:B------:R-:W-:Y:S08]  /*ae00*/  LDSM.16.M88.4 R148, [R205+0x800] ;  /* 0x00080000cd94783b */ /* 0x000ff00000000200 */
[----:B--2---:R-:W-:Y:S08]  /*ae10*/  LDSM.16.M88.4 R160, [R205+0x1000] ;  /* 0x00100000cda0783b */ /* 0x004ff00000000200 */
[----:B------:R-:W-:Y:S08]  /*ae20*/  LDSM.16.M88.4 R164, [R205+0x1800] ;  /* 0x00180000cda4783b */ /* 0x000ff00000000200 */
[----:B----4-:R-:W2:Y:S08]  /*ae30*/  LDSM.16.M88.4 R136, [R205] ;  /* 0x00000000cd88783b */ /* 0x010eb00000000200 */
[----:B------:R-:W0:Y:S08]  /*ae40*/  LDGDEPBAR ;  /* 0x00000000000079af */ /* 0x000e300000000000 */
[----:B------:R-:W4:Y:S08]  /*ae50*/  LDSM.16.M88.4 R180, [R205+0x2000] ;  /* 0x00200000cdb4783b */ /* 0x000f300000000200 */
[----:B------:R-:W5:Y:S08]  /*ae60*/  LDSM.16.M88.4 R188, [R205+0x2800] ;  /* 0x00280000cdbc783b */ /* 0x000f700000000200 */
[----:B------:R-:W1:Y:S01]  /*ae70*/  LDSM.16.M88.4 R152, [R205+0x3000] ;  /* 0x00300000cd98783b */ /* 0x000e620000000200 */
[C---:B--2---:R-:W-:Y:S07]  /*ae80*/  HMMA.16816.F32 R4, R168.reuse, R136, R4 ;  /* 0x00000088a804723c */ /* 0x044fee0000001804 */
[----:B------:R-:W2:Y:S01]  /*ae90*/  LDSM.16.M88.4 R156, [R205+0x3800] ;  /* 0x00380000cd9c783b */ /* 0x000ea20000000200 */
[C---:B------:R-:W-:Y:S07]  /*aea0*/  HMMA.16816.F32 R8, R168.reuse, R138, R8 ;  /* 0x0000008aa808723c */ /* 0x040fee0000001808 */
[----:B------:R-:W1:Y:S01]  /*aeb0*/  LDSM.16.M88.4 R136, [R202] ;  /* 0x00000000ca88783b */ /* 0x000e620000000200 */
[C---:B------:R-:W-:Y:S08]  /*aec0*/  HMMA.16816.F32 R12, R168.reuse, R148, R12 ;  /* 0x00000094a80c723c */ /* 0x040ff0000000180c */
[C---:B------:R-:W-:Y:S01]  /*aed0*/  HMMA.16816.F32 R16, R168.reuse, R150, R16 ;  /* 0x00000096a810723c */ /* 0x040fe20000001810 */
[----:B------:R-:W1:Y:S07]  /*aee0*/  LDSM.16.M88.4 R148, [R202+0x800] ;  /* 0x00080000ca94783b */ /* 0x000e6e0000000200 */
[C---:B------:R-:W-:Y:S08]  /*aef0*/  HMMA.16816.F32 R20, R168.reuse, R160, R20 ;  /* 0x000000a0a814723c */ /* 0x040ff00000001814 */
[C---:B------:R-:W-:Y:S01]  /*af00*/  HMMA.16816.F32 R24, R168.reuse, R162, R24 ;  /* 0x000000a2a818723c */ /* 0x040fe20000001818 */
[----:B------:R-:W-:Y:S07]  /*af10*/  LDSM.16.M88.4 R160, [R202+0x1800] ;  /* 0x00180000caa0783b */ /* 0x000fee0000000200 */
[C---:B------:R-:W-:Y:S08]  /*af20*/  HMMA.16816.F32 R28, R168.reuse, R164, R28 ;  /* 0x000000a4a81c723c */ /* 0x040ff0000000181c */
[C---:B------:R-:W-:Y:S01]  /*af30*/  HMMA.16816.F32 R32, R168.reuse, R166, R32 ;  /* 0x000000a6a820723c */ /* 0x040fe20000001820 */
[----:B------:R-:W-:Y:S07]  /*af40*/  LDSM.16.M88.4 R164, [R202+0x2000] ;  /* 0x00200000caa4783b */ /* 0x000fee0000000200 */
[C---:B----4-:R-:W-:Y:S08]  /*af50*/  HMMA.16816.F32 R36, R168.reuse, R180, R36 ;  /* 0x000000b4a824723c */ /* 0x050ff00000001824 */
[C---:B------:R-:W-:Y:S01]  /*af60*/  HMMA.16816.F32 R40, R168.reuse, R182, R40 ;  /* 0x000000b6a828723c */ /* 0x040fe20000001828 */
[----:B------:R-:W-:Y:S07]  /*af70*/  LDSM.16.M88.4 R180, [R202+0x2800] ;  /* 0x00280000cab4783b */ /* 0x000fee0000000200 */
[C---:B-----5:R-:W-:Y:S08]  /*af80*/  HMMA.16816.F32 R44, R168.reuse, R188, R44 ;  /* 0x000000bca82c723c */ /* 0x060ff0000000182c */
[C---:B------:R-:W-:Y:S01]  /*af90*/  HMMA.16816.F32 R48, R168.reuse, R190, R48 ;  /* 0x000000bea830723c */ /* 0x040fe20000001830 */
[----:B------:R-:W-:Y:S07]  /*afa0*/  LDSM.16.M88.4 R188, [R202+0x3000] ;  /* 0x00300000cabc783b */ /* 0x000fee0000000200 */
[C---:B-1----:R-:W-:Y:S08]  /*afb0*/  HMMA.16816.F32 R52, R168.reuse, R152, R52 ;  /* 0x00000098a834723c */ /* 0x042ff00000001834 */
[C---:B------:R-:W-:Y:S01]  /*afc0*/  HMMA.16816.F32 R56, R168.reuse, R154, R56 ;  /* 0x0000009aa838723c */ /* 0x040fe20000001838 */
[----:B------:R-:W1:Y:S07]  /*afd0*/  LDSM.16.M88.4 R152, [R202+0x1000] ;  /* 0x00100000ca98783b */ /* 0x000e6e0000000200 */
[C---:B--2---:R-:W-:Y:S08]  /*afe0*/  HMMA.16816.F32 R60, R168.reuse, R156, R60 ;  /* 0x0000009ca83c723c */ /* 0x044ff0000000183c */
[----:B------:R-:W-:Y:S01]  /*aff0*/  HMMA.16816.F32 R64, R168, R158, R64 ;  /* 0x0000009ea840723c */ /* 0x000fe20000001840 */
[----:B------:R-:W2:Y:S07]  /*b000*/  LDSM.16.M88.4 R156, [R202+0x3800] ;  /* 0x00380000ca9c783b */ /* 0x000eae0000000200 */
[C---:B------:R-:W-:Y:S08]  /*b010*/  HMMA.16816.F32 R4, R172.reuse, R136, R4 ;  /* 0x00000088ac04723c */ /* 0x040ff00000001804 */
[C---:B------:R-:W-:Y:S01]  /*b020*/  HMMA.16816.F32 R8, R172.reuse, R138, R8 ;  /* 0x0000008aac08723c */ /* 0x040fe20000001808 */
[----:B------:R-:W4:Y:S07]  /*b030*/  LDSM.16.M88.4 R136, [R201+0x4000] ;  /* 0x00400000c988783b */ /* 0x000f2e0000000200 */
[C---:B------:R-:W-:Y:S08]  /*b040*/  HMMA.16816.F32 R12, R172.reuse, R148, R12 ;  /* 0x00000094ac0c723c */ /* 0x040ff0000000180c */
[C---:B------:R-:W-:Y:S01]  /*b050*/  HMMA.16816.F32 R16, R172.reuse, R150, R16 ;  /* 0x00000096ac10723c */ /* 0x040fe20000001810 */
[----:B------:R-:W5:Y:S07]  /*b060*/  LDSM.16.M88.4 R148, [R201+0x4800] ;  /* 0x00480000c994783b */ /* 0x000f6e0000000200 */
[C---:B-1----:R-:W-:Y:S08]  /*b070*/  HMMA.16816.F32 R20, R172.reuse, R152, R20 ;  /* 0x00000098ac14723c */ /* 0x042ff00000001814 */
[C---:B------:R-:W-:Y:S01]  /*b080*/  HMMA.16816.F32 R24, R172.reuse, R154, R24 ;  /* 0x0000009aac18723c */ /* 0x040fe20000001818 */
[----:B------:R-:W1:Y:S07]  /*b090*/  LDSM.16.M88.4 R152, [R201+0x5000] ;  /* 0x00500000c998783b */ /* 0x000e6e0000000200 */
        /* <DEDUP_REMOVED lines=12> */
[C---:B--2---:R-:W-:Y:S08]  /*b160*/  HMMA.16816.F32 R60, R172.reuse, R156, R60 ;  /* 0x0000009cac3c723c */ /* 0x044ff0000000183c */
[----:B------:R-:W-:Y:S01]  /*b170*/  HMMA.16816.F32 R64, R172, R158, R64 ;  /* 0x0000009eac40723c */ /* 0x000fe20000001840 */
[----:B------:R-:W2:Y:S07]  /*b180*/  LDSM.16.M88.4 R156, [R201+0x7800] ;  /* 0x00780000c99c783b */ /* 0x000eae0000000200 */
[C---:B----4-:R-:W-:Y:S08]  /*b190*/  HMMA.16816.F32 R4, R176.reuse, R136, R4 ;  /* 0x00000088b004723c */ /* 0x050ff00000001804 */
[C---:B------:R-:W-:Y:S01]  /*b1a0*/  HMMA.16816.F32 R8, R176.reuse, R138, R8 ;  /* 0x0000008ab008723c */ /* 0x040fe20000001808 */
[----:B------:R-:W4:Y:S07]  /*b1b0*/  LDSM.16.M88.4 R136, [R215] ;  /* 0x00000000d788783b */ /* 0x000f2e0000000200 */
[C---:B-----5:R-:W-:Y:S08]  /*b1c0*/  HMMA.16816.F32 R12, R176.reuse, R148, R12 ;  /* 0x00000094b00c723c */ /* 0x060ff0000000180c */
[C---:B------:R-:W-:Y:S01]  /*b1d0*/  HMMA.16816.F32 R16, R176.reuse, R150, R16 ;  /* 0x00000096b010723c */ /* 0x040fe20000001810 */
[----:B------:R-:W5:Y:S07]  /*b1e0*/  LDSM.16.M88.4 R148, [R214] ;  /* 0x00000000d694783b */ /* 0x000f6e0000000200 */
[C---:B-1----:R-:W-:Y:S08]  /*b1f0*/  HMMA.16816.F32 R20, R176.reuse, R152, R20 ;  /* 0x00000098b014723c */ /* 0x042ff00000001814 */
[C---:B------:R-:W-:Y:S01]  /*b200*/  HMMA.16816.F32 R24, R176.reuse, R154, R24 ;  /* 0x0000009ab018723c */ /* 0x040fe20000001818 */
[----:B------:R-:W1:Y:S07]  /*b210*/  LDSM.16.M88.4 R152, [R213] ;  /* 0x00000000d598783b */ /* 0x000e6e0000000200 */
[C---:B------:R-:W-:Y:S08]  /*b220*/  HMMA.16816.F32 R28, R176.reuse, R160, R28 ;  /* 0x000000a0b01c723c */ /* 0x040ff0000000181c */
[C---:B------:R-:W-:Y:S01]  /*b230*/  HMMA.16816.F32 R32, R176.reuse, R162, R32 ;  /* 0x000000a2b020723c */ /* 0x040fe20000001820 */
[----:B------:R-:W-:Y:S07]  /*b240*/  LDSM.16.M88.4 R160, [R211] ;  /* 0x00000000d3a0783b */ /* 0x000fee0000000200 */
        /* <DEDUP_REMOVED lines=9> */
[C---:B--2---:R-:W-:Y:S08]  /*b2e0*/  HMMA.16816.F32 R60, R176.reuse, R156, R60 ;  /* 0x0000009cb03c723c */ /* 0x044ff0000000183c */
[----:B------:R-:W-:Y:S01]  /*b2f0*/  HMMA.16816.F32 R64, R176, R158, R64 ;  /* 0x0000009eb040723c */ /* 0x000fe20000001840 */
[----:B------:R-:W2:Y:S07]  /*b300*/  LDSM.16.M88.4 R156, [R212] ;  /* 0x00000000d49c783b */ /* 0x000eae0000000200 */
[C---:B----4-:R-:W-:Y:S08]  /*b310*/  HMMA.16816.F32 R4, R184.reuse, R136, R4 ;  /* 0x00000088b804723c */ /* 0x050ff00000001804 */
[C---:B------:R-:W-:Y:S01]  /*b320*/  HMMA.16816.F32 R8, R184.reuse, R138, R8 ;  /* 0x0000008ab808723c */ /* 0x040fe20000001808 */
[----:B------:R-:W4:Y:S07]  /*b330*/  LDSM.16.M88.4 R136, [R205+0x4000] ;  /* 0x00400000cd88783b */ /* 0x000f2e0000000200 */
[C---:B-----5:R-:W-:Y:S08]  /*b340*/  HMMA.16816.F32 R12, R184.reuse, R148, R12 ;  /* 0x00000094b80c723c */ /* 0x060ff0000000180c */
[C---:B------:R-:W-:Y:S01]  /*b350*/  HMMA.16816.F32 R16, R184.reuse, R150, R16 ;  /* 0x00000096b810723c */ /* 0x040fe20000001810 */
[----:B------:R-:W5:Y:S07]  /*b360*/  LDSM.16.M88.4 R148, [R205+0x4800] ;  /* 0x00480000cd94783b */ /* 0x000f6e0000000200 */
        /* <DEDUP_REMOVED lines=21> */
[C---:B-----5:R-:W-:Y:S08]  /*b4c0*/  HMMA.16816.F32 R12, R192.reuse, R148, R12 ;  /* 0x00000094c00c723c */ /* 0x060ff0000000180c */
[C---:B------:R-:W-:Y:S01]  /*b4d0*/  HMMA.16816.F32 R16, R192.reuse, R150, R16 ;  /* 0x00000096c010723c */ /* 0x040fe20000001810 */
[----:B------:R-:W5:Y:S07]  /*b4e0*/  LDSM.16.M88.4 R148, [R202+0x4800] ;  /* 0x00480000ca94783b */ /* 0x000f6e0000000200 */
[C---:B-1----:R-:W-:Y:S08]  /*b4f0*/  HMMA.16816.F32 R20, R192.reuse, R152, R20 ;  /* 0x00000098c014723c */ /* 0x042ff00000001814 */
[C---:B------:R-:W-:Y:S08]  /*b500*/  HMMA.16816.F32 R24, R192.reuse, R154, R24 ;  /* 0x0000009ac018723c */ /* 0x040ff00000001818 */
[C---:B--2---:R-:W-:Y:S08]  /*b510*/  HMMA.16816.F32 R28, R192.reuse, R156, R28 ;  /* 0x0000009cc01c723c */ /* 0x044ff0000000181c */
        /* <DEDUP_REMOVED lines=11> */
[C---:B-----5:R-:W-:Y:S08]  /*b5d0*/  HMMA.16816.F32 R12, R196.reuse, R148, R12 ;  /* 0x00000094c40c723c */ /* 0x060ff0000000180c */
[----:B------:R-:W-:Y:S01]  /*b5e0*/  FMUL.FTZ R4, R4, c[0x0][0x320] ;  /* 0x0000c80004047a20 */ /* 0x000fe20000410000 */
[C---:B------:R-:W-:Y:S03]  /*b5f0*/  HMMA.16816.F32 R16, R196.reuse, R150, R16 ;  /* 0x00000096c410723c */ /* 0x040fe60000001810 */
        /* <DEDUP_REMOVED lines=17> */
[----:B------:R1:W2:Y:S01]  /*b710*/  MUFU.TANH R156, R7 ;  /* 0x00000007009c7308 */ /* 0x0002a20000002400 */
[----:B------:R-:W-:Y:S09]  /*b720*/  FMUL.FTZ R19, R19, c[0x0][0x320] ;  /* 0x0000c80013137a20 */ /* 0x000ff20000410000 */
[----:B------:R-:W-:Y:S01]  /*b730*/  MUFU.TANH R152, R8 ;  /* 0x0000000800987308 */ /* 0x000fe20000002400 */
[----:B---3--:R-:W-:Y:S09]  /*b740*/  FMNMX.FTZ R2, R155, R71, !PT ;  /* 0x000000479b027209 */ /* 0x008ff20007810000 */
[----:B------:R-:W-:Y:S01]  /*b750*/  MUFU.TANH R148, R9 ;  /* 0x0000000900947308 */ /* 0x000fe20000002400 */
[----:B-1----:R-:W1:Y:S01]  /*b760*/  LDSM.16.M88.4 R4, [R202+0x5000] ;  /* 0x00500000ca04783b */ /* 0x002e620000000200 */
[----:B--2---:R-:W-:Y:S08]  /*b770*/  FMNMX.FTZ R2, R156, R2, !PT ;  /* 0x000000029c027209 */ /* 0x004ff00007810000 */
[----:B------:R-:W2:Y:S10]  /*b780*/  MUFU.TANH R149, R10 ;  /* 0x0000000a00957308 */ /* 0x000eb40000002400 */
[----:B------:R3:W4:Y:S10]  /*b790*/  MUFU.TANH R154, R11 ;  /* 0x0000000b009a7308 */ /* 0x0007340000002400 */
[----:B------:R5:W-:Y:S01]  /*b7a0*/  MUFU.TANH R151, R13 ;  /* 0x0000000d00977308 */ /* 0x000be20000002400 */
[----:B--2---:R-:W-:Y:S09]  /*b7b0*/  FMNMX.FTZ R2, R149, R2, !PT ;  /* 0x0000000295027209 */ /* 0x004ff20007810000 */
[----:B------:R-:W-:Y:S01]  /*b7c0*/  MUFU.TANH R150, R12 ;  /* 0x0000000c00967308 */ /* 0x000fe20000002400 */
[----:B---3--:R-:W2:Y:S01]  /*b7d0*/  LDSM.16.M88.4 R8, [R202+0x5800] ;  /* 0x00580000ca08783b */ /* 0x008ea20000000200 */
[C---:B-1----:R-:W-:Y:S03]  /*b7e0*/  HMMA.16816.F32 R20, R196.reuse, R4, R20 ;  /* 0x00000004c414723c */ /* 0x042fe60000001814 */
[----:B----4-:R-:W-:Y:S05]  /*b7f0*/  FMNMX.FTZ R2, R154, R2, !PT ;  /* 0x000000029a027209 */ /* 0x010fea0007810000 */
[----:B------:R-:W1:Y:S01]  /*b800*/  MUFU.TANH R157, R14 ;  /* 0x0000000e009d7308 */ /* 0x000e620000002400 */
[C---:B------:R-:W-:Y:S01]  /*b810*/  HMMA.16816.F32 R24, R196.reuse, R6, R24 ;  /* 0x00000006c418723c */ /* 0x040fe20000001818 */
[----:B------:R-:W3:Y:S08]  /*b820*/  LDSM.16.M88.4 R4, [R202+0x6000] ;  /* 0x00600000ca04783b */ /* 0x000ef00000000200 */
[----:B------:R-:W-:Y:S01]  /*b830*/  MUFU.TANH R159, R16 ;  /* 0x00000010009f7308 */ /* 0x000fe20000002400 */
[----:B-----5:R-:W4:Y:S05]  /*b840*/  LDL R13, [R1+0x28] ;  /* 0x00002800010d7983 */ /* 0x020f2a0000100800 */
[----:B------:R-:W-:Y:S04]  /*b850*/  FMUL.FTZ R20, R20, c[0x0][0x320] ;  /* 0x0000c80014147a20 */ /* 0x000fe80000410000 */
[----:B------:R-:W5:Y:S01]  /*b860*/  MUFU.TANH R158, R15 ;  /* 0x0000000f009e7308 */ /* 0x000f620000002400 */
[----:B------:R-:W-:Y:S02]  /*b870*/  FMUL.FTZ R21, R21, c[0x0][0x320] ;  /* 0x0000c80015157a20 */ /* 0x000fe40000410000 */
[----:B------:R-:W-:Y:S01]  /*b880*/  FMUL.FTZ R22, R22, c[0x0][0x320] ;  /* 0x0000c80016167a20 */ /* 0x000fe20000410000 */
[----:B-1----:R-:W-:Y:S01]  /*b890*/  FMNMX.FTZ R2, R157, R2, !PT ;  /* 0x000000029d027209 */ /* 0x002fe20007810000 */
[----:B------:R-:W-:Y:S02]  /*b8a0*/  FMUL.FTZ R23, R23, c[0x0][0x320] ;  /* 0x0000c80017177a20 */ /* 0x000fe40000410000 */
[----:B------:R-:W-:Y:S02]  /*b8b0*/  FMUL.FTZ R24, R24, c[0x0][0x320] ;  /* 0x0000c80018187a20 */ /* 0x000fe40000410000 */
[----:B------:R-:W-:Y:S01]  /*b8c0*/  FMUL.FTZ R25, R25, c[0x0][0x320] ;  /* 0x0000c80019197a20 */ /* 0x000fe20000410000 */
[----:B------:R-:W-:Y:S01]  /*b8d0*/  MUFU.TANH R160, R17 ;  /* 0x0000001100a07308 */ /* 0x000fe20000002400 */
[----:B------:R-:W-:Y:S02]  /*b8e0*/  FMUL.FTZ R26, R26, c[0x0][0x320] ;  /* 0x0000c8001a1a7a20 */ /* 0x000fe40000410000 */
[----:B------:R-:W-:Y:S01]  /*b8f0*/  FMUL.FTZ R27, R27, c[0x0][0x320] ;  /* 0x0000c8001b1b7a20 */ /* 0x000fe20000410000 */
[C---:B--2---:R-:W-:Y:S06]  /*b900*/  HMMA.16816.F32 R28, R196.reuse, R8, R28 ;  /* 0x00000008c41c723c */ /* 0x044fec000000181c */
[----:B------:R-:W1:Y:S02]  /*b910*/  MUFU.TANH R167, R18 ;  /* 0x0000001200a77308 */ /* 0x000e640000002400 */
[C---:B------:R-:W-:Y:S01]  /*b920*/  HMMA.16816.F32 R32, R196.reuse, R10, R32 ;  /* 0x0000000ac420723c */ /* 0x040fe20000001820 */
[----:B------:R-:W2:Y:S03]  /*b930*/  LDSM.16.M88.4 R8, [R202+0x6800] ;  /* 0x00680000ca08783b */ /* 0x000ea60000000200 */
[----:B-----5:R-:W-:Y:S04]  /*b940*/  FMNMX.FTZ R2, R158, R2, !PT ;  /* 0x000000029e027209 */ /* 0x020fe80007810000 */
[----:B------:R-:W-:Y:S01]  /*b950*/  MUFU.TANH R181, R20 ;  /* 0x0000001400b57308 */ /* 0x000fe20000002400 */
[C---:B---3--:R-:W-:Y:S07]  /*b960*/  HMMA.16816.F32 R36, R196.reuse, R4, R36 ;  /* 0x00000004c424723c */ /* 0x048fee0000001824 */
[----:B------:R-:W-:Y:S01]  /*b970*/  FMUL.FTZ R28, R28, c[0x0][0x320] ;  /* 0x0000c8001c1c7a20 */ /* 0x000fe20000410000 */
[C---:B------:R-:W-:Y:S01]  /*b980*/  HMMA.16816.F32 R40, R196.reuse, R6, R40 ;  /* 0x00000006c428723c */ /* 0x040fe20000001828 */
[----:B------:R-:W3:Y:S01]  /*b990*/  MUFU.TANH R180, R19 ;  /* 0x0000001300b47308 */ /* 0x000ee20000002400 */
[----:B------:R-:W5:Y:S02]  /*b9a0*/  LDSM.16.M88.4 R4, [R202+0x7000] ;  /* 0x00700000ca04783b */ /* 0x000f640000000200 */
[----:B------:R-:W-:Y:S01]  /*b9b0*/  FMUL.FTZ R29, R29, c[0x0][0x320] ;  /* 0x0000c8001d1d7a20 */ /* 0x000fe20000410000 */
[----:B-1----:R-:W-:Y:S01]  /*b9c0*/  FMNMX.FTZ R2, R167, R2, !PT ;  /* 0x00000002a7027209 */ /* 0x002fe20007810000 */
[----:B------:R-:W-:Y:S02]  /*b9d0*/  FMUL.FTZ R30, R30, c[0x0][0x320] ;  /* 0x0000c8001e1e7a20 */ /* 0x000fe40000410000 */
[----:B------:R-:W-:Y:S03]  /*b9e0*/  FMUL.FTZ R31, R31, c[0x0][0x320] ;  /* 0x0000c8001f1f7a20 */ /* 0x000fe60000410000 */
[----:B------:R-:W-:Y:S01]  /*b9f0*/  MUFU.TANH R182, R21 ;  /* 0x0000001500b67308 */ /* 0x000fe20000002400 */
[----:B------:R-:W-:Y:S02]  /*ba00*/  FMUL.FTZ R33, R33, c[0x0][0x320] ;  /* 0x0000c80021217a20 */ /* 0x000fe40000410000 */
[----:B------:R-:W-:Y:S02]  /*ba10*/  FMUL.FTZ R34, R34, c[0x0][0x320] ;  /* 0x0000c80022227a20 */ /* 0x000fe40000410000 */
[----:B------:R-:W-:Y:S02]  /*ba20*/  FMUL.FTZ R36, R36, c[0x0][0x320] ;  /* 0x0000c80024247a20 */ /* 0x000fe40000410000 */
[----:B------:R-:W-:Y:S02]  /*ba30*/  FMUL.FTZ R37, R37, c[0x0][0x320] ;  /* 0x0000c80025257a20 */ /* 0x000fe40000410000 */
[----:B------:R-:W-:Y:S01]  /*ba40*/  FMUL.FTZ R38, R38, c[0x0][0x320] ;  /* 0x0000c80026267a20 */ /* 0x000fe20000410000 */
[----:B------:R-:W1:Y:S01]  /*ba50*/  MUFU.TANH R183, R22 ;  /* 0x0000001600b77308 */ /* 0x000e620000002400 */
[----:B------:R-:W-:Y:S01]  /*ba60*/  FMUL.FTZ R39, R39, c[0x0][0x320] ;  /* 0x0000c80027277a20 */ /* 0x000fe20000410000 */
[C---:B--2---:R-:W-:Y:S03]  /*ba70*/  HMMA.16816.F32 R44, R196.reuse, R8, R44 ;  /* 0x00000008c42c723c */ /* 0x044fe6000000182c */
[----:B------:R-:W-:Y:S01]  /*ba80*/  FMUL.FTZ R42, R42, c[0x0][0x320] ;  /* 0x0000c8002a2a7a20 */ /* 0x000fe20000410000 */
[----:B---3--:R-:W-:Y:S01]  /*ba90*/  FMNMX.FTZ R2, R180, R2, !PT ;  /* 0x00000002b4027209 */ /* 0x008fe20007810000 */
[----:B------:R-:W-:Y:S03]  /*baa0*/  FMUL.FTZ R43, R43, c[0x0][0x320] ;  /* 0x0000c8002b2b7a20 */ /* 0x000fe60000410000 */
[----:B------:R-:W-:Y:S01]  /*bab0*/  MUFU.TANH R3, R42 ;  /* 0x0000002a00037308 */ /* 0x000fe20000002400 */
[C---:B------:R-:W-:Y:S01]  /*bac0*/  HMMA.16816.F32 R48, R196.reuse, R10, R48 ;  /* 0x0000000ac430723c */ /* 0x040fe20000001830 */
[----:B------:R-:W2:Y:S01]  /*bad0*/  LDSM.16.M88.4 R8, [R202+0x7800] ;  /* 0x00780000ca08783b */ /* 0x000ea20000000200 */
[----:B------:R-:W-:Y:S04]  /*bae0*/  DEPBAR.LE SB0, 0x0 ;  /* 0x000080000000791a */ /* 0x000fe80000000000 */
[----:B------:R-:W-:Y:S02]  /*baf0*/  FMUL.FTZ R35, R35, c[0x0][0x320] ;  /* 0x0000c80023237a20 */ /* 0x000fe40000410000 */
[----:B------:R-:W-:Y:S01]  /*bb00*/  FMUL.FTZ R41, R41, c[0x0][0x320] ;  /* 0x0000c80029297a20 */ /* 0x000fe20000410000 */
[----:B------:R-:W-:Y:S01]  /*bb10*/  MUFU.TANH R0, R43 ;  /* 0x0000002b00007308 */ /* 0x000fe20000002400 */
[C---:B-----5:R-:W-:Y:S01]  /*bb20*/  HMMA.16816.F32 R52, R196.reuse, R4, R52 ;  /* 0x00000004c434723c */ /* 0x060fe20000001834 */
[----:B------:R-:W-:Y:S04]  /*bb30*/  BAR.SYNC.DEFER_BLOCKING 0x0 ;  /* 0x0000000000007b1d */ /* 0x000fe80000010000 */
[----:B------:R-:W-:Y:S01]  /*bb40*/  FMUL.FTZ R32, R32, c[0x0][0x320] ;  /* 0x0000c80020207a20 */ /* 0x000fe20000410000 */
[----:B-1----:R-:W-:Y:S01]  /*bb50*/  FMNMX.FTZ R2, R183, R2, !PT ;  /* 0x00000002b7027209 */ /* 0x002fe20007810000 */
[----:B------:R-:W-:Y:S01]  /*bb60*/  FMUL.FTZ R44, R44, c[0x0][0x320] ;  /* 0x0000c8002c2c7a20 */ /* 0x000fe20000410000 */
[C---:B------:R-:W-:Y:S01]  /*bb70*/  HMMA.16816.F32 R56, R196.reuse, R6, R56 ;  /* 0x00000006c438723c */ /* 0x040fe20000001838 */
[----:B------:R-:W-:Y:S03]  /*bb80*/  MUFU.TANH R189, R24 ;  /* 0x0000001800bd7308 */ /* 0x000fe60000002400 */
[----:B------:R-:W-:Y:S02]  /*bb90*/  FMUL.FTZ R45, R45, c[0x0][0x320] ;  /* 0x0000c8002d2d7a20 */ /* 0x000fe40000410000 */
        /* <DEDUP_REMOVED lines=11> */
[----:B------:R-:W-:Y:S02]  /*bc50*/  FMUL.FTZ R56, R56, c[0x0][0x320] ;  /* 0x0000c80038387a20 */ /* 0x000fe40000410000 */
[----:B------:R-:W-:Y:S02]  /*bc60*/  FMUL.FTZ R58, R58, c[0x0][0x320] ;  /* 0x0000c8003a3a7a20 */ /* 0x000fe40000410000 */
[----:B------:R-:W-:Y:S01]  /*bc70*/  FMUL.FTZ R59, R59, c[0x0][0x320] ;  /* 0x0000c8003b3b7a20 */ /* 0x000fe20000410000 */
[----:B------:R2:W-:Y:S01]  /*bc80*/  MUFU.TANH R247, R56 ;  /* 0x0000003800f77308 */ /* 0x0005e20000002400 */
[----:B------:R-:W-:Y:S01]  /*bc90*/  HMMA.16816.F32 R64, R196, R10, R64 ;  /* 0x0000000ac440723c */ /* 0x000fe20000001840 */
[----:B------:R-:W3:Y:S02]  /*bca0*/  LDL.64 R10, [R1+0x18] ;  /* 0x00001800010a7983 */ /* 0x000ee40000100a00 */
[----:B------:R-:W-:Y:S02]  /*bcb0*/  FMUL.FTZ R57, R57, c[0x0][0x320] ;  /* 0x0000c80039397a20 */ /* 0x000fe40000410000 */
[----:B------:R-:W-:Y:S02]  /*bcc0*/  FMUL.FTZ R48, R48, c[0x0][0x320] ;  /* 0x0000c80030307a20 */ /* 0x000fe40000410000 */
[----:B------:R-:W-:Y:S02]  /*bcd0*/  FMUL.FTZ R49, R49, c[0x0][0x320] ;  /* 0x0000c80031317a20 */ /* 0x000fe40000410000 */
[----:B------:R5:W-:Y:S03]  /*bce0*/  MUFU.TANH R51, R57 ;  /* 0x0000003900337308 */ /* 0x000be60000002400 */
[----:B------:R-:W-:Y:S01]  /*bcf0*/  FMUL.FTZ R40, R40, c[0x0][0x320] ;  /* 0x0000c80028287a20 */ /* 0x000fe20000410000 */
[----:B-1----:R-:W-:Y:S02]  /*bd00*/  FMNMX.FTZ R2, R188, R2, !PT ;  /* 0x00000002bc027209 */ /* 0x002fe40007810000 */
[----:B------:R-:W-:Y:S02]  /*bd10*/  FMUL.FTZ R62, R62, c[0x0][0x320] ;  /* 0x0000c8003e3e7a20 */ /* 0x000fe40000410000 */
[----:B------:R-:W-:Y:S02]  /*bd20*/  FMUL.FTZ R61, R61, c[0x0][0x320] ;  /* 0x0000c8003d3d7a20 */ /* 0x000fe40000410000 */
[----:B------:R-:W1:Y:S01]  /*bd30*/  MUFU.TANH R5, R62 ;  /* 0x0000003e00057308 */ /* 0x000e620000002400 */
[----:B------:R-:W-:Y:S02]  /*bd40*/  FMUL.FTZ R63, R63, c[0x0][0x320] ;  /* 0x0000c8003f3f7a20 */ /* 0x000fe40000410000 */
[----:B------:R-:W-:Y:S01]  /*bd50*/  FMUL.FTZ R60, R60, c[0x0][0x320] ;  /* 0x0000c8003c3c7a20 */ /* 0x000fe20000410000 */
[----:B--2---:R-:W-:Y:S01]  /*bd60*/  MOV R56, R3 ;  /* 0x0000000300387202 */ /* 0x004fe20000000f00 */
[----:B------:R-:W-:Y:S02]  /*bd70*/  FMUL.FTZ R64, R64, c[0x0][0x320] ;  /* 0x0000c80040407a20 */ /* 0x000fe40000410000 */
[----:B------:R-:W-:Y:S02]  /*bd80*/  FMUL.FTZ R66, R66, c[0x0][0x320] ;  /* 0x0000c80042427a20 */ /* 0x000fe40000410000 */
[----:B------:R-:W-:Y:S01]  /*bd90*/  FMUL.FTZ R65, R65, c[0x0][0x320] ;  /* 0x0000c80041417a20 */ /* 0x000fe20000410000 */
[----:B------:R1:W-:Y:S01]  /*bda0*/  MUFU.TANH R3, R64 ;  /* 0x0000004000037308 */ /* 0x0003e20000002400 */
[----:B-----5:R-:W-:Y:S02]  /*bdb0*/  MOV R57, R0 ;  /* 0x0000000000397202 */ /* 0x020fe40000000f00 */
[----:B------:R-:W-:Y:S04]  /*bdc0*/  FMNMX.FTZ R0, R139, R70, !PT ;  /* 0x000000468b007209 */ /* 0x000fe80007810000 */
[----:B------:R-:W-:Y:S03]  /*bdd0*/  FMNMX.FTZ R0, R153, R0, !PT ;  /* 0x0000000099007209 */ /* 0x000fe60007810000 */
[----:B------:R-:W2:Y:S01]  /*bde0*/  MUFU.TANH R190, R25 ;  /* 0x0000001900be7308 */ /* 0x000ea20000002400 */
[----:B------:R-:W-:Y:S04]  /*bdf0*/  FMNMX.FTZ R0, R152, R0, !PT ;  /* 0x0000000098007209 */ /* 0x000fe80007810000 */
[----:B------:R-:W-:Y:S05]  /*be00*/  FMNMX.FTZ R0, R148, R0, !PT ;  /* 0x0000000094007209 */ /* 0x000fea0007810000 */
[----:B------:R-:W-:Y:S01]  /*be10*/  MUFU.TANH R236, R28 ;  /* 0x0000001c00ec7308 */ /* 0x000fe20000002400 */
[----:B------:R-:W-:Y:S02]  /*be20*/  FMNMX.FTZ R0, R150, R0, !PT ;  /* 0x0000000096007209 */ /* 0x000fe40007810000 */
[----:B-1----:R-:W-:Y:S02]  /*be30*/  MOV R64, R5 ;  /* 0x0000000500407202 */ /* 0x002fe40000000f00 */
[----:B------:R-:W5:Y:S01]  /*be40*/  LDL R5, [R1+0x8] ;  /* 0x0000080001057983 */ /* 0x000f620000100800 */
[----:B------:R-:W-:Y:S04]  /*be50*/  FMNMX.FTZ R0, R151, R0, !PT ;  /* 0x0000000097007209 */ /* 0x000fe80007810000 */
[----:B------:R-:W1:Y:S01]  /*be60*/  MUFU.TANH R231, R26 ;  /* 0x0000001a00e77308 */ /* 0x000e620000002400 */
[----:B------:R-:W-:Y:S04]  /*be70*/  FMNMX.FTZ R0, R159, R0, !PT ;  /* 0x000000009f007209 */ /* 0x000fe80007810000 */
[----:B------:R-:W-:Y:S04]  /*be80*/  FMNMX.FTZ R0, R160, R0, !PT ;  /* 0x00000000a0007209 */ /* 0x000fe80007810000 */
[----:B------:R-:W-:Y:S01]  /*be90*/  FMNMX.FTZ R0, R181, R0, !PT ;  /* 0x00000000b5007209 */ /* 0x000fe20007810000 */
[----:B------:R-:W1:Y:S03]  /*bea0*/  MUFU.TANH R237, R29 ;  /* 0x0000001d00ed7308 */ /* 0x000e660000002400 */
[----:B------:R-:W-:Y:S04]  /*beb0*/  FMNMX.FTZ R0, R182, R0, !PT ;  /* 0x00000000b6007209 */ /* 0x000fe80007810000 */
[----:B------:R-:W-:Y:S03]  /*bec0*/  FMNMX.FTZ R0, R189, R0, !PT ;  /* 0x00000000bd007209 */ /* 0x000fe60007810000 */
[----:B------:R-:W1:Y:S01]  /*bed0*/  MUFU.TANH R232, R27 ;  /* 0x0000001b00e87308 */ /* 0x000e620000002400 */
[----:B--2---:R-:W-:Y:S02]  /*bee0*/  FMNMX.FTZ R0, R190, R0, !PT ;  /* 0x00000000be007209 */ /* 0x004fe40007810000 */
[----:B-1----:R-:W-:Y:S02]  /*bef0*/  FMNMX.FTZ R2, R231, R2, !PT ;  /* 0x00000002e7027209 */ /* 0x002fe40007810000 */
[----:B------:R-:W-:Y:S05]  /*bf00*/  FMNMX.FTZ R0, R236, R0, !PT ;  /* 0x00000000ec007209 */ /* 0x000fea0007810000 */
[----:B------:R-:W1:Y:S01]  /*bf10*/  MUFU.TANH R238, R30 ;  /* 0x0000001e00ee7308 */ /* 0x000e620000002400 */
[----:B------:R-:W-:Y:S09]  /*bf20*/  FMNMX.FTZ R0, R237, R0, !PT ;  /* 0x00000000ed007209 */ /* 0x000ff20007810000 */
[----:B------:R-:W2:Y:S01]  /*bf30*/  MUFU.TANH R241, R32 ;  /* 0x0000002000f17308 */ /* 0x000ea20000002400 */
[----:B------:R-:W-:Y:S09]  /*bf40*/  FMNMX.FTZ R2, R232, R2, !PT ;  /* 0x00000002e8027209 */ /* 0x000ff20007810000 */
[----:B------:R-:W2:Y:S01]  /*bf50*/  MUFU.TANH R239, R31 ;  /* 0x0000001f00ef7308 */ /* 0x000ea20000002400 */
[----:B-1----:R-:W-:Y:S09]  /*bf60*/  FMNMX.FTZ R2, R238, R2, !PT ;  /* 0x00000002ee027209 */ /* 0x002ff20007810000 */
[----:B------:R-:W1:Y:S01]  /*bf70*/  MUFU.TANH R240, R33 ;  /* 0x0000002100f07308 */ /* 0x000e620000002400 */
[----:B--2---:R-:W-:Y:S09]  /*bf80*/  FMNMX.FTZ R0, R241, R0, !PT ;  /* 0x00000000f1007209 */ /* 0x004ff20007810000 */
[----:B------:R-:W2:Y:S01]  /*bf90*/  MUFU.TANH R248, R36 ;  /* 0x0000002400f87308 */ /* 0x000ea20000002400 */
[----:B------:R-:W-:Y:S09]  /*bfa0*/  FMNMX.FTZ R2, R239, R2, !PT ;  /* 0x00000002ef027209 */ /* 0x000ff20007810000 */
[----:B------:R-:W4:Y:S01]  /*bfb0*/  MUFU.TANH R242, R34 ;  /* 0x0000002200f27308 */ /* 0x000f220000002400 */
[----:B-1----:R-:W-:Y:S09]  /*bfc0*/  FMNMX.FTZ R0, R240, R0, !PT ;  /* 0x00000000f0007209 */ /* 0x002ff20007810000 */
[----:B------:R-:W1:Y:S01]  /*bfd0*/  MUFU.TANH R249, R37 ;  /* 0x0000002500f97308 */ /* 0x000e620000002400 */
[----:B--2---:R-:W-:Y:S09]  /*bfe0*/  FMNMX.FTZ R0, R248, R0, !PT ;  /* 0x00000000f8007209 */ /* 0x004ff20007810000 */
[----:B------:R-:W2:Y:S01]  /*bff0*/  MUFU.TANH R246, R35 ;  /* 0x0000002300f67308 */ /* 0x000ea20000002400 */
[----:B----4-:R-:W-:Y:S09]  /*c000*/  FMNMX.FTZ R2, R242, R2, !PT ;  /* 0x00000002f2027209 */ /* 0x010ff20007810000 */
        /* <DEDUP_REMOVED lines=9> */
[----:B--2---:R-:W-:Y:S04]  /*c0a0*/  FMNMX.FTZ R2, R251, R2, !PT ;  /* 0x00000002fb027209 */ /* 0x004fe80007810000 */
[----:B------:R-:W-:Y:S05]  /*c0b0*/  FMNMX.FTZ R2, R56, R2, !PT ;  /* 0x0000000238027209 */ /* 0x000fea0007810000 */
[----:B------:R-:W2:Y:S01]  /*c0c0*/  MUFU.TANH R163, R45 ;  /* 0x0000002d00a37308 */ /* 0x000ea20000002400 */
[----:B------:R-:W-:Y:S02]  /*c0d0*/  FMNMX.FTZ R2, R57, R2, !PT ;  /* 0x0000000239027209 */ /* 0x000fe40007810000 */
[----:B----4-:R-:W-:Y:S07]  /*c0e0*/  FMNMX.FTZ R0, R191, R0, !PT ;  /* 0x00000000bf007209 */ /* 0x010fee0007810000 */
[----:B------:R-:W4:Y:S01]  /*c0f0*/  MUFU.TANH R244, R48 ;  /* 0x0000003000f47308 */ /* 0x000f220000002400 */
[----:B-1----:R-:W-:Y:S09]  /*c100*/  FMNMX.FTZ R0, R162, R0, !PT ;  /* 0x00000000a2007209 */ /* 0x002ff20007810000 */
[----:B------:R4:W1:Y:S01]  /*c110*/  MUFU.TANH R233, R49 ;  /* 0x0000003100e97308 */ /* 0x0008620000002400 */
[----:B--2---:R-:W-:Y:S09]  /*c120*/  FMNMX.FTZ R0, R163, R0, !PT ;  /* 0x00000000a3007209 */ /* 0x004ff20007810000 */
[----:B------:R-:W2:Y:S10]  /*c130*/  MUFU.TANH R234, R46 ;  /* 0x0000002e00ea7308 */ /* 0x000eb40000002400 */
[----:B------:R-:W3:Y:S01]  /*c140*/  MUFU.TANH R243, R47 ;  /* 0x0000002f00f37308 */ /* 0x000ee20000002400 */
[----:B----4-:R-:W-:Y:S04]  /*c150*/  MOV R49, R244 ;  /* 0x000000f400317202 */ /* 0x010fe80000000f00 */
[----:B------:R-:W-:Y:S05]  /*c160*/  FMNMX.FTZ R0, R49, R0, !PT ;  /* 0x0000000031007209 */ /* 0x000fea0007810000 */
[----:B------:R3:W-:Y:S01]  /*c170*/  MUFU.TANH R9, R60 ;  /* 0x0000003c00097308 */ /* 0x0007e20000002400 */
[----:B-1----:R-:W-:Y:S02]  /*c180*/  FMNMX.FTZ R0, R233, R0, !PT ;  /* 0x00000000e9007209 */ /* 0x002fe40007810000 */
[----:B--2---:R-:W-:Y:S07]  /*c190*/  FMNMX.FTZ R2, R234, R2, !PT ;  /* 0x00000002ea027209 */ /* 0x004fee0007810000 */
[----:B------:R-:W1:Y:S10]  /*c1a0*/  MUFU.TANH R161, R50 ;  /* 0x0000003200a17308 */ /* 0x000e740000002400 */
[----:B------:R-:W2:Y:S01]  /*c1b0*/  MUFU.TANH R50, R52 ;  /* 0x0000003400327308 */ /* 0x000ea20000002400 */
[----:B---3--:R-:W-:Y:S04]  /*c1c0*/  MOV R60, R243 ;  /* 0x000000f3003c7202 */ /* 0x008fe80000000f00 */
[----:B------:R-:W-:Y:S05]  /*c1d0*/  FMNMX.FTZ R2, R60, R2, !PT ;  /* 0x000000023c027209 */ /* 0x000fea0007810000 */
[----:B------:R-:W3:Y:S01]  /*c1e0*/  MUFU.TANH R164, R53 ;  /* 0x0000003500a47308 */ /* 0x000ee20000002400 */
[----:B-1----:R-:W-:Y:S09]  /*c1f0*/  FMNMX.FTZ R2, R161, R2, !PT ;  /* 0x00000002a1027209 */ /* 0x002ff20007810000 */
[----:B------:R1:W-:Y:S01]  /*c200*/  MUFU.TANH R137, R66 ;  /* 0x0000004200897308 */ /* 0x0003e20000002400 */
[----:B--2---:R-:W-:Y:S09]  /*c210*/  FMNMX.FTZ R0, R50, R0, !PT ;  /* 0x0000000032007209 */ /* 0x004ff20007810000 */
[----:B------:R-:W2:Y:S10]  /*c220*/  MUFU.TANH R4, R61 ;  /* 0x0000003d00047308 */ /* 0x000eb40000002400 */
[----:B------:R-:W4:Y:S01]  /*c230*/  MUFU.TANH R245, R54 ;  /* 0x0000003600f57308 */ /* 0x000f220000002400 */
[----:B-1----:R-:W-:Y:S02]  /*c240*/  MOV R66, R3 ;  /* 0x0000000300427202 */ /* 0x002fe40000000f00 */
[----:B------:R-:W-:Y:S02]  /*c250*/  FMNMX.FTZ R3, R235, R2, !PT ;  /* 0x00000002eb037209 */ /* 0x000fe40007810000 */
[----:B---3--:R-:W-:Y:S01]  /*c260*/  FMNMX.FTZ R2, R164, R0, !PT ;  /* 0x00000000a4027209 */ /* 0x008fe20007810000 */
[----:B------:R-:W-:Y:S04]  /*c270*/  FMUL.FTZ R0, R67, c[0x0][0x320] ;  /* 0x0000c80043007a20 */ /* 0x000fe80000410000 */
[----:B------:R4:W-:Y:S01]  /*c280*/  MUFU.TANH R12, R58 ;  /* 0x0000003a000c7308 */ /* 0x0009e20000002400 */
[----:B------:R-:W-:Y:S02]  /*c290*/  FMNMX.FTZ R2, R247, R2, !PT ;  /* 0x00000002f7027209 */ /* 0x000fe40007810000 */
[----:B--2---:R-:W-:Y:S07]  /*c2a0*/  MOV R67, R4 ;  /* 0x0000000400437202 */ /* 0x004fee0000000f00 */
[----:B------:R1:W-:Y:S01]  /*c2b0*/  MUFU.TANH R136, R0 ;  /* 0x0000000000887308 */ /* 0x0003e20000002400 */
[C---:B-----5:R-:W-:Y:S02]  /*c2c0*/  ISETP.GT.AND P0, PT, R230.reuse, R5, PT ;  /* 0x00000005e600720c */ /* 0x060fe40003f04270 */
[----:B------:R-:W-:Y:S07]  /*c2d0*/  IADD3 R230, R230, -0x1, RZ ;  /* 0xffffffffe6e67810 */ /* 0x000fee0007ffe0ff */
[----:B------:R-:W2:Y:S01]  /*c2e0*/  MUFU.TANH R165, R55 ;  /* 0x0000003700a57308 */ /* 0x000ea20000002400 */
[----:B----4-:R-:W-:Y:S04]  /*c2f0*/  MOV R58, R245 ;  /* 0x000000f5003a7202 */ /* 0x010fe80000000f00 */
[----:B------:R-:W-:Y:S05]  /*c300*/  FMNMX.FTZ R3, R58, R3, !PT ;  /* 0x000000033a037209 */ /* 0x000fea0007810000 */
[----:B------:R-:W3:Y:S01]  /*c310*/  MUFU.TANH R65, R65 ;  /* 0x0000004100417308 */ /* 0x000ee20000002400 */
[----:B-1----:R-:W-:Y:S04]  /*c320*/  FMNMX.FTZ R0, R51, R2, !PT ;  /* 0x0000000233007209 */ /* 0x002fe80007810000 */
[----:B------:R-:W-:Y:S05]  /*c330*/  FMNMX.FTZ R0, R9, R0, !PT ;  /* 0x0000000009007209 */ /* 0x000fea0007810000 */
[----:B------:R-:W1:Y:S01]  /*c340*/  MUFU.TANH R48, R59 ;  /* 0x0000003b00307308 */ /* 0x000e620000002400 */
[----:B------:R-:W-:Y:S02]  /*c350*/  FMNMX.FTZ R0, R67, R0, !PT ;  /* 0x0000000043007209 */ /* 0x000fe40007810000 */
[----:B--2---:R-:W-:Y:S02]  /*c360*/  FMNMX.FTZ R3, R165, R3, !PT ;  /* 0x00000003a5037209 */ /* 0x004fe40007810000 */
[----:B------:R-:W-:Y:S02]  /*c370*/  FMNMX.FTZ R69, R66, R0, !PT ;  /* 0x0000000042457209 */ /* 0x000fe40007810000 */
[----:B------:R-:W-:Y:S03]  /*c380*/  FMNMX.FTZ R2, R12, R3, !PT ;  /* 0x000000030c027209 */ /* 0x000fe60007810000 */
[----:B------:R-:W2:Y:S01]  /*c390*/  MUFU.TANH R59, R63 ;  /* 0x0000003f003b7308 */ /* 0x000ea20000002400 */
[----:B---3--:R-:W-:Y:S05]  /*c3a0*/  FMNMX.FTZ R69, R65, R69, !PT ;  /* 0x0000004541457209 */ /* 0x008fea0007810000 */
[----:B------:R-:W3:Y:S01]  /*c3b0*/  SHFL.BFLY PT, R3, R69, 0x2, 0x1f ;  /* 0x0c401f0045037f89 */ /* 0x000ee200000e0000 */
[----:B-1----:R-:W-:Y:S04]  /*c3c0*/  FMNMX.FTZ R2, R48, R2, !PT ;  /* 0x0000000230027209 */ /* 0x002fe80007810000 */
[----:B------:R-:W-:Y:S04]  /*c3d0*/  FMNMX.FTZ R2, R64, R2, !PT ;  /* 0x0000000240027209 */ /* 0x000fe80007810000 */
[----:B--2---:R-:W-:Y:S04]  /*c3e0*/  FMNMX.FTZ R0, R59, R2, !PT ;  /* 0x000000023b007209 */ /* 0x004fe80007810000 */
[----:B------:R-:W-:Y:S04]  /*c3f0*/  FMNMX.FTZ R0, R137, R0, !PT ;  /* 0x0000000089007209 */ /* 0x000fe80007810000 */
[----:B------:R-:W-:Y:S02]  /*c400*/  FMNMX.FTZ R0, R136, R0, !PT ;  /* 0x0000000088007209 */ /* 0x000fe40007810000 */
[----:B---3--:R-:W-:Y:S03]  /*c410*/  FMNMX.FTZ R69, R69, R3, !PT ;  /* 0x0000000345457209 */ /* 0x008fe60007810000 */
[----:B------:R-:W1:Y:S08]  /*c420*/  SHFL.BFLY PT, R2, R0, 0x2, 0x1f ;  /* 0x0c401f0000027f89 */ /* 0x000e7000000e0000 */
[----:B------:R-:W2:Y:S01]  /*c430*/  SHFL.BFLY PT, R4, R69, 0x1, 0x1f ;  /* 0x0c201f0045047f89 */ /* 0x000ea200000e0000 */
[----:B-1----:R-:W-:Y:S07]  /*c440*/  FMNMX.FTZ R0, R0, R2, !PT ;  /* 0x0000000200007209 */ /* 0x002fee0007810000 */
[----:B------:R-:W1:Y:S01]  /*c450*/  SHFL.BFLY PT, R3, R0, 0x1, 0x1f ;  /* 0x0c201f0000037f89 */ /* 0x000e6200000e0000 */
[----:B--2---:R-:W-:Y:S05]  /*c460*/  FMNMX.FTZ R69, R69, R4, !PT ;  /* 0x0000000445457209 */ /* 0x004fea0007810000 */
[C---:B------:R-:W-:Y:S02]  /*c470*/  FMUL.FTZ R138, R69.reuse, c[0x0][0x2d0] ;  /* 0x0000b400458a7a20 */ /* 0x040fe40000410000 */
[----:B------:R-:W-:Y:S01]  /*c480*/  FADD.FTZ R2, -R69, R70 ;  /* 0x0000004645027221 */ /* 0x000fe20000010100 */
[----:B------:R-:W-:Y:S01]  /*c490*/  MOV R70, R9 ;  /* 0x0000000900467202 */ /* 0x000fe20000000f00 */
[--C-:B------:R-:W-:Y:S01]  /*c4a0*/  FFMA.FTZ R4, R139, c[0x0][0x2d0], -R138.reuse ;  /* 0x0000b4008b047a23 */ /* 0x100fe2000001088a */
[----:B------:R-:W-:Y:S01]  /*c4b0*/  MOV R139, R235 ;  /* 0x000000eb008b7202 */ /* 0x000fe20000000f00 */
[--C-:B------:R-:W-:Y:S01]  /*c4c0*/  FFMA.FTZ R7, R153, c[0x0][0x2d0], -R138.reuse ;  /* 0x0000b40099077a23 */ /* 0x100fe2000001088a */
[----:B------:R-:W-:Y:S01]  /*c4d0*/  MOV R153, R12 ;  /* 0x0000000c00997202 */ /* 0x000fe20000000f00 */
[----:B------:R2:W-:Y:S01]  /*c4e0*/  MUFU.EX2 R244, R4 ;  /* 0x0000000400f47308 */ /* 0x0005e20000000800 */
[--C-:B------:R-:W-:Y:S01]  /*c4f0*/  FFMA.FTZ R8, R152, c[0x0][0x2d0], -R138.reuse ;  /* 0x0000b40098087a23 */ /* 0x100fe2000001088a */
[----:B------:R-:W-:Y:S01]  /*c500*/  MOV R152, R165 ;  /* 0x000000a500987202 */ /* 0x000fe20000000f00 */
[----:B------:R-:W-:Y:S01]  /*c510*/  FFMA.FTZ R32, R150, c[0x0][0x2d0], -R138 ;  /* 0x0000b40096207a23 */ /* 0x000fe2000001088a */
[----:B------:R-:W-:Y:S02]  /*c520*/  MOV R150, R66 ;  /* 0x0000004200967202 */ /* 0x000fe40000000f00 */
[----:B-1----:R-:W-:Y:S01]  /*c530*/  FMNMX.FTZ R68, R0, R3, !PT ;  /* 0x0000000300447209 */ /* 0x002fe20007810000 */
[----:B------:R-:W-:Y:S03]  /*c540*/  FMUL.FTZ R0, R2, c[0x0][0x2d0] ;  /* 0x0000b40002007a20 */ /* 0x000fe60000410000 */
[----:B------:R1:W-:Y:S01]  /*c550*/  MUFU.EX2 R245, R7 ;  /* 0x0000000700f57308 */ /* 0x0003e20000000800 */
[----:B------:R-:W-:Y:S05]  /*c560*/  @P0 SHF.R.S32.HI R3, RZ, 0x1f, R230 ;  /* 0x0000001fff030819 */ /* 0x000fea00000114e6 */
[----:B------:R-:W-:Y:S04]  /*c570*/  @P0 IMAD R3, R3, c[0x0][0x1e0], RZ ;  /* 0x0000780003030a24 */ /* 0x000fe800078e02ff */
[----:B------:R3:W-:Y:S01]  /*c580*/  MUFU.EX2 R243, R8 ;  /* 0x0000000800f37308 */ /* 0x0007e20000000800 */
[C---:B------:R-:W-:Y:S02]  /*c590*/  @P0 IMAD R3, R230.reuse, c[0x0][0x1e4], R3 ;  /* 0x00007900e6030a24 */ /* 0x040fe400078e0203 */
[----:B--2---:R-:W-:Y:S05]  /*c5a0*/  @P0 IMAD.WIDE.U32 R4, R230, c[0x0][0x1e0], RZ ;  /* 0x00007800e6040a25 */ /* 0x004fea00078e00ff */
[----:B------:R-:W-:Y:S02]  /*c5b0*/  @P0 SHF.L.U32 R6, R4, 0x7, RZ ;  /* 0x0000000704060819 */ /* 0x000fe400000006ff */
[----:B------:R2:W4:Y:S01]  /*c5c0*/  MUFU.EX2 R2, R0 ;  /* 0x0000000000027308 */ /* 0x0005220000000800 */
[----:B------:R-:W-:Y:S02]  /*c5d0*/  @P0 IADD3 R3, R5, R3, RZ ;  /* 0x0000000305030210 */ /* 0x000fe40007ffe0ff */
[----:B------:R-:W-:Y:S02]  /*c5e0*/  @P0 IADD3 R5, P2, R6, R10, RZ ;  /* 0x0000000a06050210 */ /* 0x000fe40007f5e0ff */
[----:B------:R-:W-:Y:S02]  /*c5f0*/  @P0 SHF.L.U64.HI R3, R4, 0x7, R3 ;  /* 0x0000000704030819 */ /* 0x000fe40000010203 */
[----:B------:R-:W-:Y:S02]  /*c600*/  @P0 LEA R4, P1, R5, c[0x0][0x1c8], 0x1 ;  /* 0x0000720005040a11 */ /* 0x000fe400078208ff */
[----:B-1----:R-:W-:Y:S01]  /*c610*/  @P0 IADD3.X R7, R3, R13, RZ, P2, !PT ;  /* 0x0000000d03070210 */ /* 0x002fe200017fe4ff */
[----:B------:R1:W-:Y:S01]  /*c620*/  MUFU.EX2 R235, R32 ;  /* 0x0000002000eb7308 */ /* 0x0003e20000000800 */
[----:B------:R-:W-:Y:S02]  /*c630*/  @P0 IADD3 R6, P3, P2, R6, 0x40, R10 ;  /* 0x0000004006060810 */ /* 0x000fe40007a7e00a */
[----:B------:R-:W-:Y:S01]  /*c640*/  @P0 LEA.HI.X R5, R5, c[0x0][0x1cc], R7, 0x1, P1 ;  /* 0x0000730005050a11 */ /* 0x000fe200008f0c07 */
[--C-:B------:R-:W-:Y:S01]  /*c650*/  FFMA.FTZ R7, R148, c[0x0][0x2d0], -R138.reuse ;  /* 0x0000b40094077a23 */ /* 0x100fe2000001088a */
[----:B---3--:R-:W-:Y:S02]  /*c660*/  @P0 MOV R8, c[0x0][0x1e0] ;  /* 0x0000780000080a02 */ /* 0x008fe40000000f00 */
[----:B------:R-:W-:Y:S01]  /*c670*/  @P0 IADD3.X R3, R3, RZ, R13, P3, P2 ;  /* 0x000000ff03030210 */ /* 0x000fe20001fe440d */
[----:B------:R3:W-:Y:S01]  /*c680*/  @P0 LDGSTS.E.BYPASS.LTC128B.128 [R228+0x8100], [R4.64], !P6 ;  /* 0x0810000004e40fae */ /* 0x0007e2000f101d46 */
[----:B------:R-:W-:Y:S02]  /*c690*/  @P0 SHF.L.U64.HI R9, R8, R229, c[0x0][0x1e4] ;  /* 0x0000790008090619 */ /* 0x000fe400000102e5 */
[----:B------:R-:W-:Y:S02]  /*c6a0*/  MOV R229, R247 ;  /* 0x000000f700e57202 */ /* 0x000fe40000000f00 */
[----:B------:R5:W-:Y:S01]  /*c6b0*/  MUFU.EX2 R247, R7 ;  /* 0x0000000700f77308 */ /* 0x000be20000000800 */
[----:B------:R-:W-:Y:S01]  /*c6c0*/  @P0 LEA R10, P1, R6, c[0x0][0x1c8], 0x1 ;  /* 0x00007200060a0a11 */ /* 0x000fe200078208ff */
[----:B--2---:R-:W-:Y:S01]  /*c6d0*/  FADD.FTZ R0, -R68, R71 ;  /* 0x0000004744007221 */ /* 0x004fe20000010100 */
[----:B------:R-:W-:Y:S01]  /*c6e0*/  @P0 SHF.L.U32 R8, R8, 0x6, RZ ;  /* 0x0000000608080819 */ /* 0x000fe200000006ff */
[----:B----4-:R-:W-:Y:S01]  /*c6f0*/  FMUL.FTZ R16, R2, R84 ;  /* 0x0000005402107220 */ /* 0x010fe20000410000 */
[----:B------:R-:W-:Y:S01]  /*c700*/  @P0 LEA.HI.X R11, R6, c[0x0][0x1cc], R3, 0x1, P1 ;  /* 0x00007300060b0a11 */ /* 0x000fe200008f0c03 */
[----:B------:R-:W-:Y:S01]  /*c710*/  FMUL.FTZ R3, R68, c[0x0][0x2d0] ;  /* 0x0000b40044037a20 */ /* 0x000fe20000410000 */
[----:B------:R-:W-:Y:S01]  /*c720*/  @P0 IADD3 R6, P1, R4, R8, RZ ;  /* 0x0000000804060210 */ /* 0x000fe20007f3e0ff */
[----:B------:R-:W-:Y:S01]  /*c730*/  FMUL.FTZ R0, R0, c[0x0][0x2d0] ;  /* 0x0000b40000007a20 */ /* 0x000fe20000410000 */
[----:B------:R-:W-:Y:S01]  /*c740*/  MOV R148, R163 ;  /* 0x000000a300947202 */ /* 0x000fe20000000f00 */
[----:B------:R2:W-:Y:S01]  /*c750*/  @P0 LDGSTS.E.BYPASS.LTC128B.128 [R228+0xc100], [R10.64], !P5 ;  /* 0x0c1000000ae40fae */ /* 0x0005e2000e901d46 */
[----:B------:R-:W-:Y:S01]  /*c760*/  MOV R71, R164 ;  /* 0x000000a400477202 */ /* 0x000fe20000000f00 */
[C---:B------:R-:W-:Y:S02]  /*c770*/  FMUL.FTZ R17, R2.reuse, R85 ;  /* 0x0000005502117220 */ /* 0x040fe40000410000 */
[----:B------:R-:W4:Y:S01]  /*c780*/  MUFU.EX2 R0, R0 ;  /* 0x0000000000007308 */ /* 0x000f220000000800 */
[C---:B------:R-:W-:Y:S02]  /*c790*/  FMUL.FTZ R24, R2.reuse, R92 ;  /* 0x0000005c02187220 */ /* 0x040fe40000410000 */
[C---:B------:R-:W-:Y:S02]  /*c7a0*/  FMUL.FTZ R25, R2.reuse, R93 ;  /* 0x0000005d02197220 */ /* 0x040fe40000410000 */
[C---:B-1----:R-:W-:Y:S01]  /*c7b0*/  FMUL.FTZ R32, R2.reuse, R100 ;  /* 0x0000006402207220 */ /* 0x042fe20000410000 */
[----:B------:R-:W-:Y:S01]  /*c7c0*/  MOV R100, R70 ;  /* 0x0000004600647202 */ /* 0x000fe20000000f00 */
[----:B------:R-:W-:Y:S01]  /*c7d0*/  FMUL.FTZ R33, R2, R101 ;  /* 0x0000006502217220 */ /* 0x000fe20000410000 */
[----:B---3--:R-:W-:Y:S01]  /*c7e0*/  @P0 IADD3 R4, P2, R6, R8, RZ ;  /* 0x0000000806040210 */ /* 0x008fe20007f5e0ff */
[--C-:B------:R-:W-:Y:S01]  /*c7f0*/  FFMA.FTZ R40, R157, c[0x0][0x2d0], -R3.reuse ;  /* 0x0000b4009d287a23 */ /* 0x100fe20000010803 */
[----:B------:R-:W-:Y:S01]  /*c800*/  MOV R157, R233 ;  /* 0x000000e9009d7202 */ /* 0x000fe20000000f00 */
[--C-:B-----5:R-:W-:Y:S01]  /*c810*/  FFMA.FTZ R7, R155, c[0x0][0x2d0], -R3.reuse ;  /* 0x0000b4009b077a23 */ /* 0x120fe20000010803 */
[----:B------:R-:W-:Y:S01]  /*c820*/  MOV R155, R162 ;  /* 0x000000a2009b7202 */ /* 0x000fe20000000f00 */
[----:B------:R-:W-:Y:S01]  /*c830*/  FMUL.FTZ R41, R2, R109 ;  /* 0x0000006d02297220 */ /* 0x000fe20000410000 */
[----:B------:R1:W-:Y:S01]  /*c840*/  MUFU.EX2 R162, R40 ;  /* 0x0000002800a27308 */ /* 0x0003e20000000800 */
[----:B------:R-:W-:Y:S01]  /*c850*/  MOV R109, R161 ;  /* 0x000000a1006d7202 */ /* 0x000fe20000000f00 */
[--C-:B------:R-:W-:Y:S01]  /*c860*/  FFMA.FTZ R70, R181, c[0x0][0x2d0], -R138.reuse ;  /* 0x0000b400b5467a23 */ /* 0x100fe2000001088a */
[----:B------:R-:W-:Y:S01]  /*c870*/  MOV R101, R67 ;  /* 0x0000004300657202 */ /* 0x000fe20000000f00 */
[--C-:B------:R-:W-:Y:S02]  /*c880*/  FFMA.FTZ R100, R100, c[0x0][0x2d0], -R138.reuse ;  /* 0x0000b40064647a23 */ /* 0x100fe4000001088a */
[--C-:B------:R-:W-:Y:S02]  /*c890*/  FFMA.FTZ R137, R137, c[0x0][0x2d0], -R3.reuse ;  /* 0x0000b40089897a23 */ /* 0x100fe40000010803 */
[--C-:B------:R-:W-:Y:S02]  /*c8a0*/  FFMA.FTZ R101, R101, c[0x0][0x2d0], -R138.reuse ;  /* 0x0000b40065657a23 */ /* 0x100fe4000001088a */
[----:B------:R3:W-:Y:S01]  /*c8b0*/  MUFU.EX2 R165, R7 ;  /* 0x0000000700a57308 */ /* 0x0007e20000000800 */
[--C-:B--2---:R-:W-:Y:S01]  /*c8c0*/  FFMA.FTZ R10, R156, c[0x0][0x2d0], -R3.reuse ;  /* 0x0000b4009c0a7a23 */ /* 0x104fe20000010803 */
[----:B------:R-:W-:Y:S01]  /*c8d0*/  MOV R156, R234 ;  /* 0x000000ea009c7202 */ /* 0x000fe20000000f00 */
[C---:B----4-:R-:W-:Y:S02]  /*c8e0*/  FMUL.FTZ R11, R0.reuse, R79 ;  /* 0x0000004f000b7220 */ /* 0x050fe40000410000 */
[C---:B------:R-:W-:Y:S02]  /*c8f0*/  FMUL.FTZ R18, R0.reuse, R86 ;  /* 0x0000005600127220 */ /* 0x040fe40000410000 */
[C---:B------:R-:W-:Y:S02]  /*c900*/  FMUL.FTZ R19, R0.reuse, R87 ;  /* 0x0000005700137220 */ /* 0x040fe40000410000 */
[C---:B------:R-:W-:Y:S01]  /*c910*/  FMUL.FTZ R26, R0.reuse, R94 ;  /* 0x0000005e001a7220 */ /* 0x040fe20000410000 */
[----:B------:R2:W4:Y:S01]  /*c920*/  MUFU.EX2 R164, R10 ;  /* 0x0000000a00a47308 */ /* 0x0005220000000800 */
[C---:B------:R-:W-:Y:S02]  /*c930*/  FMUL.FTZ R27, R0.reuse, R95 ;  /* 0x0000005f001b7220 */ /* 0x040fe40000410000 */
[C---:B------:R-:W-:Y:S01]  /*c940*/  FMUL.FTZ R34, R0.reuse, R102 ;  /* 0x0000006600227220 */ /* 0x040fe20000410000 */
[----:B------:R-:W-:Y:S01]  /*c950*/  MOV R102, R71 ;  /* 0x0000004700667202 */ /* 0x000fe20000000f00 */
[----:B------:R-:W-:Y:S01]  /*c960*/  FMUL.FTZ R35, R0, R103 ;  /* 0x0000006700237220 */ /* 0x000fe20000410000 */
[----:B------:R-:W-:Y:S01]  /*c970*/  MOV R103, R152 ;  /* 0x0000009800677202 */ /* 0x000fe20000000f00 */
[----:B-1----:R-:W-:Y:S01]  /*c980*/  FMUL.FTZ R40, R2, R108 ;  /* 0x0000006c02287220 */ /* 0x002fe20000410000 */
[----:B------:R-:W-:Y:S01]  /*c990*/  MOV R152, R59 ;  /* 0x0000003b00987202 */ /* 0x000fe20000000f00 */
[C---:B------:R-:W-:Y:S01]  /*c9a0*/  FMUL.FTZ R42, R0.reuse, R110 ;  /* 0x0000006e002a7220 */ /* 0x040fe20000410000 */
[----:B------:R-:W-:Y:S01]  /*c9b0*/  MOV R110, R49 ;  /* 0x00000031006e7202 */ /* 0x000fe20000000f00 */
[----:B------:R-:W-:Y:S01]  /*c9c0*/  FMUL.FTZ R43, R0, R111 ;  /* 0x0000006f002b7220 */ /* 0x000fe20000410000 */
[----:B------:R-:W-:Y:S01]  /*c9d0*/  MOV R108, R139 ;  /* 0x0000008b006c7202 */ /* 0x000fe20000000f00 */
[----:B------:R-:W-:Y:S01]  /*c9e0*/  FMUL.FTZ R49, R2, R117 ;  /* 0x0000007502317220 */ /* 0x000fe20000410000 */
[----:B---3--:R-:W-:Y:S01]  /*c9f0*/  @P0 IADD3.X R7, R5, R9, RZ, P1, !PT ;  /* 0x0000000905070210 */ /* 0x008fe20000ffe4ff */
[----:B------:R-:W-:Y:S01]  /*ca00*/  FMUL.FTZ R59, R0, R127 ;  /* 0x0000007f003b7220 */ /* 0x000fe20000410000 */
[----:B------:R-:W-:Y:S01]  /*ca10*/  @P0 IADD3 R8, P1, R4, R8, RZ ;  /* 0x0000000804080210 */ /* 0x000fe20007f3e0ff */
[C---:B------:R-:W-:Y:S01]  /*ca20*/  FMUL.FTZ R66, R0.reuse, R134 ;  /* 0x0000008600427220 */ /* 0x040fe20000410000 */
[-C--:B------:R-:W-:Y:S01]  /*ca30*/  @P0 IADD3.X R5, R7, R9.reuse, RZ, P2, !PT ;  /* 0x0000000907050210 */ /* 0x080fe200017fe4ff */
[----:B------:R1:W-:Y:S01]  /*ca40*/  @P0 LDGSTS.E.BYPASS.LTC128B.128 [R228+0x9100], [R6.64], !P6 ;  /* 0x0910000006e40fae */ /* 0x0003e2000f101d46 */
[----:B------:R-:W-:Y:S01]  /*ca50*/  MOV R139, R48 ;  /* 0x00000030008b7202 */ /* 0x000fe20000000f00 */
[--C-:B------:R-:W-:Y:S01]  /*ca60*/  FFMA.FTZ R48, R159, c[0x0][0x2d0], -R138.reuse ;  /* 0x0000b4009f307a23 */ /* 0x100fe2000001088a */
[----:B------:R-:W-:Y:S01]  /*ca70*/  @P0 IADD3.X R9, R5, R9, RZ, P1, !PT ;  /* 0x0000000905090210 */ /* 0x000fe20000ffe4ff */
[C---:B------:R-:W-:Y:S01]  /*ca80*/  FMUL.FTZ R67, R0.reuse, R135 ;  /* 0x0000008700437220 */ /* 0x040fe20000410000 */
[----:B------:R-:W-:Y:S01]  /*ca90*/  MOV R111, R60 ;  /* 0x0000003c006f7202 */ /* 0x000fe20000000f00 */
[C---:B--2---:R-:W-:Y:S01]  /*caa0*/  FMUL.FTZ R10, R0.reuse, R78 ;  /* 0x0000004e000a7220 */ /* 0x044fe20000410000 */
[----:B------:R2:W-:Y:S01]  /*cab0*/  MUFU.EX2 R233, R48 ;  /* 0x0000003000e97308 */ /* 0x0005e20000000800 */
[----:B------:R1:W-:Y:S01]  /*cac0*/  @P0 LDGSTS.E.BYPASS.LTC128B.128 [R228+0xd100], [R6.64+0x80], !P5 ;  /* 0x0d10008006e40fae */ /* 0x0003e2000e901d46 */
[----:B------:R-:W-:Y:S01]  /*cad0*/  MOV R159, R148 ;  /* 0x00000094009f7202 */ /* 0x000fe20000000f00 */
[--C-:B------:R-:W-:Y:S01]  /*cae0*/  FFMA.FTZ R71, R241, c[0x0][0x2d0], -R138.reuse ;  /* 0x0000b400f1477a23 */ /* 0x100fe2000001088a */
[----:B------:R-:W-:Y:S02]  /*caf0*/  MOV R148, R153 ;  /* 0x0000009900947202 */ /* 0x000fe40000000f00 */
[----:B------:R-:W-:Y:S01]  /*cb00*/  MOV R153, R51 ;  /* 0x0000003300997202 */ /* 0x000fe20000000f00 */
[----:B------:R-:W-:Y:S01]  /*cb10*/  FMUL.FTZ R51, R0, R119 ;  /* 0x0000007700337220 */ /* 0x000fe20000410000 */
[----:B------:R-:W-:Y:S01]  /*cb20*/  MOV R119, R155 ;  /* 0x0000009b00777202 */ /* 0x000fe20000000f00 */
[----:B------:R3:W-:Y:S01]  /*cb30*/  @P0 LDGSTS.E.BYPASS.LTC128B.128 [R228+0xa100], [R4.64], !P6 ;  /* 0x0a10000004e40fae */ /* 0x0007e2000f101d46 */
[----:B------:R-:W-:Y:S01]  /*cb40*/  MOV R155, R64 ;  /* 0x00000040009b7202 */ /* 0x000fe20000000f00 */
[C---:B------:R-:W-:Y:S06]  /*cb50*/  FMUL.FTZ R64, R2.reuse, R132 ;  /* 0x0000008402407220 */ /* 0x040fec0000410000 */
[----:B------:R3:W-:Y:S01]  /*cb60*/  @P0 LDGSTS.E.BYPASS.LTC128B.128 [R228+0xe100], [R4.64+0x80], !P5 ;  /* 0x0e10008004e40fae */ /* 0x0007e2000e901d46 */
[----:B--2---:R-:W-:Y:S07]  /*cb70*/  FMUL.FTZ R48, R2, R116 ;  /* 0x0000007402307220 */ /* 0x004fee0000410000 */
[----:B------:R2:W-:Y:S01]  /*cb80*/  @P0 LDGSTS.E.BYPASS.LTC128B.128 [R228+0xb100], [R8.64], !P6 ;  /* 0x0b10000008e40fae */ /* 0x0005e2000f101d46 */
[C---:B-1----:R-:W-:Y:S01]  /*cb90*/  FMUL.FTZ R6, R0.reuse, R74 ;  /* 0x0000004a00067220 */ /* 0x042fe20000410000 */
[----:B------:R-:W-:Y:S01]  /*cba0*/  F2FP.PACK_AB R74, R247, R243 ;  /* 0x000000f3f74a723e */ /* 0x000fe200000000ff */
[----:B------:R-:W-:Y:S05]  /*cbb0*/  FMUL.FTZ R7, R0, R75 ;  /* 0x0000004b00077220 */ /* 0x000fea0000410000 */
[----:B------:R2:W-:Y:S08]  /*cbc0*/  @P0 LDGSTS.E.BYPASS.LTC128B.128 [R228+0xf100], [R8.64+0x80], !P5 ;  /* 0x0f10008008e40fae */ /* 0x0005f0000e901d46 */
[----:B------:R-:W1:Y:S01]  /*cbd0*/  LDSM.16.MT88.4 R12, [R200] ;  /* 0x00000000c80c783b */ /* 0x000e620000004200 */
[--C-:B---3--:R-:W-:Y:S01]  /*cbe0*/  FFMA.FTZ R4, R149, c[0x0][0x2d0], -R3.reuse ;  /* 0x0000b40095047a23 */ /* 0x108fe20000010803 */
[----:B------:R-:W-:Y:S01]  /*cbf0*/  MOV R149, R65 ;  /* 0x0000004100957202 */ /* 0x000fe20000000f00 */
[----:B------:R-:W-:Y:S01]  /*cc00*/  FMUL.FTZ R5, R2, R73 ;  /* 0x0000004902057220 */ /* 0x000fe20000410000 */
[----:B----4-:R-:W-:Y:S01]  /*cc10*/  F2FP.PACK_AB R73, R164, R165 ;  /* 0x000000a5a449723e */ /* 0x010fe200000000ff */
[----:B------:R3:W-:Y:S03]  /*cc20*/  MUFU.EX2 R163, R4 ;  /* 0x0000000400a37308 */ /* 0x0007e60000000800 */
[----:B------:R-:W4:Y:S01]  /*cc30*/  LDSM.16.MT88.4 R20, [R204] ;  /* 0x00000000cc14783b */ /* 0x000f220000004200 */
[C---:B------:R-:W-:Y:S07]  /*cc40*/  FMUL.FTZ R65, R2.reuse, R133 ;  /* 0x0000008502417220 */ /* 0x040fee0000410000 */
[----:B------:R-:W5:Y:S01]  /*cc50*/  LDSM.16.MT88.4 R28, [R203] ;  /* 0x00000000cb1c783b */ /* 0x000f620000004200 */
[C---:B--2---:R-:W-:Y:S02]  /*cc60*/  FMUL.FTZ R8, R2.reuse, R76 ;  /* 0x0000004c02087220 */ /* 0x044fe40000410000 */
[----:B------:R-:W-:Y:S05]  /*cc70*/  FMUL.FTZ R9, R2, R77 ;  /* 0x0000004d02097220 */ /* 0x000fea0000410000 */
[----:B------:R-:W2:Y:S01]  /*cc80*/  LDSM.16.MT88.4 R36, [R223] ;  /* 0x00000000df24783b */ /* 0x000ea20000004200 */
[--C-:B---3--:R-:W-:Y:S07]  /*cc90*/  FFMA.FTZ R4, R154, c[0x0][0x2d0], -R3.reuse ;  /* 0x0000b4009a047a23 */ /* 0x108fee0000010803 */
[----:B------:R-:W3:Y:S01]  /*cca0*/  LDSM.16.MT88.4 R44, [R200+0x4000] ;  /* 0x00400000c82c783b */ /* 0x000ee20000004200 */
[----:B------:R-:W-:Y:S01]  /*ccb0*/  MOV R154, R229 ;  /* 0x000000e5009a7202 */ /* 0x000fe20000000f00 */
[----:B------:R1:W1:Y:S06]  /*ccc0*/  MUFU.EX2 R166, R4 ;  /* 0x0000000400a67308 */ /* 0x00026c0000000800 */
[----:B------:R-:W2:Y:S04]  /*ccd0*/  LDSM.16.MT88.4 R52, [R204+0x4000] ;  /* 0x00400000cc34783b */ /* 0x000ea80000004200 */
[----:B------:R3:W-:Y:S04]  /*cce0*/  MUFU.EX2 R229, R70 ;  /* 0x0000004600e57308 */ /* 0x0007e80000000800 */
[----:B------:R-:W2:Y:S08]  /*ccf0*/  LDSM.16.MT88.4 R60, [R203+0x4000] ;  /* 0x00400000cb3c783b */ /* 0x000eb00000004200 */
[----:B------:R-:W2:Y:S01]  /*cd00*/  LDSM.16.MT88.4 R76, [R206+0x4000] ;  /* 0x00400000ce4c783b */ /* 0x000ea20000004200 */
[----:B-1----:R-:W-:Y:S01]  /*cd10*/  FMUL.FTZ R4, R2, R72 ;  /* 0x0000004802047220 */ /* 0x002fe20000410000 */
[----:B------:R-:W-:Y:S02]  /*cd20*/  F2FP.PACK_AB R72, R245, R244 ;  /* 0x000000f4f548723e */ /* 0x000fe400000000ff */
[----:B------:R-:W-:Y:S04]  /*cd30*/  F2FP.PACK_AB R75, R166, R163 ;  /* 0x000000a3a64b723e */ /* 0x000fe800000000ff */
[----:B------:R-:W-:Y:S03]  /*cd40*/  LDSM.16.MT88.4 R84, [R204+0x800] ;  /* 0x00080000cc54783b */ /* 0x000fe60000004200 */
[C---:B------:R-:W-:Y:S05]  /*cd50*/  HMMA.16816.F32 R4, R72.reuse, R12, R4 ;  /* 0x0000000c4804723c */ /* 0x040fea0000001804 */
[----:B------:R-:W-:Y:S01]  /*cd60*/  LDSM.16.MT88.4 R92, [R203+0x4800] ;  /* 0x00480000cb5c783b */ /* 0x000fe20000004200 */
[--C-:B---3--:R-:W-:Y:S02]  /*cd70*/  FFMA.FTZ R70, R182, c[0x0][0x2d0], -R138.reuse ;  /* 0x0000b400b6467a23 */ /* 0x108fe4000001088a */
[C---:B------:R-:W-:Y:S01]  /*cd80*/  FMUL.FTZ R12, R2.reuse, R80 ;  /* 0x00000050020c7220 */ /* 0x040fe20000410000 */
[C---:B------:R-:W-:Y:S04]  /*cd90*/  HMMA.16816.F32 R8, R72.reuse, R14, R8 ;  /* 0x0000000e4808723c */ /* 0x040fe80000001808 */
[----:B------:R-:W0:Y:S01]  /*cda0*/  LDGDEPBAR ;  /* 0x00000000000079af */ /* 0x000e220000000000 */
[----:B------:R-:W-:Y:S02]  /*cdb0*/  FMUL.FTZ R13, R2, R81 ;  /* 0x00000051020d7220 */ /* 0x000fe40000410000 */
[C---:B------:R-:W-:Y:S02]  /*cdc0*/  FMUL.FTZ R14, R0.reuse, R82 ;  /* 0x00000052000e7220 */ /* 0x040fe40000410000 */
[----:B------:R-:W-:Y:S03]  /*cdd0*/  FMUL.FTZ R15, R0, R83 ;  /* 0x00000053000f7220 */ /* 0x000fe60000410000 */
[----:B------:R-:W1:Y:S04]  /*cde0*/  LDSM.16.MT88.4 R80, [R200+0x800] ;  /* 0x00080000c850783b */ /* 0x000e680000004200 */
[C---:B----4-:R-:W-:Y:S07]  /*cdf0*/  HMMA.16816.F32 R12, R72.reuse, R20, R12 ;  /* 0x00000014480c723c */ /* 0x050fee000000180c */
[C---:B------:R-:W-:Y:S01]  /*ce00*/  FMUL.FTZ R20, R2.reuse, R88 ;  /* 0x0000005802147220 */ /* 0x040fe20000410000 */
[C---:B------:R-:W-:Y:S04]  /*ce10*/  HMMA.16816.F32 R16, R72.reuse, R22, R16 ;  /* 0x000000164810723c */ /* 0x040fe80000001810 */
[----:B------:R-:W-:Y:S03]  /*ce20*/  FMUL.FTZ R21, R2, R89 ;  /* 0x0000005902157220 */ /* 0x000fe60000410000 */
[C---:B------:R-:W-:Y:S02]  /*ce30*/  FMUL.FTZ R22, R0.reuse, R90 ;  /* 0x0000005a00167220 */ /* 0x040fe40000410000 */
[----:B------:R-:W-:Y:S02]  /*ce40*/  FMUL.FTZ R23, R0, R91 ;  /* 0x0000005b00177220 */ /* 0x000fe40000410000 */
[----:B------:R-:W3:Y:S05]  /*ce50*/  LDSM.16.MT88.4 R88, [R203+0x800] ;  /* 0x00080000cb58783b */ /* 0x000eea0000004200 */
[C---:B-----5:R-:W-:Y:S07]  /*ce60*/  HMMA.16816.F32 R20, R72.reuse, R28, R20 ;  /* 0x0000001c4814723c */ /* 0x060fee0000001814 */
[C---:B------:R-:W-:Y:S01]  /*ce70*/  FMUL.FTZ R28, R2.reuse, R96 ;  /* 0x00000060021c7220 */ /* 0x040fe20000410000 */
[C---:B------:R-:W-:Y:S04]  /*ce80*/  HMMA.16816.F32 R24, R72.reuse, R30, R24 ;  /* 0x0000001e4818723c */ /* 0x040fe80000001818 */
[----:B------:R-:W-:Y:S03]  /*ce90*/  FMUL.FTZ R29, R2, R97 ;  /* 0x00000061021d7220 */ /* 0x000fe60000410000 */
[C---:B------:R-:W-:Y:S02]  /*cea0*/  FMUL.FTZ R30, R0.reuse, R98 ;  /* 0x00000062001e7220 */ /* 0x040fe40000410000 */
[----:B------:R-:W-:Y:S02]  /*ceb0*/  FMUL.FTZ R31, R0, R99 ;  /* 0x00000063001f7220 */ /* 0x000fe40000410000 */
[----:B------:R-:W-:Y:S05]  /*cec0*/  LDSM.16.MT88.4 R96, [R204+0x1000] ;  /* 0x00100000cc60783b */ /* 0x000fea0000004200 */
[C---:B--2---:R-:W-:Y:S07]  /*ced0*/  HMMA.16816.F32 R28, R72.reuse, R36, R28 ;  /* 0x00000024481c723c */ /* 0x044fee000000181c */
[--C-:B------:R-:W-:Y:S01]  /*cee0*/  FFMA.FTZ R36, R151, c[0x0][0x2d0], -R138.reuse ;  /* 0x0000b40097247a23 */ /* 0x100fe2000001088a */
[C---:B------:R-:W-:Y:S03]  /*cef0*/  HMMA.16816.F32 R32, R72.reuse, R38, R32 ;  /* 0x000000264820723c */ /* 0x040fe60000001820 */
[----:B------:R2:W-:Y:S01]  /*cf00*/  MUFU.EX2 R234, R36 ;  /* 0x0000002400ea7308 */ /* 0x0005e20000000800 */
[----:B------:R-:W-:Y:S01]  /*cf10*/  FMUL.FTZ R37, R2, R105 ;  /* 0x0000006902257220 */ /* 0x000fe20000410000 */
[----:B------:R-:W-:Y:S01]  /*cf20*/  MOV R151, R58 ;  /* 0x0000003a00977202 */ /* 0x000fe20000000f00 */
[C---:B------:R-:W-:Y:S02]  /*cf30*/  FMUL.FTZ R58, R0.reuse, R126 ;  /* 0x0000007e003a7220 */ /* 0x040fe40000410000 */
[C---:B------:R-:W-:Y:S04]  /*cf40*/  FMUL.FTZ R38, R0.reuse, R106 ;  /* 0x0000006a00267220 */ /* 0x040fe80000410000 */
[----:B------:R-:W-:Y:S02]  /*cf50*/  FMUL.FTZ R39, R0, R107 ;  /* 0x0000006b00277220 */ /* 0x000fe40000410000 */
[----:B--2---:R-:W-:Y:S07]  /*cf60*/  FMUL.FTZ R36, R2, R104 ;  /* 0x0000006802247220 */ /* 0x004fee0000410000 */
[C---:B------:R-:W-:Y:S07]  /*cf70*/  HMMA.16816.F32 R36, R72.reuse, R44, R36 ;  /* 0x0000002c4824723c */ /* 0x040fee0000001824 */
[--C-:B------:R-:W-:Y:S01]  /*cf80*/  FFMA.FTZ R44, R158, c[0x0][0x2d0], -R3.reuse ;  /* 0x0000b4009e2c7a23 */ /* 0x100fe20000010803 */
[C---:B------:R-:W-:Y:S03]  /*cf90*/  HMMA.16816.F32 R40, R72.reuse, R46, R40 ;  /* 0x0000002e4828723c */ /* 0x040fe60000001828 */
[----:B------:R2:W-:Y:S01]  /*cfa0*/  MUFU.EX2 R161, R44 ;  /* 0x0000002c00a17308 */ /* 0x0005e20000000800 */
[----:B------:R-:W-:Y:S01]  /*cfb0*/  FMUL.FTZ R45, R2, R113 ;  /* 0x00000071022d7220 */ /* 0x000fe20000410000 */
[----:B------:R-:W-:Y:S02]  /*cfc0*/  MOV R158, R156 ;  /* 0x0000009c009e7202 */ /* 0x000fe40000000f00 */
[C---:B------:R-:W-:Y:S01]  /*cfd0*/  FMUL.FTZ R46, R0.reuse, R114 ;  /* 0x00000072002e7220 */ /* 0x040fe20000410000 */
[----:B------:R-:W-:Y:S01]  /*cfe0*/  MOV R156, R50 ;  /* 0x00000032009c7202 */ /* 0x000fe20000000f00 */
[C---:B------:R-:W-:Y:S03]  /*cff0*/  FMUL.FTZ R47, R0.reuse, R115 ;  /* 0x00000073002f7220 */ /* 0x040fe60000410000 */
[----:B------:R-:W-:Y:S02]  /*d000*/  FMUL.FTZ R50, R0, R118 ;  /* 0x0000007600327220 */ /* 0x000fe40000410000 */
[----:B--2---:R-:W-:Y:S07]  /*d010*/  FMUL.FTZ R44, R2, R112 ;  /* 0x00000070022c7220 */ /* 0x004fee0000410000 */
[C---:B------:R-:W-:Y:S07]  /*d020*/  HMMA.16816.F32 R44, R72.reuse, R52, R44 ;  /* 0x00000034482c723c */ /* 0x040fee000000182c */
[--C-:B------:R-:W-:Y:S01]  /*d030*/  FFMA.FTZ R52, R160, c[0x0][0x2d0], -R138.reuse ;  /* 0x0000b400a0347a23 */ /* 0x100fe2000001088a */
[C---:B------:R-:W-:Y:S03]  /*d040*/  HMMA.16816.F32 R48, R72.reuse, R54, R48 ;  /* 0x000000364830723c */ /* 0x040fe60000001830 */
[----:B------:R2:W4:Y:S01]  /*d050*/  MUFU.EX2 R118, R52 ;  /* 0x0000003400767308 */ /* 0x0005220000000800 */
[C---:B------:R-:W-:Y:S01]  /*d060*/  FMUL.FTZ R53, R2.reuse, R121 ;  /* 0x0000007902357220 */ /* 0x040fe20000410000 */
[----:B------:R-:W-:Y:S02]  /*d070*/  MOV R121, R191 ;  /* 0x000000bf00797202 */ /* 0x000fe40000000f00 */
[----:B------:R-:W-:Y:S01]  /*d080*/  MOV R160, R57 ;  /* 0x0000003900a07202 */ /* 0x000fe20000000f00 */
[----:B------:R-:W-:Y:S04]  /*d090*/  FMUL.FTZ R57, R2, R125 ;  /* 0x0000007d02397220 */ /* 0x000fe80000410000 */
[C---:B------:R-:W-:Y:S01]  /*d0a0*/  FMUL.FTZ R54, R0.reuse, R122 ;  /* 0x0000007a00367220 */ /* 0x040fe20000410000 */
[----:B------:R5:W-:Y:S01]  /*d0b0*/  MUFU.EX2 R191, R70 ;  /* 0x0000004600bf7308 */ /* 0x000be20000000800 */
[----:B------:R-:W-:Y:S02]  /*d0c0*/  FMUL.FTZ R55, R0, R123 ;  /* 0x0000007b00377220 */ /* 0x000fe40000410000 */
[----:B--2---:R-:W-:Y:S01]  /*d0d0*/  FMUL.FTZ R52, R2, R120 ;  /* 0x0000007802347220 */ /* 0x004fe20000410000 */
[----:B------:R-:W-:Y:S01]  /*d0e0*/  MOV R120, R56 ;  /* 0x0000003800787202 */ /* 0x000fe20000000f00 */
[--C-:B------:R-:W-:Y:S05]  /*d0f0*/  FFMA.FTZ R56, R167, c[0x0][0x2d0], -R3.reuse ;  /* 0x0000b400a7387a23 */ /* 0x100fea0000010803 */
[----:B------:R2:W-:Y:S01]  /*d100*/  MUFU.EX2 R117, R56 ;  /* 0x0000003800757308 */ /* 0x0005e20000000800 */
[C---:B------:R-:W-:Y:S03]  /*d110*/  HMMA.16816.F32 R52, R72.reuse, R60, R52 ;  /* 0x0000003c4834723c */ /* 0x040fe60000001834 */
[--C-:B-----5:R-:W-:Y:S04]  /*d120*/  FFMA.FTZ R70, R183, c[0x0][0x2d0], -R3.reuse ;  /* 0x0000b400b7467a23 */ /* 0x120fe80000010803 */
[--C-:B------:R-:W-:Y:S02]  /*d130*/  FFMA.FTZ R60, R180, c[0x0][0x2d0], -R3.reuse ;  /* 0x0000b400b43c7a23 */ /* 0x100fe40000010803 */
[----:B------:R5:W-:Y:S03]  /*d140*/  MUFU.EX2 R125, R70 ;  /* 0x00000046007d7308 */ /* 0x000be60000000800 */
[C---:B------:R-:W-:Y:S07]  /*d150*/  FMUL.FTZ R61, R2.reuse, R129 ;  /* 0x00000081023d7220 */ /* 0x040fee0000410000 */
[----:B------:R1:W1:Y:S01]  /*d160*/  MUFU.EX2 R116, R60 ;  /* 0x0000003c00747308 */ /* 0x0002620000000800 */
[----:B--2---:R-:W-:Y:S07]  /*d170*/  FMUL.FTZ R56, R2, R124 ;  /* 0x0000007c02387220 */ /* 0x004fee0000410000 */
[C---:B------:R-:W-:Y:S03]  /*d180*/  HMMA.16816.F32 R56, R72.reuse, R62, R56 ;  /* 0x0000003e4838723c */ /* 0x040fe60000001838 */
[--C-:B-----5:R-:W-:Y:S02]  /*d190*/  FFMA.FTZ R70, R188, c[0x0][0x2d0], -R3.reuse ;  /* 0x0000b400bc467a23 */ /* 0x120fe40000010803 */
[----:B------:R2:W-:Y:S02]  /*d1a0*/  MUFU.EX2 R188, R71 ;  /* 0x0000004700bc7308 */ /* 0x0005e40000000800 */
[C---:B------:R-:W-:Y:S02]  /*d1b0*/  FMUL.FTZ R62, R0.reuse, R130 ;  /* 0x00000082003e7220 */ /* 0x040fe40000410000 */
[----:B------:R-:W-:Y:S03]  /*d1c0*/  FMUL.FTZ R63, R0, R131 ;  /* 0x00000083003f7220 */ /* 0x000fe60000410000 */
[----:B-1----:R-:W-:Y:S03]  /*d1d0*/  FMUL.FTZ R60, R2, R128 ;  /* 0x00000080023c7220 */ /* 0x002fe60000410000 */
[----:B------:R1:W5:Y:S04]  /*d1e0*/  MUFU.EX2 R124, R70 ;  /* 0x00000046007c7308 */ /* 0x0003680000000800 */
[C---:B------:R-:W-:Y:S08]  /*d1f0*/  HMMA.16816.F32 R60, R72.reuse, R76, R60 ;  /* 0x0000004c483c723c */ /* 0x040ff0000000183c */
[----:B------:R-:W-:Y:S01]  /*d200*/  HMMA.16816.F32 R64, R72, R78, R64 ;  /* 0x0000004e4840723c */ /* 0x000fe20000001840 */
[----:B------:R-:W3:Y:S03]  /*d210*/  LDSM.16.MT88.4 R76, [R206+0x800] ;  /* 0x00080000ce4c783b */ /* 0x000ee60000004200 */
[--C-:B--2---:R-:W-:Y:S02]  /*d220*/  FFMA.FTZ R71, R152, c[0x0][0x2d0], -R3.reuse ;  /* 0x0000b40098477a23 */ /* 0x104fe40000010803 */
[----:B------:R-:W-:Y:S01]  /*d230*/  MUFU.EX2 R152, R100 ;  /* 0x0000006400987308 */ /* 0x000fe20000000800 */
[----:B----4-:R-:W-:Y:S02]  /*d240*/  F2FP.PACK_AB R74, R118, R233 ;  /* 0x000000e9764a723e */ /* 0x010fe400000000ff */
[----:B------:R-:W-:Y:S03]  /*d250*/  F2FP.PACK_AB R75, R116, R117 ;  /* 0x00000075744b723e */ /* 0x000fe600000000ff */
[--C-:B-1----:R-:W-:Y:S01]  /*d260*/  FFMA.FTZ R70, R189, c[0x0][0x2d0], -R138.reuse ;  /* 0x0000b400bd467a23 */ /* 0x102fe2000001088a */
[----:B------:R-:W-:Y:S02]  /*d270*/  F2FP.PACK_AB R72, R234, R235 ;  /* 0x000000ebea48723e */ /* 0x000fe400000000ff */
[----:B------:R-:W-:Y:S01]  /*d280*/  F2FP.PACK_AB R73, R161, R162 ;  /* 0x000000a2a149723e */ /* 0x000fe200000000ff */
[----:B------:R1:W-:Y:S06]  /*d290*/  MUFU.EX2 R127, R70 ;  /* 0x00000046007f7308 */ /* 0x0003ec0000000800 */
[C---:B------:R-:W-:Y:S08]  /*d2a0*/  HMMA.16816.F32 R4, R72.reuse, R80, R4 ;  /* 0x000000504804723c */ /* 0x040ff00000001804 */
[C---:B------:R-:W-:Y:S01]  /*d2b0*/  HMMA.16816.F32 R8, R72.reuse, R82, R8 ;  /* 0x000000524808723c */ /* 0x040fe20000001808 */
[----:B------:R-:W2:Y:S07]  /*d2c0*/  LDSM.16.MT88.4 R80, [R200+0x4800] ;  /* 0x00480000c850783b */ /* 0x000eae0000004200 */
[C---:B------:R-:W-:Y:S04]  /*d2d0*/  HMMA.16816.F32 R12, R72.reuse, R84, R12 ;  /* 0x00000054480c723c */ /* 0x040fe8000000180c */
[--C-:B-1----:R-:W-:Y:S04]  /*d2e0*/  FFMA.FTZ R70, R190, c[0x0][0x2d0], -R138.reuse ;  /* 0x0000b400be467a23 */ /* 0x102fe8000001088a */
[C---:B------:R-:W-:Y:S01]  /*d2f0*/  HMMA.16816.F32 R16, R72.reuse, R86, R16 ;  /* 0x000000564810723c */ /* 0x040fe20000001810 */
[----:B------:R1:W4:Y:S01]  /*d300*/  MUFU.EX2 R126, R70 ;  /* 0x00000046007e7308 */ /* 0x0003220000000800 */
[----:B------:R-:W4:Y:S06]  /*d310*/  LDSM.16.MT88.4 R84, [R204+0x4800] ;  /* 0x00480000cc54783b */ /* 0x000f2c0000004200 */
[C---:B---3--:R-:W-:Y:S08]  /*d320*/  HMMA.16816.F32 R20, R72.reuse, R88, R20 ;  /* 0x000000584814723c */ /* 0x048ff00000001814 */
[C---:B------:R-:W-:Y:S01]  /*d330*/  HMMA.16816.F32 R24, R72.reuse, R90, R24 ;  /* 0x0000005a4818723c */ /* 0x040fe20000001818 */
[----:B------:R-:W3:Y:S07]  /*d340*/  LDSM.16.MT88.4 R88, [R206+0x4800] ;  /* 0x00480000ce58783b */ /* 0x000eee0000004200 */
[C---:B------:R-:W-:Y:S04]  /*d350*/  HMMA.16816.F32 R28, R72.reuse, R76, R28 ;  /* 0x0000004c481c723c */ /* 0x040fe8000000181c */
[--C-:B-1----:R-:W-:Y:S04]  /*d360*/  FFMA.FTZ R70, R231, c[0x0][0x2d0], -R3.reuse ;  /* 0x0000b400e7467a23 */ /* 0x102fe80000010803 */
[C---:B------:R-:W-:Y:S01]  /*d370*/  HMMA.16816.F32 R32, R72.reuse, R78, R32 ;  /* 0x0000004e4820723c */ /* 0x040fe20000001820 */
[----:B------:R1:W-:Y:S01]  /*d380*/  MUFU.EX2 R107, R70 ;  /* 0x00000046006b7308 */ /* 0x0003e20000000800 */
[----:B------:R-:W3:Y:S06]  /*d390*/  LDSM.16.MT88.4 R76, [R200+0x1000] ;  /* 0x00100000c84c783b */ /* 0x000eec0000004200 */
[C---:B--2---:R-:W-:Y:S08]  /*d3a0*/  HMMA.16816.F32 R36, R72.reuse, R80, R36 ;  /* 0x000000504824723c */ /* 0x044ff00000001824 */
[C---:B------:R-:W-:Y:S01]  /*d3b0*/  HMMA.16816.F32 R40, R72.reuse, R82, R40 ;  /* 0x000000524828723c */ /* 0x040fe20000001828 */
[----:B------:R-:W2:Y:S07]  /*d3c0*/  LDSM.16.MT88.4 R80, [R203+0x1000] ;  /* 0x00100000cb50783b */ /* 0x000eae0000004200 */
[C---:B----4-:R-:W-:Y:S04]  /*d3d0*/  HMMA.16816.F32 R44, R72.reuse, R84, R44 ;  /* 0x00000054482c723c */ /* 0x050fe8000000182c */
[--C-:B-1----:R-:W-:Y:S04]  /*d3e0*/  FFMA.FTZ R70, R232, c[0x0][0x2d0], -R3.reuse ;  /* 0x0000b400e8467a23 */ /* 0x102fe80000010803 */
[C---:B------:R-:W-:Y:S01]  /*d3f0*/  HMMA.16816.F32 R48, R72.reuse, R86, R48 ;  /* 0x000000564830723c */ /* 0x040fe20000001830 */
[----:B------:R1:W4:Y:S01]  /*d400*/  MUFU.EX2 R106, R70 ;  /* 0x00000046006a7308 */ /* 0x0003220000000800 */
[----:B------:R-:W2:Y:S06]  /*d410*/  LDSM.16.MT88.4 R84, [R206+0x1000] ;  /* 0x00100000ce54783b */ /* 0x000eac0000004200 */
[C---:B------:R-:W-:Y:S08]  /*d420*/  HMMA.16816.F32 R52, R72.reuse, R92, R52 ;  /* 0x0000005c4834723c */ /* 0x040ff00000001834 */
[C---:B------:R-:W-:Y:S01]  /*d430*/  HMMA.16816.F32 R56, R72.reuse, R94, R56 ;  /* 0x0000005e4838723c */ /* 0x040fe20000001838 */
[----:B------:R-:W-:Y:S07]  /*d440*/  LDSM.16.MT88.4 R92, [R206+0x5800] ;  /* 0x00580000ce5c783b */ /* 0x000fee0000004200 */
[C---:B---3--:R-:W-:Y:S04]  /*d450*/  HMMA.16816.F32 R60, R72.reuse, R88, R60 ;  /* 0x00000058483c723c */ /* 0x048fe8000000183c */
[--C-:B-1----:R-:W-:Y:S04]  /*d460*/  FFMA.FTZ R70, R236, c[0x0][0x2d0], -R138.reuse ;  /* 0x0000b400ec467a23 */ /* 0x102fe8000001088a */
[----:B------:R-:W-:Y:S01]  /*d470*/  HMMA.16816.F32 R64, R72, R90, R64 ;  /* 0x0000005a4840723c */ /* 0x000fe20000001840 */
[----:B------:R1:W-:Y:S01]  /*d480*/  MUFU.EX2 R190, R70 ;  /* 0x0000004600be7308 */ /* 0x0003e20000000800 */
[----:B------:R-:W-:Y:S05]  /*d490*/  LDSM.16.MT88.4 R88, [R204+0x5000] ;  /* 0x00500000cc58783b */ /* 0x000fea0000004200 */
[----:B-----5:R-:W-:Y:S02]  /*d4a0*/  F2FP.PACK_AB R73, R124, R125 ;  /* 0x0000007d7c49723e */ /* 0x020fe400000000ff */
[----:B------:R-:W-:Y:S03]  /*d4b0*/  F2FP.PACK_AB R74, R126, R127 ;  /* 0x0000007f7e4a723e */ /* 0x000fe600000000ff */
[----:B------:R-:W-:Y:S02]  /*d4c0*/  F2FP.PACK_AB R72, R191, R229 ;  /* 0x000000e5bf48723e */ /* 0x000fe400000000ff */
[----:B----4-:R-:W-:Y:S07]  /*d4d0*/  F2FP.PACK_AB R75, R106, R107 ;  /* 0x0000006b6a4b723e */ /* 0x010fee00000000ff */
[C---:B------:R-:W-:Y:S03]  /*d4e0*/  HMMA.16816.F32 R4, R72.reuse, R76, R4 ;  /* 0x0000004c4804723c */ /* 0x040fe60000001804 */
[--C-:B-1----:R-:W-:Y:S05]  /*d4f0*/  FFMA.FTZ R70, R237, c[0x0][0x2d0], -R138.reuse ;  /* 0x0000b400ed467a23 */ /* 0x102fea000001088a */
[C---:B------:R-:W-:Y:S01]  /*d500*/  HMMA.16816.F32 R8, R72.reuse, R78, R8 ;  /* 0x0000004e4808723c */ /* 0x040fe20000001808 */
[----:B------:R1:W3:Y:S01]  /*d510*/  MUFU.EX2 R189, R70 ;  /* 0x0000004600bd7308 */ /* 0x0002e20000000800 */
[----:B------:R-:W4:Y:S06]  /*d520*/  LDSM.16.MT88.4 R76, [R200+0x5000] ;  /* 0x00500000c84c783b */ /* 0x000f2c0000004200 */
[C---:B------:R-:W-:Y:S08]  /*d530*/  HMMA.16816.F32 R12, R72.reuse, R96, R12 ;  /* 0x00000060480c723c */ /* 0x040ff0000000180c */
[C---:B------:R-:W-:Y:S01]  /*d540*/  HMMA.16816.F32 R16, R72.reuse, R98, R16 ;  /* 0x000000624810723c */ /* 0x040fe20000001810 */
[----:B------:R-:W-:Y:S07]  /*d550*/  LDSM.16.MT88.4 R96, [R204+0x2000] ;  /* 0x00200000cc60783b */ /* 0x000fee0000004200 */
[C---:B--2---:R-:W-:Y:S04]  /*d560*/  HMMA.16816.F32 R20, R72.reuse, R80, R20 ;  /* 0x000000504814723c */ /* 0x044fe80000001814 */
[--C-:B-1----:R-:W-:Y:S04]  /*d570*/  FFMA.FTZ R70, R238, c[0x0][0x2d0], -R3.reuse ;  /* 0x0000b400ee467a23 */ /* 0x102fe80000010803 */
[C---:B------:R-:W-:Y:S01]  /*d580*/  HMMA.16816.F32 R24, R72.reuse, R82, R24 ;  /* 0x000000524818723c */ /* 0x040fe20000001818 */
[----:B------:R1:W-:Y:S01]  /*d590*/  MUFU.EX2 R105, R70 ;  /* 0x0000004600697308 */ /* 0x0003e20000000800 */
[----:B------:R-:W2:Y:S06]  /*d5a0*/  LDSM.16.MT88.4 R80, [R203+0x5000] ;  /* 0x00500000cb50783b */ /* 0x000eac0000004200 */
[C---:B------:R-:W-:Y:S08]  /*d5b0*/  HMMA.16816.F32 R28, R72.reuse, R84, R28 ;  /* 0x00000054481c723c */ /* 0x040ff0000000181c */
[C---:B------:R-:W-:Y:S01]  /*d5c0*/  HMMA.16816.F32 R32, R72.reuse, R86, R32 ;  /* 0x000000564820723c */ /* 0x040fe20000001820 */
[----:B------:R-:W5:Y:S07]  /*d5d0*/  LDSM.16.MT88.4 R84, [R206+0x5000] ;  /* 0x00500000ce54783b */ /* 0x000f6e0000004200 */
[C---:B----4-:R-:W-:Y:S04]  /*d5e0*/  HMMA.16816.F32 R36, R72.reuse, R76, R36 ;  /* 0x0000004c4824723c */ /* 0x050fe80000001824 */
[--C-:B-1----:R-:W-:Y:S04]  /*d5f0*/  FFMA.FTZ R70, R239, c[0x0][0x2d0], -R3.reuse ;  /* 0x0000b400ef467a23 */ /* 0x102fe80000010803 */
[C---:B------:R-:W-:Y:S01]  /*d600*/  HMMA.16816.F32 R40, R72.reuse, R78, R40 ;  /* 0x0000004e4828723c */ /* 0x040fe20000001828 */
[----:B------:R1:W4:Y:S01]  /*d610*/  MUFU.EX2 R104, R70 ;  /* 0x0000004600687308 */ /* 0x0003220000000800 */
[----:B------:R-:W3:Y:S06]  /*d620*/  LDSM.16.MT88.4 R76, [R200+0x1800] ;  /* 0x00180000c84c783b */ /* 0x000eec0000004200 */
[C---:B------:R-:W-:Y:S08]  /*d630*/  HMMA.16816.F32 R44, R72.reuse, R88, R44 ;  /* 0x00000058482c723c */ /* 0x040ff0000000182c */
[C---:B------:R-:W-:Y:S01]  /*d640*/  HMMA.16816.F32 R48, R72.reuse, R90, R48 ;  /* 0x0000005a4830723c */ /* 0x040fe20000001830 */
[----:B------:R-:W4:Y:S07]  /*d650*/  LDSM.16.MT88.4 R88, [R204+0x1800] ;  /* 0x00180000cc58783b */ /* 0x000f2e0000004200 */
[C---:B--2---:R-:W-:Y:S04]  /*d660*/  HMMA.16816.F32 R52, R72.reuse, R80, R52 ;  /* 0x000000504834723c */ /* 0x044fe80000001834 */
[--C-:B-1----:R-:W-:Y:S04]  /*d670*/  FFMA.FTZ R70, R240, c[0x0][0x2d0], -R138.reuse ;  /* 0x0000b400f0467a23 */ /* 0x102fe8000001088a */
[C---:B------:R-:W-:Y:S01]  /*d680*/  HMMA.16816.F32 R56, R72.reuse, R82, R56 ;  /* 0x000000524838723c */ /* 0x040fe20000001838 */
[----:B------:R1:W2:Y:S01]  /*d690*/  MUFU.EX2 R183, R70 ;  /* 0x0000004600b77308 */ /* 0x0002a20000000800 */
[----:B------:R-:W2:Y:S06]  /*d6a0*/  LDSM.16.MT88.4 R80, [R203+0x1800] ;  /* 0x00180000cb50783b */ /* 0x000eac0000004200 */
[C---:B-----5:R-:W-:Y:S08]  /*d6b0*/  HMMA.16816.F32 R60, R72.reuse, R84, R60 ;  /* 0x00000054483c723c */ /* 0x060ff0000000183c */
[----:B------:R-:W-:Y:S01]  /*d6c0*/  HMMA.16816.F32 R64, R72, R86, R64 ;  /* 0x000000564840723c */ /* 0x000fe20000001840 */
[----:B------:R-:W5:Y:S06]  /*d6d0*/  LDSM.16.MT88.4 R84, [R206+0x1800] ;  /* 0x00180000ce54783b */ /* 0x000f6c0000004200 */
[----:B---3--:R-:W-:Y:S01]  /*d6e0*/  F2FP.PACK_AB R72, R189, R190 ;  /* 0x000000bebd48723e */ /* 0x008fe200000000ff */
[--C-:B-1----:R-:W-:Y:S01]  /*d6f0*/  FFMA.FTZ R70, R242, c[0x0][0x2d0], -R3.reuse ;  /* 0x0000b400f2467a23 */ /* 0x102fe20000010803 */
[----:B----4-:R-:W-:Y:S03]  /*d700*/  F2FP.PACK_AB R73, R104, R105 ;  /* 0x000000696849723e */ /* 0x010fe600000000ff */
[----:B------:R1:W-:Y:S01]  /*d710*/  MUFU.EX2 R115, R70 ;  /* 0x0000004600737308 */ /* 0x0003e20000000800 */
[----:B--2---:R-:W-:Y:S01]  /*d720*/  F2FP.PACK_AB R74, R183, R188 ;  /* 0x000000bcb74a723e */ /* 0x004fe200000000ff */
[--C-:B-1----:R-:W-:Y:S08]  /*d730*/  FFMA.FTZ R70, R246, c[0x0][0x2d0], -R3.reuse ;  /* 0x0000b400f6467a23 */ /* 0x102ff00000010803 */
[----:B------:R1:W2:Y:S02]  /*d740*/  MUFU.EX2 R114, R70 ;  /* 0x0000004600727308 */ /* 0x0002a40000000800 */
[--C-:B-1----:R-:W-:Y:S01]  /*d750*/  FFMA.FTZ R70, R248, c[0x0][0x2d0], -R138.reuse ;  /* 0x0000b400f8467a23 */ /* 0x102fe2000001088a */
[----:B--2---:R-:W-:Y:S07]  /*d760*/  F2FP.PACK_AB R75, R114, R115 ;  /* 0x00000073724b723e */ /* 0x004fee00000000ff */
[----:B------:R1:W-:Y:S01]  /*d770*/  MUFU.EX2 R182, R70 ;  /* 0x0000004600b67308 */ /* 0x0003e20000000800 */
[C---:B------:R-:W-:Y:S08]  /*d780*/  HMMA.16816.F32 R4, R72.reuse, R76, R4 ;  /* 0x0000004c4804723c */ /* 0x040ff00000001804 */
[C---:B------:R-:W-:Y:S01]  /*d790*/  HMMA.16816.F32 R8, R72.reuse, R78, R8 ;  /* 0x0000004e4808723c */ /* 0x040fe20000001808 */
[----:B------:R-:W2:Y:S07]  /*d7a0*/  LDSM.16.MT88.4 R76, [R200+0x5800] ;  /* 0x00580000c84c783b */ /* 0x000eae0000004200 */
[C---:B------:R-:W-:Y:S04]  /*d7b0*/  HMMA.16816.F32 R12, R72.reuse, R88, R12 ;  /* 0x00000058480c723c */ /* 0x040fe8000000180c */
[--C-:B-1----:R-:W-:Y:S04]  /*d7c0*/  FFMA.FTZ R70, R249, c[0x0][0x2d0], -R138.reuse ;  /* 0x0000b400f9467a23 */ /* 0x102fe8000001088a */
[C---:B------:R-:W-:Y:S01]  /*d7d0*/  HMMA.16816.F32 R16, R72.reuse, R90, R16 ;  /* 0x0000005a4810723c */ /* 0x040fe20000001810 */
[----:B------:R1:W3:Y:S01]  /*d7e0*/  MUFU.EX2 R181, R70 ;  /* 0x0000004600b57308 */ /* 0x0002e20000000800 */
[----:B------:R-:W4:Y:S06]  /*d7f0*/  LDSM.16.MT88.4 R88, [R204+0x5800] ;  /* 0x00580000cc58783b */ /* 0x000f2c0000004200 */
[C---:B------:R-:W-:Y:S08]  /*d800*/  HMMA.16816.F32 R20, R72.reuse, R80, R20 ;  /* 0x000000504814723c */ /* 0x040ff00000001814 */
[C---:B------:R-:W-:Y:S01]  /*d810*/  HMMA.16816.F32 R24, R72.reuse, R82, R24 ;  /* 0x000000524818723c */ /* 0x040fe20000001818 */
[----:B------:R-:W3:Y:S07]  /*d820*/  LDSM.16.MT88.4 R80, [R203+0x5800] ;  /* 0x00580000cb50783b */ /* 0x000eee0000004200 */
[C---:B-----5:R-:W-:Y:S04]  /*d830*/  HMMA.16816.F32 R28, R72.reuse, R84, R28 ;  /* 0x00000054481c723c */ /* 0x060fe8000000181c */
[--C-:B-1----:R-:W-:Y:S04]  /*d840*/  FFMA.FTZ R70, R250, c[0x0][0x2d0], -R3.reuse ;  /* 0x0000b400fa467a23 */ /* 0x102fe80000010803 */
[C---:B------:R-:W-:Y:S01]  /*d850*/  HMMA.16816.F32 R32, R72.reuse, R86, R32 ;  /* 0x000000564820723c */ /* 0x040fe20000001820 */
[----:B------:R1:W-:Y:S01]  /*d860*/  MUFU.EX2 R113, R70 ;  /* 0x0000004600717308 */ /* 0x0003e20000000800 */
[----:B------:R-:W5:Y:S06]  /*d870*/  LDSM.16.MT88.4 R84, [R200+0x2000] ;  /* 0x00200000c854783b */ /* 0x000f6c0000004200 */
[C---:B--2---:R-:W-:Y:S08]  /*d880*/  HMMA.16816.F32 R36, R72.reuse, R76, R36 ;  /* 0x0000004c4824723c */ /* 0x044ff00000001824 */
[C---:B------:R-:W-:Y:S01]  /*d890*/  HMMA.16816.F32 R40, R72.reuse, R78, R40 ;  /* 0x0000004e4828723c */ /* 0x040fe20000001828 */
[----:B------:R-:W2:Y:S07]  /*d8a0*/  LDSM.16.MT88.4 R76, [R203+0x2000] ;  /* 0x00200000cb4c783b */ /* 0x000eae0000004200 */
[C---:B----4-:R-:W-:Y:S04]  /*d8b0*/  HMMA.16816.F32 R44, R72.reuse, R88, R44 ;  /* 0x00000058482c723c */ /* 0x050fe8000000182c */
[--C-:B-1----:R-:W-:Y:S04]  /*d8c0*/  FFMA.FTZ R70, R251, c[0x0][0x2d0], -R3.reuse ;  /* 0x0000b400fb467a23 */ /* 0x102fe80000010803 */
[C---:B------:R-:W-:Y:S01]  /*d8d0*/  HMMA.16816.F32 R48, R72.reuse, R90, R48 ;  /* 0x0000005a4830723c */ /* 0x040fe20000001830 */
[----:B------:R1:W4:Y:S01]  /*d8e0*/  MUFU.EX2 R112, R70 ;  /* 0x0000004600707308 */ /* 0x0003220000000800 */
[----:B------:R-:W-:Y:S06]  /*d8f0*/  LDSM.16.MT88.4 R88, [R204+0x6000] ;  /* 0x00600000cc58783b */ /* 0x000fec0000004200 */
[C---:B---3--:R-:W-:Y:S08]  /*d900*/  HMMA.16816.F32 R52, R72.reuse, R80, R52 ;  /* 0x000000504834723c */ /* 0x048ff00000001834 */
[C---:B------:R-:W-:Y:S01]  /*d910*/  HMMA.16816.F32 R56, R72.reuse, R82, R56 ;  /* 0x000000524838723c */ /* 0x040fe20000001838 */
[----:B------:R-:W3:Y:S07]  /*d920*/  LDSM.16.MT88.4 R80, [R206+0x2000] ;  /* 0x00200000ce50783b */ /* 0x000eee0000004200 */
[C---:B------:R-:W-:Y:S04]  /*d930*/  HMMA.16816.F32 R60, R72.reuse, R92, R60 ;  /* 0x0000005c483c723c */ /* 0x040fe8000000183c */
[--C-:B-1----:R-:W-:Y:S04]  /*d940*/  FFMA.FTZ R70, R252, c[0x0][0x2d0], -R138.reuse ;  /* 0x0000b400fc467a23 */ /* 0x102fe8000001088a */
[----:B------:R-:W-:Y:S01]  /*d950*/  HMMA.16816.F32 R64, R72, R94, R64 ;  /* 0x0000005e4840723c */ /* 0x000fe20000001840 */
[----:B------:R1:W-:Y:S01]  /*d960*/  MUFU.EX2 R180, R70 ;  /* 0x0000004600b47308 */ /* 0x0003e20000000800 */
[----:B------:R-:W-:Y:S05]  /*d970*/  LDSM.16.MT88.4 R92, [R206+0x6000] ;  /* 0x00600000ce5c783b */ /* 0x000fea0000004200 */
[----:B------:R-:W-:Y:S02]  /*d980*/  F2FP.PACK_AB R72, R181, R182 ;  /* 0x000000b6b548723e */ /* 0x000fe400000000ff */
[----:B----4-:R-:W-:Y:S03]  /*d990*/  F2FP.PACK_AB R73, R112, R113 ;  /* 0x000000717049723e */ /* 0x010fe600000000ff */
        /* <DEDUP_REMOVED lines=42> */
[----:B-----5:R-:W-:Y:S02]  /*dc40*/  F2FP.PACK_AB R72, R159, R160 ;  /* 0x000000a09f48723e */ /* 0x020fe400000000ff */
[----:B------:R-:W-:Y:S03]  /*dc50*/  F2FP.PACK_AB R73, R120, R121 ;  /* 0x000000797849723e */ /* 0x000fe600000000ff */
[--C-:B-1----:R-:W-:Y:S04]  /*dc60*/  FFMA.FTZ R70, R157, c[0x0][0x2d0], -R138.reuse ;  /* 0x0000b4009d467a23 */ /* 0x102fe8000001088a */
[----:B------:R1:W5:Y:S02]  /*dc70*/  MUFU.EX2 R157, R70 ;  /* 0x00000046009d7308 */ /* 0x0003640000000800 */
[--C-:B-1----:R-:W-:Y:S01]  /*dc80*/  FFMA.FTZ R70, R109, c[0x0][0x2d0], -R3.reuse ;  /* 0x0000b4006d467a23 */ /* 0x102fe20000010803 */
[----:B-----5:R-:W-:Y:S01]  /*dc90*/  F2FP.PACK_AB R74, R157, R158 ;  /* 0x0000009e9d4a723e */ /* 0x020fe200000000ff */
[----:B------:R-:W5:Y:S06]  /*dca0*/  LDL.LU R109, [R1+0xc] ;  /* 0x00000c00016d7983 */ /* 0x000f6c0000300800 */
[----:B------:R1:W-:Y:S02]  /*dcb0*/  MUFU.EX2 R131, R70 ;  /* 0x0000004600837308 */ /* 0x0003e40000000800 */
[--C-:B-1----:R-:W-:Y:S02]  /*dcc0*/  FFMA.FTZ R70, R108, c[0x0][0x2d0], -R3.reuse ;  /* 0x0000b4006c467a23 */ /* 0x102fe40000010803 */
[----:B------:R-:W5:Y:S06]  /*dcd0*/  LDL.LU R108, [R1+0x10] ;  /* 0x00001000016c7983 */ /* 0x000f6c0000300800 */
[----:B------:R1:W1:Y:S02]  /*dce0*/  MUFU.EX2 R130, R70 ;  /* 0x0000004600827308 */ /* 0x0002640000000800 */
[--C-:B-1----:R-:W-:Y:S01]  /*dcf0*/  FFMA.FTZ R70, R156, c[0x0][0x2d0], -R138.reuse ;  /* 0x0000b4009c467a23 */ /* 0x102fe2000001088a */
[----:B------:R-:W-:Y:S07]  /*dd00*/  F2FP.PACK_AB R75, R130, R131 ;  /* 0x00000083824b723e */ /* 0x000fee00000000ff */
[----:B------:R1:W-:Y:S01]  /*dd10*/  MUFU.EX2 R156, R70 ;  /* 0x00000046009c7308 */ /* 0x0003e20000000800 */
[C---:B---3--:R-:W-:Y:S08]  /*dd20*/  HMMA.16816.F32 R4, R72.reuse, R80, R4 ;  /* 0x000000504804723c */ /* 0x048ff00000001804 */
[C---:B------:R-:W-:Y:S01]  /*dd30*/  HMMA.16816.F32 R8, R72.reuse, R82, R8 ;  /* 0x000000524808723c */ /* 0x040fe20000001808 */
[----:B------:R-:W3:Y:S07]  /*dd40*/  LDSM.16.MT88.4 R80, [R204+0x6800] ;  /* 0x00680000cc50783b */ /* 0x000eee0000004200 */
[C---:B----4-:R-:W-:Y:S04]  /*dd50*/  HMMA.16816.F32 R12, R72.reuse, R84, R12 ;  /* 0x00000054480c723c */ /* 0x050fe8000000180c */
[--C-:B-1----:R-:W-:Y:S01]  /*dd60*/  FFMA.FTZ R70, R102, c[0x0][0x2d0], -R138.reuse ;  /* 0x0000b40066467a23 */ /* 0x102fe2000001088a */
[----:B------:R-:W-:Y:S02]  /*dd70*/  MOV R102, R150 ;  /* 0x0000009600667202 */ /* 0x000fe40000000f00 */
[----:B------:R-:W-:Y:S01]  /*dd80*/  MOV R150, R149 ;  /* 0x0000009500967202 */ /* 0x000fe20000000f00 */
[C---:B------:R-:W-:Y:S01]  /*dd90*/  HMMA.16816.F32 R16, R72.reuse, R86, R16 ;  /* 0x000000564810723c */ /* 0x040fe20000001810 */
[----:B------:R-:W1:Y:S03]  /*dda0*/  LDSM.16.MT88.4 R84, [R203+0x6800] ;  /* 0x00680000cb54783b */ /* 0x000e660000004200 */
[----:B------:R-:W-:Y:S01]  /*ddb0*/  MOV R149, R155 ;  /* 0x0000009b00957202 */ /* 0x000fe20000000f00 */
[--C-:B------:R-:W-:Y:S01]  /*ddc0*/  FFMA.FTZ R102, R102, c[0x0][0x2d0], -R138.reuse ;  /* 0x0000b40066667a23 */ /* 0x100fe2000001088a */
[----:B------:R4:W-:Y:S02]  /*ddd0*/  MUFU.EX2 R155, R70 ;  /* 0x00000046009b7308 */ /* 0x0009e40000000800 */
[C---:B------:R-:W-:Y:S08]  /*dde0*/  HMMA.16816.F32 R20, R72.reuse, R96, R20 ;  /* 0x000000604814723c */ /* 0x040ff00000001814 */
[C---:B------:R-:W-:Y:S01]  /*ddf0*/  HMMA.16816.F32 R24, R72.reuse, R98, R24 ;  /* 0x000000624818723c */ /* 0x040fe20000001818 */
[----:B------:R-:W-:Y:S07]  /*de00*/  LDSM.16.MT88.4 R96, [R204+0x7000] ;  /* 0x00700000cc60783b */ /* 0x000fee0000004200 */
[C---:B--2---:R-:W-:Y:S04]  /*de10*/  HMMA.16816.F32 R28, R72.reuse, R76, R28 ;  /* 0x0000004c481c723c */ /* 0x044fe8000000181c */
[--C-:B----4-:R-:W-:Y:S04]  /*de20*/  FFMA.FTZ R70, R151, c[0x0][0x2d0], -R3.reuse ;  /* 0x0000b40097467a23 */ /* 0x110fe80000010803 */
[C---:B------:R-:W-:Y:S01]  /*de30*/  HMMA.16816.F32 R32, R72.reuse, R78, R32 ;  /* 0x0000004e4820723c */ /* 0x040fe20000001820 */
[----:B------:R-:W2:Y:S01]  /*de40*/  LDSM.16.MT88.4 R76, [R206+0x6800] ;  /* 0x00680000ce4c783b */ /* 0x000ea20000004200 */
[----:B------:R4:W-:Y:S06]  /*de50*/  MUFU.EX2 R129, R70 ;  /* 0x0000004600817308 */ /* 0x0009ec0000000800 */
[C---:B------:R-:W-:Y:S04]  /*de60*/  HMMA.16816.F32 R36, R72.reuse, R88, R36 ;  /* 0x000000584824723c */ /* 0x040fe80000001824 */
[----:B------:R-:W1:Y:S04]  /*de70*/  MUFU.EX2 R151, R101 ;  /* 0x0000006500977308 */ /* 0x000e680000000800 */
[C---:B------:R-:W-:Y:S01]  /*de80*/  HMMA.16816.F32 R40, R72.reuse, R90, R40 ;  /* 0x0000005a4828723c */ /* 0x040fe20000001828 */
[----:B------:R-:W-:Y:S07]  /*de90*/  LDSM.16.MT88.4 R88, [R203+0x3000] ;  /* 0x00300000cb58783b */ /* 0x000fee0000004200 */
[C---:B---3--:R-:W-:Y:S04]  /*dea0*/  HMMA.16816.F32 R44, R72.reuse, R80, R44 ;  /* 0x00000050482c723c */ /* 0x048fe8000000182c */
[--C-:B----4-:R-:W-:Y:S02]  /*deb0*/  FFMA.FTZ R70, R103, c[0x0][0x2d0], -R3.reuse ;  /* 0x0000b40067467a23 */ /* 0x110fe40000010803 */
[--C-:B------:R-:W-:Y:S02]  /*dec0*/  FFMA.FTZ R103, R150, c[0x0][0x2d0], -R138.reuse ;  /* 0x0000b40096677a23 */ /* 0x100fe4000001088a */
[C---:B------:R-:W-:Y:S01]  /*ded0*/  HMMA.16816.F32 R48, R72.reuse, R82, R48 ;  /* 0x000000524830723c */ /* 0x040fe20000001830 */
[----:B------:R3:W4:Y:S01]  /*dee0*/  MUFU.EX2 R128, R70 ;  /* 0x0000004600807308 */ /* 0x0007220000000800 */
[----:B------:R-:W4:Y:S02]  /*def0*/  LDSM.16.MT88.4 R80, [R200+0x3000] ;  /* 0x00300000c850783b */ /* 0x000f240000004200 */
[----:B-1----:R-:W-:Y:S04]  /*df00*/  F2FP.PACK_AB R132, R151, R152 ;  /* 0x000000989784723e */ /* 0x002fe800000000ff */
[C---:B------:R-:W-:Y:S03]  /*df10*/  HMMA.16816.F32 R52, R72.reuse, R84, R52 ;  /* 0x000000544834723c */ /* 0x040fe60000001834 */
[----:B------:R-:W-:Y:S05]  /*df20*/  MUFU.EX2 R150, R102 ;  /* 0x0000006600967308 */ /* 0x000fea0000000800 */
[C---:B------:R-:W-:Y:S01]  /*df30*/  HMMA.16816.F32 R56, R72.reuse, R86, R56 ;  /* 0x000000564838723c */ /* 0x040fe20000001838 */
[----:B------:R-:W1:Y:S07]  /*df40*/  LDSM.16.MT88.4 R84, [R204+0x3000] ;  /* 0x00300000cc54783b */ /* 0x000e6e0000004200 */
[C---:B--2---:R-:W-:Y:S04]  /*df50*/  HMMA.16816.F32 R60, R72.reuse, R76, R60 ;  /* 0x0000004c483c723c */ /* 0x044fe8000000183c */
[--C-:B---3--:R-:W-:Y:S04]  /*df60*/  FFMA.FTZ R70, R154, c[0x0][0x2d0], -R138.reuse ;  /* 0x0000b4009a467a23 */ /* 0x108fe8000001088a */
[----:B------:R-:W-:Y:S01]  /*df70*/  HMMA.16816.F32 R64, R72, R78, R64 ;  /* 0x0000004e4840723c */ /* 0x000fe20000001840 */
[----:B------:R2:W-:Y:S01]  /*df80*/  MUFU.EX2 R154, R70 ;  /* 0x00000046009a7308 */ /* 0x0005e20000000800 */
[----:B------:R-:W3:Y:S05]  /*df90*/  LDSM.16.MT88.4 R76, [R200+0x7000] ;  /* 0x00700000c84c783b */ /* 0x000eea0000004200 */
[----:B------:R-:W-:Y:S02]  /*dfa0*/  F2FP.PACK_AB R72, R155, R156 ;  /* 0x0000009c9b48723e */ /* 0x000fe400000000ff */
[----:B----4-:R-:W-:Y:S03]  /*dfb0*/  F2FP.PACK_AB R73, R128, R129 ;  /* 0x000000818049723e */ /* 0x010fe600000000ff */
[----:B--2---:R-:W-:Y:S04]  /*dfc0*/  FFMA.FTZ R70, R153, c[0x0][0x2d0], -R138 ;  /* 0x0000b40099467a23 */ /* 0x004fe8000001088a */
[----:B------:R2:W4:Y:S02]  /*dfd0*/  MUFU.EX2 R153, R70 ;  /* 0x0000004600997308 */ /* 0x0005240000000800 */
[--C-:B--2---:R-:W-:Y:S01]  /*dfe0*/  FFMA.FTZ R70, R148, c[0x0][0x2d0], -R3.reuse ;  /* 0x0000b40094467a23 */ /* 0x104fe20000010803 */
[----:B----4-:R-:W-:Y:S07]  /*dff0*/  F2FP.PACK_AB R74, R153, R154 ;  /* 0x0000009a994a723e */ /* 0x010fee00000000ff */
[----:B------:R2:W-:Y:S02]  /*e000*/  MUFU.EX2 R148, R70 ;  /* 0x0000004600947308 */ /* 0x0005e40000000800 */
[--C-:B--2---:R-:W-:Y:S08]  /*e010*/  FFMA.FTZ R70, R139, c[0x0][0x2d0], -R3.reuse ;  /* 0x0000b4008b467a23 */ /* 0x104ff00000010803 */
[----:B------:R-:W2:Y:S02]  /*e020*/  MUFU.EX2 R139, R70 ;  /* 0x00000046008b7308 */ /* 0x000ea40000000800 */
[----:B--2---:R-:W-:Y:S01]  /*e030*/  F2FP.PACK_AB R75, R139, R148 ;  /* 0x000000948b4b723e */ /* 0x004fe200000000ff */
[--C-:B------:R-:W-:Y:S07]  /*e040*/  FFMA.FTZ R70, R149, c[0x0][0x2d0], -R3.reuse ;  /* 0x0000b40095467a23 */ /* 0x100fee0000010803 */
[----:B------:R2:W4:Y:S01]  /*e050*/  MUFU.EX2 R149, R103 ;  /* 0x0000006700957308 */ /* 0x0005220000000800 */
[----:B------:R-:W-:Y:S01]  /*e060*/  FFMA.FTZ R3, R136, c[0x0][0x2d0], -R3 ;  /* 0x0000b40088037a23 */ /* 0x000fe20000010803 */
[C---:B------:R-:W-:Y:S03]  /*e070*/  HMMA.16816.F32 R4, R72.reuse, R80, R4 ;  /* 0x000000504804723c */ /* 0x040fe60000001804 */
[----:B-----5:R-:W-:Y:S05]  /*e080*/  FFMA.FTZ R2, R2, R109, R244 ;  /* 0x0000006d02027223 */ /* 0x020fea00000100f4 */
[----:B------:R-:W-:Y:S01]  /*e090*/  MUFU.EX2 R138, R70 ;  /* 0x00000046008a7308 */ /* 0x000fe20000000800 */
[----:B------:R-:W-:Y:S01]  /*e0a0*/  FADD.FTZ R2, R245, R2 ;  /* 0x00000002f5027221 */ /* 0x000fe20000010000 */
[C---:B------:R-:W-:Y:S01]  /*e0b0*/  HMMA.16816.F32 R8, R72.reuse, R82, R8 ;  /* 0x000000524808723c */ /* 0x040fe20000001808 */
[----:B------:R-:W5:Y:S02]  /*e0c0*/  LDSM.16.MT88.4 R80, [R203+0x7000] ;  /* 0x00700000cb50783b */ /* 0x000f640000004200 */
[----:B------:R-:W-:Y:S05]  /*e0d0*/  FADD.FTZ R2, R243, R2 ;  /* 0x00000002f3027221 */ /* 0x000fea0000010000 */
[C---:B-1----:R-:W-:Y:S01]  /*e0e0*/  HMMA.16816.F32 R12, R72.reuse, R84, R12 ;  /* 0x00000054480c723c */ /* 0x042fe2000000180c */
[----:B------:R-:W-:Y:S01]  /*e0f0*/  MUFU.EX2 R70, R3 ;  /* 0x0000000300467308 */ /* 0x000fe20000000800 */
[----:B--2---:R-:W-:Y:S02]  /*e100*/  LDSM.16.MT88.4 R100, [R206+0x3800] ;  /* 0x00380000ce64783b */ /* 0x004fe40000004200 */
[----:B----4-:R-:W-:Y:S01]  /*e110*/  F2FP.PACK_AB R134, R149, R150 ;  /* 0x000000969586723e */ /* 0x010fe200000000ff */
[----:B------:R-:W-:Y:S03]  /*e120*/  FADD.FTZ R2, R247, R2 ;  /* 0x00000002f7027221 */ /* 0x000fe60000010000 */
[C---:B------:R-:W-:Y:S03]  /*e130*/  HMMA.16816.F32 R16, R72.reuse, R86, R16 ;  /* 0x000000564810723c */ /* 0x040fe60000001810 */
[----:B------:R-:W1:Y:S01]  /*e140*/  MUFU.EX2 R136, R71 ;  /* 0x0000004700887308 */ /* 0x000e620000000800 */
[----:B------:R-:W2:Y:S01]  /*e150*/  LDSM.16.MT88.4 R84, [R206+0x7000] ;  /* 0x00700000ce54783b */ /* 0x000ea20000004200 */
[----:B------:R-:W-:Y:S02]  /*e160*/  FADD.FTZ R2, R235, R2 ;  /* 0x00000002eb027221 */ /* 0x000fe40000010000 */
[----:B------:R-:W-:Y:S01]  /*e170*/  FFMA.FTZ R0, R0, R108, R165 ;  /* 0x0000006c00007223 */ /* 0x000fe200000100a5 */
[C---:B------:R-:W-:Y:S04]  /*e180*/  HMMA.16816.F32 R20, R72.reuse, R88, R20 ;  /* 0x000000584814723c */ /* 0x040fe80000001814 */
[----:B------:R-:W-:Y:S01]  /*e190*/  LDSM.16.MT88.4 R108, [R200+0x7800] ;  /* 0x00780000c86c783b */ /* 0x000fe20000004200 */
[----:B------:R-:W4:Y:S01]  /*e1a0*/  MUFU.EX2 R71, R137 ;  /* 0x0000008900477308 */ /* 0x000f220000000800 */
[----:B------:R-:W-:Y:S02]  /*e1b0*/  FADD.FTZ R2, R234, R2 ;  /* 0x00000002ea027221 */ /* 0x000fe40000010000 */
[C---:B------:R-:W-:Y:S04]  /*e1c0*/  HMMA.16816.F32 R24, R72.reuse, R90, R24 ;  /* 0x0000005a4818723c */ /* 0x040fe80000001818 */
[----:B------:R-:W-:Y:S01]  /*e1d0*/  LDSM.16.MT88.4 R88, [R204+0x3800] ;  /* 0x00380000cc58783b */ /* 0x000fe20000004200 */
[----:B------:R-:W-:Y:S02]  /*e1e0*/  FADD.FTZ R2, R233, R2 ;  /* 0x00000002e9027221 */ /* 0x000fe40000010000 */
[----:B------:R-:W-:Y:S01]  /*e1f0*/  FADD.FTZ R0, R164, R0 ;  /* 0x00000000a4007221 */ /* 0x000fe20000010000 */
[C---:B------:R-:W-:Y:S04]  /*e200*/  HMMA.16816.F32 R28, R72.reuse, R92, R28 ;  /* 0x0000005c481c723c */ /* 0x040fe8000000181c */
[----:B------:R-:W-:Y:S01]  /*e210*/  FADD.FTZ R2, R118, R2 ;  /* 0x0000000276027221 */ /* 0x000fe20000010000 */
[----:B-1----:R-:W-:Y:S01]  /*e220*/  F2FP.PACK_AB R133, R136, R138 ;  /* 0x0000008a8885723e */ /* 0x002fe200000000ff */
[----:B------:R-:W-:Y:S02]  /*e230*/  FADD.FTZ R0, R163, R0 ;  /* 0x00000000a3007221 */ /* 0x000fe40000010000 */
[C---:B------:R-:W-:Y:S01]  /*e240*/  HMMA.16816.F32 R32, R72.reuse, R94, R32 ;  /* 0x0000005e4820723c */ /* 0x040fe20000001820 */
[----:B------:R-:W-:Y:S03]  /*e250*/  LDSM.16.MT88.4 R92, [R203+0x3800] ;  /* 0x00380000cb5c783b */ /* 0x000fe60000004200 */
[----:B------:R-:W-:Y:S01]  /*e260*/  FADD.FTZ R2, R229, R2 ;  /* 0x00000002e5027221 */ /* 0x000fe20000010000 */
[----:B----4-:R-:W-:Y:S01]  /*e270*/  F2FP.PACK_AB R135, R70, R71 ;  /* 0x000000474687723e */ /* 0x010fe200000000ff */
[----:B------:R-:W-:Y:S02]  /*e280*/  FADD.FTZ R0, R166, R0 ;  /* 0x00000000a6007221 */ /* 0x000fe40000010000 */
[C---:B---3--:R-:W-:Y:S04]  /*e290*/  HMMA.16816.F32 R36, R72.reuse, R76, R36 ;  /* 0x0000004c4824723c */ /* 0x048fe80000001824 */
[----:B------:R-:W-:Y:S02]  /*e2a0*/  FADD.FTZ R2, R191, R2 ;  /* 0x00000002bf027221 */ /* 0x000fe40000010000 */
[----:B------:R-:W-:Y:S02]  /*e2b0*/  FADD.FTZ R0, R162, R0 ;  /* 0x00000000a2007221 */ /* 0x000fe40000010000 */
[C---:B------:R-:W-:Y:S01]  /*e2c0*/  HMMA.16816.F32 R40, R72.reuse, R78, R40 ;  /* 0x0000004e4828723c */ /* 0x040fe20000001828 */
[----:B------:R-:W1:Y:S03]  /*e2d0*/  LDSM.16.MT88.4 R76, [R200+0x3800] ;  /* 0x00380000c84c783b */ /* 0x000e660000004200 */
[----:B------:R-:W-:Y:S02]  /*e2e0*/  FADD.FTZ R2, R127, R2 ;  /* 0x000000027f027221 */ /* 0x000fe40000010000 */
[----:B------:R-:W-:Y:S02]  /*e2f0*/  FADD.FTZ R0, R161, R0 ;  /* 0x00000000a1007221 */ /* 0x000fe40000010000 */
[C---:B------:R-:W-:Y:S04]  /*e300*/  HMMA.16816.F32 R44, R72.reuse, R96, R44 ;  /* 0x00000060482c723c */ /* 0x040fe8000000182c */
[----:B------:R-:W-:Y:S02]  /*e310*/  FADD.FTZ R0, R117, R0 ;  /* 0x0000000075007221 */ /* 0x000fe40000010000 */
[----:B------:R-:W-:Y:S02]  /*e320*/  FADD.FTZ R2, R126, R2 ;  /* 0x000000027e027221 */ /* 0x000fe40000010000 */
[C---:B------:R-:W-:Y:S04]  /*e330*/  HMMA.16816.F32 R48, R72.reuse, R98, R48 ;  /* 0x000000624830723c */ /* 0x040fe80000001830 */
[----:B------:R-:W-:Y:S02]  /*e340*/  FADD.FTZ R0, R116, R0 ;  /* 0x0000000074007221 */ /* 0x000fe40000010000 */
[----:B------:R-:W3:Y:S01]  /*e350*/  LDSM.16.MT88.4 R116, [R204+0x7800] ;  /* 0x00780000cc74783b */ /* 0x000ee20000004200 */
[----:B------:R-:W-:Y:S01]  /*e360*/  FADD.FTZ R2, R190, R2 ;  /* 0x00000002be027221 */ /* 0x000fe20000010000 */
[C---:B-----5:R-:W-:Y:S04]  /*e370*/  HMMA.16816.F32 R52, R72.reuse, R80, R52 ;  /* 0x000000504834723c */ /* 0x060fe80000001834 */
[----:B------:R-:W-:Y:S02]  /*e380*/  FADD.FTZ R0, R125, R0 ;  /* 0x000000007d007221 */ /* 0x000fe40000010000 */
[----:B------:R-:W-:Y:S02]  /*e390*/  FADD.FTZ R2, R189, R2 ;  /* 0x00000002bd027221 */ /* 0x000fe40000010000 */
[C---:B------:R-:W-:Y:S04]  /*e3a0*/  HMMA.16816.F32 R56, R72.reuse, R82, R56 ;  /* 0x000000524838723c */ /* 0x040fe80000001838 */
[----:B------:R-:W-:Y:S02]  /*e3b0*/  FADD.FTZ R0, R124, R0 ;  /* 0x000000007c007221 */ /* 0x000fe40000010000 */
[----:B------:R-:W4:Y:S01]  /*e3c0*/  LDSM.16.MT88.4 R124, [R203+0x7800] ;  /* 0x00780000cb7c783b */ /* 0x000f220000004200 */
[----:B------:R-:W-:Y:S01]  /*e3d0*/  FADD.FTZ R2, R188, R2 ;  /* 0x00000002bc027221 */ /* 0x000fe20000010000 */
[C---:B--2---:R-:W-:Y:S04]  /*e3e0*/  HMMA.16816.F32 R60, R72.reuse, R84, R60 ;  /* 0x00000054483c723c */ /* 0x044fe8000000183c */
[----:B------:R-:W-:Y:S02]  /*e3f0*/  FADD.FTZ R2, R183, R2 ;  /* 0x00000002b7027221 */ /* 0x000fe40000010000 */
[----:B------:R-:W-:Y:S02]  /*e400*/  FADD.FTZ R0, R107, R0 ;  /* 0x000000006b007221 */ /* 0x000fe40000010000 */
[----:B------:R-:W-:Y:S04]  /*e410*/  HMMA.16816.F32 R64, R72, R86, R64 ;  /* 0x000000564840723c */ /* 0x000fe80000001840 */
[----:B------:R-:W-:Y:S02]  /*e420*/  FADD.FTZ R2, R182, R2 ;  /* 0x00000002b6027221 */ /* 0x000fe40000010000 */
[----:B------:R-:W-:Y:S02]  /*e430*/  FADD.FTZ R0, R106, R0 ;  /* 0x000000006a007221 */ /* 0x000fe40000010000 */
[C---:B-1----:R-:W-:Y:S01]  /*e440*/  HMMA.16816.F32 R72, R132.reuse, R76, R4 ;  /* 0x0000004c8448723c */ /* 0x042fe20000001804 */
[----:B------:R-:W1:Y:S04]  /*e450*/  LDSM.16.MT88.4 R4, [R206+0x7800] ;  /* 0x00780000ce04783b */ /* 0x000e680000004200 */
[----:B------:R-:W-:Y:S02]  /*e460*/  FADD.FTZ R2, R181, R2 ;  /* 0x00000002b5027221 */ /* 0x000fe40000010000 */
[----:B------:R-:W-:Y:S01]  /*e470*/  FADD.FTZ R0, R105, R0 ;  /* 0x0000000069007221 */ /* 0x000fe20000010000 */
[C---:B------:R-:W-:Y:S04]  /*e480*/  HMMA.16816.F32 R76, R132.reuse, R78, R8 ;  /* 0x0000004e844c723c */ /* 0x040fe80000001808 */
[----:B------:R-:W-:Y:S02]  /*e490*/  FADD.FTZ R2, R180, R2 ;  /* 0x00000002b4027221 */ /* 0x000fe40000010000 */
[----:B------:R-:W-:Y:S02]  /*e4a0*/  FADD.FTZ R0, R104, R0 ;  /* 0x0000000068007221 */ /* 0x000fe40000010000 */
        /* <DEDUP_REMOVED lines=24> */
[C---:B---3--:R-:W-:Y:S04]  /*e630*/  HMMA.16816.F32 R112, R132.reuse, R116, R44 ;  /* 0x000000748470723c */ /* 0x048fe8000000182c */
[----:B------:R-:W-:Y:S02]  /*e640*/  FADD.FTZ R0, R131, R0 ;  /* 0x0000000083007221 */ /* 0x000fe40000010000 */
[----:B------:R-:W-:Y:S02]  /*e650*/  FADD.FTZ R2, R153, R2 ;  /* 0x0000000299027221 */ /* 0x000fe40000010000 */
[C---:B------:R-:W-:Y:S04]  /*e660*/  HMMA.16816.F32 R116, R132.reuse, R118, R48 ;  /* 0x000000768474723c */ /* 0x040fe80000001830 */
[----:B------:R-:W-:Y:S04]  /*e670*/  FADD.FTZ R0, R130, R0 ;  /* 0x0000000082007221 */ /* 0x000fe80000010000 */
[C---:B----4-:R-:W-:Y:S04]  /*e680*/  HMMA.16816.F32 R120, R132.reuse, R124, R52 ;  /* 0x0000007c8478723c */ /* 0x050fe80000001834 */
[----:B------:R-:W-:Y:S04]  /*e690*/  FADD.FTZ R0, R129, R0 ;  /* 0x0000000081007221 */ /* 0x000fe80000010000 */
[C---:B------:R-:W-:Y:S04]  /*e6a0*/  HMMA.16816.F32 R124, R132.reuse, R126, R56 ;  /* 0x0000007e847c723c */ /* 0x040fe80000001838 */
[----:B------:R-:W-:Y:S04]  /*e6b0*/  FADD.FTZ R0, R128, R0 ;  /* 0x0000000080007221 */ /* 0x000fe80000010000 */
        /* <DEDUP_REMOVED lines=16> */
[----:B------:R-:W-:-:S05]  /*e7c0*/  @P0 BRA `(.L_x_73) ;  /* 0xffffc0a000000947 */ /* 0x000fca000383ffff */
.L_x_72:
[----:B------:R-:W-:Y:S02]  /*e7d0*/  MOV R7, 0x1f ;  /* 0x0000001f00077802 */ /* 0x000fe40000000f00 */
[----:B------:R-:W-:Y:S01]  /*e7e0*/  MOV R6, 0xffffffff ;  /* 0xffffffff00067802 */ /* 0x000fe20000000f00 */
[----:B------:R-:W-:Y:S05]  /*e7f0*/  BRA.DIV ~URZ, `(.L_x_74) ;  /* 0x00001c427f007947 */ /* 0x000fea000b800000 */
[----:B-1----:R-:W2:Y:S04]  /*e800*/  LDL R2, [R1+0xc] ;  /* 0x00000c0001027983 */ /* 0x002ea80000100800 */
[----:B--2---:R1:W2:Y:S02]  /*e810*/  SHFL.BFLY PT, R0, R2, 0x2, 0x1f ;  /* 0x0c401f0002007f89 */ /* 0x0042a400000e0000 */
.L_x_88:
[----:B-1----:R-:W3:Y:S02]  /*e820*/  LDL.LU R2, [R1+0xc] ;  /* 0x00000c0001027983 */ /* 0x002ee40000300800 */
[----:B--23--:R-:W-:Y:S01]  /*e830*/  FADD.FTZ R0, R0, R2 ;  /* 0x0000000200007221 */ /* 0x00cfe20000010000 */
[----:B------:R-:W-:Y:S05]  /*e840*/  BRA.DIV ~URZ, `(.L_x_75) ;  /* 0x00001c527f007947 */ /* 0x000fea000b800000 */
[----:B------:R-:W2:Y:S04]  /*e850*/  LDL.LU R5, [R1+0x10] ;  /* 0x0000100001057983 */ /* 0x000ea80000300800 */
[----:B------:R-:W1:Y:S02]  /*e860*/  SHFL.BFLY PT, R2, R0, 0x1, 0x1f ;  /* 0x0c201f0000027f89 */ /* 0x000e6400000e0000 */
[----:B-1----:R-:W-:-:S02]  /*e870*/  FADD.FTZ R0, R0, R2 ;  /* 0x0000000200007221 */ /* 0x002fc40000010000 */
[----:B--2---:R-:W1:Y:S02]  /*e880*/  SHFL.BFLY PT, R3, R5, 0x2, 0x1f ;  /* 0x0c401f0005037f89 */ /* 0x004e6400000e0000 */
[----:B-1----:R-:W-:-:S05]  /*e890*/  FADD.FTZ R3, R3, R5 ;  /* 0x0000000503037221 */ /* 0x002fca0000010000 */
[----:B------:R1:W2:Y:S02]  /*e8a0*/  SHFL.BFLY PT, R4, R3, 0x1, 0x1f ;  /* 0x0c201f0003047f89 */ /* 0x0002a400000e0000 */
.L_x_89:
[----:B------:R-:W-:Y:S01]  /*e8b0*/  FSETP.NE.FTZ.AND P1, PT, R0, RZ, PT ;  /* 0x000000ff0000720b */ /* 0x000fe20003f35000 */
[----:B-12---:R-:W-:Y:S01]  /*e8c0*/  FADD.FTZ R3, R4, R3 ;  /* 0x0000000304037221 */ /* 0x006fe20000010000 */
[----:B------:R-:W-:Y:S02]  /*e8d0*/  MOV R2, RZ ;  /* 0x000000ff00027202 */ /* 0x000fe40000000f00 */
[----:B------:R-:W-:Y:S02]  /*e8e0*/  MOV R16, 0xff800000 ;  /* 0xff80000000107802 */ /* 0x000fe40000000f00 */
[----:B------:R-:W-:Y:S02]  /*e8f0*/  FSETP.NE.FTZ.AND P0, PT, R3, RZ, PT ;  /* 0x000000ff0300720b */ /* 0x000fe40003f15000 */
[----:B------:R-:W-:-:S05]  /*e900*/  MOV R15, 0xff800000 ;  /* 0xff800000000f7802 */ /* 0x000fca0000000f00 */
[----:B------:R-:W1:Y:S01]  /*e910*/  @P1 MUFU.RCP R2, R0 ;  /* 0x0000000000021308 */ /* 0x000e620000001000 */
[----:B------:R-:W-:-:S05]  /*e920*/  @P1 MOV R4, 0x3f317218 ;  /* 0x3f31721800041802 */ /* 0x000fca0000000f00 */
[----:B------:R-:W-:Y:S02]  /*e930*/  @P1 FMUL.FTZ R4, R4, c[0x0][0x2d0] ;  /* 0x0000b40004041a20 */ /* 0x000fe40000410000 */
[----:B------:R2:W3:Y:S01]  /*e940*/  @P1 MUFU.LG2 R5, R0 ;  /* 0x0000000000051308 */ /* 0x0004e20000000c00 */
[C---:B-1----:R-:W-:Y:S02]  /*e950*/  FMUL.FTZ R72, R2.reuse, R72 ;  /* 0x0000004802487220 */ /* 0x042fe40000410000 */
[C---:B------:R-:W-:Y:S02]  /*e960*/  FMUL.FTZ R73, R2.reuse, R73 ;  /* 0x0000004902497220 */ /* 0x040fe40000410000 */
[C---:B------:R-:W-:Y:S02]  /*e970*/  FMUL.FTZ R76, R2.reuse, R76 ;  /* 0x0000004c024c7220 */ /* 0x040fe40000410000 */
[C---:B------:R-:W-:Y:S01]  /*e980*/  FMUL.FTZ R77, R2.reuse, R77 ;  /* 0x0000004d024d7220 */ /* 0x040fe20000410000 */
[----:B--2---:R-:W-:Y:S01]  /*e990*/  MOV R0, RZ ;  /* 0x000000ff00007202 */ /* 0x004fe20000000f00 */
[----:B------:R-:W-:-:S02]  /*e9a0*/  FMUL.FTZ R80, R2, R80 ;  /* 0x0000005002507220 */ /* 0x000fc40000410000 */
[C---:B------:R-:W-:Y:S02]  /*e9b0*/  FMUL.FTZ R81, R2.reuse, R81 ;  /* 0x0000005102517220 */ /* 0x040fe40000410000 */
[C---:B------:R-:W-:Y:S01]  /*e9c0*/  FMUL.FTZ R84, R2.reuse, R84 ;  /* 0x0000005402547220 */ /* 0x040fe20000410000 */
[----:B------:R-:W1:Y:S01]  /*e9d0*/  @P0 MUFU.RCP R0, R3 ;  /* 0x0000000300000308 */ /* 0x000e620000001000 */
        /* <DEDUP_REMOVED lines=24> */
[----:B------:R-:W-:Y:S02]  /*eb60*/  FMUL.FTZ R133, R2, R133 ;  /* 0x0000008502857220 */ /* 0x000fe40000410000 */
[----:B------:R2:W4:Y:S01]  /*eb70*/  @P0 MUFU.LG2 R2, R3 ;  /* 0x0000000300020308 */ /* 0x0005220000000c00 */
[----:B---3--:R-:W-:Y:S02]  /*eb80*/  @P1 FMUL.FTZ R5, R5, 0.69314718246459960938 ;  /* 0x3f31721805051820 */ /* 0x008fe40000410000 */
[----:B-1----:R-:W-:Y:S02]  /*eb90*/  FMUL.FTZ R74, R0, R74 ;  /* 0x0000004a004a7220 */ /* 0x002fe40000410000 */
[----:B------:R-:W-:Y:S01]  /*eba0*/  @P1 FFMA.FTZ R16, R4, R69, R5 ;  /* 0x0000004504101223 */ /* 0x000fe20000010005 */
[----:B------:R-:W-:Y:S01]  /*ebb0*/  MOV R4, 0x1 ;  /* 0x0000000100047802 */ /* 0x000fe20000000f00 */
[----:B------:R-:W-:-:S02]  /*ebc0*/  FMUL.FTZ R75, R0, R75 ;  /* 0x0000004b004b7220 */ /* 0x000fc40000410000 */
[C---:B------:R-:W-:Y:S02]  /*ebd0*/  FMUL.FTZ R78, R0.reuse, R78 ;  /* 0x0000004e004e7220 */ /* 0x040fe40000410000 */
[C---:B------:R-:W-:Y:S02]  /*ebe0*/  FMUL.FTZ R79, R0.reuse, R79 ;  /* 0x0000004f004f7220 */ /* 0x040fe40000410000 */
[C---:B------:R-:W-:Y:S02]  /*ebf0*/  FMUL.FTZ R82, R0.reuse, R82 ;  /* 0x0000005200527220 */ /* 0x040fe40000410000 */
[----:B------:R-:W-:Y:S01]  /*ec00*/  FMUL.FTZ R83, R0, R83 ;  /* 0x0000005300537220 */ /* 0x000fe20000410000 */
[----:B--2---:R-:W-:Y:S01]  /*ec10*/  @P0 MOV R3, 0x3f317218 ;  /* 0x3f31721800030802 */ /* 0x004fe20000000f00 */
[----:B----4-:R-:W-:Y:S02]  /*ec20*/  @P0 FMUL.FTZ R2, R2, 0.69314718246459960938 ;  /* 0x3f31721802020820 */ /* 0x010fe40000410000 */
[----:B------:R-:W-:-:S02]  /*ec30*/  FMUL.FTZ R86, R0, R86 ;  /* 0x0000005600567220 */ /* 0x000fc40000410000 */
[----:B------:R-:W-:Y:S02]  /*ec40*/  @P0 FMUL.FTZ R3, R3, c[0x0][0x2d0] ;  /* 0x0000b40003030a20 */ /* 0x000fe40000410000 */
        /* <DEDUP_REMOVED lines=24> */
[----:B------:R-:W-:Y:S01]  /*edd0*/  FMUL.FTZ R135, R0, R135 ;  /* 0x0000008700877220 */ /* 0x000fe20000410000 */
[----:B------:R-:W-:Y:S01]  /*ede0*/  PRMT R0, R4, 0x7610, R0 ;  /* 0x0000761004007816 */ /* 0x000fe20000000000 */
[----:B------:R-:W-:Y:S02]  /*edf0*/  @P0 FFMA.FTZ R15, R3, R68, R2 ;  /* 0x00000044030f0223 */ /* 0x000fe40000010002 */
.L_x_67:
[----:B--2---:R2:W5:Y:S01]  /*ee00*/  LDL R7, [R1+0x4c] ;  /* 0x00004c0001077983 */ /* 0x0045620000100800 */
[----:B------:R-:W-:Y:S03]  /*ee10*/  BSSY B0, `(.L_x_76) ;  /* 0x0000012000007945 */ /* 0x000fe60003800000 */
[----:B------:R-:W3:Y:S02]  /*ee20*/  S2R R6, SR_TID.X ;  /* 0x0000000000067919 */ /* 0x000ee40000002100 */
[----:B---3--:R-:W-:-:S13]  /*ee30*/  LOP3.LUT P6, RZ, R6, 0xff, RZ, 0xc0, !PT ;  /* 0x000000ff06ff7812 */ /* 0x008fda00078cc0ff */
[----:B------:R-:W-:Y:S05]  /*ee40*/  @P6 BRA `(.L_x_77) ;  /* 0x000000e000006947 */ /* 0x000fea0003800000 */
[----:B--2---:R-:W2:Y:S01]  /*ee50*/  S2R R4, SR_LANEID ;  /* 0x0000000000047919 */ /* 0x004ea20000000000 */
[----:B------:R-:W-:Y:S01]  /*ee60*/  VOTEU.ANY UR4, UPT, PT ;  /* 0x0000000000047886 */ /* 0x000fe200038e0100 */
[----:B------:R-:W-:Y:S01]  /*ee70*/  IMAD.MOV.U32 R5, RZ, RZ, c[0x0][0x584] ;  /* 0x00016100ff057624 */ /* 0x000fe200078e00ff */
[----:B------:R-:W2:Y:S08]  /*ee80*/  FLO.U32 R3, UR4 ;  /* 0x0000000400037d00 */ /* 0x000eb000080e0000 */
[----:B------:R-:W3:Y:S01]  /*ee90*/  POPC R2, UR4 ;  /* 0x0000000400027d09 */ /* 0x000ee20008000000 */
[----:B--2---:R-:W-:Y:S01]  /*eea0*/  ISETP.EQ.U32.AND P0, PT, R3, R4, PT ;  /* 0x000000040300720c */ /* 0x004fe20003f02070 */
[----:B------:R-:W-:-:S12]  /*eeb0*/  IMAD.MOV.U32 R4, RZ, RZ, c[0x0][0x580] ;  /* 0x00016000ff047624 */ /* 0x000fd800078e00ff */
[----:B---3--:R2:W3:Y:S04]  /*eec0*/  @P0 ATOMG.E.ADD.STRONG.GPU PT, R2, [R4.64], R2 ;  /* 0x00000002040209a8 */ /* 0x0084e800081ee1c6 */
[----:B--2---:R-:W2:Y:S04]  /*eed0*/  S2R R4, SR_LTMASK ;  /* 0x0000000000047919 */ /* 0x004ea80000003900 */
[----:B---3--:R2:W3:Y:S02]  /*eee0*/  SHFL.IDX PT, R3, R2, R3, 0x1f ;  /* 0x00001f0302037589 */ /* 0x0084e400000e0000 */
[----:B--2---:R-:W-:-:S06]  /*eef0*/  LOP3.LUT R2, R4, UR4, RZ, 0xc0, !PT ;  /* 0x0000000404027c12 */ /* 0x004fcc000f8ec0ff */
[----:B------:R-:W3:Y:S02]  /*ef00*/  POPC R2, R2 ;  /* 0x0000000200027309 */ /* 0x000ee40000000000 */
[----:B---3-5:R-:W-:-:S05]  /*ef10*/  IADD3 R7, R3, c[0x0][0xc], R2 ;  /* 0x0000030003077a10 */ /* 0x028fca0007ffe002 */
[----:B------:R2:W-:Y:S02]  /*ef20*/  STL [R1+0x4c], R7 ;  /* 0x00004c0701007387 */ /* 0x0005e40000100800 */
.L_x_77:
[----:B--2---:R-:W-:Y:S05]  /*ef30*/  BSYNC B0 ;  /* 0x0000000000007941 */ /* 0x004fea0003800000 */
.L_x_76:
[----:B------:R-:W-:Y:S01]  /*ef40*/  PRMT R0, R0, 0x9910, RZ ;  /* 0x0000991000007816 */ /* 0x000fe200000000ff */
[----:B------:R-:W-:Y:S01]  /*ef50*/  BSSY B1, `(.L_x_78) ;  /* 0x000013a000017945 */ /* 0x000fe20003800000 */
[----:B-----5:R-:W-:Y:S01]  /*ef60*/  IMAD.MOV.U32 R41, RZ, RZ, R7 ;  /* 0x000000ffff297224 */ /* 0x020fe200078e0007 */
[----:B------:R-:W-:Y:S01]  /*ef70*/  MOV R43, 0x1f ;  /* 0x0000001f002b7802 */ /* 0x000fe20000000f00 */
[----:B------:R-:W-:Y:S01]  /*ef80*/  IMAD.MOV.U32 R44, RZ, RZ, RZ ;  /* 0x000000ffff2c7224 */ /* 0x000fe200078e00ff */
[----:B------:R-:W-:Y:S01]  /*ef90*/  ISETP.NE.AND P0, PT, R0, RZ, PT ;  /* 0x000000ff0000720c */ /* 0x000fe20003f05270 */
[----:B------:R-:W-:-:S12]  /*efa0*/  IMAD.MOV.U32 R42, RZ, RZ, -0x1 ;  /* 0xffffffffff2a7424 */ /* 0x000fd800078e00ff */
[----:B------:R-:W-:Y:S05]  /*efb0*/  @!P0 BRA `(.L_x_79) ;  /* 0x0000107000008947 */ /* 0x000fea0003800000 */
[----:B------:R-:W-:Y:S01]  /*efc0*/  WARPSYNC 0xffffffff ;  /* 0xffffffff00007948 */ /* 0x000fe20003800000 */
[----:B------:R-:W-:Y:S06]  /*efd0*/  BAR.SYNC.DEFER_BLOCKING 0x1, 0x100 ;  /* 0x0044000000007b1d */ /* 0x000fec0000010000 */
[----:B------:R-:W-:Y:S05]  /*efe0*/  BRA.CONV ~URZ, `(.L_x_80) ;  /* 0x000000537f007947 */ /* 0x000fea000b800000 */
[----:B------:R-:W-:Y:S02]  /*eff0*/  SHF.R.S32.HI R0, RZ, 0x1f, R6 ;  /* 0x0000001fff007819 */ /* 0x000fe40000011406 */
[----:B------:R-:W-:Y:S02]  /*f000*/  MOV R2, 0xf040 ;  /* 0x0000f04000027802 */ /* 0x000fe40000000f00 */
[----:B------:R-:W-:-:S04]  /*f010*/  LEA.HI R0, R0, R6, RZ, 0x7 ;  /* 0x0000000600007211 */ /* 0x000fc800078f38ff */
[----:B------:R-:W-:Y:S02]  /*f020*/  SHF.R.S32.HI R0, RZ, 0x7, R0 ;  /* 0x00000007ff007819 */ /* 0x000fe40000011400 */
[----:B-1----:R-:W-:Y:S05]  /*f030*/  CALL.REL.NOINC `($__internal_1_$__cuda_sm70_shflsync_idx_p) ;  /* 0x000015f000007944 */ /* 0x002fea0003c00000 */
.L_x_80:
[----:B------:R-:W3:Y:S04]  /*f040*/  LDL R8, [R1+0x54] ;  /* 0x0000540001087983 */ /* 0x000ee80000100800 */
[----:B------:R-:W4:Y:S04]  /*f050*/  LDL.LU R5, [R1+0x34] ;  /* 0x0000340001057983 */ /* 0x000f280000300800 */
[----:B-1----:R-:W5:Y:S04]  /*f060*/  LDL.LU R11, [R1+0x38] ;  /* 0x00003800010b7983 */ /* 0x002f680000300800 */
[----:B--2---:R-:W2:Y:S04]  /*f070*/  LDL.LU R17, [R1+0x3c] ;  /* 0x00003c0001117983 */ /* 0x004ea80000300800 */
[----:B------:R-:W3:Y:S01]  /*f080*/  LDL.LU R19, [R1+0x48] ;  /* 0x0000480001137983 */ /* 0x000ee20000300800 */
[----:B------:R-:W-:-:S03]  /*f090*/  IMAD.MOV.U32 R3, RZ, RZ, 0x1 ;  /* 0x00000001ff037424 */ /* 0x000fc600078e00ff */
[----:B------:R-:W2:Y:S02]  /*f0a0*/  LDL R18, [R1+0x5c] ;  /* 0x00005c0001127983 */ /* 0x000ea40000100800 */
[----:B------:R-:W-:Y:S02]  /*f0b0*/  ISETP.NE.AND P1, PT, R3, c[0x0][0x4e8], PT ;  /* 0x00013a0003007a0c */ /* 0x000fe40003f25270 */
[----:B------:R-:W2:Y:S04]  /*f0c0*/  LDL R45, [R1+0x30] ;  /* 0x00003000012d7983 */ /* 0x000ea80000100800 */
[----:B------:R-:W1:Y:S01]  /*f0d0*/  S2R R20, SR_TID.X ;  /* 0x0000000000147919 */ /* 0x000e620000002100 */
[----:B------:R-:W-:Y:S02]  /*f0e0*/  ULDC UR5, c[0x0][0x4e8] ;  /* 0x00013a0000057ab9 */ /* 0x000fe40000000800 */
[----:B------:R-:W-:-:S02]  /*f0f0*/  ULDC UR4, c[0x0][0x388] ;  /* 0x0000e20000047ab9 */ /* 0x000fc40000000800 */
[----:B------:R-:W-:Y:S01]  /*f100*/  UIMAD UR4, UR5, UR4, URZ ;  /* 0x00000004050472a4 */ /* 0x000fe2000f8e023f */
[----:B------:R-:W-:Y:S01]  /*f110*/  BSSY B0, `(.L_x_81) ;  /* 0x00000ad000007945 */ /* 0x000fe20003800000 */
[----:B----4-:R-:W-:Y:S01]  /*f120*/  SHF.R.S32.HI R0, RZ, 0x1f, R5 ;  /* 0x0000001fff007819 */ /* 0x010fe20000011405 */
[----:B------:R-:W-:-:S04]  /*f130*/  IMAD.WIDE.U32 R6, R5, c[0x0][0x4d0], RZ ;  /* 0x0001340005067a25 */ /* 0x000fc800078e00ff */
[C---:B------:R-:W-:Y:S02]  /*f140*/  IMAD R2, R0.reuse, c[0x0][0x4d0], RZ ;  /* 0x0001340000027a24 */ /* 0x040fe400078e02ff */
[----:B------:R-:W-:Y:S02]  /*f150*/  IMAD R4, R0, c[0x0][0x438], RZ ;  /* 0x00010e0000047a24 */ /* 0x000fe400078e02ff */
[----:B------:R-:W-:Y:S01]  /*f160*/  IMAD R3, R5, c[0x0][0x4d4], R2 ;  /* 0x0001350005037a24 */ /* 0x000fe200078e0202 */
[----:B-----5:R-:W-:Y:S01]  /*f170*/  SHF.R.S32.HI R2, RZ, 0x1f, R11 ;  /* 0x0000001fff027819 */ /* 0x020fe2000001140b */
[----:B---3--:R-:W-:Y:S02]  /*f180*/  IMAD.IADD R0, R8, 0x1, R19 ;  /* 0x0000000108007824 */ /* 0x008fe400078e0213 */
[----:B------:R-:W-:Y:S02]  /*f190*/  IMAD.IADD R7, R7, 0x1, R3 ;  /* 0x0000000107077824 */ /* 0x000fe400078e0203 */
[----:B------:R-:W-:-:S02]  /*f1a0*/  IMAD R9, R2, c[0x0][0x4d8], RZ ;  /* 0x0001360002097a24 */ /* 0x000fc400078e02ff */
[----:B------:R-:W-:-:S04]  /*f1b0*/  @P1 IMAD.HI.U32 R10, R0, c[0x0][0x4ec], RZ ;  /* 0x00013b00000a1a27 */ /* 0x000fc800078e00ff */
[----:B------:R-:W-:Y:S02]  /*f1c0*/  IMAD R8, R5, c[0x0][0x43c], R4 ;  /* 0x00010f0005087a24 */ /* 0x000fe400078e0204 */
[----:B------:R-:W-:Y:S01]  /*f1d0*/  IMAD.MOV.U32 R3, RZ, RZ, R0 ;  /* 0x000000ffff037224 */ /* 0x000fe200078e0000 */
[----:B------:R-:W-:Y:S01]  /*f1e0*/  @P1 SHF.R.U32.HI R3, RZ, c[0x0][0x4f0], R10 ;  /* 0x00013c00ff031a19 */ /* 0x000fe2000001160a */
[C---:B------:R-:W-:Y:S02]  /*f1f0*/  IMAD R9, R11.reuse, c[0x0][0x4dc], R9 ;  /* 0x000137000b097a24 */ /* 0x040fe400078e0209 */
[----:B------:R-:W-:-:S04]  /*f200*/  IMAD.WIDE.U32 R6, R11, c[0x0][0x4d8], R6 ;  /* 0x000136000b067a25 */ /* 0x000fc800078e0006 */
[----:B------:R-:W-:-:S04]  /*f210*/  IMAD.WIDE.U32 R4, R5, c[0x0][0x438], RZ ;  /* 0x00010e0005047a25 */ /* 0x000fc800078e00ff */
[----:B------:R-:W-:Y:S01]  /*f220*/  IMAD.IADD R7, R7, 0x1, R9 ;  /* 0x0000000107077824 */ /* 0x000fe200078e0209 */
[----:B--2---:R-:W-:Y:S01]  /*f230*/  SHF.R.S32.HI R9, RZ, 0x1f, R17 ;  /* 0x0000001fff097819 */ /* 0x004fe20000011411 */
[----:B------:R-:W-:Y:S02]  /*f240*/  IMAD.IADD R5, R5, 0x1, R8 ;  /* 0x0000000105057824 */ /* 0x000fe400078e0208 */
[----:B------:R-:W-:Y:S02]  /*f250*/  IMAD.MOV R8, RZ, RZ, -R3 ;  /* 0x000000ffff087224 */ /* 0x000fe400078e0a03 */
[----:B------:R-:W-:Y:S02]  /*f260*/  IMAD R2, R2, c[0x0][0x440], RZ ;  /* 0x0001100002027a24 */ /* 0x000fe400078e02ff */
[----:B------:R-:W-:Y:S02]  /*f270*/  IMAD R10, R9, c[0x0][0x4e0], RZ ;  /* 0x00013800090a7a24 */ /* 0x000fe400078e02ff */
[----:B------:R-:W-:-:S02]  /*f280*/  IMAD R8, R8, c[0x0][0x4e8], R0 ;  /* 0x00013a0008087a24 */ /* 0x000fc400078e0200 */
[----:B------:R-:W-:Y:S01]  /*f290*/  IMAD.WIDE.U32 R6, R17, c[0x0][0x4e0], R6 ;  /* 0x0001380011067a25 */ /* 0x000fe200078e0006 */
[----:B------:R-:W-:-:S03]  /*f2a0*/  SHF.R.S32.HI R12, RZ, 0x1f, R3 ;  /* 0x0000001fff0c7819 */ /* 0x000fc60000011403 */
[C---:B------:R-:W-:Y:S02]  /*f2b0*/  IMAD R14, R11.reuse, c[0x0][0x444], R2 ;  /* 0x000111000b0e7a24 */ /* 0x040fe400078e0202 */
[----:B------:R-:W-:Y:S01]  /*f2c0*/  IMAD.WIDE.U32 R4, R11, c[0x0][0x440], R4 ;  /* 0x000110000b047a25 */ /* 0x000fe200078e0004 */
[----:B------:R-:W-:Y:S02]  /*f2d0*/  SHF.R.S32.HI R13, RZ, 0x1f, R8 ;  /* 0x0000001fff0d7819 */ /* 0x000fe40000011408 */
[----:B------:R-:W-:Y:S01]  /*f2e0*/  IADD3 R6, P0, R3, R6, RZ ;  /* 0x0000000603067210 */ /* 0x000fe20007f1e0ff */
[----:B------:R-:W-:Y:S02]  /*f2f0*/  IMAD R11, R17, c[0x0][0x4e4], R10 ;  /* 0x00013900110b7a24 */ /* 0x000fe400078e020a */
[----:B------:R-:W-:-:S03]  /*f300*/  @P1 IMAD.HI.U32 R10, R0, c[0x0][0x4ec], RZ ;  /* 0x00013b00000a1a27 */ /* 0x000fc600078e00ff */
[----:B------:R-:W-:Y:S01]  /*f310*/  IADD3.X R7, R12, R7, R11, P0, !PT ;  /* 0x000000070c077210 */ /* 0x000fe200007fe40b */
[----:B------:R-:W-:Y:S02]  /*f320*/  IMAD R9, R9, c[0x0][0x448], RZ ;  /* 0x0001120009097a24 */ /* 0x000fe400078e02ff */
[----:B------:R-:W-:Y:S01]  /*f330*/  IMAD.MOV.U32 R2, RZ, RZ, R0 ;  /* 0x000000ffff027224 */ /* 0x000fe200078e0000 */
[----:B------:R-:W-:Y:S01]  /*f340*/  @P1 SHF.R.U32.HI R2, RZ, c[0x0][0x4f0], R10 ;  /* 0x00013c00ff021a19 */ /* 0x000fe2000001160a */
[----:B------:R-:W-:Y:S02]  /*f350*/  IMAD.IADD R5, R5, 0x1, R14 ;  /* 0x0000000105057824 */ /* 0x000fe400078e020e */
[----:B------:R-:W-:Y:S02]  /*f360*/  IMAD R3, R13, c[0x0][0x4c8], RZ ;  /* 0x000132000d037a24 */ /* 0x000fe400078e02ff */
[C---:B------:R-:W-:Y:S02]  /*f370*/  IMAD R10, R17.reuse, c[0x0][0x44c], R9 ;  /* 0x00011300110a7a24 */ /* 0x040fe400078e0209 */
[----:B------:R-:W-:Y:S01]  /*f380*/  IMAD.WIDE.U32 R4, R17, c[0x0][0x448], R4 ;  /* 0x0001120011047a25 */ /* 0x000fe200078e0004 */
[----:B-1----:R-:W-:-:S03]  /*f390*/  SHF.R.S32.HI R17, RZ, 0x1f, R20 ;  /* 0x0000001fff117819 */ /* 0x002fc60000011414 */
[C---:B------:R-:W-:Y:S02]  /*f3a0*/  IMAD R9, R8.reuse, c[0x0][0x4cc], R3 ;  /* 0x0001330008097a24 */ /* 0x040fe400078e0203 */
[----:B------:R-:W-:Y:S01]  /*f3b0*/  IMAD.WIDE.U32 R6, R8, c[0x0][0x4c8], R6 ;  /* 0x0001320008067a25 */ /* 0x000fe200078e0006 */
[----:B------:R-:W-:-:S03]  /*f3c0*/  SHF.R.S32.HI R8, RZ, 0x1f, R2 ;  /* 0x0000001fff087819 */ /* 0x000fc60000011402 */
[----:B------:R-:W-:Y:S02]  /*f3d0*/  IMAD.MOV R3, RZ, RZ, -R2 ;  /* 0x000000ffff037224 */ /* 0x000fe400078e0a02 */
[----:B------:R-:W-:Y:S01]  /*f3e0*/  IMAD.IADD R5, R5, 0x1, R10 ;  /* 0x0000000105057824 */ /* 0x000fe200078e020a */
[----:B------:R-:W-:Y:S01]  /*f3f0*/  LEA R10, P0, R6, c[0x0][0x4a8], 0x2 ;  /* 0x00012a00060a7a11 */ /* 0x000fe200078010ff */
[----:B------:R-:W-:Y:S01]  /*f400*/  IMAD.IADD R9, R7, 0x1, R9 ;  /* 0x0000000107097824 */ /* 0x000fe200078e0209 */
[----:B------:R-:W-:Y:S01]  /*f410*/  LEA.HI R17, R17, R20, RZ, 0x5 ;  /* 0x0000001411117211 */ /* 0x000fe200078f28ff */
[----:B------:R-:W-:Y:S02]  /*f420*/  IMAD R7, R3, c[0x0][0x4e8], R0 ;  /* 0x00013a0003077a24 */ /* 0x000fe400078e0200 */
[----:B------:R-:W-:Y:S01]  /*f430*/  IMAD R0, R8, c[0x0][0x430], RZ ;  /* 0x00010c0008007a24 */ /* 0x000fe200078e02ff */
[----:B------:R-:W-:Y:S02]  /*f440*/  LEA.HI.X R6, R6, c[0x0][0x4ac], R9, 0x2, P0 ;  /* 0x00012b0006067a11 */ /* 0x000fe400000f1409 */
[----:B------:R-:W-:Y:S01]  /*f450*/  LOP3.LUT R17, R17, 0xffffffe0, RZ, 0xc0, !PT ;  /* 0xffffffe011117812 */ /* 0x000fe200078ec0ff */
[----:B------:R-:W-:-:S02]  /*f460*/  IMAD R0, R2, c[0x0][0x434], R0 ;  /* 0x00010d0002007a24 */ /* 0x000fc400078e0200 */
[----:B------:R-:W-:Y:S01]  /*f470*/  IMAD.WIDE.U32 R2, R2, c[0x0][0x430], R4 ;  /* 0x00010c0002027a25 */ /* 0x000fe200078e0004 */
[----:B------:R-:W-:Y:S04]  /*f480*/  SHFL.IDX PT, R8, R10, RZ, 0x1c1f ;  /* 0x001c1fff0a087589 */ /* 0x000fe800000e0000 */
[----:B------:R-:W1:Y:S01]  /*f490*/  SHFL.IDX PT, R9, R6, RZ, 0x1c1f ;  /* 0x001c1fff06097589 */ /* 0x000e6200000e0000 */
[----:B------:R-:W-:Y:S02]  /*f4a0*/  IMAD.IADD R17, R20, 0x1, -R17 ;  /* 0x0000000114117824 */ /* 0x000fe400078e0a11 */
[----:B------:R-:W-:Y:S01]  /*f4b0*/  IMAD.IADD R3, R3, 0x1, R0 ;  /* 0x0000000103037824 */ /* 0x000fe200078e0200 */
[----:B------:R-:W-:Y:S01]  /*f4c0*/  SHFL.IDX PT, R4, R10, 0x1, 0x1c1f ;  /* 0x003c1f000a047f89 */ /* 0x000fe200000e0000 */
[----:B------:R-:W-:-:S03]  /*f4d0*/  IMAD.IADD R0, R18, 0x1, R19 ;  /* 0x0000000112007824 */ /* 0x000fc600078e0213 */
[----:B------:R2:W3:Y:S01]  /*f4e0*/  SHFL.IDX PT, R5, R6, 0x1, 0x1c1f ;  /* 0x003c1f0006057f89 */ /* 0x0004e200000e0000 */
[----:B------:R-:W-:Y:S01]  /*f4f0*/  LOP3.LUT P3, RZ, R17, 0x3, RZ, 0xc0, !PT ;  /* 0x0000000311ff7812 */ /* 0x000fe2000786c0ff */
[----:B------:R-:W-:-:S03]  /*f500*/  IMAD.WIDE.U32 R2, R7, c[0x0][0x428], R2 ;  /* 0x00010a0007027a25 */ /* 0x000fc600078e0002 */
[C---:B------:R-:W-:Y:S02]  /*f510*/  ISETP.GE.OR P4, PT, R0.reuse, UR4, P3 ;  /* 0x0000000400007c0c */ /* 0x040fe40009f86670 */
[----:B------:R-:W-:Y:S02]  /*f520*/  ISETP.GE.AND P1, PT, R0, UR4, PT ;  /* 0x0000000400007c0c */ /* 0x000fe4000bf26270 */
[----:B--2---:R-:W-:-:S05]  /*f530*/  SHF.R.S32.HI R6, RZ, 0x1f, R7 ;  /* 0x0000001fff067819 */ /* 0x004fca0000011407 */
[----:B------:R-:W-:Y:S01]  /*f540*/  IMAD R10, R6, c[0x0][0x428], RZ ;  /* 0x00010a00060a7a24 */ /* 0x000fe200078e02ff */
[----:B------:R-:W-:-:S03]  /*f550*/  IADD3 R6, R0, 0x8, RZ ;  /* 0x0000000800067810 */ /* 0x000fc60007ffe0ff */
[----:B------:R-:W-:Y:S01]  /*f560*/  IMAD R10, R7, c[0x0][0x42c], R10 ;  /* 0x00010b00070a7a24 */ /* 0x000fe200078e020a */
[----:B------:R-:W-:Y:S02]  /*f570*/  ISETP.GE.OR P3, PT, R6, UR4, P3 ;  /* 0x0000000406007c0c */ /* 0x000fe40009f66670 */
[----:B------:R-:W-:Y:S01]  /*f580*/  LEA R27, P2, R2, c[0x0][0x400], 0x2 ;  /* 0x00010000021b7a11 */ /* 0x000fe200078410ff */
[----:B------:R-:W-:Y:S01]  /*f590*/  IMAD.IADD R3, R3, 0x1, R10 ;  /* 0x0000000103037824 */ /* 0x000fe200078e020a */
[----:B-1----:R1:W-:Y:S01]  /*f5a0*/  @!P4 ST.E [R8.64], R16 ;  /* 0x000000100800c985 */ /* 0x0023e2000c101906 */
[----:B------:R-:W-:-:S03]  /*f5b0*/  ISETP.GE.AND P0, PT, R6, UR4, PT ;  /* 0x0000000406007c0c */ /* 0x000fc6000bf06270 */
[----:B------:R-:W-:Y:S02]  /*f5c0*/  LEA.HI.X R24, R2, c[0x0][0x404], R3, 0x2, P2 ;  /* 0x0001010002187a11 */ /* 0x000fe400010f1403 */
[C---:B------:R-:W-:Y:S01]  /*f5d0*/  IADD3 R17, R45.reuse, 0x8, RZ ;  /* 0x000000082d117810 */ /* 0x040fe20007ffe0ff */
[----:B------:R-:W2:Y:S01]  /*f5e0*/  SHFL.IDX PT, R2, R27, RZ, 0x1c1f ;  /* 0x001c1fff1b027589 */ /* 0x000ea200000e0000 */
[C---:B------:R-:W-:Y:S02]  /*f5f0*/  IADD3 R14, R45.reuse, 0x20, RZ ;  /* 0x000000202d0e7810 */ /* 0x040fe40007ffe0ff */
[C---:B------:R-:W-:Y:S01]  /*f600*/  IADD3 R13, R45.reuse, 0x28, RZ ;  /* 0x000000282d0d7810 */ /* 0x040fe20007ffe0ff */
[----:B---3--:R3:W-:Y:S01]  /*f610*/  @!P3 ST.E [R4.64], R15 ;  /* 0x0000000f0400b985 */ /* 0x0087e2000c101906 */
[C---:B------:R-:W-:Y:S02]  /*f620*/  IADD3 R12, R45.reuse, 0x30, RZ ;  /* 0x000000302d0c7810 */ /* 0x040fe40007ffe0ff */
[C---:B------:R-:W-:Y:S01]  /*f630*/  IADD3 R11, R45.reuse, 0x38, RZ ;  /* 0x000000382d0b7810 */ /* 0x040fe20007ffe0ff */
[----:B------:R4:W2:Y:S01]  /*f640*/  SHFL.IDX PT, R3, R24, RZ, 0x1c1f ;  /* 0x001c1fff18037589 */ /* 0x0008a200000e0000 */
[----:B------:R-:W-:-:S02]  /*f650*/  IADD3 R10, R45, 0x40, RZ ;  /* 0x000000402d0a7810 */ /* 0x000fc40007ffe0ff */
[C---:B------:R-:W-:Y:S02]  /*f660*/  IADD3 R7, R45.reuse, 0x58, RZ ;  /* 0x000000582d077810 */ /* 0x040fe40007ffe0ff */
[C---:B------:R-:W-:Y:S02]  /*f670*/  IADD3 R6, R45.reuse, 0x60, RZ ;  /* 0x000000602d067810 */ /* 0x040fe40007ffe0ff */
[C---:B------:R-:W-:Y:S02]  /*f680*/  IADD3 R0, R45.reuse, 0x78, RZ ;  /* 0x000000782d007810 */ /* 0x040fe40007ffe0ff */
[C---:B-1----:R-:W-:Y:S02]  /*f690*/  IADD3 R16, R45.reuse, 0x10, RZ ;  /* 0x000000102d107810 */ /* 0x042fe40007ffe0ff */
[C---:B------:R-:W-:Y:S02]  /*f6a0*/  IADD3 R9, R45.reuse, 0x48, RZ ;  /* 0x000000482d097810 */ /* 0x040fe40007ffe0ff */
[----:B------:R-:W-:-:S02]  /*f6b0*/  IADD3 R8, R45, 0x50, RZ ;  /* 0x000000502d087810 */ /* 0x000fc40007ffe0ff */
[----:B------:R-:W-:Y:S02]  /*f6c0*/  SHF.R.S32.HI R25, RZ, 0x1f, R17 ;  /* 0x0000001fff197819 */ /* 0x000fe40000011411 */
[C---:B---3--:R-:W-:Y:S02]  /*f6d0*/  IADD3 R15, R45.reuse, 0x18, RZ ;  /* 0x000000182d0f7810 */ /* 0x048fe40007ffe0ff */
[C---:B------:R-:W-:Y:S02]  /*f6e0*/  IADD3 R5, R45.reuse, 0x68, RZ ;  /* 0x000000682d057810 */ /* 0x040fe40007ffe0ff */
[----:B------:R-:W-:Y:S02]  /*f6f0*/  IADD3 R4, R45, 0x70, RZ ;  /* 0x000000702d047810 */ /* 0x000fe40007ffe0ff */
[----:B------:R-:W-:Y:S02]  /*f700*/  SHF.R.S32.HI R26, RZ, 0x1f, R16 ;  /* 0x0000001fff1a7819 */ /* 0x000fe40000011410 */
[----:B------:R-:W-:-:S02]  /*f710*/  SHF.R.S32.HI R29, RZ, 0x1f, R15 ;  /* 0x0000001fff1d7819 */ /* 0x000fc4000001140f */
[----:B------:R-:W-:Y:S02]  /*f720*/  SHF.R.S32.HI R28, RZ, 0x1f, R14 ;  /* 0x0000001fff1c7819 */ /* 0x000fe4000001140e */
[----:B------:R-:W-:Y:S02]  /*f730*/  SHF.R.S32.HI R30, RZ, 0x1f, R13 ;  /* 0x0000001fff1e7819 */ /* 0x000fe4000001140d */
[----:B------:R-:W-:Y:S02]  /*f740*/  SHF.R.S32.HI R31, RZ, 0x1f, R12 ;  /* 0x0000001fff1f7819 */ /* 0x000fe4000001140c */
[----:B------:R-:W-:Y:S02]  /*f750*/  SHF.R.S32.HI R32, RZ, 0x1f, R11 ;  /* 0x0000001fff207819 */ /* 0x000fe4000001140b */
[----:B------:R-:W-:Y:S02]  /*f760*/  SHF.R.S32.HI R33, RZ, 0x1f, R10 ;  /* 0x0000001fff217819 */ /* 0x000fe4000001140a */
[----:B------:R-:W-:-:S02]  /*f770*/  SHF.R.S32.HI R34, RZ, 0x1f, R9 ;  /* 0x0000001fff227819 */ /* 0x000fc40000011409 */
[----:B------:R-:W-:Y:S02]  /*f780*/  SHF.R.S32.HI R36, RZ, 0x1f, R8 ;  /* 0x0000001fff247819 */ /* 0x000fe40000011408 */
[----:B------:R-:W-:Y:S02]  /*f790*/  SHF.R.S32.HI R35, RZ, 0x1f, R7 ;  /* 0x0000001fff237819 */ /* 0x000fe40000011407 */
[----:B------:R-:W-:Y:S02]  /*f7a0*/  SHF.R.S32.HI R37, RZ, 0x1f, R6 ;  /* 0x0000001fff257819 */ /* 0x000fe40000011406 */
[----:B------:R-:W-:Y:S02]  /*f7b0*/  SHF.R.S32.HI R38, RZ, 0x1f, R5 ;  /* 0x0000001fff267819 */ /* 0x000fe40000011405 */
[----:B------:R-:W-:Y:S02]  /*f7c0*/  SHF.R.S32.HI R39, RZ, 0x1f, R4 ;  /* 0x0000001fff277819 */ /* 0x000fe40000011404 */
[----:B------:R-:W-:Y:S01]  /*f7d0*/  SHF.R.S32.HI R40, RZ, 0x1f, R0 ;  /* 0x0000001fff287819 */ /* 0x000fe20000011400 */
[----:B------:R-:W-:Y:S05]  /*f7e0*/  @P1 BRA `(.L_x_82) ;  /* 0x000003f000001947 */ /* 0x000fea0003800000 */
[----:B--2-4-:R-:W-:Y:S02]  /*f7f0*/  ISETP.GE.AND P5, PT, R45, c[0x0][0x3c8], PT ;  /* 0x0000f2002d007a0c */ /* 0x014fe40003fa6270 */
[----:B------:R-:W-:-:S02]  /*f800*/  ISETP.GE.AND P1, PT, R17, c[0x0][0x3c8], PT ;  /* 0x0000f20011007a0c */ /* 0x000fc40003f26270 */
[----:B------:R-:W-:Y:S02]  /*f810*/  ISETP.GE.AND P4, PT, R16, c[0x0][0x3c8], PT ;  /* 0x0000f20010007a0c */ /* 0x000fe40003f86270 */
[----:B------:R-:W-:-:S07]  /*f820*/  ISETP.GE.AND P2, PT, R15, c[0x0][0x3c8], PT ;  /* 0x0000f2000f007a0c */ /* 0x000fce0003f46270 */
[----:B------:R-:W-:Y:S02]  /*f830*/  @!P5 IMAD.WIDE R20, R45, 0x4, R2 ;  /* 0x000000042d14d825 */ /* 0x000fe400078e0202 */
[----:B------:R-:W-:-:S03]  /*f840*/  @!P1 LEA R18, P3, R17, R2, 0x2 ;  /* 0x0000000211129211 */ /* 0x000fc600078610ff */
[----:B------:R1:W-:Y:S01]  /*f850*/  @!P5 ST.E.64 [R20.64], R72 ;  /* 0x000000481400d985 */ /* 0x0003e2000c101b06 */
[----:B------:R-:W-:Y:S02]  /*f860*/  @!P1 LEA.HI.X R19, R17, R3, R25, 0x2, P3 ;  /* 0x0000000311139211 */ /* 0x000fe400018f1419 */
[----:B------:R-:W-:-:S03]  /*f870*/  ISETP.GE.AND P5, PT, R14, c[0x0][0x3c8], PT ;  /* 0x0000f2000e007a0c */ /* 0x000fc60003fa6270 */
[----:B------:R2:W-:Y:S01]  /*f880*/  @!P1 ST.E.64 [R18.64], R76 ;  /* 0x0000004c12009985 */ /* 0x0005e2000c101b06 */
[----:B------:R-:W-:Y:S02]  /*f890*/  ISETP.GE.AND P1, PT, R13, c[0x0][0x3c8], PT ;  /* 0x0000f2000d007a0c */ /* 0x000fe40003f26270 */
[----:B-1----:R-:W-:-:S04]  /*f8a0*/  @!P4 LEA R20, P3, R16, R2, 0x2 ;  /* 0x000000021014c211 */ /* 0x002fc800078610ff */
[----:B------:R-:W-:Y:S02]  /*f8b0*/  @!P4 LEA.HI.X R21, R16, R3, R26, 0x2, P3 ;  /* 0x000000031015c211 */ /* 0x000fe400018f141a */
[----:B--2---:R-:W-:-:S03]  /*f8c0*/  @!P2 LEA R18, P3, R15, R2, 0x2 ;  /* 0x000000020f12a211 */ /* 0x004fc600078610ff */
        /* <DEDUP_REMOVED lines=28> */
[----:B-1----:R-:W-:-:S04]  /*fa90*/  @!P3 LEA R20, P4, R8, R2, 0x2 ;  /* 0x000000020814b211 */ /* 0x002fc800078810ff */
[-C--:B------:R-:W-:Y:S02]  /*faa0*/  @!P3 LEA.HI.X R21, R8, R3.reuse, R36, 0x2, P4 ;  /* 0x000000030815b211 */ /* 0x080fe400020f1424 */
[-C--:B--2---:R-:W-:Y:S02]  /*fab0*/  @!P2 LEA R18, P1, R7, R2.reuse, 0x2 ;  /* 0x000000020712a211 */ /* 0x084fe400078210ff */
[----:B------:R-:W-:Y:S01]  /*fac0*/  ISETP.GE.AND P4, PT, R5, c[0x0][0x3c8], PT ;  /* 0x0000f20005007a0c */ /* 0x000fe20003f86270 */
[----:B------:R1:W-:Y:S01]  /*fad0*/  @!P3 ST.E.64 [R20.64], R112 ;  /* 0x000000701400b985 */ /* 0x0003e2000c101b06 */
[----:B------:R-:W-:Y:S02]  /*fae0*/  @!P2 LEA.HI.X R19, R7, R3, R35, 0x2, P1 ;  /* 0x000000030713a211 */ /* 0x000fe400008f1423 */
[----:B------:R-:W-:Y:S02]  /*faf0*/  ISETP.GE.AND P3, PT, R4, c[0x0][0x3c8], PT ;  /* 0x0000f20004007a0c */ /* 0x000fe40003f66270 */
[----:B------:R-:W-:Y:S01]  /*fb00*/  @!P5 LEA R22, P1, R6, R2, 0x2 ;  /* 0x000000020616d211 */ /* 0x000fe200078210ff */
[----:B------:R2:W-:Y:S01]  /*fb10*/  @!P2 ST.E.64 [R18.64], R116 ;  /* 0x000000741200a985 */ /* 0x0005e2000c101b06 */
[----:B------:R-:W-:-:S02]  /*fb20*/  ISETP.GE.AND P2, PT, R0, c[0x0][0x3c8], PT ;  /* 0x0000f20000007a0c */ /* 0x000fc40003f46270 */
[----:B------:R-:W-:-:S05]  /*fb30*/  @!P5 LEA.HI.X R23, R6, R3, R37, 0x2, P1 ;  /* 0x000000030617d211 */ /* 0x000fca00008f1425 */
[----:B------:R3:W-:Y:S01]  /*fb40*/  @!P5 ST.E.64 [R22.64], R120 ;  /* 0x000000781600d985 */ /* 0x0007e2000c101b06 */
[----:B-1----:R-:W-:-:S04]  /*fb50*/  @!P4 LEA R20, P1, R5, R2, 0x2 ;  /* 0x000000020514c211 */ /* 0x002fc800078210ff */
[----:B------:R-:W-:Y:S02]  /*fb60*/  @!P4 LEA.HI.X R21, R5, R3, R38, 0x2, P1 ;  /* 0x000000030515c211 */ /* 0x000fe400008f1426 */
[----:B--2---:R-:W-:-:S03]  /*fb70*/  @!P3 LEA R18, P1, R4, R2, 0x2 ;  /* 0x000000020412b211 */ /* 0x004fc600078210ff */
[----:B------:R3:W-:Y:S01]  /*fb80*/  @!P4 ST.E.64 [R20.64], R124 ;  /* 0x0000007c1400c985 */ /* 0x0007e2000c101b06 */
[----:B------:R-:W-:Y:S02]  /*fb90*/  @!P3 LEA.HI.X R19, R4, R3, R39, 0x2, P1 ;  /* 0x000000030413b211 */ /* 0x000fe400008f1427 */
[----:B------:R-:W-:-:S03]  /*fba0*/  @!P2 LEA R2, P1, R0, R2, 0x2 ;  /* 0x000000020002a211 */ /* 0x000fc600078210ff */
[----:B------:R3:W-:Y:S01]  /*fbb0*/  @!P3 ST.E.64 [R18.64], R128 ;  /* 0x000000801200b985 */ /* 0x0007e2000c101b06 */
[----:B------:R-:W-:-:S05]  /*fbc0*/  @!P2 LEA.HI.X R3, R0, R3, R40, 0x2, P1 ;  /* 0x000000030003a211 */ /* 0x000fca00008f1428 */
[----:B------:R3:W-:Y:S04]  /*fbd0*/  @!P2 ST.E.64 [R2.64], R132 ;  /* 0x000000840200a985 */ /* 0x0007e8000c101b06 */
.L_x_82:
[----:B--2-4-:R-:W-:Y:S05]  /*fbe0*/  BSYNC B0 ;  /* 0x0000000000007941 */ /* 0x014fea0003800000 */
.L_x_81:
[----:B---3--:R1:W2:Y:S04]  /*fbf0*/  SHFL.IDX PT, R3, R24, 0x1, 0x1c1f ;  /* 0x003c1f0018037f89 */ /* 0x0082a800000e0000 */
[----:B------:R1:W3:Y:S01]  /*fc00*/  SHFL.IDX PT, R2, R27, 0x1, 0x1c1f ;  /* 0x003c1f001b027f89 */ /* 0x0002e200000e0000 */
[----:B------:R-:W-:Y:S05]  /*fc10*/  @P0 BRA `(.L_x_83) ;  /* 0x000006d000000947 */ /* 0x000fea0003800000 */
[----:B------:R-:W-:Y:S02]  /*fc20*/  ISETP.GE.AND P2, PT, R17, c[0x0][0x3c8], PT ;  /* 0x0000f20011007a0c */ /* 0x000fe40003f46270 */
[----:B------:R-:W-:Y:S02]  /*fc30*/  ISETP.GE.AND P3, PT, R45, c[0x0][0x3c8], PT ;  /* 0x0000f2002d007a0c */ /* 0x000fe40003f66270 */
[----:B------:R-:W-:Y:S02]  /*fc40*/  ISETP.GE.AND P1, PT, R16, c[0x0][0x3c8], PT ;  /* 0x0000f20010007a0c */ /* 0x000fe40003f26270 */
[----:B------:R-:W-:-:S02]  /*fc50*/  ISETP.GE.AND P0, PT, R15, c[0x0][0x3c8], PT ;  /* 0x0000f2000f007a0c */ /* 0x000fc40003f06270 */
[----:B------:R-:W-:-:S05]  /*fc60*/  ISETP.GE.AND P4, PT, R14, c[0x0][0x3c8], PT ;  /* 0x0000f2000e007a0c */ /* 0x000fca0003f86270 */
[----:B---3--:R-:W-:Y:S02]  /*fc70*/  @!P2 LEA R20, P5, R17, R2, 0x2 ;  /* 0x000000021114a211 */ /* 0x008fe400078a10ff */
[----:B--2---:R-:W-:Y:S02]  /*fc80*/  @!P3 IMAD.WIDE R18, R45, 0x4, R2 ;  /* 0x000000042d12b825 */ /* 0x004fe400078e0202 */
[----:B------:R-:W-:-:S03]  /*fc90*/  @!P2 LEA.HI.X R21, R17, R3, R25, 0x2, P5 ;  /* 0x000000031115a211 */ /* 0x000fc600028f1419 */
[----:B------:R2:W-:Y:S01]  /*fca0*/  @!P3 ST.E.64 [R18.64], R74 ;  /* 0x0000004a1200b985 */ /* 0x0005e2000c101b06 */
[----:B------:R-:W-:-:S03]  /*fcb0*/  ISETP.GE.AND P3, PT, R13, c[0x0][0x3c8], PT ;  /* 0x0000f2000d007a0c */ /* 0x000fc60003f66270 */
[----:B------:R3:W-:Y:S01]  /*fcc0*/  @!P2 ST.E.64 [R20.64], R78 ;  /* 0x0000004e1400a985 */ /* 0x0007e2000c101b06 */
[CC--:B--2---:R-:W-:Y:S02]  /*fcd0*/  @!P1 LEA R18, P5, R16.reuse, R2.reuse, 0x2 ;  /* 0x0000000210129211 */ /* 0x0c4fe400078a10ff */
[CC--:B---3--:R-:W-:Y:S02]  /*fce0*/  @!P0 LEA R20, P2, R15.reuse, R2.reuse, 0x2 ;  /* 0x000000020f148211 */ /* 0x0c8fe400078410ff */
[-C--:B------:R-:W-:Y:S02]  /*fcf0*/  @!P1 LEA.HI.X R19, R16, R3.reuse, R26, 0x2, P5 ;  /* 0x0000000310139211 */ /* 0x080fe400028f141a */
[----:B------:R-:W-:Y:S02]  /*fd00*/  @!P0 LEA.HI.X R21, R15, R3, R29, 0x2, P2 ;  /* 0x000000030f158211 */ /* 0x000fe400010f141d */
[----:B------:R-:W-:Y:S01]  /*fd10*/  ISETP.GE.AND P2, PT, R12, c[0x0][0x3c8], PT ;  /* 0x0000f2000c007a0c */ /* 0x000fe20003f46270 */
[----:B------:R2:W-:Y:S01]  /*fd20*/  @!P1 ST.E.64 [R18.64], R82 ;  /* 0x0000005212009985 */ /* 0x0005e2000c101b06 */
[----:B------:R-:W-:-:S02]  /*fd30*/  @!P4 LEA R22, P5, R14, R2, 0x2 ;  /* 0x000000020e16c211 */ /* 0x000fc400078a10ff */
[----:B------:R-:W-:Y:S01]  /*fd40*/  ISETP.GE.AND P1, PT, R11, c[0x0][0x3c8], PT ;  /* 0x0000f2000b007a0c */ /* 0x000fe20003f26270 */
[----:B------:R-:W-:Y:S01]  /*fd50*/  @!P0 ST.E.64 [R20.64], R86 ;  /* 0x0000005614008985 */ /* 0x000fe2000c101b06 */
[----:B------:R-:W-:Y:S02]  /*fd60*/  @!P4 LEA.HI.X R23, R14, R3, R28, 0x2, P5 ;  /* 0x000000030e17c211 */ /* 0x000fe400028f141c */
[----:B------:R-:W-:-:S03]  /*fd70*/  ISETP.GE.AND P0, PT, R10, c[0x0][0x3c8], PT ;  /* 0x0000f2000a007a0c */ /* 0x000fc60003f06270 */
[----:B------:R-:W-:Y:S01]  /*fd80*/  @!P4 ST.E.64 [R22.64], R90 ;  /* 0x0000005a1600c985 */ /* 0x000fe2000c101b06 */
[----:B--2---:R-:W-:-:S04]  /*fd90*/  @!P3 LEA R18, P5, R13, R2, 0x2 ;  /* 0x000000020d12b211 */ /* 0x004fc800078a10ff */
[----:B------:R-:W-:Y:S02]  /*fda0*/  @!P3 LEA.HI.X R19, R13, R3, R30, 0x2, P5 ;  /* 0x000000030d13b211 */ /* 0x000fe400028f141e */
[----:B------:R-:W-:-:S03]  /*fdb0*/  @!P2 LEA R16, P5, R12, R2, 0x2 ;  /* 0x000000020c10a211 */ /* 0x000fc600078a10ff */
[----:B------:R-:W-:Y:S01]  /*fdc0*/  @!P3 ST.E.64 [R18.64], R94 ;  /* 0x0000005e1200b985 */ /* 0x000fe2000c101b06 */
[-C--:B------:R-:W-:Y:S02]  /*fdd0*/  @!P2 LEA.HI.X R17, R12, R3.reuse, R31, 0x2, P5 ;  /* 0x000000030c11a211 */ /* 0x080fe400028f141f */
[CC--:B------:R-:W-:Y:S02]  /*fde0*/  @!P1 LEA R14, P5, R11.reuse, R2.reuse, 0x2 ;  /* 0x000000020b0e9211 */ /* 0x0c0fe400078a10ff */
[C---:B------:R-:W-:Y:S01]  /*fdf0*/  @!P0 LEA R12, P4, R10.reuse, R2, 0x2 ;  /* 0x000000020a0c8211 */ /* 0x040fe200078810ff */
[----:B------:R-:W-:Y:S01]  /*fe00*/  @!P2 ST.E.64 [R16.64], R98 ;  /* 0x000000621000a985 */ /* 0x000fe2000c101b06 */
[-C--:B------:R-:W-:Y:S02]  /*fe10*/  @!P1 LEA.HI.X R15, R11, R3.reuse, R32, 0x2, P5 ;  /* 0x000000030b0f9211 */ /* 0x080fe400028f1420 */
[----:B------:R-:W-:Y:S02]  /*fe20*/  ISETP.GE.AND P5, PT, R9, c[0x0][0x3c8], PT ;  /* 0x0000f20009007a0c */ /* 0x000fe40003fa6270 */
[----:B------:R-:W-:Y:S01]  /*fe30*/  @!P0 LEA.HI.X R13, R10, R3, R33, 0x2, P4 ;  /* 0x000000030a0d8211 */ /* 0x000fe200020f1421 */
[----:B------:R2:W-:Y:S01]  /*fe40*/  @!P1 ST.E.64 [R14.64], R102 ;  /* 0x000000660e009985 */ /* 0x0005e2000c101b06 */
[----:B------:R-:W-:-:S02]  /*fe50*/  ISETP.GE.AND P4, PT, R8, c[0x0][0x3c8], PT ;  /* 0x0000f20008007a0c */ /* 0x000fc40003f86270 */
[----:B------:R-:W-:Y:S01]  /*fe60*/  ISETP.GE.AND P3, PT, R7, c[0x0][0x3c8], PT ;  /* 0x0000f20007007a0c */ /* 0x000fe20003f66270 */
[----:B------:R3:W-:Y:S01]  /*fe70*/  @!P0 ST.E.64 [R12.64], R106 ;  /* 0x0000006a0c008985 */ /* 0x0007e2000c101b06 */
[----:B------:R-:W-:-:S05]  /*fe80*/  ISETP.GE.AND P2, PT, R6, c[0x0][0x3c8], PT ;  /* 0x0000f20006007a0c */ /* 0x000fca0003f46270 */
[----:B------:R-:W-:-:S04]  /*fe90*/  @!P5 LEA R10, P1, R9, R2, 0x2 ;  /* 0x00000002090ad211 */ /* 0x000fc800078210ff */
[----:B------:R-:W-:Y:S02]  /*fea0*/  @!P5 LEA.HI.X R11, R9, R3, R34, 0x2, P1 ;  /* 0x00000003090bd211 */ /* 0x000fe400008f1422 */
[----:B------:R-:W-:-:S03]  /*feb0*/  ISETP.GE.AND P1, PT, R5, c[0x0][0x3c8], PT ;  /* 0x0000f20005007a0c */ /* 0x000fc60003f26270 */
[----:B------:R4:W-:Y:S01]  /*fec0*/  @!P5 ST.E.64 [R10.64], R110 ;  /* 0x0000006e0a00d985 */ /* 0x0009e2000c101b06 */
[CC--:B--2---:R-:W-:Y:S02]  /*fed0*/  @!P4 LEA R14, P0, R8.reuse, R2.reuse, 0x2 ;  /* 0x00000002080ec211 */ /* 0x0c4fe400078010ff */
[CC--:B---3--:R-:W-:Y:S02]  /*fee0*/  @!P3 LEA R12, P5, R7.reuse, R2.reuse, 0x2 ;  /* 0x00000002070cb211 */ /* 0x0c8fe400078a10ff */
[-C--:B------:R-:W-:Y:S02]  /*fef0*/  @!P4 LEA.HI.X R15, R8, R3.reuse, R36, 0x2, P0 ;  /* 0x00000003080fc211 */ /* 0x080fe400000f1424 */
[----:B------:R-:W-:Y:S02]  /*ff00*/  ISETP.GE.AND P0, PT, R4, c[0x0][0x3c8], PT ;  /* 0x0000f20004007a0c */ /* 0x000fe40003f06270 */
[----:B------:R-:W-:Y:S01]  /*ff10*/  @!P3 LEA.HI.X R13, R7, R3, R35, 0x2, P5 ;  /* 0x00000003070db211 */ /* 0x000fe200028f1423 */
[----:B------:R2:W-:Y:S04]  /*ff20*/  @!P4 ST.E.64 [R14.64], R114 ;  /* 0x000000720e00c985 */ /* 0x0005e8000c101b06 */
[----:B------:R2:W-:Y:S01]  /*ff30*/  @!P3 ST.E.64 [R12.64], R118 ;  /* 0x000000760c00b985 */ /* 0x0005e2000c101b06 */
[----:B----4-:R-:W-:-:S04]  /*ff40*/  @!P2 LEA R10, P5, R6, R2, 0x2 ;  /* 0x00000002060aa211 */ /* 0x010fc800078a10ff */
[----:B------:R-:W-:Y:S02]  /*ff50*/  @!P2 LEA.HI.X R11, R6, R3, R37, 0x2, P5 ;  /* 0x00000003060ba211 */ /* 0x000fe400028f1425 */
[----:B------:R-:W-:-:S03]  /*ff60*/  @!P1 LEA R8, P5, R5, R2, 0x2 ;  /* 0x0000000205089211 */ /* 0x000fc600078a10ff */
[----:B------:R2:W-:Y:S01]  /*ff70*/  @!P2 ST.E.64 [R10.64], R122 ;  /* 0x0000007a0a00a985 */ /* 0x0005e2000c101b06 */
[----:B------:R-:W-:Y:S02]  /*ff80*/  @!P1 LEA.HI.X R9, R5, R3, R38, 0x2, P5 ;  /* 0x0000000305099211 */ /* 0x000fe400028f1426 */
[----:B------:R-:W-:-:S03]  /*ff90*/  @!P0 LEA R6, P5, R4, R2, 0x2 ;  /* 0x0000000204068211 */ /* 0x000fc600078a10ff */
[----:B------:R2:W-:Y:S01]  /*ffa0*/  @!P1 ST.E.64 [R8.64], R126 ;  /* 0x0000007e08009985 */ /* 0x0005e2000c101b06 */
[----:B------:R-:W-:-:S05]  /*ffb0*/  @!P0 LEA.HI.X R7, R4, R3, R39, 0x2, P5 ;  /* 0x0000000304078211 */ /* 0x000fca00028f1427 */
[----:B------:R2:W-:Y:S01]  /*ffc0*/  @!P0 ST.E.64 [R6.64], R130 ;  /* 0x0000008206008985 */ /* 0x0005e2000c101b06 */
[----:B------:R-:W-:-:S13]  /*ffd0*/  ISETP.GE.AND P0, PT, R0, c[0x0][0x3c8], PT ;  /* 0x0000f20000007a0c */ /* 0x000fda0003f06270 */
[----:B------:R-:W-:Y:S05]  /*ffe0*/  @P0 BRA `(.L_x_83) ;  /* 0x0000030000000947 */ /* 0x000fea0003800000 */
[----:B------:R-:W-:-:S04]  /*fff0*/  LEA R2, P0, R0, R2, 0x2 ;  /* 0x0000000200027211 */ /* 0x000fc800078010ff */
[----:B------:R-:W-:-:S05]  /*10000*/  LEA.HI.X R3, R0, R3, R40, 0x2, P0 ;  /* 0x0000000300037211 */ /* 0x000fca00000f1428 */
[----:B------:R3:W-:Y:S01]  /*10010*/  ST.E.64 [R2.64], R134 ;  /* 0x0000008602007985 */ /* 0x0007e2000c101b06 */
[----:B------:R-:W-:Y:S05]  /*10020*/  BRA `(.L_x_83) ;  /* 0x000002c000007947 */ /* 0x000fea0003800000 */
.L_x_79:
[----:B------:R-:W2:Y:S02]  /*10030*/  S2R R4, SR_TID.X ;  /* 0x0000000000047919 */ /* 0x000ea40000002100 */
[----:B--2---:R-:W-:-:S13]  /*10040*/  ISETP.GT.AND P0, PT, R4, 0x7f, PT ;  /* 0x0000007f0400780c */ /* 0x004fda0003f04270 */
[----:B------:R-:W-:Y:S05]  /*10050*/  @P0 BRA `(.L_x_83) ;  /* 0x0000029000000947 */ /* 0x000fea0003800000 */
[----:B------:R-:W2:Y:S01]  /*10060*/  LDL.LU R3, [R1+0x48] ;  /* 0x0000480001037983 */ /* 0x000ea20000300800 */
[----:B------:R-:W-:-:S05]  /*10070*/  MOV R2, c[0x0][0x4e8] ;  /* 0x00013a0000027a02 */ /* 0x000fca0000000f00 */
[----:B------:R-:W-:Y:S01]  /*10080*/  IMAD R0, R2, c[0x0][0x388], RZ ;  /* 0x0000e20002007a24 */ /* 0x000fe200078e02ff */
[----:B--2---:R-:W-:-:S04]  /*10090*/  IADD3 R4, R3, R4, RZ ;  /* 0x0000000403047210 */ /* 0x004fc80007ffe0ff */
[----:B------:R-:W-:-:S13]  /*100a0*/  ISETP.GE.AND P0, PT, R4, R0, PT ;  /* 0x000000000400720c */ /* 0x000fda0003f06270 */
[----:B------:R-:W-:Y:S05]  /*100b0*/  @P0 BRA `(.L_x_83) ;  /* 0x0000023000000947 */ /* 0x000fea0003800000 */
[----:B------:R-:W2:Y:S04]  /*100c0*/  LDL.LU R3, [R1+0x34] ;  /* 0x0000340001037983 */ /* 0x000ea80000300800 */
[----:B------:R-:W3:Y:S04]  /*100d0*/  LDL.LU R9, [R1+0x38] ;  /* 0x0000380001097983 */ /* 0x000ee80000300800 */
[----:B------:R-:W4:Y:S01]  /*100e0*/  LDL.LU R8, [R1+0x3c] ;  /* 0x00003c0001087983 */ /* 0x000f220000300800 */
[----:B------:R-:W-:-:S13]  /*100f0*/  ISETP.NE.AND P0, PT, R2, 0x1, PT ;  /* 0x000000010200780c */ /* 0x000fda0003f05270 */
[----:B------:R-:W-:Y:S01]  /*10100*/  @P0 IMAD.HI.U32 R7, R4, c[0x0][0x4ec], RZ ;  /* 0x00013b0004070a27 */ /* 0x000fe200078e00ff */
[----:B--2---:R-:W-:Y:S02]  /*10110*/  SHF.R.S32.HI R0, RZ, 0x1f, R3 ;  /* 0x0000001fff007819 */ /* 0x004fe40000011403 */
[----:B---3--:R-:W-:-:S03]  /*10120*/  SHF.R.S32.HI R6, RZ, 0x1f, R9 ;  /* 0x0000001fff067819 */ /* 0x008fc60000011409 */
[----:B------:R-:W-:-:S04]  /*10130*/  IMAD R0, R0, c[0x0][0x4d0], RZ ;  /* 0x0001340000007a24 */ /* 0x000fc800078e02ff */
[C---:B------:R-:W-:Y:S01]  /*10140*/  IMAD R5, R3.reuse, c[0x0][0x4d4], R0 ;  /* 0x0001350003057a24 */ /* 0x040fe200078e0200 */
[----:B------:R-:W-:Y:S01]  /*10150*/  MOV R0, R4 ;  /* 0x0000000400007202 */ /* 0x000fe20000000f00 */
[----:B------:R-:W-:Y:S01]  /*10160*/  IMAD.WIDE.U32 R2, R3, c[0x0][0x4d0], RZ ;  /* 0x0001340003027a25 */ /* 0x000fe200078e00ff */
[----:B------:R-:W-:-:S03]  /*10170*/  @P0 SHF.R.U32.HI R0, RZ, c[0x0][0x4f0], R7 ;  /* 0x00013c00ff000a19 */ /* 0x000fc60000011607 */
[----:B------:R-:W-:Y:S01]  /*10180*/  IMAD R6, R6, c[0x0][0x4d8], RZ ;  /* 0x0001360006067a24 */ /* 0x000fe200078e02ff */
[----:B------:R-:W-:Y:S02]  /*10190*/  IADD3 R3, R3, R5, RZ ;  /* 0x0000000503037210 */ /* 0x000fe40007ffe0ff */
[----:B----4-:R-:W-:Y:S01]  /*101a0*/  SHF.R.S32.HI R5, RZ, 0x1f, R8 ;  /* 0x0000001fff057819 */ /* 0x010fe20000011408 */
[C---:B------:R-:W-:Y:S01]  /*101b0*/  IMAD R7, R9.reuse, c[0x0][0x4dc], R6 ;  /* 0x0001370009077a24 */ /* 0x040fe200078e0206 */
[----:B------:R-:W-:Y:S01]  /*101c0*/  IADD3 R6, -R0, RZ, RZ ;  /* 0x000000ff00067210 */ /* 0x000fe20007ffe1ff */
[----:B------:R-:W-:-:S04]  /*101d0*/  IMAD.WIDE.U32 R2, R9, c[0x0][0x4d8], R2 ;  /* 0x0001360009027a25 */ /* 0x000fc800078e0002 */
[----:B------:R-:W-:Y:S01]  /*101e0*/  IMAD R5, R5, c[0x0][0x4e0], RZ ;  /* 0x0001380005057a24 */ /* 0x000fe200078e02ff */
[----:B------:R-:W-:Y:S01]  /*101f0*/  IADD3 R3, R3, R7, RZ ;  /* 0x0000000703037210 */ /* 0x000fe20007ffe0ff */
[----:B------:R-:W-:Y:S01]  /*10200*/  IMAD R4, R6, c[0x0][0x4e8], R4 ;  /* 0x00013a0006047a24 */ /* 0x000fe200078e0204 */
[----:B------:R-:W-:Y:S01]  /*10210*/  SHF.R.S32.HI R7, RZ, 0x1f, R0 ;  /* 0x0000001fff077819 */ /* 0x000fe20000011400 */
[C---:B------:R-:W-:Y:S02]  /*10220*/  IMAD R6, R8.reuse, c[0x0][0x4e4], R5 ;  /* 0x0001390008067a24 */ /* 0x040fe400078e0205 */
[----:B------:R-:W-:Y:S01]  /*10230*/  IMAD.WIDE.U32 R2, R8, c[0x0][0x4e0], R2 ;  /* 0x0001380008027a25 */ /* 0x000fe200078e0002 */
[----:B------:R-:W-:-:S04]  /*10240*/  SHF.R.S32.HI R5, RZ, 0x1f, R4 ;  /* 0x0000001fff057819 */ /* 0x000fc80000011404 */
[----:B------:R-:W-:Y:S01]  /*10250*/  IADD3 R2, P0, R0, R2, RZ ;  /* 0x0000000200027210 */ /* 0x000fe20007f1e0ff */
[----:B------:R-:W-:-:S03]  /*10260*/  IMAD R0, R5, c[0x0][0x4c8], RZ ;  /* 0x0001320005007a24 */ /* 0x000fc600078e02ff */
[----:B------:R-:W-:Y:S01]  /*10270*/  IADD3.X R3, R7, R3, R6, P0, !PT ;  /* 0x0000000307037210 */ /* 0x000fe200007fe406 */
[----:B------:R-:W-:-:S04]  /*10280*/  IMAD R0, R4, c[0x0][0x4cc], R0 ;  /* 0x0001330004007a24 */ /* 0x000fc800078e0200 */
[----:B------:R-:W-:-:S05]  /*10290*/  IMAD.WIDE.U32 R2, R4, c[0x0][0x4c8], R2 ;  /* 0x0001320004027a25 */ /* 0x000fca00078e0002 */
[----:B------:R-:W-:Y:S02]  /*102a0*/  IADD3 R0, R3, R0, RZ ;  /* 0x0000000003007210 */ /* 0x000fe40007ffe0ff */
[----:B------:R-:W-:-:S04]  /*102b0*/  LEA R4, P0, R2, c[0x0][0x4a8], 0x2 ;  /* 0x00012a0002047a11 */ /* 0x000fc800078010ff */
[----:B------:R-:W-:Y:S02]  /*102c0*/  LEA.HI.X R5, R2, c[0x0][0x4ac], R0, 0x2, P0 ;  /* 0x00012b0002057a11 */ /* 0x000fe400000f1400 */
[----:B------:R-:W-:-:S05]  /*102d0*/  MOV R0, 0xff800000 ;  /* 0xff80000000007802 */ /* 0x000fca0000000f00 */
[----:B------:R2:W-:Y:S02]  /*102e0*/  STG.E [R4.64], R0 ;  /* 0x0000000004007986 */ /* 0x0005e4000c101906 */
.L_x_83:
[----:B------:R-:W-:Y:S05]  /*102f0*/  BSYNC B1 ;  /* 0x0000000000017941 */ /* 0x000fea0003800000 */
.L_x_78:
[----:B--2---:R-:W2:Y:S02]  /*10300*/  LDL R0, [R1+0x58] ;  /* 0x0000580001007983 */ /* 0x004ea40000100800 */
[----:B--2---:R-:W-:-:S13]  /*10310*/  ISETP.NE.AND P0, PT, R0, RZ, PT ;  /* 0x000000ff0000720c */ /* 0x004fda0003f05270 */
[----:B------:R-:W-:Y:S01]  /*10320*/  @P0 WARPSYNC 0xffffffff ;  /* 0xffffffff00000948 */ /* 0x000fe20003800000 */
[----:B------:R-:W-:Y:S06]  /*10330*/  @P0 BAR.SYNC.DEFER_BLOCKING 0x5, 0x100 ;  /* 0x0144000000000b1d */ /* 0x000fec0000010000 */
[----:B------:R-:W2:Y:S04]  /*10340*/  @P0 LDS R0, [0x10100] ;  /* 0x01010000ff000984 */ /* 0x000ea80000000800 */
[----:B--2---:R2:W-:Y:S04]  /*10350*/  @P0 STL [R1+0x4c], R0 ;  /* 0x00004c0001000387 */ /* 0x0045e80000100800 */
[----:B------:R-:W-:Y:S06]  /*10360*/  @P0 BAR.ARV 0x4, 0x100 ;  /* 0x0104000000000b1d */ /* 0x000fec0000002000 */
[----:B------:R-:W-:Y:S05]  /*10370*/  @P0 BRA `(.L_x_84) ;  /* 0x0000007000000947 */ /* 0x000fea0003800000 */
[----:B------:R-:W-:Y:S05]  /*10380*/  BRA.DIV ~URZ, `(.L_x_85) ;  /* 0x000002227f007947 */ /* 0x000fea000b800000 */
[----:B--2---:R2:W4:Y:S02]  /*10390*/  SHFL.IDX PT, R0, R41, RZ, 0x1f ;  /* 0x00001fff29007589 */ /* 0x00452400000e0000 */
.L_x_90:
[----:B------:R-:W-:Y:S01]  /*103a0*/  WARPSYNC 0xffffffff ;  /* 0xffffffff00007948 */ /* 0x000fe20003800000 */
[----:B------:R-:W-:Y:S06]  /*103b0*/  BAR.SYNC.DEFER_BLOCKING 0x4, 0x100 ;  /* 0x0104000000007b1d */ /* 0x000fec0000010000 */
[----:B----4-:R4:W-:Y:S04]  /*103c0*/  STL [R1+0x4c], R0 ;  /* 0x00004c0001007387 */ /* 0x0109e80000100800 */
[----:B------:R4:W-:Y:S04]  /*103d0*/  @!P6 STS [0x10100], R41 ;  /* 0x01010029ff00e388 */ /* 0x0009e80000000800 */
[----:B------:R-:W-:Y:S06]  /*103e0*/  BAR.ARV 0x5, 0x100 ;  /* 0x0144000000007b1d */ /* 0x000fec0000002000 */
.L_x_84:
[----:B--2-4-:R-:W2:Y:S02]  /*103f0*/  LDL R0, [R1+0x4c] ;  /* 0x00004c0001007983 */ /* 0x014ea40000100800 */
[----:B--2---:R-:W-:-:S13]  /*10400*/  ISETP.GE.AND P0, PT, R0, c[0x0][0x538], PT ;  /* 0x00014e0000007a0c */ /* 0x004fda0003f06270 */
[----:B-1-3--:R-:W-:Y:S01]  /*10410*/  @P0 CALL.REL.NOINC `(.L_x_86) ;  /* 0x0000001000000944 */ /* 0x00afe20003c00000 */
[----:B------:R-:W-:Y:S05]  /*10420*/  BRA `(.L_x_87) ;  /* 0xffff03a000007947 */ /* 0x000fea000383ffff */
.L_x_86:
[----:B------:R-:W-:Y:S05]  /*10430*/  EXIT ;  /* 0x000000000000794d */ /* 0x000fea0003800000 */
.L_x_74:
[----:B-1----:R1:W5:Y:S01]  /*10440*/  LDL R2, [R1+0xc] ;  /* 0x00000c0001027983 */ /* 0x0023620000100800 */
[----:B------:R-:W-:Y:S02]  /*10450*/  MOV R5, 0x2 ;  /* 0x0000000200057802 */ /* 0x000fe40000000f00 */
[----:B------:R-:W-:Y:S02]  /*10460*/  MOV R4, 0x10480 ;  /* 0x0001048000047802 */ /* 0x000fe40000000f00 */
[----:B-1---5:R-:W-:Y:S05]  /*10470*/  CALL.REL.NOINC `($__internal_0_$__cuda_sm70_shflsync_bfly_p) ;  /* 0x0000017000007944 */ /* 0x022fea0003c00000 */
[----:B------:R-:W-:Y:S01]  /*10480*/  MOV R0, R2 ;  /* 0x0000000200007202 */ /* 0x000fe20000000f00 */
[----:B------:R-:W-:Y:S05]  /*10490*/  BRA `(.L_x_88) ;  /* 0xffffe38000007947 */ /* 0x000fea000383ffff */
.L_x_75:
[----:B------:R-:W-:Y:S01]  /*104a0*/  IMAD.MOV.U32 R2, RZ, RZ, R0 ;  /* 0x000000ffff027224 */ /* 0x000fe200078e0000 */
[----:B------:R-:W-:Y:S02]  /*104b0*/  MOV R5, 0x1 ;  /* 0x0000000100057802 */ /* 0x000fe40000000f00 */
[----:B------:R-:W-:Y:S02]  /*104c0*/  MOV R4, 0x104e0 ;  /* 0x000104e000047802 */ /* 0x000fe40000000f00 */
[----:B------:R-:W-:Y:S05]  /*104d0*/  CALL.REL.NOINC `($__internal_0_$__cuda_sm70_shflsync_bfly_p) ;  /* 0x0000011000007944 */ /* 0x000fea0003c00000 */
[----:B------:R-:W-:Y:S02]  /*104e0*/  FADD.FTZ R0, R0, R2 ;  /* 0x0000000200007221 */ /* 0x000fe40000010000 */
[----:B------:R1:W5:Y:S01]  /*104f0*/  LDL R2, [R1+0x10] ;  /* 0x0000100001027983 */ /* 0x0003620000100800 */
[----:B------:R-:W-:-:S02]  /*10500*/  MOV R5, 0x2 ;  /* 0x0000000200057802 */ /* 0x000fc40000000f00 */
[----:B------:R-:W-:Y:S02]  /*10510*/  MOV R4, 0x10530 ;  /* 0x0001053000047802 */ /* 0x000fe40000000f00 */
[----:B-1---5:R-:W-:Y:S05]  /*10520*/  CALL.REL.NOINC `($__internal_0_$__cuda_sm70_shflsync_bfly_p) ;  /* 0x000000c000007944 */ /* 0x022fea0003c00000 */
[----:B------:R-:W2:Y:S01]  /*10530*/  LDL.LU R3, [R1+0x10] ;  /* 0x0000100001037983 */ /* 0x000ea20000300800 */
[----:B------:R-:W-:Y:S02]  /*10540*/  MOV R5, 0x1 ;  /* 0x0000000100057802 */ /* 0x000fe40000000f00 */
[----:B------:R-:W-:Y:S01]  /*10550*/  MOV R4, 0x10590 ;  /* 0x0001059000047802 */ /* 0x000fe20000000f00 */
[----:B--2---:R-:W-:-:S05]  /*10560*/  FADD.FTZ R3, R3, R2 ;  /* 0x0000000203037221 */ /* 0x004fca0000010000 */
[----:B------:R-:W-:Y:S02]  /*10570*/  MOV R2, R3 ;  /* 0x0000000300027202 */ /* 0x000fe40000000f00 */
[----:B------:R-:W-:Y:S05]  /*10580*/  CALL.REL.NOINC `($__internal_0_$__cuda_sm70_shflsync_bfly_p) ;  /* 0x0000006000007944 */ /* 0x000fea0003c00000 */
[----:B------:R-:W-:Y:S01]  /*10590*/  MOV R4, R2 ;  /* 0x0000000200047202 */ /* 0x000fe20000000f00 */
[----:B------:R-:W-:Y:S05]  /*105a0*/  BRA `(.L_x_89) ;  /* 0xffffe30000007947 */ /* 0x000fea000383ffff */
.L_x_85:
[----:B--2---:R-:W-:Y:S02]  /*105b0*/  MOV R0, R41 ;  /* 0x0000002900007202 */ /* 0x004fe40000000f00 */
[----:B---3--:R-:W-:Y:S02]  /*105c0*/  MOV R2, 0x105e0 ;  /* 0x000105e000027802 */ /* 0x008fe40000000f00 */
[----:B-1----:R-:W-:Y:S05]  /*105d0*/  CALL.REL.NOINC `($__internal_1_$__cuda_sm70_shflsync_idx_p) ;  /* 0x0000005000007944 */ /* 0x002fea0003c00000 */
[----:B-12---:R-:W-:Y:S05]  /*105e0*/  BRA `(.L_x_90) ;  /* 0xfffffdb000007947 */ /* 0x006fea000383ffff */
        .weak           $__internal_0_$__cuda_sm70_shflsync_bfly_p
        .type           $__internal_0_$__cuda_sm70_shflsync_bfly_p,@function
        .size           $__internal_0_$__cuda_sm70_shflsync_bfly_p,($__internal_1_$__cuda_sm70_shflsync_idx_p - $__internal_0_$__cuda_sm70_shflsync_bfly_p)
$__internal_0_$__cuda_sm70_shflsync_bfly_p:
[----:B------:R-:W-:Y:S04]  /*105f0*/  WARPSYNC R6 ;  /* 0x0000000600007348 */ /* 0x000fe80003800000 */
[----:B------:R1:W2:Y:S02]  /*10600*/  SHFL.BFLY PT, R2, R2, R5, R7 ;  /* 0x0c00000502027389 */ /* 0x0002a400000e0007 */
[----:B-1----:R-:W-:-:S04]  /*10610*/  MOV R5, 0x0 ;  /* 0x0000000000057802 */ /* 0x002fc80000000f00 */
[----:B--2---:R-:W-:Y:S05]  /*10620*/  RET.REL.NODEC R4 `(_ZN7cutlass13device_kernelIN5flash19enable_sm80_to_sm89INS1_16FlashAttnFwdSm80INS1_25CollectiveMainloopFwdSm80ILi8ELi1ELb1EN4cute5tupleIJNS5_1CILi128EEES8_S8_EEELi128ENS_6half_tEfNS_4arch4Sm80ELb1ELb0ELb1ELb0ELb0ELb0ELb1ELb1EEENS1_21CollectiveEpilogueFwdIS9_NS6_IJNS7_ILi1EEESF_SF_EEESA_SC_Li256ELb0ELb1ELb1ELb0EEENS1_30DynamicPersistentTileSchedulerILi256ELi256ELb1ELb1ELb0EEEEEEEEEvNT_6ParamsE) ;  /* 0xfffef9d004007950 */ /* 0x004fea0003c3ffff */
        .weak           $__internal_1_$__cuda_sm70_shflsync_idx_p
        .type           $__internal_1_$__cuda_sm70_shflsync_idx_p,@function
        .size           $__internal_1_$__cuda_sm70_shflsync_idx_p,(.L_x_1338 - $__internal_1_$__cuda_sm70_shflsync_idx_p)
$__internal_1_$__cuda_sm70_shflsync_idx_p:
[----:B------:R-:W-:Y:S01]  /*10630*/  MOV R3, 0x0 ;  /* 0x0000000000037802 */ /* 0x000fe20000000f00 */
[----:B------:R-:W-:Y:S04]  /*10640*/  WARPSYNC R42 ;  /* 0x0000002a00007348 */ /* 0x000fe80003800000 */
[----:B------:R1:W2:Y:S01]  /*10650*/  SHFL.IDX PT, R0, R0, R44, R43 ;  /* 0x0000002c00007389 */ /* 0x0002a200000e002b */
[----:B------:R-:W-:Y:S05]  /*10660*/  RET.REL.NODEC R2 `(_ZN7cutlass13device_kernelIN5flash19enable_sm80_to_sm89INS1_16FlashAttnFwdSm80INS1_25CollectiveMainloopFwdSm80ILi8ELi1ELb1EN4cute5tupleIJNS5_1CILi128EEES8_S8_EEELi128ENS_6half_tEfNS_4arch4Sm80ELb1ELb0ELb1ELb0ELb0ELb0ELb1ELb1EEENS1_21CollectiveEpilogueFwdIS9_NS6_IJNS7_ILi1EEESF_SF_EEESA_SC_Li256ELb0ELb1ELb1ELb0EEENS1_30DynamicPersistentTileSchedulerILi256ELi256ELb1ELb1ELb0EEEEEEEEEvNT_6ParamsE) ;  /* 0xfffef99002007950 */ /* 0x000fea0003c3ffff */
.L_x_91:
        /* <DEDUP_REMOVED lines=9> */
.L_x_1338:


//--------------------- .text._ZN7cutlass13device_kernelIN5flash19enable_sm80_to_sm89INS1_16FlashAttnFwdSm80INS1_25CollectiveMainloopFwdSm80ILi4ELi1ELb0EN4cute5tupleIJNS5_1CILi128EEENS7_ILi64EEES8_EEELi128ENS_6half_tEfNS_4arch4Sm80ELb0ELb0ELb1ELb0ELb0ELb0ELb1ELb1EEENS1_21CollectiveEpilogueFwdINS6_IJS8_S8_S9_EEENS6_IJNS7_ILi1EEESH_SH_EEESB_SD_Li128ELb0ELb1ELb1ELb0EEENS1_19SingleTileSchedulerILb0ELb1ELb1ELi128EEEEEEEEEvNT_6ParamsE --------------------------
	.section	.text._ZN7cutlass13device_kernelIN5flash19enable_sm80_to_sm89INS1_16FlashAttnFwdSm80INS1_25CollectiveMainloopFwdSm80ILi4ELi1ELb0EN4cute5tupleIJNS5_1CILi128EEENS7_ILi64EEES8_EEELi128ENS_6half_tEfNS_4arch4Sm80ELb0ELb0ELb1ELb0ELb0ELb0ELb1ELb1EEENS1_21CollectiveEpilogueFwdINS6_IJS8_S8_S9_EEENS6_IJNS7_ILi1EEESH_SH_EEESB_SD_Li128ELb0ELb1ELb1ELb0EEENS1_19SingleTileSchedulerILb0ELb1ELb1ELi128EEEEEEEEEvNT_6ParamsE,"ax",@progbits
	.sectioninfo	@"SHI_REGISTERS=255"
	.align	128
.text._ZN7cutlass13device_kernelIN5flash19enable_sm80_to_sm89INS1_16FlashAttnFwdSm80INS1_25CollectiveMainloopFwdSm80ILi4ELi1ELb0EN4cute5tupleIJNS5_1CILi128EEENS7_ILi64EEES8_EEELi128ENS_6half_tEfNS_4arch4Sm80ELb0ELb0ELb1ELb0ELb0ELb0ELb1ELb1EEENS1_21CollectiveEpilogueFwdINS6_IJS8_S8_S9_EEENS6_IJNS7_ILi1EEESH_SH_EEESB_SD_Li128ELb0ELb1ELb1ELb0EEENS1_19SingleTileSchedulerILb0ELb1ELb1ELi128EEEEEEEEEvNT_6ParamsE:
        .type           _ZN7cutlass13device_kernelIN5flash19enable_sm80_to_sm89INS1_16FlashAttnFwdSm80INS1_25CollectiveMainloopFwdSm80ILi4ELi1ELb0EN4cute5tupleIJNS5_1CILi128EEENS7_ILi64EEES8_EEELi128ENS_6half_tEfNS_4arch4Sm80ELb0ELb0ELb1ELb0ELb0ELb0ELb1ELb1EEENS1_21CollectiveEpilogueFwdINS6_IJS8_S8_S9_EEENS6_IJNS7_ILi1EEESH_SH_EEESB_SD_Li128ELb0ELb1ELb1ELb0EEENS1_19SingleTileSchedulerILb0ELb1ELb1ELi128EEEEEEEEEvNT_6ParamsE,@function
        .size           _ZN7cutlass13device_kernelIN5flash19enable_sm80_to_sm89INS1_16FlashAttnFwdSm80INS1_25CollectiveMainloopFwdSm80ILi4ELi1ELb0EN4cute5tupleIJNS5_1CILi128EEENS7_ILi64EEES8_EEELi128ENS_6half_tEfNS_4arch4Sm80ELb0ELb0ELb1ELb0ELb0ELb0ELb1ELb1EEENS1_21CollectiveEpilogueFwdINS6_IJS8_S8_S9_EEENS6_IJNS7_ILi1EEESH_SH_EEESB_SD_Li128ELb0ELb1ELb1ELb0EEENS1_19SingleTileSchedulerILb0ELb1ELb1ELi128EEEEEEEEEvNT_6ParamsE,(.L_x_1341 - _ZN7cutlass13device_kernelIN5flash19enable_sm80_to_sm89INS1_16FlashAttnFwdSm80INS1_25CollectiveMainloopFwdSm80ILi4ELi1ELb0EN4cute5tupleIJNS5_1CILi128EEENS7_ILi64EEES8_EEELi128ENS_6half_tEfNS_4arch4Sm80ELb0ELb0ELb1ELb0ELb0ELb0ELb1ELb1EEENS1_21CollectiveEpilogueFwdINS6_IJS8_S8_S9_EEENS6_IJNS7_ILi1EEESH_SH_EEESB_SD_Li128ELb0ELb1ELb1ELb0EEENS1_19SingleTileSchedulerILb0ELb1ELb1ELi128EEEEEEEEEvNT_6ParamsE)
        .other          _ZN7cutlass13device_kernelIN5flash19enable_sm80_to_sm89INS1_16FlashAttnFwdSm80INS1_25CollectiveMainloopFwdSm80ILi4ELi1ELb0EN4cute5tupleIJNS5_1CILi128EEENS7_ILi64EEES8_EEELi128ENS_6half_tEfNS_4arch4Sm80ELb0ELb0ELb1ELb0ELb0ELb0ELb1ELb1EEENS1_21CollectiveEpilogueFwdINS6_IJS8_S8_S9_EEENS6_IJNS7_ILi1EEESH_SH_EEESB_SD_Li128ELb0ELb1ELb1ELb0EEENS1_19SingleTileSchedulerILb0ELb1ELb1ELi128EEEEEEEEEvNT_6ParamsE,@"STO_CUDA_ENTRY STV_DEFAULT"
_ZN7cutlass13device_kernelIN5flash19enable_sm80_to_sm89INS1_16FlashAttnFwdSm80INS1_25CollectiveMainloopFwdSm80ILi4ELi1ELb0EN4cute5tupleIJNS5_1CILi128EEENS7_ILi64EEES8_EEELi128ENS_6half_tEfNS_4arch4Sm80ELb0ELb0ELb1ELb0ELb0ELb0ELb1ELb1EEENS1_21CollectiveEpilogueFwdINS6_IJS8_S8_S9_EEENS6_IJNS7_ILi1EEESH_SH_EEESB_SD_Li128ELb0ELb1ELb1ELb0EEENS1_19SingleTileSchedulerILb0ELb1ELb1ELi128EEEEEEEEEvNT_6ParamsE:
        /* <DEDUP_REMOVED lines=18> */
.L_x_92:
[----:B---3--:R-:W-:Y:S02]  /*0120*/  ULDC.64 UR4, c[0x0][0x550] ;  /* 0x0001540000047ab9 */ /* 0x008fe40000000a00 */
[----:B------:R-:W-:Y:S02]  /*0130*/  UISETP.NE.AND UP0, UPT, UR4, 0x1, UPT ;  /* 0x000000010400788c */ /* 0x000fe4000bf05270 */
[----:B------:R-:W-:-:S02]  /*0140*/  UIMAD.WIDE.U32 UR8, UR6, UR5, URZ ;  /* 0x00000005060872a5 */ /* 0x000fc4000f8e003f */
[----:B------:R-:W-:Y:S02]  /*0150*/  ULDC UR4, c[0x0][0x558] ;  /* 0x0001560000047ab9 */ /* 0x000fe40000000800 */
[----:B------:R-:W-:-:S05]  /*0160*/  UMOV UR11, UR6 ;  /* 0x00000006000b7c82 */ /* 0x000fca0008000000 */
[----:B------:R-:W-:-:S03]  /*0170*/  @UP0 USHF.R.U32.HI UR11, URZ, UR4, UR9 ;  /* 0x000000043f0b0299 */ /* 0x000fc60008011609 */
.L_x_93:
        /* <DEDUP_REMOVED lines=21> */
[----:B------:R-:W-:-:S04]  /*02d0*/  IABS R0, R3 ;  /* 0x0000000300007213 */ /* 0x000fc80000000000 */
[----:B------:R-:W1:Y:S02]  /*02e0*/  R2UR UR9, R0 ;  /* 0x00000000000973c2 */ /* 0x000e6400000e0000 */
[----:B-1----:R-:W1:Y:S08]  /*02f0*/  I2F.RP R0, UR9 ;  /* 0x0000000900007d06 */ /* 0x002e700008209400 */
[----:B-1----:R-:W1:Y:S02]  /*0300*/  MUFU.RCP R0, R0 ;  /* 0x0000000000007308 */ /* 0x002e640000001000 */
[----:B-1----:R-:W-:-:S06]  /*0310*/  IADD3 R0, R0, 0xffffffe, RZ ;  /* 0x0ffffffe00007810 */ /* 0x002fcc0007ffe0ff */
[----:B------:R-:W1:Y:S02]  /*0320*/  F2I.FTZ.U32.TRUNC.NTZ R0, R0 ;  /* 0x0000000000007305 */ /* 0x000e64000021f000 */
[----:B-1----:R1:W2:Y:S02]  /*0330*/  R2UR UR13, R0 ;  /* 0x00000000000d73c2 */ /* 0x0022a400000e0000 */
[----:B-1----:R-:W-:Y:S01]  /*0340*/  IMAD.U32 R0, RZ, RZ, UR10 ;  /* 0x0000000aff007e24 */ /* 0x002fe2000f8e00ff */
[----:B--2---:R-:W-:Y:S02]  /*0350*/  UIADD3 UR4, URZ, -UR13, URZ ;  /* 0x8000000d3f047290 */ /* 0x004fe4000fffe03f */
[----:B------:R-:W-:Y:S02]  /*0360*/  ULOP3.LUT UR10, UR10, UR5, URZ, 0x3c, !UPT ;  /* 0x000000050a0a7292 */ /* 0x000fe4000f8e3c3f */
[----:B------:R-:W-:Y:S01]  /*0370*/  IABS R2, R0 ;  /* 0x0000000000027213 */ /* 0x000fe20000000000 */
[----:B------:R-:W-:Y:S01]  /*0380*/  UIMAD UR4, UR4, UR9, URZ ;  /* 0x00000009040472a4 */ /* 0x000fe2000f8e023f */
[----:B------:R-:W-:-:S02]  /*0390*/  IABS R0, R3 ;  /* 0x0000000300007213 */ /* 0x000fc40000000000 */
[----:B------:R-:W1:Y:S01]  /*03a0*/  R2UR UR8, R2 ;  /* 0x00000000020873c2 */ /* 0x000e6200000e0000 */
[----:B------:R-:W-:Y:S02]  /*03b0*/  UIMAD.WIDE.U32 UR12, UR13, UR4, UR12 ;  /* 0x000000040d0c72a5 */ /* 0x000fe4000f8e000c */
[----:B------:R-:W-:-:S05]  /*03c0*/  IMAD.MOV R0, RZ, RZ, -R0 ;  /* 0x000000ffff007224 */ /* 0x000fca00078e0a00 */
[----:B------:R-:W2:Y:S01]  /*03d0*/  R2UR UR7, R0 ;  /* 0x00000000000773c2 */ /* 0x000ea200000e0000 */
[----:B-1----:R-:W-:-:S04]  /*03e0*/  UIMAD.WIDE.U32 UR12, UR13, UR8, URZ ;  /* 0x000000080d0c72a5 */ /* 0x002fc8000f8e003f */
[----:B--2---:R-:W-:-:S04]  /*03f0*/  UIMAD UR7, UR13, UR7, UR8 ;  /* 0x000000070d0772a4 */ /* 0x004fc8000f8e0208 */
        /* <DEDUP_REMOVED lines=9> */
.L_x_94:
[----:B------:R-:W-:Y:S01]  /*0490*/  ULOP3.LUT UR8, UR6, 0xffff, URZ, 0xc0, !UPT ;  /* 0x0000ffff06087892 */ /* 0x000fe2000f8ec03f */
[----:B------:R-:W-:Y:S01]  /*04a0*/  PLOP3.LUT P4, PT, PT, PT, PT, 0x80, 0x0 ;  /* 0x000000000000781c */ /* 0x000fe20003f8f070 */
[----:B------:R-:W-:Y:S01]  /*04b0*/  ULDC.64 UR18, c[0x0][0x118] ;  /* 0x0000460000127ab9 */ /* 0x000fe20000000a00 */
[----:B------:R-:W-:Y:S01]  /*04c0*/  CS2R R20, SRZ ;  /* 0x0000000000147805 */ /* 0x000fe2000001ff00 */
[----:B------:R-:W-:Y:S01]  /*04d0*/  UIMAD UR8, UR8, UR13, URZ ;  /* 0x0000000d080872a4 */ /* 0x000fe2000f8e023f */
[----:B------:R-:W-:Y:S01]  /*04e0*/  CS2R R18, SRZ ;  /* 0x0000000000127805 */ /* 0x000fe2000001ff00 */
        /* <DEDUP_REMOVED lines=70> */
[----:B------:R-:W-:Y:S01]  /*0950*/  ISETP.NE.U32.AND P2, PT, RZ, c[0x0][0x340], PT ;  /* 0x0000d000ff007a0c */ /* 0x000fe20003f45070 */
[----:B------:R-:W1:Y:S01]  /*0960*/  S2R R27, SR_CTAID.X ;  /* 0x00000000001b7919 */ /* 0x000e620000002500 */
[----:B------:R-:W-:Y:S01]  /*0970*/  SHF.R.S32.HI R24, RZ, 0x1f, R188 ;  /* 0x0000001fff187819 */ /* 0x000fe200000114bc */
[----:B------:R-:W-:Y:S01]  /*0980*/  USHF.R.S32.HI UR9, URZ, 0x1f, UR11 ;  /* 0x0000001f3f097899 */ /* 0x000fe2000801140b */
[----:B------:R-:W-:Y:S01]  /*0990*/  ISETP.NE.AND.EX P2, PT, RZ, c[0x0][0x344], PT, P2 ;  /* 0x0000d100ff007a0c */ /* 0x000fe20003f45320 */
[----:B------:R-:W-:-:S12]  /*09a0*/  ULDC.64 UR4, c[0x0][0x1b8] ;  /* 0x00006e0000047ab9 */ /* 0x000fd80000000a00 */
[----:B------:R-:W-:-:S04]  /*09b0*/  @P2 IMAD.MOV.U32 R2, RZ, RZ, 0x4 ;  /* 0x00000004ff022424 */ /* 0x000fc800078e00ff */
[----:B------:R-:W-:-:S05]  /*09c0*/  @P2 IMAD.WIDE R2, R25, R2, c[0x0][0x340] ;  /* 0x0000d00019022625 */ /* 0x000fca00078e0202 */
[----:B------:R2:W3:Y:S01]  /*09d0*/  @P2 LDG.E R18, [R2.64] ;  /* 0x0000001202122981 */ /* 0x0004e2000c1e1900 */
[----:B------:R-:W-:Y:S01]  /*09e0*/  UIMAD.WIDE.U32 UR6, UR11, UR4, URZ ;  /* 0x000000040b0672a5 */ /* 0x000fe2000f8e003f */
[----:B------:R-:W-:Y:S01]  /*09f0*/  SHF.R.S32.HI R19, RZ, 0x1f, R25 ;  /* 0x0000001fff137819 */ /* 0x000fe20000011419 */
[----:B------:R-:W-:Y:S01]  /*0a00*/  UIMAD UR4, UR9, UR4, URZ ;  /* 0x00000004090472a4 */ /* 0x000fe2000f8e023f */
[----:B------:R-:W-:Y:S01]  /*0a10*/  LEA.HI R23, R24, R188, RZ, 0x4 ;  /* 0x000000bc18177211 */ /* 0x000fe200078f20ff */
[----:B------:R-:W-:Y:S01]  /*0a20*/  IMAD.MOV.U32 R26, RZ, RZ, 0x20 ;  /* 0x00000020ff1a7424 */ /* 0x000fe200078e00ff */
[----:B------:R-:W-:Y:S01]  /*0a30*/  BSSY B0, `(.L_x_96) ;  /* 0x0000075000007945 */ /* 0x000fe20003800000 */
[----:B------:R-:W-:Y:S01]  /*0a40*/  UIMAD UR4, UR11, UR5, UR4 ;  /* 0x000000050b0472a4 */ /* 0x000fe2000f8e0204 */
[----:B------:R-:W-:-:S03]  /*0a50*/  IMAD R12, R19, c[0x0][0x1c0], RZ ;  /* 0x00007000130c7a24 */ /* 0x000fc600078e02ff */
[----:B------:R-:W-:Y:S01]  /*0a60*/  UIADD3 UR4, UR7, UR4, URZ ;  /* 0x0000000407047290 */ /* 0x000fe2000fffe03f */
[----:B------:R-:W-:Y:S01]  /*0a70*/  IMAD R12, R25, c[0x0][0x1c4], R12 ;  /* 0x00007100190c7a24 */ /* 0x000fe200078e020c */
[----:B--2---:R-:W-:Y:S01]  /*0a80*/  LEA.HI R2, R24, R188, RZ, 0x3 ;  /* 0x000000bc18027211 */ /* 0x004fe200078f18ff */
[----:B------:R-:W-:-:S03]  /*0a90*/  IMAD.MOV.U32 R3, RZ, RZ, c[0x0][0x2c4] ;  /* 0x0000b100ff037624 */ /* 0x000fc600078e00ff */
[----:B------:R-:W-:Y:S02]  /*0aa0*/  LOP3.LUT R0, R2, 0xfffffff8, RZ, 0xc0, !PT ;  /* 0xfffffff802007812 */ /* 0x000fe400078ec0ff */
[----:B------:R-:W-:Y:S02]  /*0ab0*/  ISETP.NE.AND P0, PT, R3, 0x1, PT ;  /* 0x000000010300780c */ /* 0x000fe40003f05270 */
[----:B------:R-:W-:Y:S01]  /*0ac0*/  SHF.R.S32.HI R32, RZ, 0x3, R2 ;  /* 0x00000003ff207819 */ /* 0x000fe20000011402 */
[----:B------:R-:W-:Y:S01]  /*0ad0*/  IMAD.IADD R33, R188, 0x1, -R0 ;  /* 0x00000001bc217824 */ /* 0x000fe200078e0a00 */
[----:B------:R-:W-:Y:S01]  /*0ae0*/  MOV R3, UR7 ;  /* 0x0000000700037c02 */ /* 0x000fe20008000f00 */
[----:B------:R-:W-:Y:S01]  /*0af0*/  IMAD.U32 R2, RZ, RZ, UR6 ;  /* 0x00000006ff027e24 */ /* 0x000fe2000f8e00ff */
[----:B------:R-:W-:Y:S01]  /*0b00*/  SHF.R.S32.HI R4, RZ, 0x1f, R32 ;  /* 0x0000001fff047819 */ /* 0x000fe20000011420 */
[C---:B------:R-:W-:Y:S01]  /*0b10*/  IMAD.SHL.U32 R10, R33.reuse, 0x8, RZ ;  /* 0x00000008210a7824 */ /* 0x040fe200078e00ff */
[----:B------:R-:W-:Y:S01]  /*0b20*/  LEA R0, R33, R32, 0x4 ;  /* 0x0000002021007211 */ /* 0x000fe200078e20ff */
[----:B------:R-:W-:Y:S01]  /*0b30*/  IMAD.U32 R3, RZ, RZ, UR4 ;  /* 0x00000004ff037e24 */ /* 0x000fe2000f8e00ff */
[----:B------:R-:W-:Y:S01]  /*0b40*/  ULDC.64 UR4, c[0x0][0x210] ;  /* 0x0000840000047ab9 */ /* 0x000fe20000000a00 */
[----:B------:R-:W-:Y:S01]  /*0b50*/  IMAD R5, R4, c[0x0][0x1e0], RZ ;  /* 0x0000780004057a24 */ /* 0x000fe200078e02ff */
[----:B------:R-:W-:Y:S01]  /*0b60*/  SHF.R.S32.HI R11, RZ, 0x1f, R10 ;  /* 0x0000001fff0b7819 */ /* 0x000fe2000001140a */
[----:B-1----:R-:W-:Y:S01]  /*0b70*/  IMAD R9, R27, 0x80, R0 ;  /* 0x000000801b097824 */ /* 0x002fe200078e0200 */
[----:B------:R-:W-:Y:S01]  /*0b80*/  ULDC.64 UR6, c[0x0][0x1e8] ;  /* 0x00007a0000067ab9 */ /* 0x000fe20000000a00 */
[----:B------:R-:W-:Y:S01]  /*0b90*/  IMAD.WIDE.U32 R2, R25, c[0x0][0x1c0], R2 ;  /* 0x0000700019027a25 */ /* 0x000fe200078e0002 */
[----:B------:R-:W-:Y:S01]  /*0ba0*/  UIMAD UR4, UR9, UR4, URZ ;  /* 0x00000004090472a4 */ /* 0x000fe2000f8e023f */
[----:B------:R-:W-:Y:S01]  /*0bb0*/  ISETP.GE.AND P3, PT, R10, c[0x0][0x1d4], PT ;  /* 0x000075000a007a0c */ /* 0x000fe20003f66270 */
[----:B------:R-:W-:Y:S01]  /*0bc0*/  UIMAD UR6, UR9, UR6, URZ ;  /* 0x00000006090672a4 */ /* 0x000fe2000f8e023f */
[----:B------:R-:W-:Y:S01]  /*0bd0*/  @P0 IMAD.HI.U32 R0, R9, c[0x0][0x2c8], RZ ;  /* 0x0000b20009000a27 */ /* 0x000fe200078e00ff */
[----:B------:R-:W-:-:S02]  /*0be0*/  UIMAD UR4, UR11, UR5, UR4 ;  /* 0x000000050b0472a4 */ /* 0x000fc4000f8e0204 */
[----:B------:R-:W-:Y:S01]  /*0bf0*/  UIMAD UR6, UR11, UR7, UR6 ;  /* 0x000000070b0672a4 */ /* 0x000fe2000f8e0206 */
[----:B------:R-:W-:Y:S01]  /*0c00*/  IMAD.MOV.U32 R8, RZ, RZ, R9 ;  /* 0x000000ffff087224 */ /* 0x000fe200078e0009 */
[----:B------:R-:W-:Y:S01]  /*0c10*/  @P0 SHF.R.U32.HI R8, RZ, c[0x0][0x2cc], R0 ;  /* 0x0000b300ff080a19 */ /* 0x000fe20000011600 */
[C---:B------:R-:W-:Y:S01]  /*0c20*/  IMAD R14, R32.reuse, c[0x0][0x1e4], R5 ;  /* 0x00007900200e7a24 */ /* 0x040fe200078e0205 */
[C---:B------:R-:W-:Y:S01]  /*0c30*/  SHF.L.U32 R0, R32.reuse, 0x6, RZ ;  /* 0x0000000620007819 */ /* 0x040fe200000006ff */
[----:B------:R-:W-:Y:S01]  /*0c40*/  IMAD.WIDE.U32 R6, R32, c[0x0][0x1e0], R10 ;  /* 0x0000780020067a25 */ /* 0x000fe200078e000a */
[----:B------:R-:W-:Y:S02]  /*0c50*/  ULDC UR5, c[0x0][0x2c4] ;  /* 0x0000b10000057ab9 */ /* 0x000fe40000000800 */
[----:B------:R-:W-:Y:S01]  /*0c60*/  LOP3.LUT R0, R0, 0x1c0, RZ, 0xc0, !PT ;  /* 0x000001c000007812 */ /* 0x000fe200078ec0ff */
[----:B------:R-:W-:Y:S01]  /*0c70*/  IMAD.IADD R3, R3, 0x1, R12 ;  /* 0x0000000103037824 */ /* 0x000fe200078e020c */
[----:B------:R-:W-:Y:S01]  /*0c80*/  IADD3 R12, -R8, RZ, RZ ;  /* 0x000000ff080c7210 */ /* 0x000fe20007ffe1ff */
[----:B------:R-:W-:Y:S01]  /*0c90*/  IMAD.IADD R7, R7, 0x1, R14 ;  /* 0x0000000107077824 */ /* 0x000fe200078e020e */
[----:B------:R-:W-:Y:S01]  /*0ca0*/  LOP3.LUT R13, R0, 0x38, R10, 0xf8, !PT ;  /* 0x00000038000d7812 */ /* 0x000fe200078ef80a */
[----:B------:R-:W-:Y:S01]  /*0cb0*/  IMAD R4, R4, c[0x0][0x208], RZ ;  /* 0x0000820004047a24 */ /* 0x000fe200078e02ff */
[----:B------:R-:W-:Y:S01]  /*0cc0*/  SHF.R.U32.HI R0, RZ, 0x3, R0 ;  /* 0x00000003ff007819 */ /* 0x000fe20000011600 */
[----:B------:R-:W-:-:S02]  /*0cd0*/  IMAD R12, R12, c[0x0][0x2c4], R9 ;  /* 0x0000b1000c0c7a24 */ /* 0x000fc400078e0209 */
[----:B------:R-:W-:Y:S01]  /*0ce0*/  IMAD.WIDE.U32 R2, R8, c[0x0][0x1b0], R2 ;  /* 0x00006c0008027a25 */ /* 0x000fe200078e0002 */
[----:B------:R-:W-:Y:S02]  /*0cf0*/  LOP3.LUT R20, R13, R0, RZ, 0x3c, !PT ;  /* 0x000000000d147212 */ /* 0x000fe400078e3cff */
[----:B------:R-:W-:Y:S01]  /*0d00*/  MOV R0, UR11 ;  /* 0x0000000b00007c02 */ /* 0x000fe20008000f00 */
[C---:B------:R-:W-:Y:S01]  /*0d10*/  IMAD R15, R32.reuse, c[0x0][0x20c], R4 ;  /* 0x00008300200f7a24 */ /* 0x040fe200078e0204 */
[----:B------:R-:W-:Y:S01]  /*0d20*/  SHF.R.S32.HI R13, RZ, 0x1f, R8 ;  /* 0x0000001fff0d7819 */ /* 0x000fe20000011408 */
[----:B------:R-:W-:-:S04]  /*0d30*/  IMAD.WIDE.U32 R4, R32, c[0x0][0x208], R10 ;  /* 0x0000820020047a25 */ /* 0x000fc800078e000a */
[----:B------:R-:W-:Y:S01]  /*0d40*/  IMAD.WIDE.U32 R6, R0, c[0x0][0x1e8], R6 ;  /* 0x00007a0000067a25 */ /* 0x000fe200078e0006 */
[----:B------:R-:W-:-:S03]  /*0d50*/  LOP3.LUT R0, R23, 0xfffffff0, RZ, 0xc0, !PT ;  /* 0xfffffff017007812 */ /* 0x000fc600078ec0ff */
[----:B------:R-:W-:Y:S01]  /*0d60*/  IMAD R9, R13, c[0x0][0x1b0], RZ ;  /* 0x00006c000d097a24 */ /* 0x000fe200078e02ff */
[----:B------:R-:W-:Y:S01]  /*0d70*/  IADD3 R7, R7, UR6, RZ ;  /* 0x0000000607077c10 */ /* 0x000fe2000fffe0ff */
[----:B------:R-:W-:Y:S02]  /*0d80*/  IMAD.IADD R0, R188, 0x1, -R0 ;  /* 0x00000001bc007824 */ /* 0x000fe400078e0a00 */
[----:B------:R-:W-:Y:S01]  /*0d90*/  IMAD R9, R8, c[0x0][0x1b4], R9 ;  /* 0x00006d0008097a24 */ /* 0x000fe200078e0209 */
[----:B------:R-:W-:Y:S01]  /*0da0*/  SHF.R.S32.HI R8, RZ, 0x1f, R12 ;  /* 0x0000001fff087819 */ /* 0x000fe2000001140c */
[----:B------:R-:W-:Y:S01]  /*0db0*/  IMAD.IADD R5, R5, 0x1, R15 ;  /* 0x0000000105057824 */ /* 0x000fe200078e020f */
[----:B------:R-:W-:Y:S01]  /*0dc0*/  SHF.L.U32 R15, R33, 0x3, RZ ;  /* 0x00000003210f7819 */ /* 0x000fe200000006ff */
[----:B------:R-:W-:Y:S01]  /*0dd0*/  IMAD.U32 R13, RZ, RZ, UR11 ;  /* 0x0000000bff0d7e24 */ /* 0x000fe2000f8e00ff */
[----:B------:R-:W-:Y:S01]  /*0de0*/  IADD3 R3, R3, R9, RZ ;  /* 0x0000000903037210 */ /* 0x000fe20007ffe0ff */
[----:B------:R-:W-:Y:S01]  /*0df0*/  IMAD R8, R8, c[0x0][0x1a8], RZ ;  /* 0x00006a0008087a24 */ /* 0x000fe200078e02ff */
[----:B------:R-:W-:Y:S01]  /*0e00*/  SHF.R.S32.HI R9, RZ, 0x1f, R0 ;  /* 0x0000001fff097819 */ /* 0x000fe20000011400 */
[----:B------:R-:W-:Y:S01]  /*0e10*/  IMAD.WIDE.U32 R4, R13, c[0x0][0x210], R4 ;  /* 0x000084000d047a25 */ /* 0x000fe200078e0004 */
[----:B------:R-:W-:-:S02]  /*0e20*/  ISETP.GE.AND P5, PT, R15, c[0x0][0x198], PT ;  /* 0x000066000f007a0c */ /* 0x000fc40003fa6270 */
[----:B------:R-:W-:Y:S01]  /*0e30*/  LEA.HI R22, R9, R0, RZ, 0x3 ;  /* 0x0000000009167211 */ /* 0x000fe200078f18ff */
[C---:B------:R-:W-:Y:S01]  /*0e40*/  IMAD R8, R12.reuse, c[0x0][0x1ac], R8 ;  /* 0x00006b000c087a24 */ /* 0x040fe200078e0208 */
[----:B------:R-:W-:Y:S01]  /*0e50*/  IADD3 R5, R5, UR4, RZ ;  /* 0x0000000405057c10 */ /* 0x000fe2000fffe0ff */
[----:B------:R-:W-:Y:S01]  /*0e60*/  IMAD.WIDE.U32 R2, R12, c[0x0][0x1a8], R2 ;  /* 0x00006a000c027a25 */ /* 0x000fe200078e0002 */
[----:B------:R-:W-:Y:S01]  /*0e70*/  LOP3.LUT R13, R22, 0xfffffff8, RZ, 0xc0, !PT ;  /* 0xfffffff8160d7812 */ /* 0x000fe200078ec0ff */
[----:B------:R-:W-:Y:S01]  /*0e80*/  ULDC UR4, c[0x0][0x168] ;  /* 0x00005a0000047ab9 */ /* 0x000fe20000000800 */
[----:B------:R-:W-:Y:S01]  /*0e90*/  IADD3 R9, R10, 0x40, RZ ;  /* 0x000000400a097810 */ /* 0x000fe20007ffe0ff */
[----:B------:R-:W-:Y:S01]  /*0ea0*/  UIMAD UR4, UR5, UR4, URZ ;  /* 0x00000004050472a4 */ /* 0x000fe2000f8e023f */
[----:B------:R-:W-:Y:S01]  /*0eb0*/  LEA R17, P1, R2, c[0x0][0x160], 0x1 ;  /* 0x0000580002117a11 */ /* 0x000fe200078208ff */
[----:B------:R-:W-:Y:S01]  /*0ec0*/  IMAD.IADD R21, R0, 0x1, -R13 ;  /* 0x0000000100157824 */ /* 0x000fe200078e0a0d */
[----:B------:R-:W-:Y:S01]  /*0ed0*/  LEA.HI R13, R24, R188, RZ, 0x6 ;  /* 0x000000bc180d7211 */ /* 0x000fe200078f30ff */
[----:B------:R-:W-:Y:S01]  /*0ee0*/  IMAD.IADD R0, R3, 0x1, R8 ;  /* 0x0000000103007824 */ /* 0x000fe200078e0208 */
[----:B------:R-:W-:Y:S01]  /*0ef0*/  ISETP.GE.AND P0, PT, R9, c[0x0][0x1d4], PT ;  /* 0x0000750009007a0c */ /* 0x000fe20003f06270 */
[----:B------:R1:W2:Y:S02]  /*0f00*/  SHFL.IDX PT, R8, R17, RZ, 0x181f ;  /* 0x00181fff11087589 */ /* 0x0002a400000e0000 */
[----:B------:R-:W-:Y:S01]  /*0f10*/  IMAD.SHL.U32 R13, R13, 0x8, RZ ;  /* 0x000000080d0d7824 */ /* 0x000fe200078e00ff */
[----:B------:R-:W-:-:S04]  /*0f20*/  LEA.HI.X R16, R2, c[0x0][0x164], R0, 0x1, P1 ;  /* 0x0000590002107a11 */ /* 0x000fc800008f0c00 */
[----:B------:R-:W-:Y:S01]  /*0f30*/  LOP3.LUT R13, R20, 0xfffffe00, R13, 0xf8, !PT ;  /* 0xfffffe00140d7812 */ /* 0x000fe200078ef80d */
[----:B------:R1:W4:Y:S01]  /*0f40*/  SHFL.IDX PT, R9, R16, RZ, 0x181f ;  /* 0x00181fff10097589 */ /* 0x00032200000e0000 */
[----:B---3--:R-:W-:Y:S01]  /*0f50*/  @P2 SHF.R.S32.HI R3, RZ, 0x1f, R18 ;  /* 0x0000001fff032819 */ /* 0x008fe20000011412 */
[----:B------:R-:W-:Y:S01]  /*0f60*/  @!P2 IMAD.MOV.U32 R3, RZ, RZ, R19 ;  /* 0x000000ffff03a224 */ /* 0x000fe200078e0013 */
[----:B------:R-:W-:Y:S01]  /*0f70*/  @P2 MOV R2, R18 ;  /* 0x0000001200022202 */ /* 0x000fe20000000f00 */
[----:B------:R-:W-:Y:S01]  /*0f80*/  @!P2 IMAD.MOV.U32 R2, RZ, RZ, R25 ;  /* 0x000000ffff02a224 */ /* 0x000fe200078e0019 */
[----:B------:R-:W-:Y:S01]  /*0f90*/  IADD3 R18, R15, 0x40, RZ ;  /* 0x000000400f127810 */ /* 0x000fe20007ffe0ff */
[C---:B------:R-:W-:Y:S01]  /*0fa0*/  IMAD R12, R3.reuse, c[0x0][0x1f0], RZ ;  /* 0x00007c00030c7a24 */ /* 0x040fe200078e02ff */
[----:B------:R-:W-:Y:S01]  /*0fb0*/  MOV R25, 0x10 ;  /* 0x0000001000197802 */ /* 0x000fe20000000f00 */
[----:B------:R-:W-:Y:S01]  /*0fc0*/  IMAD R0, R3, c[0x0][0x218], RZ ;  /* 0x0000860003007a24 */ /* 0x000fe200078e02ff */
[----:B------:R-:W-:Y:S01]  /*0fd0*/  ISETP.GE.AND P4, PT, R18, c[0x0][0x198], PT ;  /* 0x0000660012007a0c */ /* 0x000fe20003f86270 */
[----:B------:R-:W-:-:S02]  /*0fe0*/  IMAD R14, R2, c[0x0][0x1f4], R12 ;  /* 0x00007d00020e7a24 */ /* 0x000fc400078e020c */
[C---:B------:R-:W-:Y:S02]  /*0ff0*/  IMAD R12, R2.reuse, c[0x0][0x21c], R0 ;  /* 0x00008700020c7a24 */ /* 0x040fe400078e0200 */
[----:B------:R-:W-:-:S04]  /*1000*/  IMAD.WIDE.U32 R36, R2, c[0x0][0x218], R4 ;  /* 0x0000860002247a25 */ /* 0x000fc800078e0004 */
[----:B------:R-:W-:Y:S01]  /*1010*/  IMAD.WIDE.U32 R28, R2, c[0x0][0x1f0], R6 ;  /* 0x00007c00021c7a25 */ /* 0x000fe200078e0006 */
[----:B------:R-:W-:-:S03]  /*1020*/  IADD3 R34, R37, R12, RZ ;  /* 0x0000000c25227210 */ /* 0x000fc60007ffe0ff */
[----:B------:R-:W-:Y:S01]  /*1030*/  IMAD.IADD R31, R29, 0x1, R14 ;  /* 0x000000011d1f7824 */ /* 0x000fe200078e020e */
[----:B------:R1:W-:Y:S01]  /*1040*/  STL.64 [R1+0x38], R28 ;  /* 0x0000381c01007387 */ /* 0x0003e20000100a00 */
[----:B------:R-:W-:-:S03]  /*1050*/  IMAD R19, R27, 0x80, R32 ;  /* 0x000000801b137824 */ /* 0x000fc600078e0220 */
[----:B------:R1:W-:Y:S02]  /*1060*/  STL.64 [R1+0x30], R36 ;  /* 0x0000302401007387 */ /* 0x0003e40000100a00 */
[----:B------:R-:W-:Y:S02]  /*1070*/  ISETP.GE.AND P6, PT, R19, UR4, PT ;  /* 0x0000000413007c0c */ /* 0x000fe4000bfc6270 */
[----:B------:R1:W-:Y:S02]  /*1080*/  STL [R1+0x20], R34 ;  /* 0x0000202201007387 */ /* 0x0003e40000100800 */
[----:B------:R-:W-:Y:S02]  /*1090*/  R2P PR, R21, 0x6 ;  /* 0x0000000615007804 */ /* 0x000fe40000000000 */
[----:B------:R1:W-:Y:S03]  /*10a0*/  STL [R1+0x2c], R31 ;  /* 0x00002c1f01007387 */ /* 0x0003e60000100800 */
[----:B------:R-:W-:-:S02]  /*10b0*/  SEL R3, R25, 0xfffffff0, !P1 ;  /* 0xfffffff019037807 */ /* 0x000fc40004800000 */
[----:B------:R-:W-:Y:S02]  /*10c0*/  SEL R0, R26, 0xffffffe0, !P2 ;  /* 0xffffffe01a007807 */ /* 0x000fe40005000000 */
[----:B------:R-:W-:Y:S05]  /*10d0*/  @P6 BRA `(.L_x_97) ;  /* 0x000000a000006947 */ /* 0x000fea0003800000 */
[----:B--2-4-:R-:W-:Y:S02]  /*10e0*/  SHF.R.S32.HI R2, RZ, 0x1f, R18 ;  /* 0x0000001fff027819 */ /* 0x014fe40000011412 */
[C---:B------:R-:W-:Y:S02]  /*10f0*/  LEA R4, P1, R15.reuse, R8, 0x1 ;  /* 0x000000080f047211 */ /* 0x040fe400078208ff */
[----:B------:R-:W-:Y:S02]  /*1100*/  LEA.HI R2, R2, R18, RZ, 0x3 ;  /* 0x0000001202027211 */ /* 0x000fe400078f18ff */
[----:B------:R-:W-:Y:S02]  /*1110*/  LEA.HI.X R5, R15, R9, R11, 0x1, P1 ;  /* 0x000000090f057211 */ /* 0x000fe400008f0c0b */
[----:B------:R-:W-:Y:S01]  /*1120*/  LOP3.LUT R6, R2, 0xfffffff8, RZ, 0xc0, !PT ;  /* 0xfffffff802067812 */ /* 0x000fe200078ec0ff */
[----:B------:R-:W-:-:S04]  /*1130*/  IMAD.SHL.U32 R2, R13, 0x2, RZ ;  /* 0x000000020d027824 */ /* 0x000fc800078e00ff */
[----:B------:R-:W-:Y:S01]  /*1140*/  IMAD.WIDE R8, R6, 0x2, R8 ;  /* 0x0000000206087825 */ /* 0x000fe200078e0208 */
[----:B------:R-:W-:Y:S01]  /*1150*/  @!PT LDS RZ, [RZ] ;  /* 0x00000000fffff984 */ /* 0x000fe20000000800 */
[----:B------:R2:W-:Y:S04]  /*1160*/  LDGSTS.E.BYPASS.LTC128B.128 [R2+0x8100], [R4.64], !P5 ;  /* 0x0810000004027fae */ /* 0x0005e8000e901d52 */
[----:B------:R2:W-:Y:S02]  /*1170*/  LDGSTS.E.BYPASS.LTC128B.128 [R2+0xc100], [R8.64], !P4 ;  /* 0x0c10000008027fae */ /* 0x0005e4000e101d52 */
.L_x_97:
[----:B--2-4-:R-:W-:Y:S05]  /*1180*/  BSYNC B0 ;  /* 0x0000000000007941 */ /* 0x014fea0003800000 */
.L_x_96:
[----:B------:R-:W-:Y:S01]  /*1190*/  IADD3 R2, R19, 0x10, RZ ;  /* 0x0000001013027810 */ /* 0x000fe20007ffe0ff */
[----:B------:R2:W3:Y:S01]  /*11a0*/  SHFL.IDX PT, R5, R16, 0x1, 0x181f ;  /* 0x00381f0010057f89 */ /* 0x0004e200000e0000 */
[----:B------:R-:W-:Y:S02]  /*11b0*/  BSSY B0, `(.L_x_98) ;  /* 0x000000e000007945 */ /* 0x000fe40003800000 */
[----:B------:R-:W-:Y:S01]  /*11c0*/  ISETP.GE.AND P1, PT, R2, UR4, PT ;  /* 0x0000000402007c0c */ /* 0x000fe2000bf26270 */
[----:B------:R2:W4:-:S12]  /*11d0*/  SHFL.IDX PT, R4, R17, 0x1, 0x181f ;  /* 0x00381f0011047f89 */ /* 0x00051800000e0000 */
[----:B------:R-:W-:Y:S05]  /*11e0*/  @P1 BRA `(.L_x_99) ;  /* 0x000000a000001947 */ /* 0x000fea0003800000 */
[----:B------:R-:W-:Y:S02]  /*11f0*/  SHF.R.S32.HI R2, RZ, 0x1f, R18 ;  /* 0x0000001fff027819 */ /* 0x000fe40000011412 */
[C---:B----4-:R-:W-:Y:S02]  /*1200*/  LEA R6, P1, R15.reuse, R4, 0x1 ;  /* 0x000000040f067211 */ /* 0x050fe400078208ff */
[----:B------:R-:W-:Y:S02]  /*1210*/  LEA.HI R2, R2, R18, RZ, 0x3 ;  /* 0x0000001202027211 */ /* 0x000fe400078f18ff */
[----:B---3--:R-:W-:Y:S02]  /*1220*/  LEA.HI.X R7, R15, R5, R11, 0x1, P1 ;  /* 0x000000050f077211 */ /* 0x008fe400008f0c0b */
[----:B------:R-:W-:Y:S01]  /*1230*/  LOP3.LUT R8, R2, 0xfffffff8, RZ, 0xc0, !PT ;  /* 0xfffffff802087812 */ /* 0x000fe200078ec0ff */
[----:B------:R-:W-:-:S04]  /*1240*/  IMAD.SHL.U32 R2, R13, 0x2, RZ ;  /* 0x000000020d027824 */ /* 0x000fc800078e00ff */
[----:B------:R-:W-:Y:S01]  /*1250*/  IMAD.WIDE R4, R8, 0x2, R4 ;  /* 0x0000000208047825 */ /* 0x000fe200078e0204 */
[----:B------:R-:W-:Y:S01]  /*1260*/  @!PT LDS RZ, [RZ] ;  /* 0x00000000fffff984 */ /* 0x000fe20000000800 */
[----:B------:R3:W-:Y:S04]  /*1270*/  LDGSTS.E.BYPASS.LTC128B.128 [R2+0x8900], [R6.64], !P5 ;  /* 0x0890000006027fae */ /* 0x0007e8000e901d52 */
[----:B------:R3:W-:Y:S02]  /*1280*/  LDGSTS.E.BYPASS.LTC128B.128 [R2+0xc900], [R4.64], !P4 ;  /* 0x0c90000004027fae */ /* 0x0007e4000e101d52 */
.L_x_99:
[----:B------:R-:W-:Y:S05]  /*1290*/  BSYNC B0 ;  /* 0x0000000000007941 */ /* 0x000fea0003800000 */
.L_x_98:
[----:B---3--:R-:W-:Y:S01]  /*12a0*/  IADD3 R2, R19, 0x20, RZ ;  /* 0x0000002013027810 */ /* 0x008fe20007ffe0ff */
[----:B------:R3:W1:Y:S01]  /*12b0*/  SHFL.IDX PT, R5, R16, 0x2, 0x181f ;  /* 0x00581f0010057f89 */ /* 0x00066200000e0000 */
[----:B------:R-:W-:Y:S02]  /*12c0*/  BSSY B0, `(.L_x_100) ;  /* 0x000000e000007945 */ /* 0x000fe40003800000 */
[----:B------:R-:W-:Y:S01]  /*12d0*/  ISETP.GE.AND P1, PT, R2, UR4, PT ;  /* 0x0000000402007c0c */ /* 0x000fe2000bf26270 */
[----:B----4-:R3:W4:-:S12]  /*12e0*/  SHFL.IDX PT, R4, R17, 0x2, 0x181f ;  /* 0x00581f0011047f89 */ /* 0x01071800000e0000 */
[----:B------:R-:W-:Y:S05]  /*12f0*/  @P1 BRA `(.L_x_101) ;  /* 0x000000a000001947 */ /* 0x000fea0003800000 */
[----:B------:R-:W-:Y:S02]  /*1300*/  SHF.R.S32.HI R2, RZ, 0x1f, R18 ;  /* 0x0000001fff027819 */ /* 0x000fe40000011412 */
[C---:B----4-:R-:W-:Y:S02]  /*1310*/  LEA R6, P1, R15.reuse, R4, 0x1 ;  /* 0x000000040f067211 */ /* 0x050fe400078208ff */
[----:B------:R-:W-:Y:S02]  /*1320*/  LEA.HI R2, R2, R18, RZ, 0x3 ;  /* 0x0000001202027211 */ /* 0x000fe400078f18ff */
[----:B-1----:R-:W-:Y:S02]  /*1330*/  LEA.HI.X R7, R15, R5, R11, 0x1, P1 ;  /* 0x000000050f077211 */ /* 0x002fe400008f0c0b */
[----:B------:R-:W-:Y:S01]  /*1340*/  LOP3.LUT R8, R2, 0xfffffff8, RZ, 0xc0, !PT ;  /* 0xfffffff802087812 */ /* 0x000fe200078ec0ff */
[----:B------:R-:W-:-:S04]  /*1350*/  IMAD.SHL.U32 R2, R13, 0x2, RZ ;  /* 0x000000020d027824 */ /* 0x000fc800078e00ff */
[----:B------:R-:W-:Y:S01]  /*1360*/  IMAD.WIDE R4, R8, 0x2, R4 ;  /* 0x0000000208047825 */ /* 0x000fe200078e0204 */
[----:B------:R-:W-:Y:S01]  /*1370*/  @!PT LDS RZ, [RZ] ;  /* 0x00000000fffff984 */ /* 0x000fe20000000800 */
[----:B------:R1:W-:Y:S04]  /*1380*/  LDGSTS.E.BYPASS.LTC128B.128 [R2+0x9100], [R6.64], !P5 ;  /* 0x0910000006027fae */ /* 0x0003e8000e901d52 */
[----:B------:R1:W-:Y:S02]  /*1390*/  LDGSTS.E.BYPASS.LTC128B.128 [R2+0xd100], [R4.64], !P4 ;  /* 0x0d10000004027fae */ /* 0x0003e4000e101d52 */
.L_x_101:
[----:B------:R-:W-:Y:S05]  /*13a0*/  BSYNC B0 ;  /* 0x0000000000007941 */ /* 0x000fea0003800000 */
.L_x_100:
[----:B-1----:R-:W-:Y:S01]  /*13b0*/  IADD3 R2, R19, 0x30, RZ ;  /* 0x0000003013027810 */ /* 0x002fe20007ffe0ff */
[----:B------:R1:W2:Y:S01]  /*13c0*/  SHFL.IDX PT, R5, R16, 0x3, 0x181f ;  /* 0x00781f0010057f89 */ /* 0x0002a200000e0000 */
[----:B------:R-:W-:Y:S02]  /*13d0*/  BSSY B0, `(.L_x_102) ;  /* 0x000000e000007945 */ /* 0x000fe40003800000 */
[----:B------:R-:W-:Y:S01]  /*13e0*/  ISETP.GE.AND P1, PT, R2, UR4, PT ;  /* 0x0000000402007c0c */ /* 0x000fe2000bf26270 */
[----:B----4-:R1:W4:-:S12]  /*13f0*/  SHFL.IDX PT, R4, R17, 0x3, 0x181f ;  /* 0x00781f0011047f89 */ /* 0x01031800000e0000 */
[----:B------:R-:W-:Y:S05]  /*1400*/  @P1 BRA `(.L_x_103) ;  /* 0x000000a000001947 */ /* 0x000fea0003800000 */
[----:B------:R-:W-:Y:S02]  /*1410*/  SHF.R.S32.HI R2, RZ, 0x1f, R18 ;  /* 0x0000001fff027819 */ /* 0x000fe40000011412 */
[C---:B----4-:R-:W-:Y:S02]  /*1420*/  LEA R6, P1, R15.reuse, R4, 0x1 ;  /* 0x000000040f067211 */ /* 0x050fe400078208ff */
[----:B------:R-:W-:Y:S02]  /*1430*/  LEA.HI R2, R2, R18, RZ, 0x3 ;  /* 0x0000001202027211 */ /* 0x000fe400078f18ff */
[----:B--2---:R-:W-:Y:S02]  /*1440*/  LEA.HI.X R7, R15, R5, R11, 0x1, P1 ;  /* 0x000000050f077211 */ /* 0x004fe400008f0c0b */
[----:B------:R-:W-:Y:S01]  /*1450*/  LOP3.LUT R8, R2, 0xfffffff8, RZ, 0xc0, !PT ;  /* 0xfffffff802087812 */ /* 0x000fe200078ec0ff */
[----:B------:R-:W-:-:S04]  /*1460*/  IMAD.SHL.U32 R2, R13, 0x2, RZ ;  /* 0x000000020d027824 */ /* 0x000fc800078e00ff */
[----:B------:R-:W-:Y:S01]  /*1470*/  IMAD.WIDE R4, R8, 0x2, R4 ;  /* 0x0000000208047825 */ /* 0x000fe200078e0204 */
[----:B------:R-:W-:Y:S01]  /*1480*/  @!PT LDS RZ, [RZ] ;  /* 0x00000000fffff984 */ /* 0x000fe20000000800 */
[----:B------:R2:W-:Y:S04]  /*1490*/  LDGSTS.E.BYPASS.LTC128B.128 [R2+0x9900], [R6.64], !P5 ;  /* 0x0990000006027fae */ /* 0x0005e8000e901d52 */
[----:B------:R2:W-:Y:S02]  /*14a0*/  LDGSTS.E.BYPASS.LTC128B.128 [R2+0xd900], [R4.64], !P4 ;  /* 0x0d90000004027fae */ /* 0x0005e4000e101d52 */
.L_x_103:
[----:B------:R-:W-:Y:S05]  /*14b0*/  BSYNC B0 ;  /* 0x0000000000007941 */ /* 0x000fea0003800000 */
.L_x_102:
[----:B--2---:R-:W-:Y:S01]  /*14c0*/  IADD3 R2, R19, 0x40, RZ ;  /* 0x0000004013027810 */ /* 0x004fe20007ffe0ff */
        /* <DEDUP_REMOVED lines=15> */
.L_x_105:
[----:B------:R-:W-:Y:S05]  /*15c0*/  BSYNC B0 ;  /* 0x0000000000007941 */ /* 0x000fea0003800000 */
.L_x_104:
        /* <DEDUP_REMOVED lines=16> */
.L_x_107:
[----:B------:R-:W-:Y:S05]  /*16d0*/  BSYNC B0 ;  /* 0x0000000000007941 */ /* 0x000fea0003800000 */
.L_x_106:
        /* <DEDUP_REMOVED lines=16> */
.L_x_109:
[----:B------:R-:W-:Y:S05]  /*17e0*/  BSYNC B0 ;  /* 0x0000000000007941 */ /* 0x000fea0003800000 */
.L_x_108:
[----:B-1--4-:R-:W1:Y:S01]  /*17f0*/  SHFL.IDX PT, R4, R17, 0x7, 0x181f ;  /* 0x00f81f0011047f89 */ /* 0x012e6200000e0000 */
[----:B------:R-:W-:Y:S01]  /*1800*/  IADD3 R2, R19, 0x70, RZ ;  /* 0x0000007013027810 */ /* 0x000fe20007ffe0ff */
[----:B------:R-:W-:Y:S01]  /*1810*/  UIADD3 UR20, UR21, -0x1, URZ ;  /* 0xffffffff15147890 */ /* 0x000fe2000fffe03f */
[----:B------:R-:W-:Y:S01]  /*1820*/  IADD3 R6, -R32, c[0x0][0x1d0], RZ ;  /* 0x0000740020067a10 */ /* 0x000fe20007ffe1ff */
[----:B------:R-:W4:Y:S01]  /*1830*/  SHFL.IDX PT, R5, R16, 0x7, 0x181f ;  /* 0x00f81f0010057f89 */ /* 0x000f2200000e0000 */
[----:B------:R-:W-:Y:S01]  /*1840*/  ISETP.GE.AND P6, PT, R2, UR4, PT ;  /* 0x0000000402007c0c */ /* 0x000fe2000bfc6270 */
[----:B------:R-:W-:Y:S01]  /*1850*/  ULDC.64 UR6, c[0x0][0x1e0] ;  /* 0x0000780000067ab9 */ /* 0x000fe20000000a00 */
[----:B------:R-:W-:Y:S01]  /*1860*/  IMAD.MOV.U32 R156, RZ, RZ, R30 ;  /* 0x000000ffff9c7224 */ /* 0x000fe200078e001e */
[----:B------:R-:W-:Y:S01]  /*1870*/  UMOV UR22, 0x6 ;  /* 0x0000000600167882 */ /* 0x000fe20000000000 */
[----:B------:R-:W-:Y:S01]  /*1880*/  IMAD.U32 R10, RZ, RZ, UR20 ;  /* 0x00000014ff0a7e24 */ /* 0x000fe2000f8e00ff */
[----:B------:R-:W-:Y:S01]  /*1890*/  USHF.L.U32 UR23, UR6, 0x6, URZ ;  /* 0x0000000606177899 */ /* 0x000fe2000800063f */
[----:B------:R-:W-:Y:S01]  /*18a0*/  IMAD.MOV.U32 R157, RZ, RZ, R31 ;  /* 0x000000ffff9d7224 */ /* 0x000fe200078e001f */
[----:B------:R-:W-:Y:S01]  /*18b0*/  USHF.L.U64.HI UR22, UR6, UR22, UR7 ;  /* 0x0000001606167299 */ /* 0x000fe20008010207 */
[----:B------:R-:W-:Y:S01]  /*18c0*/  IMAD R10, R10, -0x40, R6 ;  /* 0xffffffc00a0a7824 */ /* 0x000fe200078e0206 */
[----:B------:R-:W-:Y:S01]  /*18d0*/  USHF.R.S32.HI UR10, URZ, 0x1f, UR20 ;  /* 0x0000001f3f0a7899 */ /* 0x000fe20008011414 */
[----:B------:R-:W-:Y:S01]  /*18e0*/  IMAD.MOV.U32 R156, RZ, RZ, R28 ;  /* 0x000000ffff9c7224 */ /* 0x000fe200078e001c */
[----:B------:R-:W-:Y:S01]  /*18f0*/  UIMAD UR4, UR22, UR20, URZ ;  /* 0x00000014160472a4 */ /* 0x000fe2000f8e023f */
[----:B------:R-:W-:Y:S01]  /*1900*/  MOV R153, UR23 ;  /* 0x0000001700997c02 */ /* 0x000fe20008000f00 */
[----:B------:R-:W-:Y:S01]  /*1910*/  IMAD.SHL.U32 R244, R13, 0x2, RZ ;  /* 0x000000020df47824 */ /* 0x000fe200078e00ff */
[----:B------:R-:W-:Y:S01]  /*1920*/  @!P6 SHF.R.S32.HI R2, RZ, 0x1f, R18 ;  /* 0x0000001fff02e819 */ /* 0x000fe20000011412 */
[----:B------:R-:W-:Y:S01]  /*1930*/  UIMAD UR4, UR10, UR23, UR4 ;  /* 0x000000170a0472a4 */ /* 0x000fe2000f8e0204 */
[----:B------:R-:W-:Y:S01]  /*1940*/  ISETP.GE.AND P2, PT, R10, 0x1, PT ;  /* 0x000000010a00780c */ /* 0x000fe20003f46270 */
[----:B------:R-:W-:Y:S01]  /*1950*/  UIMAD.WIDE.U32 UR12, UR6, 0x20, URZ ;  /* 0x00000020060c78a5 */ /* 0x000fe2000f8e003f */
[----:B------:R-:W-:Y:S01]  /*1960*/  @!P6 LEA.HI R2, R2, R18, RZ, 0x3 ;  /* 0x000000120202e211 */ /* 0x000fe200078f18ff */
[----:B------:R-:W-:Y:S01]  /*1970*/  USHF.L.U32 UR9, UR7, 0x5, URZ ;  /* 0x0000000507097899 */ /* 0x000fe2000800063f */
[C---:B-1----:R-:W-:Y:S01]  /*1980*/  @!P6 LEA R6, P1, R15.reuse, R4, 0x1 ;  /* 0x000000040f06e211 */ /* 0x042fe200078208ff */
[----:B------:R-:W-:Y:S01]  /*1990*/  ULDC UR17, c[0x0][0x1d0] ;  /* 0x0000740000117ab9 */ /* 0x000fe20000000800 */
[----:B------:R-:W-:Y:S01]  /*19a0*/  @!P6 LOP3.LUT R8, R2, 0xfffffff8, RZ, 0xc0, !PT ;  /* 0xfffffff80208e812 */ /* 0x000fe200078ec0ff */
[----:B------:R-:W-:Y:S01]  /*19b0*/  UIADD3 UR9, UR13, UR9, URZ ;  /* 0x000000090d097290 */ /* 0x000fe2000fffe03f */
[----:B----4-:R-:W-:Y:S01]  /*19c0*/  @!P6 LEA.HI.X R7, R15, R5, R11, 0x1, P1 ;  /* 0x000000050f07e211 */ /* 0x010fe200008f0c0b */
[----:B------:R-:W-:Y:S01]  /*19d0*/  STL.64 [R1+0x28], R156 ;  /* 0x0000289c01007387 */ /* 0x000fe20000100a00 */
[----:B------:R-:W-:Y:S01]  /*19e0*/  ISETP.GE.AND P1, PT, R10, 0x11, PT ;  /* 0x000000110a00780c */ /* 0x000fe20003f26270 */
[----:B------:R-:W-:Y:S01]  /*19f0*/  @!P6 IMAD.WIDE R8, R8, 0x2, R4 ;  /* 0x000000020808e825 */ /* 0x000fe200078e0204 */
[----:B------:R-:W-:Y:S01]  /*1a00*/  SHF.R.S32.HI R14, RZ, 0x4, R23 ;  /* 0x00000004ff0e7819 */ /* 0x000fe20000011417 */
[----:B------:R-:W-:Y:S01]  /*1a10*/  @!PT LDS RZ, [RZ] ;  /* 0x00000000fffff984 */ /* 0x000fe20000000800 */
[----:B------:R1:W-:Y:S01]  /*1a20*/  @!P6 LDGSTS.E.BYPASS.LTC128B.128 [R244+0xb900], [R6.64], !P5 ;  /* 0x0b90000006f4efae */ /* 0x0003e2000e901d52 */
[----:B------:R-:W-:Y:S01]  /*1a30*/  ISETP.GE.AND P5, PT, R10, 0x31, PT ;  /* 0x000000310a00780c */ /* 0x000fe20003fa6270 */
[----:B------:R-:W-:Y:S01]  /*1a40*/  IMAD.WIDE.U32 R4, R153, UR20, R156 ;  /* 0x0000001499047c25 */ /* 0x000fe2000f8e009c */
[----:B------:R-:W-:Y:S01]  /*1a50*/  LEA.HI R154, R24, R188, RZ, 0x5 ;  /* 0x000000bc189a7211 */ /* 0x000fe200078f28ff */
[----:B------:R4:W-:Y:S01]  /*1a60*/  @!P6 LDGSTS.E.BYPASS.LTC128B.128 [R244+0xf900], [R8.64], !P4 ;  /* 0x0f90000008f4efae */ /* 0x0009e2000e101d52 */
[----:B------:R-:W-:-:S02]  /*1a70*/  ISETP.GE.AND P6, PT, R10, 0x21, PT ;  /* 0x000000210a00780c */ /* 0x000fc40003fc6270 */
[----:B------:R-:W-:Y:S01]  /*1a80*/  IADD3 R5, R5, UR4, RZ ;  /* 0x0000000405057c10 */ /* 0x000fe2000fffe0ff */
[----:B------:R-:W0:Y:S04]  /*1a90*/  LDGDEPBAR ;  /* 0x00000000000079af */ /* 0x000e280000000000 */
[----:B------:R-:W-:Y:S01]  /*1aa0*/  BAR.SYNC.DEFER_BLOCKING 0x0 ;  /* 0x0000000000007b1d */ /* 0x000fe20000010000 */
[----:B------:R-:W-:-:S04]  /*1ab0*/  @P2 LEA R12, P4, R4, c[0x0][0x1c8], 0x1 ;  /* 0x00007200040c2a11 */ /* 0x000fc800078808ff */
[----:B------:R-:W-:Y:S01]  /*1ac0*/  @P2 LEA.HI.X R13, R4, c[0x0][0x1cc], R5, 0x1, P4 ;  /* 0x00007300040d2a11 */ /* 0x000fe200020f0c05 */
[----:B------:R-:W-:-:S05]  /*1ad0*/  VOTEU.ANY UP0, P5 ;  /* 0x00000000003f7886 */ /* 0x000fca0002800100 */
[----:B------:R-:W-:Y:S01]  /*1ae0*/  @UP0 UIMAD UR4, UR7, 0x30, URZ ;  /* 0x00000030070408a4 */ /* 0x000fe2000f8e023f */
[----:B-1----:R-:W-:Y:S01]  /*1af0*/  IMAD.U32 R6, RZ, RZ, UR7 ;  /* 0x00000007ff067e24 */ /* 0x002fe2000f8e00ff */
[----:B----4-:R-:W-:-:S04]  /*1b00*/  MOV R8, c[0x0][0x1e0] ;  /* 0x0000780000087a02 */ /* 0x010fc80000000f00 */
[C---:B------:R-:W-:Y:S01]  /*1b10*/  @P1 LEA R2, P4, R8.reuse, R4, 0x4 ;  /* 0x0000000408021211 */ /* 0x040fe200078820ff */
[----:B------:R-:W-:Y:S01]  /*1b20*/  @!PT LDS RZ, [RZ] ;  /* 0x00000000fffff984 */ /* 0x000fe20000000800 */
[----:B------:R-:W-:Y:S01]  /*1b30*/  @!PT LDS RZ, [RZ] ;  /* 0x00000000fffff984 */ /* 0x000fe20000000800 */
[----:B------:R-:W-:Y:S01]  /*1b40*/  @!PT LDS RZ, [RZ] ;  /* 0x00000000fffff984 */ /* 0x000fe20000000800 */
[----:B------:R1:W-:Y:S03]  /*1b50*/  @P2 LDGSTS.E.BYPASS.LTC128B.128 [R244+0x4100], [R12.64], !P3 ;  /* 0x041000000cf42fae */ /* 0x0003e6000d901d52 */
[C---:B------:R-:W-:Y:S01]  /*1b60*/  @P1 LEA.HI.X R6, R8.reuse, R5, R6, 0x4, P4 ;  /* 0x0000000508061211 */ /* 0x040fe200020f2406 */
[----:B------:R-:W-:Y:S01]  /*1b70*/  @P5 IMAD.WIDE.U32 R8, R8, 0x30, R4 ;  /* 0x0000003008085825 */ /* 0x000fe200078e0004 */
[C---:B------:R-:W-:Y:S01]  /*1b80*/  @P1 LEA R10, P4, R2.reuse, c[0x0][0x1c8], 0x1 ;  /* 0x00007200020a1a11 */ /* 0x040fe200078808ff */
[----:B------:R1:W-:Y:S03]  /*1b90*/  @P2 LDGSTS.E.BYPASS.LTC128B.128 [R244+0x6100], [R12.64+0x80], !P0 ;  /* 0x061000800cf42fae */ /* 0x0003e6000c101d52 */
[----:B------:R-:W-:-:S02]  /*1ba0*/  @P1 LEA.HI.X R11, R2, c[0x0][0x1cc], R6, 0x1, P4 ;  /* 0x00007300020b1a11 */ /* 0x000fc400020f0c06 */
[----:B------:R-:W-:-:S03]  /*1bb0*/  @P6 IADD3 R2, P4, R4, UR12, RZ ;  /* 0x0000000c04026c10 */ /* 0x000fc6000ff9e0ff */
[----:B------:R4:W-:Y:S01]  /*1bc0*/  @P1 LDGSTS.E.BYPASS.LTC128B.128 [R244+0x4900], [R10.64], !P3 ;  /* 0x049000000af41fae */ /* 0x0009e2000d901d52 */
[----:B------:R-:W-:Y:S02]  /*1bd0*/  @P6 IADD3.X R4, R5, UR9, RZ, P4, !PT ;  /* 0x0000000905046c10 */ /* 0x000fe4000a7fe4ff */
[----:B------:R-:W-:Y:S01]  /*1be0*/  LEA.HI R5, R23, R14, RZ, 0x1 ;  /* 0x0000000e17057211 */ /* 0x000fe200078f08ff */
[----:B------:R4:W-:Y:S01]  /*1bf0*/  @P1 LDGSTS.E.BYPASS.LTC128B.128 [R244+0x6900], [R10.64+0x80], !P0 ;  /* 0x069000800af41fae */ /* 0x0009e2000c101d52 */
[C---:B------:R-:W-:Y:S02]  /*1c00*/  @P6 LEA R6, P4, R2.reuse, c[0x0][0x1c8], 0x1 ;  /* 0x0000720002066a11 */ /* 0x040fe400078808ff */
[----:B------:R-:W-:Y:S02]  /*1c10*/  LOP3.LUT R5, R5, 0xfffffffe, RZ, 0xc0, !PT ;  /* 0xfffffffe05057812 */ /* 0x000fe400078ec0ff */
[----:B------:R-:W-:Y:S02]  /*1c20*/  @P6 LEA.HI.X R7, R2, c[0x0][0x1cc], R4, 0x1, P4 ;  /* 0x0000730002076a11 */ /* 0x000fe400020f0c04 */
[----:B------:R-:W-:Y:S01]  /*1c30*/  @P5 IADD3 R2, R9, UR4, RZ ;  /* 0x0000000409025c10 */ /* 0x000fe2000fffe0ff */
[----:B------:R-:W-:Y:S01]  /*1c40*/  IMAD.IADD R9, R14, 0x1, -R5 ;  /* 0x000000010e097824 */ /* 0x000fe200078e0a05 */
[C---:B------:R-:W-:Y:S01]  /*1c50*/  @P5 LEA R4, P4, R8.reuse, c[0x0][0x1c8], 0x1 ;  /* 0x0000720008045a11 */ /* 0x040fe200078808ff */
[----:B------:R5:W-:Y:S01]  /*1c60*/  @P6 LDGSTS.E.BYPASS.LTC128B.128 [R244+0x5100], [R6.64], !P3 ;  /* 0x0510000006f46fae */ /* 0x000be2000d901d52 */
[----:B------:R-:W-:Y:S01]  /*1c70*/  ULDC.64 UR4, c[0x0][0x208] ;  /* 0x0000820000047ab9 */ /* 0x000fe20000000a00 */
[----:B------:R-:W-:Y:S01]  /*1c80*/  LOP3.LUT P1, RZ, R33, 0x2, RZ, 0xc0, !PT ;  /* 0x0000000221ff7812 */ /* 0x000fe2000782c0ff */
[----:B------:R-:W-:Y:S01]  /*1c90*/  UIMAD UR10, UR10, UR4, URZ ;  /* 0x000000040a0a72a4 */ /* 0x000fe2000f8e023f */
[----:B------:R-:W-:Y:S01]  /*1ca0*/  @P5 LEA.HI.X R5, R8, c[0x0][0x1cc], R2, 0x1, P4 ;  /* 0x0000730008055a11 */ /* 0x000fe200020f0c02 */
[----:B------:R5:W-:Y:S01]  /*1cb0*/  @P6 LDGSTS.E.BYPASS.LTC128B.128 [R244+0x7100], [R6.64+0x80], !P0 ;  /* 0x0710008006f46fae */ /* 0x000be2000c101d52 */
[----:B------:R-:W-:Y:S01]  /*1cc0*/  SHF.L.U32 R2, R21, 0x6, RZ ;  /* 0x0000000615027819 */ /* 0x000fe200000006ff */
[----:B------:R-:W-:Y:S01]  /*1cd0*/  IMAD.SHL.U32 R8, R32, 0x8, RZ ;  /* 0x0000000820087824 */ /* 0x000fe200078e00ff */
[----:B------:R-:W-:Y:S01]  /*1ce0*/  UIMAD.WIDE.U32 UR14, UR20, UR4, URZ ;  /* 0x00000004140e72a5 */ /* 0x000fe2000f8e003f */
[----:B------:R2:W-:Y:S01]  /*1cf0*/  @P5 LDGSTS.E.BYPASS.LTC128B.128 [R244+0x5900], [R4.64], !P3 ;  /* 0x0590000004f45fae */ /* 0x0005e2000d901d52 */
[----:B------:R-:W-:-:S03]  /*1d00*/  UIMAD UR10, UR20, UR5, UR10 ;  /* 0x00000005140a72a4 */ /* 0x000fc6000f8e020a */
[----:B------:R2:W-:Y:S04]  /*1d10*/  @P5 LDGSTS.E.BYPASS.LTC128B.128 [R244+0x7900], [R4.64+0x80], !P0 ;  /* 0x0790008004f45fae */ /* 0x0005e8000c101d52 */
[----:B------:R-:W0:Y:S01]  /*1d20*/  LDGDEPBAR ;  /* 0x00000000000079af */ /* 0x000e220000000000 */
[----:B-----5:R-:W-:Y:S01]  /*1d30*/  IMAD.SHL.U32 R6, R33, 0x40, RZ ;  /* 0x0000004021067824 */ /* 0x020fe200078e00ff */
[----:B--2---:R-:W-:Y:S01]  /*1d40*/  LOP3.LUT R4, R2, 0x1c0, RZ, 0xc0, !PT ;  /* 0x000001c002047812 */ /* 0x004fe200078ec0ff */
[----:B------:R-:W-:-:S04]  /*1d50*/  DEPBAR.LE SB0, 0x1 ;  /* 0x000080400000791a */ /* 0x000fc80000000000 */
[----:B------:R-:W-:-:S04]  /*1d60*/  DEPBAR.LE SB0, 0x0 ;  /* 0x000080000000791a */ /* 0x000fc80000000000 */
[----:B------:R-:W-:Y:S02]  /*1d70*/  LOP3.LUT R2, R6, 0x1c0, RZ, 0xc0, !PT ;  /* 0x000001c006027812 */ /* 0x000fe400078ec0ff */
[----:B------:R-:W-:Y:S02]  /*1d80*/  SHF.L.U32 R5, R9, 0x3, RZ ;  /* 0x0000000309057819 */ /* 0x000fe400000006ff */
[----:B------:R-:W-:Y:S02]  /*1d90*/  LOP3.LUT R8, R2, 0x8, R8, 0xf8, !PT ;  /* 0x0000000802087812 */ /* 0x000fe400078ef808 */
[----:B------:R-:W-:Y:S01]  /*1da0*/  SHF.R.U32.HI R6, RZ, 0x3, R2 ;  /* 0x00000003ff067819 */ /* 0x000fe20000011602 */
[----:B------:R-:W-:Y:S01]  /*1db0*/  IMAD.SHL.U32 R2, R154, 0x20, RZ ;  /* 0x000000209a027824 */ /* 0x000fe200078e00ff */
[----:B------:R-:W-:Y:S01]  /*1dc0*/  LOP3.LUT R7, R4, 0x8, R5, 0xf8, !PT ;  /* 0x0000000804077812 */ /* 0x000fe200078ef805 */
[----:B------:R-:W-:Y:S01]  /*1dd0*/  IMAD.SHL.U32 R5, R22, 0x40, RZ ;  /* 0x0000004016057824 */ /* 0x000fe200078e00ff */
[----:B------:R-:W-:-:S02]  /*1de0*/  SHF.R.U32.HI R4, RZ, 0x3, R4 ;  /* 0x00000003ff047819 */ /* 0x000fc40000011604 */
[----:B------:R-:W-:Y:S02]  /*1df0*/  LOP3.LUT R6, R8, R6, RZ, 0x3c, !PT ;  /* 0x0000000608067212 */ /* 0x000fe400078e3cff */
[----:B------:R-:W-:Y:S02]  /*1e00*/  LOP3.LUT R152, R7, R4, RZ, 0x3c, !PT ;  /* 0x0000000407987212 */ /* 0x000fe400078e3cff */
[----:B------:R-:W-:Y:S02]  /*1e10*/  LOP3.LUT R147, R5, 0xfffffe00, RZ, 0xc0, !PT ;  /* 0xfffffe0005937812 */ /* 0x000fe400078ec0ff */
[----:B------:R-:W-:Y:S02]  /*1e20*/  LOP3.LUT R4, R2, 0x7ffffc00, RZ, 0xc0, !PT ;  /* 0x7ffffc0002047812 */ /* 0x000fe400078ec0ff */
[----:B------:R-:W-:Y:S02]  /*1e30*/  LEA R2, R9, R6, 0x9 ;  /* 0x0000000609027211 */ /* 0x000fe400078e48ff */
[----:B------:R-:W-:-:S03]  /*1e40*/  IADD3 R4, R152, R147, R4 ;  /* 0x0000009398047210 */ /* 0x000fc60007ffe004 */
[----:B------:R-:W-:Y:S01]  /*1e50*/  IMAD.SHL.U32 R224, R2, 0x2, RZ ;  /* 0x0000000202e07824 */ /* 0x000fe200078e00ff */
[----:B------:R-:W-:Y:S01]  /*1e60*/  BAR.SYNC.DEFER_BLOCKING 0x0 ;  /* 0x0000000000007b1d */ /* 0x000fe20000010000 */
[----:B------:R-:W-:-:S03]  /*1e70*/  IMAD.SHL.U32 R231, R4, 0x2, RZ ;  /* 0x0000000204e77824 */ /* 0x000fc600078e00ff */
[C---:B------:R-:W-:Y:S02]  /*1e80*/  IADD3 R2, R224.reuse, 0x4100, RZ ;  /* 0x00004100e0027810 */ /* 0x040fe40007ffe0ff */
[----:B------:R-:W-:Y:S02]  /*1e90*/  IADD3 R235, R224, 0x4120, RZ ;  /* 0x00004120e0eb7810 */ /* 0x000fe40007ffe0ff */
[----:B------:R-:W-:Y:S02]  /*1ea0*/  @P1 IADD3 R235, R2, -0x20, RZ ;  /* 0xffffffe002eb1810 */ /* 0x000fe40007ffe0ff */
[-C--:B------:R-:W-:Y:S02]  /*1eb0*/  LEA R233, R3, R231.reuse, 0x1 ;  /* 0x000000e703e97211 */ /* 0x080fe400078e08ff */
[C---:B------:R-:W-:Y:S02]  /*1ec0*/  LEA R232, R0.reuse, R231, 0x1 ;  /* 0x000000e700e87211 */ /* 0x040fe400078e08ff */
[----:B------:R-:W-:-:S02]  /*1ed0*/  LEA R234, R0, R233, 0x1 ;  /* 0x000000e900ea7211 */ /* 0x000fc400078e08ff */
[----:B------:R-:W-:Y:S01]  /*1ee0*/  IADD3 R243, R235, 0x800, RZ ;  /* 0x00000800ebf37810 */ /* 0x000fe20007ffe0ff */
[----:B------:R-:W-:Y:S01]  /*1ef0*/  IMAD R236, R3, 0x2, R232 ;  /* 0x0000000203ec7824 */ /* 0x000fe200078e02e8 */
[C---:B------:R-:W-:Y:S02]  /*1f00*/  IADD3 R242, R235.reuse, 0x1000, RZ ;  /* 0x00001000ebf27810 */ /* 0x040fe40007ffe0ff */
[C---:B------:R-:W-:Y:S02]  /*1f10*/  IADD3 R241, R235.reuse, 0x1800, RZ ;  /* 0x00001800ebf17810 */ /* 0x040fe40007ffe0ff */
[C---:B------:R-:W-:Y:S01]  /*1f20*/  IADD3 R240, R235.reuse, 0x2000, RZ ;  /* 0x00002000ebf07810 */ /* 0x040fe20007ffe0ff */
[----:B------:R-:W-:Y:S01]  /*1f30*/  LDSM.16.M88.4 R4, [R231+0xa100] ;  /* 0x00a10000e704783b */ /* 0x000fe20000000200 */
[C---:B------:R-:W-:Y:S02]  /*1f40*/  IADD3 R239, R235.reuse, 0x2800, RZ ;  /* 0x00002800ebef7810 */ /* 0x040fe40007ffe0ff */
[C---:B------:R-:W-:Y:S01]  /*1f50*/  IADD3 R238, R235.reuse, 0x3000, RZ ;  /* 0x00003000ebee7810 */ /* 0x040fe20007ffe0ff */
[----:B-1----:R-:W1:Y:S01]  /*1f60*/  LDSM.16.M88.4 R12, [R224+0x4100] ;  /* 0x00410000e00c783b */ /* 0x002e620000000200 */
[----:B------:R-:W-:-:S03]  /*1f70*/  IADD3 R237, R235, 0x3800, RZ ;  /* 0x00003800ebed7810 */ /* 0x000fc60007ffe0ff */
[----:B---3--:R-:W2:Y:S04]  /*1f80*/  LDSM.16.M88.4 R16, [R224+0x4900] ;  /* 0x00490000e010783b */ /* 0x008ea80000000200 */
[----:B------:R-:W3:Y:S04]  /*1f90*/  LDSM.16.M88.4 R24, [R224+0x5100] ;  /* 0x00510000e018783b */ /* 0x000ee80000000200 */
[----:B------:R-:W5:Y:S04]  /*1fa0*/  LDSM.16.M88.4 R28, [R224+0x5900] ;  /* 0x00590000e01c783b */ /* 0x000f680000000200 */
[----:B----4-:R-:W4:Y:S04]  /*1fb0*/  LDSM.16.M88.4 R8, [R231+0x8100] ;  /* 0x00810000e708783b */ /* 0x010f280000000200 */
[----:B------:R-:W-:Y:S04]  /*1fc0*/  LDSM.16.M88.4 R20, [R233+0xa100] ;  /* 0x00a10000e914783b */ /* 0x000fe80000000200 */
[----:B------:R-:W4:Y:S04]  /*1fd0*/  LDSM.16.M88.4 R52, [R235] ;  /* 0x00000000eb34783b */ /* 0x000f280000000200 */
[----:B------:R-:W4:Y:S04]  /*1fe0*/  LDSM.16.M88.4 R48, [R235+0x800] ;  /* 0x00080000eb30783b */ /* 0x000f280000000200 */
[----:B------:R-:W4:Y:S01]  /*1ff0*/  LDSM.16.M88.4 R44, [R235+0x1000] ;  /* 0x00100000eb2c783b */ /* 0x000f220000000200 */
[C---:B-1----:R-:W-:Y:S08]  /*2000*/  HMMA.16816.F32 R40, R4.reuse, R12, RZ ;  /* 0x0000000c0428723c */ /* 0x042ff000000018ff */
[C---:B--2---:R-:W-:Y:S08]  /*2010*/  HMMA.16816.F32 R56, R4.reuse, R16, RZ ;  /* 0x000000100438723c */ /* 0x044ff000000018ff */
[C---:B---3--:R-:W-:Y:S08]  /*2020*/  HMMA.16816.F32 R60, R4.reuse, R24, RZ ;  /* 0x00000018043c723c */ /* 0x048ff000000018ff */
[C---:B-----5:R-:W-:Y:S08]  /*2030*/  HMMA.16816.F32 R64, R4.reuse, R28, RZ ;  /* 0x0000001c0440723c */ /* 0x060ff000000018ff */
[C---:B------:R-:W-:Y:S08]  /*2040*/  HMMA.16816.F32 R72, R4.reuse, R14, RZ ;  /* 0x0000000e0448723c */ /* 0x040ff000000018ff */
[C---:B------:R-:W-:Y:S08]  /*2050*/  HMMA.16816.F32 R80, R4.reuse, R18, RZ ;  /* 0x000000120450723c */ /* 0x040ff000000018ff */
[C---:B------:R-:W-:Y:S08]  /*2060*/  HMMA.16816.F32 R92, R4.reuse, R26, RZ ;  /* 0x0000001a045c723c */ /* 0x040ff000000018ff */
[----:B------:R-:W-:Y:S07]  /*2070*/  HMMA.16816.F32 R88, R4, R30, RZ ;  /* 0x0000001e0458723c */ /* 0x000fee00000018ff */
[----:B------:R-:W-:Y:S01]  /*2080*/  IMAD.U32 R6, RZ, RZ, UR14 ;  /* 0x0000000eff067e24 */ /* 0x000fe2000f8e00ff */
[----:B------:R-:W-:Y:S01]  /*2090*/  UIADD3 UR14, UR15, UR10, URZ ;  /* 0x0000000a0f0e7290 */ /* 0x000fe2000fffe03f */
[C---:B----4-:R-:W-:Y:S01]  /*20a0*/  HMMA.16816.F32 R104, R8.reuse, R12, RZ ;  /* 0x0000000c0868723c */ /* 0x050fe200000018ff */
[----:B------:R-:W-:Y:S01]  /*20b0*/  IMAD.U32 R7, RZ, RZ, UR15 ;  /* 0x0000000fff077e24 */ /* 0x000fe2000f8e00ff */
[----:B------:R-:W-:Y:S01]  /*20c0*/  UMOV UR10, 0xffffffc0 ;  /* 0xffffffc0000a7882 */ /* 0x000fe20000000000 */
[C---:B------:R-:W-:Y:S01]  /*20d0*/  LEA R2, P1, R6.reuse, R36, 0x6 ;  /* 0x0000002406027211 */ /* 0x040fe200078230ff */
[----:B------:R-:W-:Y:S01]  /*20e0*/  UIMAD UR17, UR20, UR10, UR17 ;  /* 0x0000000a141172a4 */ /* 0x000fe2000f8e0211 */
[----:B------:R-:W-:Y:S01]  /*20f0*/  MOV R4, UR14 ;  /* 0x0000000e00047c02 */ /* 0x000fe20008000f00 */
[----:B------:R-:W-:Y:S01]  /*2100*/  USHF.L.U32 UR10, UR4, 0x5, URZ ;  /* 0x00000005040a7899 */ /* 0x000fe2000800063f */
[----:B------:R-:W1:Y:S01]  /*2110*/  LDSM.16.M88.4 R36, [R235+0x1800] ;  /* 0x00180000eb24783b */ /* 0x000e620000000200 */
[----:B------:R-:W-:Y:S01]  /*2120*/  UMOV UR14, 0x5 ;  /* 0x00000005000e7882 */ /* 0x000fe20000000000 */
[----:B------:R-:W-:Y:S01]  /*2130*/  LEA.HI.X R5, R6, R34, R4, 0x6, P1 ;  /* 0x0000002206057211 */ /* 0x000fe200008f3404 */
[----:B------:R-:W-:Y:S01]  /*2140*/  USHF.L.U64.HI UR14, UR4, UR14, UR5 ;  /* 0x0000000e040e7299 */ /* 0x000fe20008010205 */
[----:B------:R-:W-:Y:S01]  /*2150*/  LEA R4, P1, R2, c[0x0][0x1f8], 0x1 ;  /* 0x00007e0002047a11 */ /* 0x000fe200078208ff */
[----:B------:R-:W-:Y:S01]  /*2160*/  HMMA.16816.F32 R120, R8, R14, RZ ;  /* 0x0000000e0878723c */ /* 0x000fe200000018ff */
[----:B------:R-:W-:-:S02]  /*2170*/  UIADD3 UR16, UP0, UR10, 0x80, URZ ;  /* 0x000000800a107890 */ /* 0x000fc4000ff1e03f */
[----:B------:R-:W-:Y:S02]  /*2180*/  LEA.HI.X R5, R2, c[0x0][0x1fc], R5, 0x1, P1 ;  /* 0x00007f0002057a11 */ /* 0x000fe400008f0c05 */
[----:B------:R-:W-:Y:S01]  /*2190*/  IADD3 R2, -R32, UR17, RZ ;  /* 0x0000001120027c10 */ /* 0x000fe2000fffe1ff */
[----:B------:R-:W-:Y:S01]  /*21a0*/  UIADD3.X UR15, URZ, UR14, URZ, UP0, !UPT ;  /* 0x0000000e3f0f7290 */ /* 0x000fe200087fe43f */
[----:B------:R-:W-:Y:S01]  /*21b0*/  IADD3 R6, P1, R4, UR10, RZ ;  /* 0x0000000a04067c10 */ /* 0x000fe2000ff3e0ff */
[----:B------:R-:W-:Y:S01]  /*21c0*/  HMMA.16816.F32 R100, R8, R16, RZ ;  /* 0x000000100864723c */ /* 0x000fe200000018ff */
[C---:B------:R-:W-:Y:S01]  /*21d0*/  ISETP.LT.OR P5, PT, R2.reuse, 0x1, P3 ;  /* 0x000000010200780c */ /* 0x040fe20001fa1670 */
[----:B------:R-:W-:Y:S01]  /*21e0*/  UISETP.GT.AND UP0, UPT, UR20, UR8, UPT ;  /* 0x000000081400728c */ /* 0x000fe2000bf04270 */
[C---:B------:R-:W-:Y:S02]  /*21f0*/  ISETP.LT.OR P4, PT, R2.reuse, 0x1, P0 ;  /* 0x000000010200780c */ /* 0x040fe40000781670 */
[----:B------:R-:W-:-:S02]  /*2200*/  ISETP.LT.OR P2, PT, R2, 0x11, P3 ;  /* 0x000000110200780c */ /* 0x000fc40001f41670 */
[----:B------:R-:W-:Y:S01]  /*2210*/  IADD3.X R7, R5, UR14, RZ, P1, !PT ;  /* 0x0000000e05077c10 */ /* 0x000fe20008ffe4ff */
[C---:B------:R-:W-:Y:S01]  /*2220*/  HMMA.16816.F32 R116, R8.reuse, R18, RZ ;  /* 0x000000120874723c */ /* 0x040fe200000018ff */
[----:B------:R-:W2:Y:S05]  /*2230*/  LDSM.16.M88.4 R16, [R233+0x8100] ;  /* 0x00810000e910783b */ /* 0x000eaa0000000200 */
[----:B------:R-:W-:Y:S01]  /*2240*/  @!PT LDS RZ, [RZ] ;  /* 0x00000000fffff984 */ /* 0x000fe20000000800 */
[----:B------:R-:W-:Y:S01]  /*2250*/  @!PT LDS RZ, [RZ] ;  /* 0x00000000fffff984 */ /* 0x000fe20000000800 */
[----:B------:R-:W-:Y:S01]  /*2260*/  @!PT LDS RZ, [RZ] ;  /* 0x00000000fffff984 */ /* 0x000fe20000000800 */
[----:B------:R3:W-:Y:S01]  /*2270*/  LDGSTS.E.BYPASS.LTC128B.128 [R244+0x100], [R4.64], !P5 ;  /* 0x0010000004f47fae */ /* 0x0007e2000e901d52 */
[----:B------:R-:W-:Y:S01]  /*2280*/  ISETP.LT.OR P5, PT, R2, 0x11, P0 ;  /* 0x000000110200780c */ /* 0x000fe200007a1670 */
[C---:B------:R-:W-:Y:S02]  /*2290*/  HMMA.16816.F32 R96, R8.reuse, R24, RZ ;  /* 0x000000180860723c */ /* 0x040fe400000018ff */
[----:B------:R3:W-:Y:S04]  /*22a0*/  LDGSTS.E.BYPASS.LTC128B.128 [R244+0x2100], [R4.64+0x80], !P4 ;  /* 0x0210008004f47fae */ /* 0x0007e8000e101d52 */
[----:B------:R4:W-:Y:S02]  /*22b0*/  LDGSTS.E.BYPASS.LTC128B.128 [R244+0x900], [R6.64], !P2 ;  /* 0x0090000006f47fae */ /* 0x0009e4000d101d52 */
[C---:B------:R-:W-:Y:S08]  /*22c0*/  HMMA.16816.F32 R108, R8.reuse, R26, RZ ;  /* 0x0000001a086c723c */ /* 0x040ff000000018ff */
[C---:B------:R-:W-:Y:S08]  /*22d0*/  HMMA.16816.F32 R84, R8.reuse, R28, RZ ;  /* 0x0000001c0854723c */ /* 0x040ff000000018ff */
[----:B------:R-:W-:Y:S07]  /*22e0*/  HMMA.16816.F32 R68, R8, R30, RZ ;  /* 0x0000001e0844723c */ /* 0x000fee00000018ff */
[----:B------:R-:W-:Y:S01]  /*22f0*/  IMAD.U32 R10, RZ, RZ, UR10 ;  /* 0x0000000aff0a7e24 */ /* 0x000fe2000f8e00ff */
[----:B------:R-:W-:Y:S04]  /*2300*/  HMMA.16816.F32 R76, R20, R52, R40 ;  /* 0x00000034144c723c */ /* 0x000fe80000001828 */
[----:B------:R-:W-:-:S02]  /*2310*/  IADD3 R10, P6, P1, R10, 0x80, R4 ;  /* 0x000000800a0a7810 */ /* 0x000fc400079de004 */
[----:B---3--:R-:W-:Y:S02]  /*2320*/  IADD3 R4, P4, R6, UR10, RZ ;  /* 0x0000000a06047c10 */ /* 0x008fe4000ff9e0ff */
[----:B------:R-:W-:Y:S01]  /*2330*/  IADD3.X R11, RZ, UR14, R5, P6, P1 ;  /* 0x0000000eff0b7c10 */ /* 0x000fe2000b7e2405 */
[C---:B------:R-:W-:Y:S01]  /*2340*/  HMMA.16816.F32 R136, R20.reuse, R48, R56 ;  /* 0x000000301488723c */ /* 0x040fe20000001838 */
[----:B------:R-:W-:Y:S02]  /*2350*/  ISETP.LT.OR P1, PT, R2, 0x21, P3 ;  /* 0x000000210200780c */ /* 0x000fe40001f21670 */
[----:B------:R-:W-:Y:S01]  /*2360*/  IADD3.X R5, R7, UR14, RZ, P4, !PT ;  /* 0x0000000e07057c10 */ /* 0x000fe2000a7fe4ff */
[----:B------:R3:W-:Y:S01]  /*2370*/  LDGSTS.E.BYPASS.LTC128B.128 [R244+0x2900], [R10.64], !P5 ;  /* 0x029000000af47fae */ /* 0x0007e2000e901d52 */
[----:B------:R-:W-:Y:S02]  /*2380*/  IADD3 R8, P4, R4, UR10, RZ ;  /* 0x0000000a04087c10 */ /* 0x000fe4000ff9e0ff */
[----:B----4-:R-:W-:Y:S01]  /*2390*/  IADD3 R6, P2, R6, UR16, RZ ;  /* 0x0000001006067c10 */ /* 0x010fe2000ff5e0ff */
[----:B------:R-:W-:Y:S01]  /*23a0*/  HMMA.16816.F32 R60, R20, R44, R60 ;  /* 0x0000002c143c723c */ /* 0x000fe2000000183c */
[----:B------:R-:W-:-:S02]  /*23b0*/  IADD3.X R9, R5, UR14, RZ, P4, !PT ;  /* 0x0000000e05097c10 */ /* 0x000fc4000a7fe4ff */
[C---:B------:R-:W-:Y:S02]  /*23c0*/  ISETP.LT.OR P6, PT, R2.reuse, 0x21, P0 ;  /* 0x000000210200780c */ /* 0x040fe400007c1670 */
[C---:B------:R-:W-:Y:S01]  /*23d0*/  ISETP.LT.OR P5, PT, R2.reuse, 0x31, P3 ;  /* 0x000000310200780c */ /* 0x040fe20001fa1670 */
[----:B------:R4:W-:Y:S01]  /*23e0*/  LDGSTS.E.BYPASS.LTC128B.128 [R244+0x1100], [R4.64], !P1 ;  /* 0x0110000004f47fae */ /* 0x0009e2000c901d52 */
[----:B------:R-:W-:Y:S01]  /*23f0*/  ISETP.LT.OR P4, PT, R2, 0x31, P0 ;  /* 0x000000310200780c */ /* 0x000fe20000781670 */
[----:B------:R-:W-:Y:S01]  /*2400*/  IMAD.MOV.U32 R2, RZ, RZ, -0x40 ;  /* 0xffffffc0ff027424 */ /* 0x000fe200078e00ff */
[----:B------:R-:W-:Y:S01]  /*2410*/  IADD3.X R7, R7, UR15, RZ, P2, !PT ;  /* 0x0000000f07077c10 */ /* 0x000fe200097fe4ff */
[----:B-1----:R-:W-:Y:S01]  /*2420*/  HMMA.16816.F32 R64, R20, R36, R64 ;  /* 0x000000241440723c */ /* 0x002fe20000001840 */
[----:B------:R-:W-:-:S04]  /*2430*/  LOP3.LUT P2, RZ, R33, 0x4, RZ, 0xc0, !PT ;  /* 0x0000000421ff7812 */ /* 0x000fc8000784c0ff */
[----:B------:R-:W-:Y:S01]  /*2440*/  SEL R2, R2, 0x40, P2 ;  /* 0x0000004002027807 */ /* 0x000fe20001000000 */
[----:B------:R1:W-:Y:S02]  /*2450*/  LDGSTS.E.BYPASS.LTC128B.128 [R244+0x3100], [R6.64], !P6 ;  /* 0x0310000006f47fae */ /* 0x0003e4000f101d52 */
[----:B------:R-:W-:Y:S02]  /*2460*/  HMMA.16816.F32 R72, R20, R54, R72 ;  /* 0x000000361448723c */ /* 0x000fe40000001848 */
[----:B------:R-:W-:Y:S01]  /*2470*/  IMAD.IADD R230, R224, 0x1, R2 ;  /* 0x00000001e0e67824 */ /* 0x000fe200078e0202 */
[----:B------:R3:W-:Y:S01]  /*2480*/  LDGSTS.E.BYPASS.LTC128B.128 [R244+0x1900], [R8.64], !P5 ;  /* 0x0190000008f47fae */ /* 0x0007e2000e901d52 */
[----:B------:R-:W-:-:S04]  /*2490*/  IMAD.IADD R229, R2, 0x1, R235 ;  /* 0x0000000102e57824 */ /* 0x000fc800078e02eb */
[----:B------:R-:W-:Y:S01]  /*24a0*/  HMMA.16816.F32 R80, R20, R50, R80 ;  /* 0x000000321450723c */ /* 0x000fe20000001850 */
[----:B----4-:R-:W-:-:S07]  /*24b0*/  IADD3 R4, P1, R4, UR16, RZ ;  /* 0x0000001004047c10 */ /* 0x010fce000ff3e0ff */
[----:B------:R-:W-:Y:S01]  /*24c0*/  HMMA.16816.F32 R140, R20, R46, R92 ;  /* 0x0000002e148c723c */ /* 0x000fe2000000185c */
[----:B------:R-:W-:Y:S02]  /*24d0*/  IADD3.X R5, R5, UR15, RZ, P1, !PT ;  /* 0x0000000f05057c10 */ /* 0x000fe40008ffe4ff */
[----:B------:R-:W-:-:S03]  /*24e0*/  PLOP3.LUT P1, PT, PT, PT, UP0, 0x80, 0x0 ;  /* 0x000000000000781c */ /* 0x000fc60003f2f008 */
[----:B------:R1:W-:Y:S02]  /*24f0*/  LDGSTS.E.BYPASS.LTC128B.128 [R244+0x3900], [R4.64], !P4 ;  /* 0x0390000004f47fae */ /* 0x0003e4000e101d52 */
[----:B------:R-:W-:Y:S02]  /*2500*/  HMMA.16816.F32 R132, R20, R38, R88 ;  /* 0x000000261484723c */ /* 0x000fe40000001858 */
[----:B------:R-:W-:Y:S04]  /*2510*/  LDSM.16.M88.4 R40, [R230+0x4100] ;  /* 0x00410000e628783b */ /* 0x000fe80000000200 */
[----:B------:R-:W4:Y:S02]  /*2520*/  LDSM.16.M88.4 R12, [R232+0x8100] ;  /* 0x00810000e80c783b */ /* 0x000f240000000200 */
[C---:B--2---:R-:W-:Y:S02]  /*2530*/  HMMA.16816.F32 R124, R16.reuse, R48, R100 ;  /* 0x00000030107c723c */ /* 0x044fe40000001864 */
[----:B---3--:R-:W2:Y:S04]  /*2540*/  LDSM.16.M88.4 R8, [R232+0xa100] ;  /* 0x00a10000e808783b */ /* 0x008ea80000000200 */
[----:B------:R-:W3:Y:S02]  /*2550*/  LDSM.16.M88.4 R24, [R230+0x5100] ;  /* 0x00510000e618783b */ /* 0x000ee40000000200 */
[C---:B------:R-:W-:Y:S02]  /*2560*/  HMMA.16816.F32 R128, R16.reuse, R44, R96 ;  /* 0x0000002c1080723c */ /* 0x040fe40000001860 */
[----:B------:R-:W5:Y:S04]  /*2570*/  LDSM.16.M88.4 R20, [R230+0x5900] ;  /* 0x00590000e614783b */ /* 0x000f680000000200 */
[----:B------:R-:W2:Y:S02]  /*2580*/  LDSM.16.M88.4 R28, [R230+0x4900] ;  /* 0x00490000e61c783b */ /* 0x000ea40000000200 */
[C---:B------:R-:W-:Y:S02]  /*2590*/  HMMA.16816.F32 R112, R16.reuse, R36, R84 ;  /* 0x000000241070723c */ /* 0x040fe40000001854 */
[----:B------:R-:W-:Y:S04]  /*25a0*/  LDSM.16.M88.4 R32, [R231+0xc100] ;  /* 0x00c10000e720783b */ /* 0x000fe80000000200 */
[----:B------:R-:W-:Y:S02]  /*25b0*/  LDSM.16.M88.4 R88, [R229+0x1000] ;  /* 0x00100000e558783b */ /* 0x000fe40000000200 */
[C---:B-1----:R-:W-:Y:S02]  /*25c0*/  HMMA.16816.F32 R4, R16.reuse, R52, R104 ;  /* 0x000000341004723c */ /* 0x042fe40000001868 */
[----:B------:R-:W0:Y:S06]  /*25d0*/  LDGDEPBAR ;  /* 0x00000000000079af */ /* 0x000e2c0000000000 */
[C---:B------:R-:W-:Y:S08]  /*25e0*/  HMMA.16816.F32 R104, R16.reuse, R50, R116 ;  /* 0x000000321068723c */ /* 0x040ff00000001874 */
[C---:B------:R-:W-:Y:S01]  /*25f0*/  HMMA.16816.F32 R92, R16.reuse, R54, R120 ;  /* 0x00000036105c723c */ /* 0x040fe20000001878 */
[----:B------:R-:W-:Y:S07]  /*2600*/  LDSM.16.M88.4 R52, [R229+0x800] ;  /* 0x00080000e534783b */ /* 0x000fee0000000200 */
[C---:B------:R-:W-:Y:S01]  /*2610*/  HMMA.16816.F32 R100, R16.reuse, R46, R108 ;  /* 0x0000002e1064723c */ /* 0x040fe2000000186c */
[----:B------:R-:W-:Y:S07]  /*2620*/  LDSM.16.M88.4 R108, [R229+0x1800] ;  /* 0x00180000e56c783b */ /* 0x000fee0000000200 */
[----:B------:R-:W-:Y:S01]  /*2630*/  HMMA.16816.F32 R48, R16, R38, R68 ;  /* 0x000000261030723c */ /* 0x000fe20000001844 */
[----:B------:R-:W-:Y:S04]  /*2640*/  LDSM.16.M88.4 R16, [R229] ;  /* 0x00000000e510783b */ /* 0x000fe80000000200 */
[----:B------:R-:W1:Y:S03]  /*2650*/  LDSM.16.M88.4 R36, [R234+0x8100] ;  /* 0x00810000ea24783b */ /* 0x000e660000000200 */
[-C--:B----4-:R-:W-:Y:S01]  /*2660*/  HMMA.16816.F32 R44, R12, R40.reuse, R4 ;  /* 0x000000280c2c723c */ /* 0x090fe20000001804 */
[----:B------:R-:W4:Y:S07]  /*2670*/  LDSM.16.M88.4 R4, [R234+0xa100] ;  /* 0x00a10000ea04783b */ /* 0x000f2e0000000200 */
[C---:B--2---:R-:W-:Y:S08]  /*2680*/  HMMA.16816.F32 R56, R8.reuse, R40, R76 ;  /* 0x000000280838723c */ /* 0x044ff0000000184c */
[C---:B---3--:R-:W-:Y:S01]  /*2690*/  HMMA.16816.F32 R76, R8.reuse, R24, R60 ;  /* 0x00000018084c723c */ /* 0x048fe2000000183c */
[----:B------:R-:W2:Y:S07]  /*26a0*/  LDSM.16.M88.4 R60, [R224+0x6100] ;  /* 0x00610000e03c783b */ /* 0x000eae0000000200 */
[C---:B-----5:R-:W-:Y:S08]  /*26b0*/  HMMA.16816.F32 R68, R8.reuse, R20, R64 ;  /* 0x000000140844723c */ /* 0x060ff00000001840 */
[C---:B------:R-:W-:Y:S08]  /*26c0*/  HMMA.16816.F32 R96, R8.reuse, R42, R72 ;  /* 0x0000002a0860723c */ /* 0x040ff00000001848 */
[C---:B------:R-:W-:Y:S08]  /*26d0*/  HMMA.16816.F32 R84, R8.reuse, R28, R136 ;  /* 0x0000001c0854723c */ /* 0x040ff00000001888 */
[C---:B------:R-:W-:Y:S08]  /*26e0*/  HMMA.16816.F32 R80, R8.reuse, R30, R80 ;  /* 0x0000001e0850723c */ /* 0x040ff00000001850 */
[C---:B------:R-:W-:Y:S08]  /*26f0*/  HMMA.16816.F32 R72, R8.reuse, R26, R140 ;  /* 0x0000001a0848723c */ /* 0x040ff0000000188c */
[----:B------:R-:W-:Y:S08]  /*2700*/  HMMA.16816.F32 R64, R8, R22, R132 ;  /* 0x000000160840723c */ /* 0x000ff00000001884 */
[----:B-1----:R-:W-:Y:S08]  /*2710*/  HMMA.16816.F32 R8, R36, R16, R44 ;  /* 0x000000102408723c */ /* 0x002ff0000000182c */
[C---:B------:R-:W-:Y:S08]  /*2720*/  HMMA.16816.F32 R40, R12.reuse, R42, R92 ;  /* 0x0000002a0c28723c */ /* 0x040ff0000000185c */
[C---:B------:R-:W-:Y:S08]  /*2730*/  HMMA.16816.F32 R116, R12.reuse, R20, R112 ;  /* 0x000000140c74723c */ /* 0x040ff00000001870 */
[C---:B------:R-:W-:Y:S08]  /*2740*/  HMMA.16816.F32 R92, R12.reuse, R28, R124 ;  /* 0x0000001c0c5c723c */ /* 0x040ff0000000187c */
[C---:B------:R-:W-:Y:S01]  /*2750*/  HMMA.16816.F32 R104, R12.reuse, R30, R104 ;  /* 0x0000001e0c68723c */ /* 0x040fe20000001868 */
[----:B------:R-:W1:Y:S07]  /*2760*/  LDSM.16.M88.4 R28, [R231+0xe100] ;  /* 0x00e10000e71c783b */ /* 0x000e6e0000000200 */
[C---:B------:R-:W-:Y:S08]  /*2770*/  HMMA.16816.F32 R128, R12.reuse, R24, R128 ;  /* 0x000000180c80723c */ /* 0x040ff00000001880 */
[C---:B------:R-:W-:Y:S01]  /*2780*/  HMMA.16816.F32 R100, R12.reuse, R26, R100 ;  /* 0x0000001a0c64723c */ /* 0x040fe20000001864 */
[----:B------:R-:W-:Y:S07]  /*2790*/  LDSM.16.M88.4 R24, [R233+0xc100] ;  /* 0x00c10000e918783b */ /* 0x000fee0000000200 */
[----:B------:R-:W-:Y:S01]  /*27a0*/  HMMA.16816.F32 R112, R12, R22, R48 ;  /* 0x000000160c70723c */ /* 0x000fe20000001830 */
[----:B------:R-:W-:Y:S04]  /*27b0*/  LDSM.16.M88.4 R20, [R233+0xe100] ;  /* 0x00e10000e914783b */ /* 0x000fe80000000200 */
[----:B------:R-:W-:Y:S03]  /*27c0*/  LDSM.16.M88.4 R48, [R230+0x6100] ;  /* 0x00610000e630783b */ /* 0x000fe60000000200 */
[----:B----4-:R-:W-:Y:S01]  /*27d0*/  HMMA.16816.F32 R12, R4, R16, R56 ;  /* 0x00000010040c723c */ /* 0x010fe20000001838 */
[----:B------:R-:W3:Y:S07]  /*27e0*/  LDSM.16.M88.4 R56, [R235+0x2000] ;  /* 0x00200000eb38783b */ /* 0x000eee0000000200 */
[----:B--2---:R-:W-:Y:S08]  /*27f0*/  HMMA.16816.F32 R8, R32, R60, R8 ;  /* 0x0000003c2008723c */ /* 0x004ff00000001808 */
[C---:B------:R-:W-:Y:S08]  /*2800*/  HMMA.16816.F32 R148, R4.reuse, R110, R64 ;  /* 0x0000006e0494723c */ /* 0x040ff00000001840 */
[-C--:B------:R-:W-:Y:S08]  /*2810*/  HMMA.16816.F32 R96, R4, R18.reuse, R96 ;  /* 0x000000120460723c */ /* 0x080ff00000001860 */
[----:B------:R-:W-:Y:S01]  /*2820*/  HMMA.16816.F32 R64, R36, R18, R40 ;  /* 0x000000122440723c */ /* 0x000fe20000001828 */
[----:B------:R-:W2:Y:S04]  /*2830*/  LDSM.16.M88.4 R16, [R232+0xc100] ;  /* 0x00c10000e810783b */ /* 0x000ea80000000200 */
[----:B------:R-:W-:Y:S03]  /*2840*/  LDSM.16.M88.4 R40, [R229+0x2000] ;  /* 0x00200000e528783b */ /* 0x000fe60000000200 */
[C---:B------:R-:W-:Y:S08]  /*2850*/  HMMA.16816.F32 R84, R4.reuse, R52, R84 ;  /* 0x000000340454723c */ /* 0x040ff00000001854 */
[C---:B------:R-:W-:Y:S08]  /*2860*/  HMMA.16816.F32 R120, R4.reuse, R54, R80 ;  /* 0x000000360478723c */ /* 0x040ff00000001850 */
[C---:B------:R-:W-:Y:S08]  /*2870*/  HMMA.16816.F32 R124, R4.reuse, R88, R76 ;  /* 0x00000058047c723c */ /* 0x040ff0000000184c */
[C---:B------:R-:W-:Y:S08]  /*2880*/  HMMA.16816.F32 R132, R4.reuse, R90, R72 ;  /* 0x0000005a0484723c */ /* 0x040ff00000001848 */
[----:B------:R-:W-:Y:S08]  /*2890*/  HMMA.16816.F32 R136, R4, R108, R68 ;  /* 0x0000006c0488723c */ /* 0x000ff00000001844 */
[----:B-1----:R-:W-:Y:S01]  /*28a0*/  HMMA.16816.F32 R4, R28, R60, R12 ;  /* 0x0000003c1c04723c */ /* 0x002fe2000000180c */
[----:B------:R-:W1:Y:S07]  /*28b0*/  LDSM.16.M88.4 R12, [R232+0xe100] ;  /* 0x00e10000e80c783b */ /* 0x000e6e0000000200 */
[----:B---3--:R-:W-:Y:S01]  /*28c0*/  HMMA.16816.F32 R44, R24, R56, R8 ;  /* 0x00000038182c723c */ /* 0x008fe20000001808 */
[----:B------:R-:W3:Y:S07]  /*28d0*/  LDSM.16.M88.4 R8, [R234+0xc100] ;  /* 0x00c10000ea08783b */ /* 0x000eee0000000200 */
[C---:B------:R-:W-:Y:S08]  /*28e0*/  HMMA.16816.F32 R92, R36.reuse, R52, R92 ;  /* 0x00000034245c723c */ /* 0x040ff0000000185c */
[----:B------:R-:W-:Y:S08]  /*28f0*/  HMMA.16816.F32 R104, R36, R54, R104 ;  /* 0x000000362468723c */ /* 0x000ff00000001868 */
[----:B------:R-:W-:Y:S01]  /*2900*/  HMMA.16816.F32 R52, R20, R56, R4 ;  /* 0x000000381434723c */ /* 0x000fe20000001804 */
[----:B------:R-:W-:Y:S07]  /*2910*/  LDSM.16.M88.4 R4, [R236+0xe100] ;  /* 0x00e10000ec04783b */ /* 0x000fee0000000200 */
[----:B--2---:R-:W-:Y:S01]  /*2920*/  HMMA.16816.F32 R68, R16, R48, R44 ;  /* 0x000000301044723c */ /* 0x004fe2000000182c */
[----:B------:R-:W2:Y:S07]  /*2930*/  LDSM.16.M88.4 R44, [R224+0x6900] ;  /* 0x00690000e02c783b */ /* 0x000eae0000000200 */
[-C--:B------:R-:W-:Y:S08]  /*2940*/  HMMA.16816.F32 R64, R32, R62.reuse, R64 ;  /* 0x0000003e2040723c */ /* 0x080ff00000001840 */
[----:B------:R-:W-:Y:S08]  /*2950*/  HMMA.16816.F32 R72, R28, R62, R96 ;  /* 0x0000003e1c48723c */ /* 0x000ff00000001860 */
[----:B-1----:R-:W-:Y:S01]  /*2960*/  HMMA.16816.F32 R60, R12, R48, R52 ;  /* 0x000000300c3c723c */ /* 0x002fe20000001834 */
[----:B------:R-:W1:Y:S07]  /*2970*/  LDSM.16.M88.4 R52, [R235+0x2800] ;  /* 0x00280000eb34783b */ /* 0x000e6e0000000200 */
[----:B------:R-:W-:Y:S08]  /*2980*/  HMMA.16816.F32 R64, R24, R58, R64 ;  /* 0x0000003a1840723c */ /* 0x000ff00000001840 */
[----:B---3--:R-:W-:Y:S08]  /*2990*/  HMMA.16816.F32 R76, R8, R40, R68 ;  /* 0x00000028084c723c */ /* 0x008ff00000001844 */
[----:B------:R-:W-:Y:S08]  /*29a0*/  HMMA.16816.F32 R72, R20, R58, R72 ;  /* 0x0000003a1448723c */ /* 0x000ff00000001848 */
[----:B--2---:R-:W-:Y:S08]  /*29b0*/  HMMA.16816.F32 R68, R32, R44, R92 ;  /* 0x0000002c2044723c */ /* 0x004ff0000000185c */
[----:B------:R-:W-:Y:S01]  /*29c0*/  HMMA.16816.F32 R128, R36, R88, R128 ;  /* 0x000000582480723c */ /* 0x000fe20000001880 */
[----:B------:R-:W-:-:S04]  /*29d0*/  FMUL.FTZ R2, R76, c[0x0][0x320] ;  /* 0x0000c8004c027a20 */ /* 0x000fc80000410000 */
[----:B------:R2:W3:Y:S03]  /*29e0*/  MUFU.TANH R146, R2 ;  /* 0x0000000200927308 */ /* 0x0004e60000002400 */
[C---:B------:R-:W-:Y:S08]  /*29f0*/  HMMA.16816.F32 R100, R36.reuse, R90, R100 ;  /* 0x0000005a2464723c */ /* 0x040ff00000001864 */
[----:B------:R-:W-:Y:S01]  /*2a00*/  HMMA.16816.F32 R116, R36, R108, R116 ;  /* 0x0000006c2474723c */ /* 0x000fe20000001874 */
[----:B--2---:R-:W-:-:S07]  /*2a10*/  FMUL.FTZ R2, R77, c[0x0][0x320] ;  /* 0x0000c8004d027a20 */ /* 0x004fce0000410000 */
[----:B------:R-:W-:Y:S01]  /*2a20*/  HMMA.16816.F32 R112, R36, R110, R112 ;  /* 0x0000006e2470723c */ /* 0x000fe20000001870 */
[----:B------:R-:W2:Y:S01]  /*2a30*/  LDSM.16.M88.4 R36, [R230+0x6900] ;  /* 0x00690000e624783b */ /* 0x000ea20000000200 */
[----:B------:R4:W1:Y:S06]  /*2a40*/  MUFU.TANH R145, R2 ;  /* 0x0000000200917308 */ /* 0x00086c0000002400 */
[----:B------:R-:W-:Y:S08]  /*2a50*/  HMMA.16816.F32 R80, R4, R40, R60 ;  /* 0x000000280450723c */ /* 0x000ff0000000183c */
[----:B------:R-:W-:Y:S01]  /*2a60*/  HMMA.16816.F32 R60, R16, R50, R64 ;  /* 0x00000032103c723c */ /* 0x000fe20000001840 */
[----:B----4-:R-:W-:-:S04]  /*2a70*/  FMUL.FTZ R2, R78, c[0x0][0x320] ;  /* 0x0000c8004e027a20 */ /* 0x010fc80000410000 */
[----:B------:R4:W1:Y:S03]  /*2a80*/  MUFU.TANH R144, R2 ;  /* 0x0000000200907308 */ /* 0x0008660000002400 */
[----:B------:R-:W-:Y:S08]  /*2a90*/  HMMA.16816.F32 R56, R28, R44, R84 ;  /* 0x0000002c1c38723c */ /* 0x000ff00000001854 */
[----:B------:R-:W-:Y:S01]  /*2aa0*/  HMMA.16816.F32 R64, R12, R50, R72 ;  /* 0x000000320c40723c */ /* 0x000fe20000001848 */
[----:B------:R-:W5:Y:S01]  /*2ab0*/  LDSM.16.M88.4 R48, [R229+0x2800] ;  /* 0x00280000e530783b */ /* 0x000f620000000200 */
[----:B----4-:R-:W-:-:S06]  /*2ac0*/  FMUL.FTZ R2, R79, c[0x0][0x320] ;  /* 0x0000c8004f027a20 */ /* 0x010fcc0000410000 */
[----:B-1----:R-:W-:Y:S01]  /*2ad0*/  HMMA.16816.F32 R68, R24, R52, R68 ;  /* 0x000000341844723c */ /* 0x002fe20000001844 */
[----:B------:R1:W4:Y:S07]  /*2ae0*/  MUFU.TANH R143, R2 ;  /* 0x00000002008f7308 */ /* 0x00032e0000002400 */
[----:B------:R-:W-:Y:S08]  /*2af0*/  HMMA.16816.F32 R72, R8, R42, R60 ;  /* 0x0000002a0848723c */ /* 0x000ff0000000183c */
[----:B------:R-:W-:Y:S01]  /*2b00*/  HMMA.16816.F32 R60, R20, R52, R56 ;  /* 0x00000034143c723c */ /* 0x000fe20000001838 */
[----:B------:R-:W3:Y:S01]  /*2b10*/  LDSM.16.M88.4 R56, [R224+0x7100] ;  /* 0x00710000e038783b */ /* 0x000ee20000000200 */
[----:B-1----:R-:W-:-:S04]  /*2b20*/  FMUL.FTZ R2, R80, c[0x0][0x320] ;  /* 0x0000c80050027a20 */ /* 0x002fc80000410000 */
[----:B------:R1:W1:Y:S02]  /*2b30*/  MUFU.TANH R142, R2 ;  /* 0x00000002008e7308 */ /* 0x0002640000002400 */
[----:B------:R-:W-:Y:S08]  /*2b40*/  HMMA.16816.F32 R84, R4, R42, R64 ;  /* 0x0000002a0454723c */ /* 0x000ff00000001840 */
[----:B------:R-:W-:Y:S01]  /*2b50*/  HMMA.16816.F32 R40, R32, R46, R104 ;  /* 0x0000002e2028723c */ /* 0x000fe20000001868 */
[----:B-1----:R-:W-:-:S07]  /*2b60*/  FMUL.FTZ R2, R81, c[0x0][0x320] ;  /* 0x0000c80051027a20 */ /* 0x002fce0000410000 */
[----:B--2---:R-:W-:Y:S01]  /*2b70*/  HMMA.16816.F32 R64, R16, R36, R68 ;  /* 0x000000241040723c */ /* 0x004fe20000001844 */
[----:B------:R1:W2:Y:S07]  /*2b80*/  MUFU.TANH R141, R2 ;  /* 0x00000002008d7308 */ /* 0x0002ae0000002400 */
[----:B------:R-:W-:Y:S08]  /*2b90*/  HMMA.16816.F32 R68, R28, R46, R120 ;  /* 0x0000002e1c44723c */ /* 0x000ff00000001878 */
[----:B------:R-:W-:Y:S01]  /*2ba0*/  HMMA.16816.F32 R44, R12, R36, R60 ;  /* 0x000000240c2c723c */ /* 0x000fe2000000183c */
[----:B-1----:R-:W-:-:S04]  /*2bb0*/  FMUL.FTZ R2, R82, c[0x0][0x320] ;  /* 0x0000c80052027a20 */ /* 0x002fc80000410000 */
[----:B------:R1:W1:Y:S03]  /*2bc0*/  MUFU.TANH R108, R2 ;  /* 0x00000002006c7308 */ /* 0x0002660000002400 */
[----:B------:R-:W-:Y:S01]  /*2bd0*/  HMMA.16816.F32 R60, R24, R54, R40 ;  /* 0x00000036183c723c */ /* 0x000fe20000001828 */
[----:B------:R-:W2:Y:S01]  /*2be0*/  LDSM.16.M88.4 R40, [R235+0x3000] ;  /* 0x00300000eb28783b */ /* 0x000ea20000000200 */
[----:B-1----:R-:W-:Y:S11]  /*2bf0*/  FMUL.FTZ R2, R83, c[0x0][0x320] ;  /* 0x0000c80053027a20 */ /* 0x002ff60000410000 */
[----:B------:R-:W-:Y:S03]  /*2c00*/  @!UPT UIADD3 URZ, URZ, URZ, URZ ;  /* 0x0000003f3f3ff290 */ /* 0x000fe6000fffe03f */
[----:B-----5:R-:W-:Y:S01]  /*2c10*/  HMMA.16816.F32 R76, R4, R48, R44 ;  /* 0x00000030044c723c */ /* 0x020fe2000000182c */
[----:B------:R1:W1:Y:S07]  /*2c20*/  MUFU.TANH R109, R2 ;  /* 0x00000002006d7308 */ /* 0x00026e0000002400 */
[----:B------:R-:W-:Y:S08]  /*2c30*/  HMMA.16816.F32 R60, R16, R38, R60 ;  /* 0x00000026103c723c */ /* 0x000ff0000000183c */
[----:B---3--:R-:W-:Y:S01]  /*2c40*/  HMMA.16816.F32 R44, R28, R56, R124 ;  /* 0x000000381c2c723c */ /* 0x008fe2000000187c */
[----:B-1----:R-:W-:-:S04]  /*2c50*/  FMUL.FTZ R2, R72, c[0x0][0x320] ;  /* 0x0000c80048027a20 */ /* 0x002fc80000410000 */
[----:B------:R1:W3:Y:S02]  /*2c60*/  MUFU.TANH R140, R2 ;  /* 0x00000002008c7308 */ /* 0x0002e40000002400 */
[----:B-1----:R-:W-:-:S06]  /*2c70*/  FMUL.FTZ R2, R73, c[0x0][0x320] ;  /* 0x0000c80049027a20 */ /* 0x002fcc0000410000 */
[----:B------:R1:W1:Y:S02]  /*2c80*/  MUFU.TANH R111, R2 ;  /* 0x00000002006f7308 */ /* 0x0002640000002400 */
[----:B-1----:R-:W-:-:S06]  /*2c90*/  FMUL.FTZ R2, R74, c[0x0][0x320] ;  /* 0x0000c8004a027a20 */ /* 0x002fcc0000410000 */
[----:B------:R1:W1:Y:S02]  /*2ca0*/  MUFU.TANH R110, R2 ;  /* 0x00000002006e7308 */ /* 0x0002640000002400 */
[----:B-1----:R-:W-:Y:S02]  /*2cb0*/  FMUL.FTZ R2, R75, c[0x0][0x320] ;  /* 0x0000c8004b027a20 */ /* 0x002fe40000410000 */
[----:B------:R-:W-:Y:S04]  /*2cc0*/  HMMA.16816.F32 R72, R8, R48, R64 ;  /* 0x000000300848723c */ /* 0x000fe80000001840 */
[----:B------:R1:W1:Y:S04]  /*2cd0*/  MUFU.TANH R107, R2 ;  /* 0x00000002006b7308 */ /* 0x0002680000002400 */
[----:B------:R-:W-:Y:S01]  /*2ce0*/  HMMA.16816.F32 R64, R20, R54, R68 ;  /* 0x000000361440723c */ /* 0x000fe20000001844 */
[----:B------:R-:W5:Y:S07]  /*2cf0*/  LDSM.16.M88.4 R52, [R230+0x7100] ;  /* 0x00710000e634783b */ /* 0x000f6e0000000200 */
[----:B------:R-:W-:Y:S01]  /*2d00*/  HMMA.16816.F32 R68, R32, R56, R128 ;  /* 0x000000382044723c */ /* 0x000fe20000001880 */
[----:B-1----:R-:W-:-:S04]  /*2d10*/  FMUL.FTZ R2, R84, c[0x0][0x320] ;  /* 0x0000c80054027a20 */ /* 0x002fc80000410000 */
[----:B------:R1:W1:Y:S11]  /*2d20*/  MUFU.TANH R106, R2 ;  /* 0x00000002006a7308 */ /* 0x0002760000002400 */
[----:B------:R-:W-:Y:S01]  /*2d30*/  HMMA.16816.F32 R64, R12, R38, R64 ;  /* 0x000000260c40723c */ /* 0x000fe20000001840 */
[----:B------:R-:W3:Y:S01]  /*2d40*/  LDSM.16.M88.4 R36, [R229+0x3000] ;  /* 0x00300000e524783b */ /* 0x000ee20000000200 */
[----:B-1----:R-:W-:-:S06]  /*2d50*/  FMUL.FTZ R2, R85, c[0x0][0x320] ;  /* 0x0000c80055027a20 */ /* 0x002fcc0000410000 */
[----:B--2---:R-:W-:Y:S01]  /*2d60*/  HMMA.16816.F32 R68, R24, R40, R68 ;  /* 0x000000281844723c */ /* 0x004fe20000001844 */
[----:B------:R1:W2:Y:S11]  /*2d70*/  MUFU.TANH R105, R2 ;  /* 0x0000000200697308 */ /* 0x0002b60000002400 */
[----:B------:R-:W-:Y:S04]  /*2d80*/  @!UPT UIADD3 URZ, URZ, URZ, URZ ;  /* 0x0000003f3f3ff290 */ /* 0x000fe8000fffe03f */
[----:B------:R-:W-:Y:S01]  /*2d90*/  HMMA.16816.F32 R80, R4, R50, R64 ;  /* 0x000000320450723c */ /* 0x000fe20000001840 */
[----:B-1----:R-:W-:-:S04]  /*2da0*/  FMUL.FTZ R2, R86, c[0x0][0x320] ;  /* 0x0000c80056027a20 */ /* 0x002fc80000410000 */
[----:B------:R1:W1:Y:S03]  /*2db0*/  MUFU.TANH R104, R2 ;  /* 0x0000000200687308 */ /* 0x0002660000002400 */
[----:B-----5:R-:W-:Y:S08]  /*2dc0*/  HMMA.16816.F32 R64, R16, R52, R68 ;  /* 0x000000341040723c */ /* 0x020ff00000001844 */
[----:B------:R-:W-:Y:S01]  /*2dd0*/  HMMA.16816.F32 R68, R28, R58, R132 ;  /* 0x0000003a1c44723c */ /* 0x000fe20000001884 */
[----:B-1----:R-:W-:-:S04]  /*2de0*/  FMUL.FTZ R2, R87, c[0x0][0x320] ;  /* 0x0000c80057027a20 */ /* 0x002fc80000410000 */
[----:B------:R1:W1:Y:S11]  /*2df0*/  MUFU.TANH R98, R2 ;  /* 0x0000000200627308 */ /* 0x0002760000002400 */
[----:B------:R-:W-:Y:S08]  /*2e00*/  @!UPT UIADD3 URZ, URZ, URZ, URZ ;  /* 0x0000003f3f3ff290 */ /* 0x000ff0000fffe03f */
[----:B------:R-:W-:Y:S01]  /*2e10*/  HMMA.16816.F32 R68, R20, R42, R68 ;  /* 0x0000002a1444723c */ /* 0x000fe20000001844 */
[----:B-1----:R-:W-:-:S04]  /*2e20*/  FMUL.FTZ R2, R72, c[0x0][0x320] ;  /* 0x0000c80048027a20 */ /* 0x002fc80000410000 */
[----:B------:R1:W1:Y:S02]  /*2e30*/  MUFU.TANH R99, R2 ;  /* 0x0000000200637308 */ /* 0x0002640000002400 */
[----:B-1----:R-:W-:Y:S11]  /*2e40*/  FMUL.FTZ R2, R73, c[0x0][0x320] ;  /* 0x0000c80049027a20 */ /* 0x002ff60000410000 */
[----:B------:R-:W-:Y:S06]  /*2e50*/  @!UPT UIADD3 URZ, URZ, URZ, URZ ;  /* 0x0000003f3f3ff290 */ /* 0x000fec000fffe03f */
[----:B------:R-:W-:Y:S01]  /*2e60*/  HMMA.16816.F32 R68, R12, R54, R68 ;  /* 0x000000360c44723c */ /* 0x000fe20000001844 */
[----:B------:R1:W1:Y:S02]  /*2e70*/  MUFU.TANH R97, R2 ;  /* 0x0000000200617308 */ /* 0x0002640000002400 */
[----:B-1----:R-:W-:-:S06]  /*2e80*/  FMUL.FTZ R2, R74, c[0x0][0x320] ;  /* 0x0000c8004a027a20 */ /* 0x002fcc0000410000 */
[----:B------:R1:W1:Y:S11]  /*2e90*/  MUFU.TANH R96, R2 ;  /* 0x0000000200607308 */ /* 0x0002760000002400 */
[----:B------:R-:W-:Y:S04]  /*2ea0*/  @!UPT UIADD3 URZ, URZ, URZ, URZ ;  /* 0x0000003f3f3ff290 */ /* 0x000fe8000fffe03f */
[----:B---3--:R-:W-:Y:S01]  /*2eb0*/  HMMA.16816.F32 R68, R4, R38, R68 ;  /* 0x000000260444723c */ /* 0x008fe20000001844 */
[----:B-1----:R-:W-:-:S07]  /*2ec0*/  FMUL.FTZ R2, R75, c[0x0][0x320] ;  /* 0x0000c8004b027a20 */ /* 0x002fce0000410000 */
[----:B------:R-:W-:Y:S01]  /*2ed0*/  HMMA.16816.F32 R72, R8, R50, R60 ;  /* 0x000000320848723c */ /* 0x000fe2000000183c */
[----:B------:R1:W3:Y:S07]  /*2ee0*/  MUFU.TANH R95, R2 ;  /* 0x00000002005f7308 */ /* 0x0002ee0000002400 */
[----:B------:R-:W-:Y:S01]  /*2ef0*/  HMMA.16816.F32 R60, R20, R40, R44 ;  /* 0x00000028143c723c */ /* 0x000fe2000000182c */
[----:B------:R-:W5:Y:S07]  /*2f00*/  LDSM.16.M88.4 R44, [R224+0x7900] ;  /* 0x00790000e02c783b */ /* 0x000f6e0000000200 */
[----:B------:R-:W-:-:S02]  /*2f10*/  FMUL.FTZ R68, R68, c[0x0][0x320] ;  /* 0x0000c80044447a20 */ /* 0x000fc40000410000 */
[----:B------:R-:W-:Y:S02]  /*2f20*/  FMUL.FTZ R69, R69, c[0x0][0x320] ;  /* 0x0000c80045457a20 */ /* 0x000fe40000410000 */
[----:B------:R-:W-:Y:S01]  /*2f30*/  FMUL.FTZ R70, R70, c[0x0][0x320] ;  /* 0x0000c80046467a20 */ /* 0x000fe20000410000 */
[----:B------:R-:W-:Y:S01]  /*2f40*/  HMMA.16816.F32 R48, R32, R58, R100 ;  /* 0x0000003a2030723c */ /* 0x000fe20000001864 */
[----:B------:R-:W2:Y:S01]  /*2f50*/  MUFU.TANH R68, R68 ;  /* 0x0000004400447308 */ /* 0x000ea20000002400 */
[----:B-1----:R-:W-:-:S07]  /*2f60*/  FMUL.FTZ R2, R76, c[0x0][0x320] ;  /* 0x0000c8004c027a20 */ /* 0x002fce0000410000 */
[----:B------:R1:W1:Y:S02]  /*2f70*/  MUFU.TANH R94, R2 ;  /* 0x00000002005e7308 */ /* 0x0002640000002400 */
[----:B------:R-:W-:Y:S06]  /*2f80*/  HMMA.16816.F32 R56, R12, R52, R60 ;  /* 0x000000340c38723c */ /* 0x000fec000000183c */
[----:B------:R-:W2:Y:S07]  /*2f90*/  MUFU.TANH R69, R69 ;  /* 0x0000004500457308 */ /* 0x000eae0000002400 */
[----:B------:R-:W-:Y:S01]  /*2fa0*/  HMMA.16816.F32 R60, R24, R42, R48 ;  /* 0x0000002a183c723c */ /* 0x000fe20000001830 */
[----:B-1----:R-:W-:Y:S01]  /*2fb0*/  FMUL.FTZ R2, R77, c[0x0][0x320] ;  /* 0x0000c8004d027a20 */ /* 0x002fe20000410000 */
[----:B------:R-:W1:Y:S01]  /*2fc0*/  LDSM.16.M88.4 R48, [R235+0x3800] ;  /* 0x00380000eb30783b */ /* 0x000e620000000200 */
[----:B------:R-:W1:Y:S03]  /*2fd0*/  MUFU.TANH R70, R70 ;  /* 0x0000004600467308 */ /* 0x000e660000002400 */
[----:B------:R-:W1:Y:S05]  /*2fe0*/  LDSM.16.M88.4 R40, [R230+0x7900] ;  /* 0x00790000e628783b */ /* 0x000e6a0000000200 */
[----:B------:R2:W1:Y:S02]  /*2ff0*/  MUFU.TANH R93, R2 ;  /* 0x00000002005d7308 */ /* 0x0004640000002400 */
[----:B--2---:R-:W-:-:S06]  /*3000*/  FMUL.FTZ R2, R78, c[0x0][0x320] ;  /* 0x0000c8004e027a20 */ /* 0x004fcc0000410000 */
[----:B------:R2:W1:Y:S02]  /*3010*/  MUFU.TANH R90, R2 ;  /* 0x00000002005a7308 */ /* 0x0004640000002400 */
[----:B--2---:R-:W-:Y:S02]  /*3020*/  FMUL.FTZ R2, R79, c[0x0][0x320] ;  /* 0x0000c8004f027a20 */ /* 0x004fe40000410000 */
[----:B------:R-:W-:Y:S04]  /*3030*/  HMMA.16816.F32 R76, R4, R36, R56 ;  /* 0x00000024044c723c */ /* 0x000fe80000001838 */
[----:B------:R2:W1:Y:S04]  /*3040*/  MUFU.TANH R89, R2 ;  /* 0x0000000200597308 */ /* 0x0004680000002400 */
[----:B------:R-:W-:Y:S08]  /*3050*/  HMMA.16816.F32 R56, R16, R54, R60 ;  /* 0x000000361038723c */ /* 0x000ff0000000183c */
[----:B-----5:R-:W-:Y:S01]  /*3060*/  HMMA.16816.F32 R60, R28, R44, R136 ;  /* 0x0000002c1c3c723c */ /* 0x020fe20000001888 */
[----:B--2---:R-:W-:-:S04]  /*3070*/  FMUL.FTZ R2, R72, c[0x0][0x320] ;  /* 0x0000c80048027a20 */ /* 0x004fc80000410000 */
[----:B------:R2:W1:Y:S03]  /*3080*/  MUFU.TANH R91, R2 ;  /* 0x00000002005b7308 */ /* 0x0004660000002400 */
[----:B------:R-:W-:Y:S01]  /*3090*/  HMMA.16816.F32 R28, R28, R46, R148 ;  /* 0x0000002e1c1c723c */ /* 0x000fe20000001894 */
[----:B--2---:R-:W-:Y:S11]  /*30a0*/  FMUL.FTZ R2, R73, c[0x0][0x320] ;  /* 0x0000c80049027a20 */ /* 0x004ff60000410000 */
[----:B------:R-:W-:Y:S04]  /*30b0*/  @!UPT UIADD3 URZ, URZ, URZ, URZ ;  /* 0x0000003f3f3ff290 */ /* 0x000fe8000fffe03f */
[----:B-1----:R-:W-:Y:S01]  /*30c0*/  HMMA.16816.F32 R60, R20, R48, R60 ;  /* 0x00000030143c723c */ /* 0x002fe2000000183c */
[----:B------:R1:W2:Y:S02]  /*30d0*/  MUFU.TANH R92, R2 ;  /* 0x00000002005c7308 */ /* 0x0002a40000002400 */
[----:B-1----:R-:W-:-:S06]  /*30e0*/  FMUL.FTZ R2, R74, c[0x0][0x320] ;  /* 0x0000c8004a027a20 */ /* 0x002fcc0000410000 */
[----:B------:R1:W1:Y:S02]  /*30f0*/  MUFU.TANH R88, R2 ;  /* 0x0000000200587308 */ /* 0x0002640000002400 */
[----:B-1----:R-:W-:Y:S02]  /*3100*/  FMUL.FTZ R2, R75, c[0x0][0x320] ;  /* 0x0000c8004b027a20 */ /* 0x002fe40000410000 */
[----:B------:R-:W-:Y:S04]  /*3110*/  HMMA.16816.F32 R72, R8, R36, R64 ;  /* 0x000000240848723c */ /* 0x000fe80000001840 */
[----:B------:R1:W1:Y:S04]  /*3120*/  MUFU.TANH R87, R2 ;  /* 0x0000000200577308 */ /* 0x0002680000002400 */
[----:B------:R-:W-:Y:S01]  /*3130*/  HMMA.16816.F32 R64, R32, R44, R116 ;  /* 0x0000002c2040723c */ /* 0x000fe20000001874 */
[----:B-1----:R-:W-:-:S04]  /*3140*/  FMUL.FTZ R2, R80, c[0x0][0x320] ;  /* 0x0000c80050027a20 */ /* 0x002fc80000410000 */
[----:B------:R1:W1:Y:S11]  /*3150*/  MUFU.TANH R86, R2 ;  /* 0x0000000200567308 */ /* 0x0002760000002400 */
[----:B------:R-:W-:Y:S08]  /*3160*/  @!UPT UIADD3 URZ, URZ, URZ, URZ ;  /* 0x0000003f3f3ff290 */ /* 0x000ff0000fffe03f */
[----:B------:R-:W-:Y:S01]  /*3170*/  HMMA.16816.F32 R52, R24, R48, R64 ;  /* 0x000000301834723c */ /* 0x000fe20000001840 */
[----:B-1----:R-:W-:-:S07]  /*3180*/  FMUL.FTZ R2, R81, c[0x0][0x320] ;  /* 0x0000c80051027a20 */ /* 0x002fce0000410000 */
[----:B------:R-:W-:Y:S01]  /*3190*/  HMMA.16816.F32 R64, R8, R38, R56 ;  /* 0x000000260840723c */ /* 0x000fe20000001838 */
[----:B------:R1:W1:Y:S07]  /*31a0*/  MUFU.TANH R85, R2 ;  /* 0x0000000200557308 */ /* 0x00026e0000002400 */
[----:B------:R-:W-:Y:S01]  /*31b0*/  HMMA.16816.F32 R56, R32, R46, R112 ;  /* 0x0000002e2038723c */ /* 0x000fe20000001870 */
[----:B------:R-:W5:Y:S01]  /*31c0*/  LDSM.16.M88.4 R32, [R229+0x3800] ;  /* 0x00380000e520783b */ /* 0x000f620000000200 */
[----:B------:R-:W-:-:S06]  /*31d0*/  DEPBAR.LE SB0, 0x0 ;  /* 0x000080000000791a */ /* 0x000fcc0000000000 */
[----:B------:R-:W-:Y:S01]  /*31e0*/  HMMA.16816.F32 R52, R16, R40, R52 ;  /* 0x000000281034723c */ /* 0x000fe20000001834 */
[----:B-1----:R-:W-:-:S04]  /*31f0*/  FMUL.FTZ R2, R82, c[0x0][0x320] ;  /* 0x0000c80052027a20 */ /* 0x002fc80000410000 */
[----:B------:R1:W1:Y:S03]  /*3200*/  MUFU.TANH R81, R2 ;  /* 0x0000000200517308 */ /* 0x0002660000002400 */
[----:B------:R-:W-:Y:S01]  /*3210*/  HMMA.16816.F32 R36, R12, R40, R60 ;  /* 0x000000280c24723c */ /* 0x000fe2000000183c */
[----:B------:R-:W-:Y:S02]  /*3220*/  FMUL.FTZ R65, R65, c[0x0][0x320] ;  /* 0x0000c80041417a20 */ /* 0x000fe40000410000 */
[----:B------:R-:W-:Y:S02]  /*3230*/  FMUL.FTZ R66, R66, c[0x0][0x320] ;  /* 0x0000c80042427a20 */ /* 0x000fe40000410000 */
[----:B------:R-:W-:Y:S02]  /*3240*/  FMUL.FTZ R67, R67, c[0x0][0x320] ;  /* 0x0000c80043437a20 */ /* 0x000fe40000410000 */
[----:B------:R-:W2:Y:S01]  /*3250*/  MUFU.TANH R65, R65 ;  /* 0x0000004100417308 */ /* 0x000ea20000002400 */
[----:B------:R-:W-:Y:S01]  /*3260*/  HMMA.16816.F32 R24, R24, R50, R56 ;  /* 0x000000321818723c */ /* 0x000fe20000001838 */
[----:B-1----:R-:W-:-:S06]  /*3270*/  FMUL.FTZ R2, R83, c[0x0][0x320] ;  /* 0x0000c80053027a20 */ /* 0x002fcc0000410000 */
[----:B------:R-:W1:Y:S01]  /*3280*/  MUFU.TANH R66, R66 ;  /* 0x0000004200427308 */ /* 0x000e620000002400 */
[----:B------:R-:W-:Y:S07]  /*3290*/  HMMA.16816.F32 R48, R20, R50, R28 ;  /* 0x000000321430723c */ /* 0x000fee000000181c */
[----:B------:R1:W1:Y:S01]  /*32a0*/  MUFU.TANH R83, R2 ;  /* 0x0000000200537308 */ /* 0x0002620000002400 */
[----:B-----5:R-:W-:Y:S07]  /*32b0*/  HMMA.16816.F32 R52, R8, R32, R52 ;  /* 0x000000200834723c */ /* 0x020fee0000001834 */
[----:B------:R-:W2:Y:S01]  /*32c0*/  MUFU.TANH R67, R67 ;  /* 0x0000004300437308 */ /* 0x000ea20000002400 */
[----:B------:R-:W-:Y:S01]  /*32d0*/  HMMA.16816.F32 R16, R16, R42, R24 ;  /* 0x0000002a1010723c */ /* 0x000fe20000001818 */
[----:B-1----:R-:W-:-:S07]  /*32e0*/  FMUL.FTZ R2, R72, c[0x0][0x320] ;  /* 0x0000c80048027a20 */ /* 0x002fce0000410000 */
[----:B------:R-:W-:Y:S01]  /*32f0*/  HMMA.16816.F32 R12, R12, R42, R48 ;  /* 0x0000002a0c0c723c */ /* 0x000fe20000001830 */
[----:B------:R1:W1:Y:S07]  /*3300*/  MUFU.TANH R84, R2 ;  /* 0x0000000200547308 */ /* 0x00026e0000002400 */
[----:B------:R-:W-:Y:S01]  /*3310*/  HMMA.16816.F32 R20, R4, R32, R36 ;  /* 0x000000200414723c */ /* 0x000fe20000001824 */
[----:B------:R-:W-:Y:S02]  /*3320*/  FMUL.FTZ R52, R52, c[0x0][0x320] ;  /* 0x0000c80034347a20 */ /* 0x000fe40000410000 */
[----:B------:R-:W-:-:S02]  /*3330*/  FMUL.FTZ R53, R53, c[0x0][0x320] ;  /* 0x0000c80035357a20 */ /* 0x000fc40000410000 */
[----:B------:R-:W-:Y:S02]  /*3340*/  FMUL.FTZ R54, R54, c[0x0][0x320] ;  /* 0x0000c80036367a20 */ /* 0x000fe40000410000 */
[----:B------:R-:W2:Y:S01]  /*3350*/  MUFU.TANH R52, R52 ;  /* 0x0000003400347308 */ /* 0x000ea20000002400 */
[----:B------:R-:W-:Y:S01]  /*3360*/  HMMA.16816.F32 R8, R8, R34, R16 ;  /* 0x000000220808723c */ /* 0x000fe20000001810 */
[----:B-1----:R-:W-:-:S06]  /*3370*/  FMUL.FTZ R2, R73, c[0x0][0x320] ;  /* 0x0000c80049027a20 */ /* 0x002fcc0000410000 */
[----:B------:R1:W1:Y:S01]  /*3380*/  MUFU.TANH R82, R2 ;  /* 0x0000000200527308 */ /* 0x0002620000002400 */
[----:B------:R-:W-:Y:S07]  /*3390*/  HMMA.16816.F32 R4, R4, R34, R12 ;  /* 0x000000220404723c */ /* 0x000fee000000180c */
[----:B------:R-:W2:Y:S01]  /*33a0*/  MUFU.TANH R37, R54 ;  /* 0x0000003600257308 */ /* 0x000ea20000002400 */
[----:B------:R-:W-:Y:S02]  /*33b0*/  FMUL.FTZ R21, R21, c[0x0][0x320] ;  /* 0x0000c80015157a20 */ /* 0x000fe40000410000 */
[----:B------:R-:W-:-:S02]  /*33c0*/  FMUL.FTZ R20, R20, c[0x0][0x320] ;  /* 0x0000c80014147a20 */ /* 0x000fc40000410000 */
[----:B------:R-:W-:Y:S02]  /*33d0*/  FMUL.FTZ R23, R23, c[0x0][0x320] ;  /* 0x0000c80017177a20 */ /* 0x000fe40000410000 */
[----:B------:R-:W-:Y:S01]  /*33e0*/  FMUL.FTZ R22, R22, c[0x0][0x320] ;  /* 0x0000c80016167a20 */ /* 0x000fe20000410000 */
[----:B------:R-:W2:Y:S01]  /*33f0*/  MUFU.TANH R29, R21 ;  /* 0x00000015001d7308 */ /* 0x000ea20000002400 */
[----:B-1----:R-:W-:Y:S02]  /*3400*/  FMUL.FTZ R2, R74, c[0x0][0x320] ;  /* 0x0000c8004a027a20 */ /* 0x002fe40000410000 */
[----:B------:R-:W-:Y:S02]  /*3410*/  FMUL.FTZ R8, R8, c[0x0][0x320] ;  /* 0x0000c80008087a20 */ /* 0x000fe40000410000 */
[----:B------:R-:W-:Y:S02]  /*3420*/  FMUL.FTZ R9, R9, c[0x0][0x320] ;  /* 0x0000c80009097a20 */ /* 0x000fe40000410000 */
[----:B------:R-:W-:Y:S01]  /*3430*/  FMUL.FTZ R10, R10, c[0x0][0x320] ;  /* 0x0000c8000a0a7a20 */ /* 0x000fe20000410000 */
[----:B------:R1:W1:Y:S01]  /*3440*/  MUFU.TANH R80, R2 ;  /* 0x0000000200507308 */ /* 0x0002620000002400 */
[----:B------:R-:W-:-:S02]  /*3450*/  FMUL.FTZ R11, R11, c[0x0][0x320] ;  /* 0x0000c8000b0b7a20 */ /* 0x000fc40000410000 */
[----:B------:R-:W-:Y:S02]  /*3460*/  FMUL.FTZ R5, R5, c[0x0][0x320] ;  /* 0x0000c80005057a20 */ /* 0x000fe40000410000 */
[----:B------:R-:W-:Y:S02]  /*3470*/  FMUL.FTZ R6, R6, c[0x0][0x320] ;  /* 0x0000c80006067a20 */ /* 0x000fe40000410000 */
[----:B------:R-:W-:Y:S01]  /*3480*/  FMUL.FTZ R7, R7, c[0x0][0x320] ;  /* 0x0000c80007077a20 */ /* 0x000fe20000410000 */
[----:B------:R-:W2:Y:S01]  /*3490*/  MUFU.TANH R53, R53 ;  /* 0x0000003500357308 */ /* 0x000ea20000002400 */
[----:B------:R-:W-:Y:S02]  /*34a0*/  FMUL.FTZ R4, R4, c[0x0][0x320] ;  /* 0x0000c80004047a20 */ /* 0x000fe40000410000 */
[----:B-1----:R-:W-:-:S05]  /*34b0*/  FMUL.FTZ R2, R75, c[0x0][0x320] ;  /* 0x0000c8004b027a20 */ /* 0x002fca0000410000 */
[----:B------:R-:W1:Y:S08]  /*34c0*/  MUFU.TANH R30, R20 ;  /* 0x00000014001e7308 */ /* 0x000e700000002400 */
[----:B------:R5:W1:Y:S08]  /*34d0*/  MUFU.TANH R75, R2 ;  /* 0x00000002004b7308 */ /* 0x000a700000002400 */
[----:B------:R-:W1:Y:S01]  /*34e0*/  MUFU.TANH R31, R23 ;  /* 0x00000017001f7308 */ /* 0x000e620000002400 */
[----:B-----5:R-:W-:-:S07]  /*34f0*/  FMUL.FTZ R2, R76, c[0x0][0x320] ;  /* 0x0000c8004c027a20 */ /* 0x020fce0000410000 */
        /* <DEDUP_REMOVED lines=16> */
[----:B------:R5:W1:Y:S08]  /*3600*/  MUFU.TANH R22, R4 ;  /* 0x0000000400167308 */ /* 0x000a700000002400 */
[----:B------:R1:W1:Y:S01]  /*3610*/  MUFU.TANH R44, R2 ;  /* 0x00000002002c7308 */ /* 0x0002620000002400 */
[----:B-----5:R-:W-:Y:S01]  /*3620*/  LOP3.LUT R4, R152, R147, RZ, 0xfc, !PT ;  /* 0x0000009398047212 */ /* 0x020fe200078efcff */
[----:B-1----:R-:W-:-:S06]  /*3630*/  FMUL.FTZ R2, R71, c[0x0][0x320] ;  /* 0x0000c80047027a20 */ /* 0x002fcc0000410000 */
[----:B------:R1:W1:Y:S02]  /*3640*/  MUFU.TANH R40, R2 ;  /* 0x0000000200287308 */ /* 0x0002640000002400 */
[----:B-1----:R-:W-:-:S06]  /*3650*/  FMUL.FTZ R2, R55, c[0x0][0x320] ;  /* 0x0000c80037027a20 */ /* 0x002fcc0000410000 */
[----:B------:R1:W1:Y:S01]  /*3660*/  MUFU.TANH R36, R2 ;  /* 0x0000000200247308 */ /* 0x0002620000002400 */
[----:B------:R-:W-:Y:S06]  /*3670*/  BAR.SYNC.DEFER_BLOCKING 0x0 ;  /* 0x0000000000007b1d */ /* 0x000fec0000010000 */
[----:B------:R-:W-:Y:S05]  /*3680*/  @!P1 BRA `(.L_x_110) ;  /* 0x0000024000009947 */ /* 0x000fea0003800000 */
[----:B--234-:R-:W-:-:S04]  /*3690*/  UIADD3 UR5, UR21, -0x2, URZ ;  /* 0xfffffffe15057890 */ /* 0x01cfc8000fffe03f */
[----:B------:R-:W-:Y:S02]  /*36a0*/  USHF.R.S32.HI UR4, URZ, 0x1f, UR5 ;  /* 0x0000001f3f047899 */ /* 0x000fe40008011405 */
[----:B------:R-:W-:Y:S01]  /*36b0*/  UIMAD UR22, UR22, UR5, URZ ;  /* 0x00000005161672a4 */ /* 0x000fe2000f8e023f */
[----:B------:R-:W-:Y:S01]  /*36c0*/  IMAD.WIDE.U32 R8, R153, UR5, R156 ;  /* 0x0000000599087c25 */ /* 0x000fe2000f8e009c */
[----:B------:R-:W-:Y:S02]  /*36d0*/  USHF.L.U32 UR5, UR6, 0x5, URZ ;  /* 0x0000000506057899 */ /* 0x000fe4000800063f */
[----:B------:R-:W-:Y:S02]  /*36e0*/  UIMAD UR4, UR4, UR23, UR22 ;  /* 0x00000017040472a4 */ /* 0x000fe4000f8e0216 */
[----:B------:R-:W-:Y:S01]  /*36f0*/  LEA R6, P1, R8, c[0x0][0x1c8], 0x1 ;  /* 0x0000720008067a11 */ /* 0x000fe200078208ff */
[----:B------:R-:W-:Y:S01]  /*3700*/  USHF.L.U64.HI UR6, UR6, 0x5, UR7 ;  /* 0x0000000506067899 */ /* 0x000fe20008010207 */
[----:B------:R-:W-:Y:S01]  /*3710*/  IMAD.U32 R14, RZ, RZ, UR5 ;  /* 0x00000005ff0e7e24 */ /* 0x000fe2000f8e00ff */
[----:B------:R-:W-:Y:S01]  /*3720*/  UIADD3 UR7, UP0, UR12, 0x80, URZ ;  /* 0x000000800c077890 */ /* 0x000fe2000ff1e03f */
[----:B-1----:R-:W-:-:S03]  /*3730*/  IADD3 R2, R9, UR4, RZ ;  /* 0x0000000409027c10 */ /* 0x002fc6000fffe0ff */
[----:B------:R-:W-:Y:S01]  /*3740*/  UIADD3.X UR4, URZ, UR9, URZ, UP0, !UPT ;  /* 0x000000093f047290 */ /* 0x000fe200087fe43f */
[----:B------:R-:W-:Y:S02]  /*3750*/  LEA.HI.X R7, R8, c[0x0][0x1cc], R2, 0x1, P1 ;  /* 0x0000730008077a11 */ /* 0x000fe400008f0c02 */
[----:B------:R-:W-:Y:S02]  /*3760*/  IADD3 R8, P4, R6, UR5, RZ ;  /* 0x0000000506087c10 */ /* 0x000fe4000ff9e0ff */
[----:B------:R-:W-:Y:S01]  /*3770*/  IADD3 R14, P2, P1, R14, 0x80, R6 ;  /* 0x000000800e0e7810 */ /* 0x000fe2000795e006 */
[----:B------:R-:W-:Y:S01]  /*3780*/  @!PT LDS RZ, [RZ] ;  /* 0x00000000fffff984 */ /* 0x000fe20000000800 */
[----:B------:R-:W-:Y:S01]  /*3790*/  @!PT LDS RZ, [RZ] ;  /* 0x00000000fffff984 */ /* 0x000fe20000000800 */
[----:B------:R-:W-:Y:S01]  /*37a0*/  @!PT LDS RZ, [RZ] ;  /* 0x00000000fffff984 */ /* 0x000fe20000000800 */
[----:B------:R1:W-:Y:S01]  /*37b0*/  LDGSTS.E.BYPASS.LTC128B.128 [R244+0x4100], [R6.64], !P3 ;  /* 0x0410000006f47fae */ /* 0x0003e2000d901d52 */
[----:B------:R-:W-:Y:S02]  /*37c0*/  IADD3.X R9, R7, UR6, RZ, P4, !PT ;  /* 0x0000000607097c10 */ /* 0x000fe4000a7fe4ff */
[----:B------:R-:W-:Y:S01]  /*37d0*/  IADD3.X R15, RZ, UR6, R7, P2, P1 ;  /* 0x00000006ff0f7c10 */ /* 0x000fe200097e2407 */
[----:B------:R1:W-:Y:S01]  /*37e0*/  LDGSTS.E.BYPASS.LTC128B.128 [R244+0x6100], [R6.64+0x80], !P0 ;  /* 0x0610008006f47fae */ /* 0x0003e2000c101d52 */
[----:B------:R-:W-:-:S03]  /*37f0*/  IADD3 R12, P4, R8, UR7, RZ ;  /* 0x00000007080c7c10 */ /* 0x000fc6000ff9e0ff */
[----:B------:R2:W-:Y:S01]  /*3800*/  LDGSTS.E.BYPASS.LTC128B.128 [R244+0x4900], [R8.64], !P3 ;  /* 0x0490000008f47fae */ /* 0x0005e2000d901d52 */
[----:B------:R-:W-:-:S03]  /*3810*/  IADD3.X R13, R9, UR4, RZ, P4, !PT ;  /* 0x00000004090d7c10 */ /* 0x000fc6000a7fe4ff */
[----:B------:R3:W-:Y:S01]  /*3820*/  LDGSTS.E.BYPASS.LTC128B.128 [R244+0x6900], [R14.64], !P0 ;  /* 0x069000000ef47fae */ /* 0x0007e2000c101d52 */
[----:B-1----:R-:W-:-:S04]  /*3830*/  IADD3 R6, P5, R8, UR5, RZ ;  /* 0x0000000508067c10 */ /* 0x002fc8000ffbe0ff */
[C---:B------:R-:W-:Y:S02]  /*3840*/  IADD3 R10, P2, R6.reuse, UR5, RZ ;  /* 0x00000005060a7c10 */ /* 0x040fe4000ff5e0ff */
[----:B------:R-:W-:Y:S02]  /*3850*/  IADD3.X R7, R9, UR6, RZ, P5, !PT ;  /* 0x0000000609077c10 */ /* 0x000fe4000affe4ff */
[----:B--2---:R-:W-:Y:S02]  /*3860*/  IADD3 R8, P1, R6, UR7, RZ ;  /* 0x0000000706087c10 */ /* 0x004fe4000ff3e0ff */
[C---:B------:R-:W-:Y:S01]  /*3870*/  IADD3.X R11, R7.reuse, UR6, RZ, P2, !PT ;  /* 0x00000006070b7c10 */ /* 0x040fe200097fe4ff */
[----:B------:R3:W-:Y:S01]  /*3880*/  LDGSTS.E.BYPASS.LTC128B.128 [R244+0x5100], [R6.64], !P3 ;  /* 0x0510000006f47fae */ /* 0x0007e2000d901d52 */
[----:B------:R-:W-:-:S03]  /*3890*/  IADD3.X R9, R7, UR4, RZ, P1, !PT ;  /* 0x0000000407097c10 */ /* 0x000fc60008ffe4ff */
[----:B------:R3:W-:Y:S04]  /*38a0*/  LDGSTS.E.BYPASS.LTC128B.128 [R244+0x7100], [R12.64], !P0 ;  /* 0x071000000cf47fae */ /* 0x0007e8000c101d52 */
[----:B------:R3:W-:Y:S04]  /*38b0*/  LDGSTS.E.BYPASS.LTC128B.128 [R244+0x5900], [R10.64], !P3 ;  /* 0x059000000af47fae */ /* 0x0007e8000d901d52 */
[----:B------:R3:W-:Y:S02]  /*38c0*/  LDGSTS.E.BYPASS.LTC128B.128 [R244+0x7900], [R8.64], !P0 ;  /* 0x0790000008f47fae */ /* 0x0007e4000c101d52 */
.L_x_110:
[----:B-1234-:R-:W-:Y:S01]  /*38d0*/  LOP3.LUT R2, R154, 0xffffffe0, RZ, 0xc0, !PT ;  /* 0xffffffe09a027812 */ /* 0x01efe200078ec0ff */
[----:B------:R-:W-:Y:S01]  /*38e0*/  IMAD.U32 R5, RZ, RZ, UR17 ;  /* 0x00000011ff057e24 */ /* 0x000fe2000f8e00ff */
[----:B------:R-:W-:Y:S01]  /*38f0*/  STL [R1+0x80], R244 ;  /* 0x000080f401007387 */ /* 0x000fe20000100800 */
[----:B------:R-:W-:-:S02]  /*3900*/  IMAD.SHL.U32 R225, R4, 0x2, RZ ;  /* 0x0000000204e17824 */ /* 0x000fc400078e00ff */
[----:B------:R-:W-:Y:S01]  /*3910*/  IMAD.IADD R2, R188, 0x1, -R2 ;  /* 0x00000001bc027824 */ /* 0x000fe200078e0a02 */
[----:B------:R-:W-:Y:S01]  /*3920*/  STL [R1+0x7c], R243 ;  /* 0x00007cf301007387 */ /* 0x000fe20000100800 */
[----:B------:R-:W-:Y:S01]  /*3930*/  IMAD R226, R3, 0x2, R225 ;  /* 0x0000000203e27824 */ /* 0x000fe200078e02e1 */
[C---:B------:R-:W-:Y:S02]  /*3940*/  LEA R228, R0.reuse, R225, 0x1 ;  /* 0x000000e100e47211 */ /* 0x040fe400078e08ff */
[----:B------:R-:W-:Y:S01]  /*3950*/  SHF.R.S32.HI R8, RZ, 0x1f, R2 ;  /* 0x0000001fff087819 */ /* 0x000fe20000011402 */
[----:B------:R-:W-:Y:S01]  /*3960*/  STL [R1+0x78], R242 ;  /* 0x000078f201007387 */ /* 0x000fe20000100800 */
[----:B------:R-:W-:Y:S02]  /*3970*/  IMAD R227, R0, 0x2, R226 ;  /* 0x0000000200e37824 */ /* 0x000fe400078e02e2 */
[----:B------:R-:W-:Y:S01]  /*3980*/  LEA.HI R8, R8, R2, RZ, 0x2 ;  /* 0x0000000208087211 */ /* 0x000fe200078f10ff */
[----:B------:R-:W-:Y:S03]  /*3990*/  STL [R1+0x74], R241 ;  /* 0x000074f101007387 */ /* 0x000fe60000100800 */
[----:B------:R-:W-:Y:S01]  /*39a0*/  LOP3.LUT R8, R8, 0x7ffffffc, RZ, 0xc0, !PT ;  /* 0x7ffffffc08087812 */ /* 0x000fe200078ec0ff */
[----:B------:R-:W-:Y:S03]  /*39b0*/  STL [R1+0x70], R240 ;  /* 0x000070f001007387 */ /* 0x000fe60000100800 */
[----:B------:R-:W-:Y:S01]  /*39c0*/  IADD3 R8, R2, -R8, RZ ;  /* 0x8000000802087210 */ /* 0x000fe20007ffe0ff */
[----:B------:R-:W-:Y:S04]  /*39d0*/  STL [R1+0x6c], R239 ;  /* 0x00006cef01007387 */ /* 0x000fe80000100800 */
[----:B------:R-:W-:Y:S01]  /*39e0*/  IMAD R8, R8, -0x2, R5 ;  /* 0xfffffffe08087824 */ /* 0x000fe200078e0205 */
[----:B------:R-:W-:Y:S04]  /*39f0*/  STL [R1+0x68], R238 ;  /* 0x000068ee01007387 */ /* 0x000fe80000100800 */
[C---:B------:R-:W-:Y:S01]  /*3a00*/  ISETP.GT.AND P1, PT, R8.reuse, RZ, PT ;  /* 0x000000ff0800720c */ /* 0x040fe20003f24270 */
[----:B------:R-:W-:Y:S01]  /*3a10*/  STL [R1+0x64], R237 ;  /* 0x000064ed01007387 */ /* 0x000fe20000100800 */
[----:B------:R-:W-:-:S02]  /*3a20*/  ISETP.GT.AND P6, PT, R8, 0x1, PT ;  /* 0x000000010800780c */ /* 0x000fc40003fc4270 */
[----:B------:R-:W-:Y:S01]  /*3a30*/  ISETP.GT.AND P5, PT, R8, 0x8, PT ;  /* 0x000000080800780c */ /* 0x000fe20003fa4270 */
[----:B------:R-:W-:Y:S01]  /*3a40*/  STL [R1+0x60], R236 ;  /* 0x000060ec01007387 */ /* 0x000fe20000100800 */
[----:B------:R-:W-:Y:S02]  /*3a50*/  FSEL R6, R142, -INF , P1 ;  /* 0xff8000008e067808 */ /* 0x000fe40000800000 */
[----:B------:R-:W-:Y:S01]  /*3a60*/  FSEL R7, R141, -INF , P6 ;  /* 0xff8000008d077808 */ /* 0x000fe20003000000 */
[----:B------:R-:W-:Y:S01]  /*3a70*/  STL [R1+0x5c], R235 ;  /* 0x00005ceb01007387 */ /* 0x000fe20000100800 */
[----:B------:R-:W-:Y:S02]  /*3a80*/  ISETP.GT.AND P4, PT, R8, 0x9, PT ;  /* 0x000000090800780c */ /* 0x000fe40003f84270 */
[----:B------:R-:W-:Y:S01]  /*3a90*/  FSEL R9, R106, -INF , P5 ;  /* 0xff8000006a097808 */ /* 0x000fe20002800000 */
[----:B------:R-:W-:Y:S01]  /*3aa0*/  STL [R1+0x58], R234 ;  /* 0x000058ea01007387 */ /* 0x000fe20000100800 */
[----:B------:R-:W-:-:S02]  /*3ab0*/  FMNMX.FTZ R135, R6, R7, !PT ;  /* 0x0000000706877209 */ /* 0x000fc40007810000 */
[----:B------:R-:W-:Y:S01]  /*3ac0*/  ISETP.GT.AND P2, PT, R8, 0x10, PT ;  /* 0x000000100800780c */ /* 0x000fe20003f44270 */
[----:B------:R-:W-:Y:S01]  /*3ad0*/  STL [R1+0x54], R233 ;  /* 0x000054e901007387 */ /* 0x000fe20000100800 */
[----:B------:R-:W-:Y:S02]  /*3ae0*/  FSEL R10, R105, -INF , P4 ;  /* 0xff800000690a7808 */ /* 0x000fe40002000000 */
[----:B------:R-:W-:Y:S01]  /*3af0*/  FMNMX.FTZ R135, R9, R135, !PT ;  /* 0x0000008709877209 */ /* 0x000fe20007810000 */
[----:B------:R-:W-:Y:S01]  /*3b00*/  STL [R1+0x50], R232 ;  /* 0x000050e801007387 */ /* 0x000fe20000100800 */
[----:B------:R-:W-:Y:S02]  /*3b10*/  FSEL R11, R108, -INF , P1 ;  /* 0xff8000006c0b7808 */ /* 0x000fe40000800000 */
[----:B------:R-:W-:Y:S01]  /*3b20*/  FSEL R119, R144, -INF , P1 ;  /* 0xff80000090777808 */ /* 0x000fe20000800000 */
[----:B------:R1:W-:Y:S01]  /*3b30*/  STL [R1+0x4c], R231 ;  /* 0x00004ce701007387 */ /* 0x0003e20000100800 */
[----:B------:R-:W-:-:S02]  /*3b40*/  FSEL R108, R146, -INF , P1 ;  /* 0xff800000926c7808 */ /* 0x000fc40000800000 */
[----:B------:R-:W-:Y:S01]  /*3b50*/  ISETP.GT.AND P1, PT, R8, 0x11, PT ;  /* 0x000000110800780c */ /* 0x000fe20003f24270 */
[----:B------:R2:W-:Y:S01]  /*3b60*/  STL [R1+0x48], R230 ;  /* 0x000048e601007387 */ /* 0x0005e20000100800 */
[----:B------:R-:W-:Y:S02]  /*3b70*/  FSEL R17, R94, -INF , P2 ;  /* 0xff8000005e117808 */ /* 0x000fe40001000000 */
[----:B------:R-:W-:Y:S01]  /*3b80*/  FMNMX.FTZ R135, R10, R135, !PT ;  /* 0x000000870a877209 */ /* 0x000fe20007810000 */
[----:B------:R3:W-:Y:S01]  /*3b90*/  STL [R1+0x44], R229 ;  /* 0x000044e501007387 */ /* 0x0007e20000100800 */
[----:B------:R-:W-:Y:S02]  /*3ba0*/  FSEL R14, R109, -INF , P6 ;  /* 0xff8000006d0e7808 */ /* 0x000fe40003000000 */
[----:B------:R-:W-:Y:S01]  /*3bb0*/  FSEL R121, R143, -INF , P6 ;  /* 0xff8000008f797808 */ /* 0x000fe20003000000 */
[----:B------:R4:W-:Y:S01]  /*3bc0*/  STL [R1+0x40], R224 ;  /* 0x000040e001007387 */ /* 0x0009e20000100800 */
[----:B------:R-:W-:-:S02]  /*3bd0*/  FSEL R109, R145, -INF , P6 ;  /* 0xff800000916d7808 */ /* 0x000fc40003000000 */
[----:B------:R-:W-:Y:S01]  /*3be0*/  ISETP.GT.AND P6, PT, R8, 0x18, PT ;  /* 0x000000180800780c */ /* 0x000fe20003fc4270 */
[----:B------:R-:W-:Y:S01]  /*3bf0*/  LDSM.16.MT88.4 R48, [R226+0x100] ;  /* 0x00010000e230783b */ /* 0x000fe20000004200 */
[----:B------:R-:W-:Y:S02]  /*3c00*/  FSEL R18, R93, -INF , P1 ;  /* 0xff8000005d127808 */ /* 0x000fe40000800000 */
[----:B------:R-:W-:Y:S01]  /*3c10*/  FMNMX.FTZ R135, R17, R135, !PT ;  /* 0x0000008711877209 */ /* 0x000fe20007810000 */
[----:B------:R-:W-:Y:S01]  /*3c20*/  LDSM.16.MT88.4 R100, [R226+0x2100] ;  /* 0x00210000e264783b */ /* 0x000fe20000004200 */
[----:B------:R-:W-:Y:S02]  /*3c30*/  FSEL R122, R110, -INF , P5 ;  /* 0xff8000006e7a7808 */ /* 0x000fe40002800000 */
[----:B------:R-:W-:Y:S01]  /*3c40*/  FSEL R15, R104, -INF , P5 ;  /* 0xff800000680f7808 */ /* 0x000fe20002800000 */
[----:B------:R-:W-:Y:S01]  /*3c50*/  LDSM.16.MT88.4 R128, [R227+0x2100] ;  /* 0x00210000e380783b */ /* 0x000fe20000004200 */
        /* <DEDUP_REMOVED lines=14> */
[----:B------:R-:W0:Y:S01]  /*3d40*/  LDGDEPBAR ;  /* 0x00000000000079af */ /* 0x000e220000000000 */
[----:B------:R-:W-:Y:S02]  /*3d50*/  FSEL R23, R90, -INF , P2 ;  /* 0xff8000005a177808 */ /* 0x000fe40001000000 */
[----:B------:R-:W-:Y:S02]  /*3d60*/  FSEL R132, R96, -INF , P2 ;  /* 0xff80000060847808 */ /* 0x000fe40001000000 */
[----:B------:R-:W-:-:S02]  /*3d70*/  FSEL R116, R99, -INF , P2 ;  /* 0xff80000063747808 */ /* 0x000fc40001000000 */
[----:B------:R-:W-:Y:S02]  /*3d80*/  ISETP.GT.AND P2, PT, R8, 0x21, PT ;  /* 0x000000210800780c */ /* 0x000fe40003f44270 */
[----:B------:R-:W-:Y:S02]  /*3d90*/  FSEL R181, R74, -INF , P4 ;  /* 0xff8000004ab57808 */ /* 0x000fe40002000000 */
[----:B------:R-:W-:Y:S02]  /*3da0*/  FMNMX.FTZ R135, R20, R135, !PT ;  /* 0x0000008714877209 */ /* 0x000fe40007810000 */
[----:B------:R-:W-:Y:S02]  /*3db0*/  FSEL R24, R89, -INF , P1 ;  /* 0xff80000059187808 */ /* 0x000fe40000800000 */
[----:B------:R-:W-:Y:S02]  /*3dc0*/  FSEL R133, R95, -INF , P1 ;  /* 0xff8000005f857808 */ /* 0x000fe40000800000 */
[----:B------:R-:W-:-:S02]  /*3dd0*/  FSEL R117, R97, -INF , P1 ;  /* 0xff80000061757808 */ /* 0x000fc40000800000 */
[----:B------:R-:W-:Y:S01]  /*3de0*/  ISETP.GT.AND P1, PT, R8, 0x28, PT ;  /* 0x000000280800780c */ /* 0x000fe20003f24270 */
[----:B------:R-:W-:Y:S01]  /*3df0*/  LDSM.16.MT88.4 R96, [R225+0x2100] ;  /* 0x00210000e160783b */ /* 0x000fe20000004200 */
[----:B------:R-:W-:Y:S02]  /*3e00*/  FSEL R180, R73, -INF , P2 ;  /* 0xff80000049b47808 */ /* 0x000fe40001000000 */
[----:B------:R-:W-:Y:S02]  /*3e10*/  FMNMX.FTZ R135, R181, R135, !PT ;  /* 0x00000087b5877209 */ /* 0x000fe40007810000 */
[----:B------:R-:W-:Y:S02]  /*3e20*/  FSEL R186, R72, -INF , P4 ;  /* 0xff80000048ba7808 */ /* 0x000fe40002000000 */
[----:B------:R-:W-:Y:S02]  /*3e30*/  FSEL R179, R80, -INF , P4 ;  /* 0xff80000050b37808 */ /* 0x000fe40002000000 */
[----:B------:R-:W-:-:S02]  /*3e40*/  FSEL R177, R84, -INF , P4 ;  /* 0xff80000054b17808 */ /* 0x000fc40002000000 */
[----:B------:R-:W-:Y:S02]  /*3e50*/  FSEL R182, R68, -INF , P1 ;  /* 0xff80000044b67808 */ /* 0x000fe40000800000 */
[----:B------:R-:W-:Y:S02]  /*3e60*/  ISETP.GT.AND P4, PT, R8, 0x29, PT ;  /* 0x000000290800780c */ /* 0x000fe40003f84270 */
        /* <DEDUP_REMOVED lines=10> */
[----:B------:R-:W-:Y:S01]  /*3f10*/  FSEL R118, R92, -INF , P5 ;  /* 0xff8000005c767808 */ /* 0x000fe20002800000 */
[----:B------:R-:W-:Y:S01]  /*3f20*/  LDSM.16.MT88.4 R84, [R228+0x100] ;  /* 0x00010000e454783b */ /* 0x000fe20000004200 */
[----:B------:R-:W-:-:S02]  /*3f30*/  ISETP.GT.AND P5, PT, R8, 0x31, PT ;  /* 0x000000310800780c */ /* 0x000fc40003fa4270 */
[----:B-1----:R-:W-:Y:S01]  /*3f40*/  FSEL R231, R30, -INF , P6 ;  /* 0xff8000001ee77808 */ /* 0x002fe20003000000 */
[----:B------:R-:W-:Y:S01]  /*3f50*/  LDSM.16.MT88.4 R92, [R227+0x2900] ;  /* 0x00290000e35c783b */ /* 0x000fe20000004200 */
[----:B------:R-:W-:Y:S02]  /*3f60*/  FMNMX.FTZ R135, R183, R135, !PT ;  /* 0x00000087b7877209 */ /* 0x000fe40007810000 */
[----:B------:R-:W-:Y:S01]  /*3f70*/  ISETP.GT.AND P4, PT, R8, 0x38, PT ;  /* 0x000000380800780c */ /* 0x000fe20003f84270 */
[----:B------:R-:W-:Y:S01]  /*3f80*/  STL [R1+0x84], R231 ;  /* 0x000084e701007387 */ /* 0x000fe20000100800 */
[----:B------:R-:W-:Y:S02]  /*3f90*/  FSEL R209, R29, -INF , P5 ;  /* 0xff8000001dd17808 */ /* 0x000fe40002800000 */
[----:B------:R-:W-:Y:S02]  /*3fa0*/  FMNMX.FTZ R135, R231, R135, !PT ;  /* 0x00000087e7877209 */ /* 0x000fe40007810000 */
[----:B------:R-:W-:-:S02]  /*3fb0*/  FSEL R185, R45, -INF , P2 ;  /* 0xff8000002db97808 */ /* 0x000fc40001000000 */
[----:B------:R-:W-:Y:S02]  /*3fc0*/  FSEL R178, R75, -INF , P2 ;  /* 0xff8000004bb27808 */ /* 0x000fe40001000000 */
[----:B------:R-:W-:Y:S01]  /*3fd0*/  FSEL R170, R82, -INF , P2 ;  /* 0xff80000052aa7808 */ /* 0x000fe20001000000 */
[----:B------:R-:W-:Y:S01]  /*3fe0*/  LDSM.16.MT88.4 R72, [R226+0x900] ;  /* 0x00090000e248783b */ /* 0x000fe20000004200 */
[----:B------:R-:W-:Y:S02]  /*3ff0*/  ISETP.GT.AND P2, PT, R8, 0x39, PT ;  /* 0x000000390800780c */ /* 0x000fe40003f44270 */
[----:B--2---:R-:W-:Y:S02]  /*4000*/  FSEL R230, R22, -INF , P4 ;  /* 0xff80000016e67808 */ /* 0x004fe40002000000 */
[----:B------:R-:W-:Y:S02]  /*4010*/  FMNMX.FTZ R135, R209, R135, !PT ;  /* 0x00000087d1877209 */ /* 0x000fe40007810000 */
[----:B------:R-:W-:Y:S01]  /*4020*/  FSEL R208, R21, -INF , P2 ;  /* 0xff80000015d07808 */ /* 0x000fe20001000000 */
[----:B------:R-:W-:Y:S01]  /*4030*/  STL [R1+0x88], R230 ;  /* 0x000088e601007387 */ /* 0x000fe20000100800 */
[----:B------:R-:W-:-:S02]  /*4040*/  FMNMX.FTZ R135, R230, R135, !PT ;  /* 0x00000087e6877209 */ /* 0x000fc40007810000 */
[----:B------:R-:W-:Y:S02]  /*4050*/  FSEL R184, R70, -INF , P1 ;  /* 0xff80000046b87808 */ /* 0x000fe40000800000 */
[----:B------:R-:W-:Y:S01]  /*4060*/  FMNMX.FTZ R135, R208, R135, !PT ;  /* 0x00000087d0877209 */ /* 0x000fe20007810000 */
[----:B------:R-:W-:Y:S01]  /*4070*/  LDSM.16.MT88.4 R68, [R228+0x900] ;  /* 0x00090000e444783b */ /* 0x000fe20000004200 */
[----:B------:R-:W-:Y:S02]  /*4080*/  FSEL R171, R66, -INF , P1 ;  /* 0xff80000042ab7808 */ /* 0x000fe40000800000 */
[----:B------:R-:W-:Y:S01]  /*4090*/  FSEL R169, R44, -INF , P1 ;  /* 0xff8000002ca97808 */ /* 0x000fe20000800000 */
[----:B------:R-:W1:Y:S01]  /*40a0*/  SHFL.BFLY PT, R2, R135, 0x2, 0x1f ;  /* 0x0c401f0087027f89 */ /* 0x000e6200000e0000 */
[----:B---3--:R-:W-:Y:S02]  /*40b0*/  FSEL R229, R32, -INF , P6 ;  /* 0xff80000020e57808 */ /* 0x008fe40003000000 */
[----:B------:R-:W-:Y:S01]  /*40c0*/  FSEL R252, R31, -INF , P5 ;  /* 0xff8000001ffc7808 */ /* 0x000fe20002800000 */
[----:B------:R-:W-:Y:S01]  /*40d0*/  LDSM.16.MT88.4 R44, [R225+0x100] ;  /* 0x00010000e12c783b */ /* 0x000fe20000004200 */
[----:B----4-:R-:W-:-:S02]  /*40e0*/  FSEL R224, R28, -INF , P4 ;  /* 0xff8000001ce07808 */ /* 0x010fc40002000000 */
[----:B------:R-:W-:Y:S02]  /*40f0*/  FSEL R210, R27, -INF , P2 ;  /* 0xff8000001bd27808 */ /* 0x000fe40001000000 */
[----:B------:R-:W-:Y:S02]  /*4100*/  FMNMX.FTZ R0, R108, R109, !PT ;  /* 0x0000006d6c007209 */ /* 0x000fe40007810000 */
[----:B------:R-:W-:Y:S02]  /*4110*/  FSEL R214, R52, -INF , P6 ;  /* 0xff80000034d67808 */ /* 0x000fe40003000000 */
[----:B------:R-:W-:Y:S02]  /*4120*/  FMNMX.FTZ R0, R110, R0, !PT ;  /* 0x000000006e007209 */ /* 0x000fe40007810000 */
[----:B------:R-:W-:Y:S02]  /*4130*/  FSEL R207, R53, -INF , P5 ;  /* 0xff80000035cf7808 */ /* 0x000fe40002800000 */
[----:B------:R-:W-:-:S02]  /*4140*/  FMNMX.FTZ R0, R111, R0, !PT ;  /* 0x000000006f007209 */ /* 0x000fc40007810000 */
[----:B------:R-:W-:Y:S02]  /*4150*/  FSEL R206, R33, -INF , P4 ;  /* 0xff80000021ce7808 */ /* 0x000fe40002000000 */
[----:B------:R-:W-:Y:S02]  /*4160*/  FMNMX.FTZ R0, R116, R0, !PT ;  /* 0x0000000074007209 */ /* 0x000fe40007810000 */
[----:B------:R-:W-:Y:S02]  /*4170*/  FSEL R205, R34, -INF , P2 ;  /* 0xff80000022cd7808 */ /* 0x000fe40001000000 */
[----:B-1----:R-:W-:Y:S02]  /*4180*/  FMNMX.FTZ R135, R135, R2, !PT ;  /* 0x0000000287877209 */ /* 0x002fe40007810000 */
[----:B------:R-:W-:Y:S02]  /*4190*/  FMNMX.FTZ R0, R117, R0, !PT ;  /* 0x0000000075007209 */ /* 0x000fe40007810000 */
[----:B------:R-:W-:Y:S01]  /*41a0*/  FSEL R195, R37, -INF , P6 ;  /* 0xff80000025c37808 */ /* 0x000fe20003000000 */
[----:B------:R-:W1:Y:S01]  /*41b0*/  SHFL.BFLY PT, R2, R135, 0x1, 0x1f ;  /* 0x0c201f0087027f89 */ /* 0x000e6200000e0000 */
[----:B------:R-:W-:-:S02]  /*41c0*/  FMNMX.FTZ R0, R120, R0, !PT ;  /* 0x0000000078007209 */ /* 0x000fc40007810000 */
[----:B------:R-:W-:Y:S02]  /*41d0*/  FSEL R194, R36, -INF , P5 ;  /* 0xff80000024c27808 */ /* 0x000fe40002800000 */
[----:B------:R-:W-:Y:S02]  /*41e0*/  FMNMX.FTZ R0, R118, R0, !PT ;  /* 0x0000000076007209 */ /* 0x000fe40007810000 */
[----:B------:R-:W-:Y:S02]  /*41f0*/  FSEL R193, R35, -INF , P4 ;  /* 0xff80000023c17808 */ /* 0x000fe40002000000 */
[----:B------:R-:W-:Y:S02]  /*4200*/  FMNMX.FTZ R0, R177, R0, !PT ;  /* 0x00000000b1007209 */ /* 0x000fe40007810000 */
[----:B------:R-:W-:Y:S02]  /*4210*/  FSEL R187, R54, -INF , P2 ;  /* 0xff80000036bb7808 */ /* 0x000fe40001000000 */
[----:B------:R-:W-:Y:S01]  /*4220*/  FMNMX.FTZ R0, R170, R0, !PT ;  /* 0x00000000aa007209 */ /* 0x000fe20007810000 */
[----:B------:R-:W-:Y:S03]  /*4230*/  LDSM.16.MT88.4 R52, [R228+0x2900] ;  /* 0x00290000e434783b */ /* 0x000fe60000004200 */
[----:B------:R-:W-:-:S02]  /*4240*/  FMNMX.FTZ R0, R169, R0, !PT ;  /* 0x00000000a9007209 */ /* 0x000fc40007810000 */
[----:B-1----:R-:W-:Y:S02]  /*4250*/  FMNMX.FTZ R135, R135, R2, !PT ;  /* 0x0000000287877209 */ /* 0x002fe40007810000 */
[----:B------:R-:W-:Y:S02]  /*4260*/  FMNMX.FTZ R2, R11, R14, !PT ;  /* 0x0000000e0b027209 */ /* 0x000fe40007810000 */
[C---:B------:R-:W-:Y:S01]  /*4270*/  FSETP.NEU.FTZ.AND P1, PT, R135.reuse, -INF , PT ;  /* 0xff8000008700780b */ /* 0x040fe20003f3d000 */
[----:B------:R-:W-:Y:S01]  /*4280*/  FMUL.FTZ R13, R135, c[0x0][0x2d0] ;  /* 0x0000b400870d7a20 */ /* 0x000fe20000410000 */
[----:B------:R-:W-:Y:S01]  /*4290*/  FMNMX.FTZ R2, R15, R2, !PT ;  /* 0x000000020f027209 */ /* 0x000fe20007810000 */
[----:B------:R-:W-:Y:S03]  /*42a0*/  STL [R1+0x8c], R135 ;  /* 0x00008c8701007387 */ /* 0x000fe60000100800 */
[----:B------:R-:W-:Y:S01]  /*42b0*/  FMNMX.FTZ R2, R16, R2, !PT ;  /* 0x0000000210027209 */ /* 0x000fe20007810000 */
[----:B------:R-:W-:Y:S01]  /*42c0*/  STL [R1+0x90], R229 ;  /* 0x000090e501007387 */ /* 0x000fe20000100800 */
[----:B------:R-:W-:-:S02]  /*42d0*/  FSEL R13, R13, RZ, P1 ;  /* 0x000000ff0d0d7208 */ /* 0x000fc40000800000 */
[----:B------:R-:W-:Y:S02]  /*42e0*/  FMNMX.FTZ R2, R23, R2, !PT ;  /* 0x0000000217027209 */ /* 0x000fe40007810000 */
[----:B------:R-:W-:Y:S02]  /*42f0*/  ISETP.GT.AND P1, PT, R8, 0x29, PT ;  /* 0x000000290800780c */ /* 0x000fe40003f24270 */
[----:B------:R-:W-:Y:S02]  /*4300*/  FMNMX.FTZ R2, R24, R2, !PT ;  /* 0x0000000218027209 */ /* 0x000fe40007810000 */
[----:B------:R-:W-:Y:S02]  /*4310*/  FSEL R176, R40, -INF , P1 ;  /* 0xff80000028b07808 */ /* 0x000fe40000800000 */
[----:B------:R-:W-:-:S04]  /*4320*/  FMNMX.FTZ R2, R25, R2, !PT ;  /* 0x0000000219027209 */ /* 0x000fc80007810000 */
        /* <DEDUP_REMOVED lines=8> */
[----:B------:R-:W-:-:S05]  /*43b0*/  FMNMX.FTZ R2, R210, R2, !PT ;  /* 0x00000002d2027209 */ /* 0x000fca0007810000 */
[----:B------:R-:W1:Y:S02]  /*43c0*/  SHFL.BFLY PT, R5, R2, 0x2, 0x1f ;  /* 0x0c401f0002057f89 */ /* 0x000e6400000e0000 */
[----:B-1----:R-:W-:-:S05]  /*43d0*/  FMNMX.FTZ R2, R2, R5, !PT ;  /* 0x0000000502027209 */ /* 0x002fca0007810000 */
[----:B------:R-:W1:Y:S02]  /*43e0*/  SHFL.BFLY PT, R5, R2, 0x1, 0x1f ;  /* 0x0c201f0002057f89 */ /* 0x000e6400000e0000 */
[----:B-1----:R-:W-:Y:S01]  /*43f0*/  FMNMX.FTZ R2, R2, R5, !PT ;  /* 0x0000000502027209 */ /* 0x002fe20007810000 */
[----:B------:R-:W-:-:S03]  /*4400*/  FFMA.FTZ R5, R6, c[0x0][0x2d0], -R13 ;  /* 0x0000b40006057a23 */ /* 0x000fc6000001080d */
[C---:B------:R-:W-:Y:S01]  /*4410*/  FSETP.NEU.FTZ.AND P1, PT, R2.reuse, -INF , PT ;  /* 0xff8000000200780b */ /* 0x040fe20003f3d000 */
[----:B------:R-:W-:Y:S01]  /*4420*/  FMUL.FTZ R12, R2, c[0x0][0x2d0] ;  /* 0x0000b400020c7a20 */ /* 0x000fe20000410000 */
[----:B------:R1:W-:Y:S04]  /*4430*/  MUFU.EX2 R235, R5 ;  /* 0x0000000500eb7308 */ /* 0x0003e80000000800 */
[----:B------:R-:W-:Y:S02]  /*4440*/  FSEL R12, R12, RZ, P1 ;  /* 0x000000ff0c0c7208 */ /* 0x000fe40000800000 */
[----:B------:R-:W-:Y:S01]  /*4450*/  ISETP.GT.AND P1, PT, R8, 0x29, PT ;  /* 0x000000290800780c */ /* 0x000fe20003f24270 */
[----:B------:R-:W-:Y:S02]  /*4460*/  FFMA.FTZ R8, R17, c[0x0][0x2d0], -R13 ;  /* 0x0000b40011087a23 */ /* 0x000fe4000001080d */
[--C-:B------:R-:W-:Y:S01]  /*4470*/  FFMA.FTZ R3, R15, c[0x0][0x2d0], -R12.reuse ;  /* 0x0000b4000f037a23 */ /* 0x100fe2000001080c */
[----:B------:R-:W-:Y:S01]  /*4480*/  FSEL R168, R65, -INF , P1 ;  /* 0xff80000041a87808 */ /* 0x000fe20000800000 */
[----:B------:R-:W-:Y:S01]  /*4490*/  FFMA.FTZ R4, R11, c[0x0][0x2d0], -R12 ;  /* 0x0000b4000b047a23 */ /* 0x000fe2000001080c */
[----:B------:R2:W-:Y:S01]  /*44a0*/  MUFU.EX2 R244, R8 ;  /* 0x0000000800f47308 */ /* 0x0005e20000000800 */
[----:B------:R-:W-:-:S02]  /*44b0*/  FSEL R138, R67, -INF , P1 ;  /* 0xff800000438a7808 */ /* 0x000fc40000800000 */
[----:B------:R-:W-:Y:S01]  /*44c0*/  FMNMX.FTZ R0, R168, R0, !PT ;  /* 0x00000000a8007209 */ /* 0x000fe20007810000 */
[----:B-1----:R-:W-:Y:S01]  /*44d0*/  FFMA.FTZ R5, R7, c[0x0][0x2d0], -R13 ;  /* 0x0000b40007057a23 */ /* 0x002fe2000001080d */
[----:B------:R-:W-:Y:S02]  /*44e0*/  LDSM.16.MT88.4 R64, [R227+0x900] ;  /* 0x00090000e340783b */ /* 0x000fe40000004200 */
[----:B------:R-:W-:Y:S01]  /*44f0*/  FMNMX.FTZ R0, R214, R0, !PT ;  /* 0x00000000d6007209 */ /* 0x000fe20007810000 */
[----:B------:R1:W-:Y:S03]  /*4500*/  MUFU.EX2 R213, R3 ;  /* 0x0000000300d57308 */ /* 0x0003e60000000800 */
[----:B------:R-:W-:-:S04]  /*4510*/  FMNMX.FTZ R0, R207, R0, !PT ;  /* 0x00000000cf007209 */ /* 0x000fc80007810000 */
[----:B------:R-:W-:Y:S01]  /*4520*/  FMNMX.FTZ R0, R206, R0, !PT ;  /* 0x00000000ce007209 */ /* 0x000fe20007810000 */
[----:B------:R3:W-:Y:S01]  /*4530*/  MUFU.EX2 R238, R5 ;  /* 0x0000000500ee7308 */ /* 0x0007e20000000800 */
[----:B--2---:R-:W-:Y:S02]  /*4540*/  FFMA.FTZ R8, R18, c[0x0][0x2d0], -R13 ;  /* 0x0000b40012087a23 */ /* 0x004fe4000001080d */
[----:B------:R-:W-:Y:S01]  /*4550*/  FMNMX.FTZ R0, R205, R0, !PT ;  /* 0x00000000cd007209 */ /* 0x000fe20007810000 */
[----:B-1----:R-:W-:-:S04]  /*4560*/  FFMA.FTZ R3, R16, c[0x0][0x2d0], -R12 ;  /* 0x0000b40010037a23 */ /* 0x002fc8000001080c */
[----:B------:R1:W-:Y:S01]  /*4570*/  MUFU.EX2 R243, R4 ;  /* 0x0000000400f37308 */ /* 0x0003e20000000800 */
[----:B---3--:R-:W-:-:S07]  /*4580*/  FFMA.FTZ R5, R9, c[0x0][0x2d0], -R13 ;  /* 0x0000b40009057a23 */ /* 0x008fce000001080d */
[----:B------:R2:W3:Y:S01]  /*4590*/  MUFU.EX2 R233, R3 ;  /* 0x0000000300e97308 */ /* 0x0004e20000000800 */
[----:B------:R-:W4:Y:S07]  /*45a0*/  SHFL.BFLY PT, R9, R0, 0x2, 0x1f ;  /* 0x0c401f0000097f89 */ /* 0x000f2e00000e0000 */
[----:B------:R4:W-:Y:S01]  /*45b0*/  MUFU.EX2 R173, R5 ;  /* 0x0000000500ad7308 */ /* 0x0009e20000000800 */
[----:B-1----:R-:W-:Y:S01]  /*45c0*/  FFMA.FTZ R4, R14, c[0x0][0x2d0], -R12 ;  /* 0x0000b4000e047a23 */ /* 0x002fe2000001080c */
[----:B--2---:R-:W-:-:S06]  /*45d0*/  FMNMX.FTZ R3, R119, R121, !PT ;  /* 0x0000007977037209 */ /* 0x004fcc0007810000 */
[----:B------:R1:W-:Y:S01]  /*45e0*/  MUFU.EX2 R211, R8 ;  /* 0x0000000800d37308 */ /* 0x0003e20000000800 */
[----:B---3--:R-:W-:Y:S02]  /*45f0*/  F2FP.PACK_AB R7, R233, R213 ;  /* 0x000000d5e907723e */ /* 0x008fe400000000ff */
[----:B------:R-:W-:-:S04]  /*4600*/  FMNMX.FTZ R3, R122, R3, !PT ;  /* 0x000000037a037209 */ /* 0x000fc80007810000 */
[----:B------:R-:W-:Y:S01]  /*4610*/  FMNMX.FTZ R3, R123, R3, !PT ;  /* 0x000000037b037209 */ /* 0x000fe20007810000 */
[----:B----4-:R-:W-:Y:S01]  /*4620*/  FFMA.FTZ R5, R10, c[0x0][0x2d0], -R13 ;  /* 0x0000b4000a057a23 */ /* 0x010fe2000001080d */
[----:B------:R2:W-:Y:S02]  /*4630*/  MUFU.EX2 R239, R4 ;  /* 0x0000000400ef7308 */ /* 0x0005e40000000800 */
[----:B------:R-:W-:-:S04]  /*4640*/  FMNMX.FTZ R3, R132, R3, !PT ;  /* 0x0000000384037209 */ /* 0x000fc80007810000 */
[----:B------:R-:W-:Y:S01]  /*4650*/  FMNMX.FTZ R3, R133, R3, !PT ;  /* 0x0000000385037209 */ /* 0x000fe20007810000 */
[----:B-1----:R-:W-:Y:S01]  /*4660*/  FFMA.FTZ R8, R19, c[0x0][0x2d0], -R13 ;  /* 0x0000b40013087a23 */ /* 0x002fe2000001080d */
[----:B------:R-:W1:Y:S02]  /*4670*/  MUFU.EX2 R234, R5 ;  /* 0x0000000500ea7308 */ /* 0x000e640000000800 */
[----:B------:R-:W-:-:S04]  /*4680*/  FMNMX.FTZ R3, R134, R3, !PT ;  /* 0x0000000386037209 */ /* 0x000fc80007810000 */
[----:B------:R-:W-:Y:S02]  /*4690*/  FMNMX.FTZ R3, R139, R3, !PT ;  /* 0x000000038b037209 */ /* 0x000fe40007810000 */
[----:B------:R3:W-:Y:S01]  /*46a0*/  MUFU.EX2 R237, R8 ;  /* 0x0000000800ed7308 */ /* 0x0007e20000000800 */
[----:B--2---:R-:W-:Y:S02]  /*46b0*/  F2FP.PACK_AB R4, R238, R235 ;  /* 0x000000ebee04723e */ /* 0x004fe400000000ff */
[----:B------:R-:W-:-:S04]  /*46c0*/  FMNMX.FTZ R3, R179, R3, !PT ;  /* 0x00000003b3037209 */ /* 0x000fc80007810000 */
[----:B------:R-:W-:Y:S02]  /*46d0*/  FMNMX.FTZ R3, R178, R3, !PT ;  /* 0x00000003b2037209 */ /* 0x000fe40007810000 */
[----:B-1----:R-:W-:Y:S02]  /*46e0*/  F2FP.PACK_AB R6, R234, R173 ;  /* 0x000000adea06723e */ /* 0x002fe400000000ff */
[----:B------:R-:W-:Y:S02]  /*46f0*/  FMNMX.FTZ R3, R171, R3, !PT ;  /* 0x00000003ab037209 */ /* 0x000fe40007810000 */
[----:B------:R-:W-:Y:S02]  /*4700*/  F2FP.PACK_AB R5, R239, R243 ;  /* 0x000000f3ef05723e */ /* 0x000fe400000000ff */
[----:B------:R-:W-:Y:S01]  /*4710*/  FMNMX.FTZ R3, R138, R3, !PT ;  /* 0x000000038a037209 */ /* 0x000fe20007810000 */
[----:B---3--:R-:W-:-:S03]  /*4720*/  FFMA.FTZ R8, R20, c[0x0][0x2d0], -R13 ;  /* 0x0000b40014087a23 */ /* 0x008fc6000001080d */
[----:B------:R-:W-:Y:S01]  /*4730*/  FMNMX.FTZ R3, R195, R3, !PT ;  /* 0x00000003c3037209 */ /* 0x000fe20007810000 */
[----:B------:R1:W2:Y:S01]  /*4740*/  MUFU.EX2 R212, R8 ;  /* 0x0000000800d47308 */ /* 0x0002a20000000800 */
[----:B------:R-:W-:Y:S02]  /*4750*/  HMMA.16816.F32 R160, R4, R88, RZ ;  /* 0x0000005804a0723c */ /* 0x000fe400000018ff */
[----:B------:R-:W-:-:S04]  /*4760*/  FMNMX.FTZ R3, R194, R3, !PT ;  /* 0x00000003c2037209 */ /* 0x000fc80007810000 */
[----:B------:R-:W-:Y:S02]  /*4770*/  FMNMX.FTZ R3, R193, R3, !PT ;  /* 0x00000003c1037209 */ /* 0x000fe40007810000 */
[C---:B------:R-:W-:Y:S02]  /*4780*/  HMMA.16816.F32 R152, R4.reuse, R96, RZ ;  /* 0x000000600498723c */ /* 0x040fe400000018ff */
[----:B------:R-:W-:Y:S02]  /*4790*/  FMNMX.FTZ R14, R187, R3, !PT ;  /* 0x00000003bb0e7209 */ /* 0x000fe40007810000 */
[----:B------:R-:W-:Y:S01]  /*47a0*/  FMNMX.FTZ R3, R0, R9, !PT ;  /* 0x0000000900037209 */ /* 0x000fe20007810000 */
[--C-:B------:R-:W-:Y:S02]  /*47b0*/  FFMA.FTZ R0, R26, c[0x0][0x2d0], -R12.reuse ;  /* 0x0000b4001a007a23 */ /* 0x100fe4000001080c */
[--C-:B-1----:R-:W-:Y:S01]  /*47c0*/  FFMA.FTZ R8, R23, c[0x0][0x2d0], -R12.reuse ;  /* 0x0000b40017087a23 */ /* 0x102fe2000001080c */
[----:B------:R-:W1:Y:S01]  /*47d0*/  SHFL.BFLY PT, R15, R14, 0x2, 0x1f ;  /* 0x0c401f000e0f7f89 */ /* 0x000e6200000e0000 */
[----:B------:R1:W-:Y:S01]  /*47e0*/  MUFU.EX2 R229, R0 ;  /* 0x0000000000e57308 */ /* 0x0003e20000000800 */
[----:B--2---:R-:W-:Y:S01]  /*47f0*/  F2FP.PACK_AB R10, R212, R237 ;  /* 0x000000edd40a723e */ /* 0x004fe200000000ff */
[C---:B------:R-:W-:Y:S01]  /*4800*/  HMMA.16816.F32 R140, R4.reuse, R104, RZ ;  /* 0x00000068048c723c */ /* 0x040fe200000018ff */
[----:B------:R-:W2:Y:S05]  /*4810*/  SHFL.BFLY PT, R16, R3, 0x1, 0x1f ;  /* 0x0c201f0003107f89 */ /* 0x000eaa00000e0000 */
[----:B------:R3:W-:Y:S02]  /*4820*/  MUFU.EX2 R172, R8 ;  /* 0x0000000800ac7308 */ /* 0x0007e40000000800 */
[C---:B------:R-:W-:Y:S08]  /*4830*/  HMMA.16816.F32 R148, R4.reuse, R44, RZ ;  /* 0x0000002c0494723c */ /* 0x040ff000000018ff */
[----:B------:R-:W-:Y:S01]  /*4840*/  HMMA.16816.F32 R156, R4, R48, RZ ;  /* 0x00000030049c723c */ /* 0x000fe200000018ff */
[----:B-1----:R-:W-:Y:S01]  /*4850*/  FMNMX.FTZ R0, R14, R15, !PT ;  /* 0x0000000f0e007209 */ /* 0x002fe20007810000 */
[----:B---3--:R-:W-:-:S06]  /*4860*/  FFMA.FTZ R8, R24, c[0x0][0x2d0], -R12 ;  /* 0x0000b40018087a23 */ /* 0x008fcc000001080c */
[C---:B------:R-:W-:Y:S01]  /*4870*/  HMMA.16816.F32 R164, R4.reuse, R84, RZ ;  /* 0x0000005404a4723c */ /* 0x040fe200000018ff */
[----:B--2---:R-:W-:Y:S01]  /*4880*/  FMNMX.FTZ R137, R3, R16, !PT ;  /* 0x0000001003897209 */ /* 0x004fe20007810000 */
[----:B------:R1:W2:Y:S03]  /*4890*/  MUFU.EX2 R240, R8 ;  /* 0x0000000800f07308 */ /* 0x0002a60000000800 */
[C---:B------:R-:W-:Y:S01]  /*48a0*/  FSETP.NEU.FTZ.AND P1, PT, R137.reuse, -INF , PT ;  /* 0xff8000008900780b */ /* 0x040fe20003f3d000 */
[----:B------:R-:W-:Y:S02]  /*48b0*/  FMUL.FTZ R3, R137, c[0x0][0x2d0] ;  /* 0x0000b40089037a20 */ /* 0x000fe40000410000 */
[----:B------:R-:W-:Y:S03]  /*48c0*/  HMMA.16816.F32 R144, R4, R100, RZ ;  /* 0x000000640490723c */ /* 0x000fe600000018ff */
[----:B------:R-:W-:-:S05]  /*48d0*/  FSEL R3, R3, RZ, P1 ;  /* 0x000000ff03037208 */ /* 0x000fca0000800000 */
[----:B------:R-:W-:Y:S01]  /*48e0*/  HMMA.16816.F32 R124, R4, R128, RZ ;  /* 0x00000080047c723c */ /* 0x000fe200000018ff */
[----:B-1----:R-:W-:Y:S01]  /*48f0*/  FFMA.FTZ R8, R25, c[0x0][0x2d0], -R12 ;  /* 0x0000b40019087a23 */ /* 0x002fe2000001080c */
[----:B--2---:R-:W-:-:S03]  /*4900*/  F2FP.PACK_AB R9, R240, R172 ;  /* 0x000000acf009723e */ /* 0x004fc600000000ff */
[----:B------:R1:W2:Y:S03]  /*4910*/  MUFU.EX2 R236, R8 ;  /* 0x0000000800ec7308 */ /* 0x0002a60000000800 */
[C---:B------:R-:W-:Y:S08]  /*4920*/  HMMA.16816.F32 R112, R4.reuse, R46, RZ ;  /* 0x0000002e0470723c */ /* 0x040ff000000018ff */
[----:B------:R-:W-:Y:S01]  /*4930*/  HMMA.16816.F32 R80, R4, R50, RZ ;  /* 0x000000320450723c */ /* 0x000fe200000018ff */
[----:B-1----:R-:W-:-:S02]  /*4940*/  F2FP.PACK_AB R8, R211, R244 ;  /* 0x000000f4d308723e */ /* 0x002fc400000000ff */
[----:B--2---:R-:W-:-:S05]  /*4950*/  F2FP.PACK_AB R11, R229, R236 ;  /* 0x000000ece50b723e */ /* 0x004fca00000000ff */
[----:B------:R-:W-:Y:S08]  /*4960*/  HMMA.16816.F32 R40, R4, R86, RZ ;  /* 0x000000560428723c */ /* 0x000ff000000018ff */
[----:B------:R-:W-:Y:S08]  /*4970*/  HMMA.16816.F32 R16, R8, R64, R160 ;  /* 0x000000400810723c */ /* 0x000ff000000018a0 */
[C---:B------:R-:W-:Y:S08]  /*4980*/  HMMA.16816.F32 R36, R4.reuse, R90, RZ ;  /* 0x0000005a0424723c */ /* 0x040ff000000018ff */
[C---:B------:R-:W-:Y:S08]  /*4990*/  HMMA.16816.F32 R32, R4.reuse, R98, RZ ;  /* 0x000000620420723c */ /* 0x040ff000000018ff */
[----:B------:R-:W-:Y:S01]  /*49a0*/  HMMA.16816.F32 R28, R4, R102, RZ ;  /* 0x00000066041c723c */ /* 0x000fe200000018ff */
[----:B------:R-:W-:Y:S01]  /*49b0*/  MOV R163, R19 ;  /* 0x0000001300a37202 */ /* 0x000fe20000000f00 */
[----:B------:R-:W-:Y:S01]  /*49c0*/  IMAD.MOV.U32 R162, RZ, RZ, R17 ;  /* 0x000000ffffa27224 */ /* 0x000fe200078e0011 */
[----:B------:R-:W-:Y:S01]  /*49d0*/  MOV R160, R16 ;  /* 0x0000001000a07202 */ /* 0x000fe20000000f00 */
[----:B------:R-:W-:-:S04]  /*49e0*/  IMAD.MOV.U32 R161, RZ, RZ, R18 ;  /* 0x000000ffffa17224 */ /* 0x000fc800078e0012 */
[C---:B------:R-:W-:Y:S08]  /*49f0*/  HMMA.16816.F32 R24, R4.reuse, R106, RZ ;  /* 0x0000006a0418723c */ /* 0x040ff000000018ff */
[----:B------:R-:W-:Y:S01]  /*4a00*/  HMMA.16816.F32 R20, R4, R130, RZ ;  /* 0x000000820414723c */ /* 0x000fe200000018ff */
[----:B------:R-:W1:Y:S06]  /*4a10*/  SHFL.BFLY PT, R5, R0, 0x1, 0x1f ;  /* 0x0c201f0000057f89 */ /* 0x000e6c00000e0000 */
[--C-:B------:R-:W-:Y:S01]  /*4a20*/  FFMA.FTZ R4, R108, c[0x0][0x2d0], -R3.reuse ;  /* 0x0000b4006c047a23 */ /* 0x100fe20000010803 */
[C---:B------:R-:W-:Y:S03]  /*4a30*/  HMMA.16816.F32 R16, R8.reuse, R60, R152 ;  /* 0x0000003c0810723c */ /* 0x040fe60000001898 */
[----:B------:R2:W-:Y:S05]  /*4a40*/  MUFU.EX2 R204, R4 ;  /* 0x0000000400cc7308 */ /* 0x0005ea0000000800 */
[C---:B------:R-:W-:Y:S08]  /*4a50*/  HMMA.16816.F32 R140, R8.reuse, R52, R140 ;  /* 0x00000034088c723c */ /* 0x040ff0000000188c */
[----:B------:R-:W-:Y:S01]  /*4a60*/  HMMA.16816.F32 R200, R8, R72, R156 ;  /* 0x0000004808c8723c */ /* 0x000fe2000000189c */
[----:B-1----:R-:W-:Y:S01]  /*4a70*/  FMNMX.FTZ R136, R0, R5, !PT ;  /* 0x0000000500887209 */ /* 0x002fe20007810000 */
[----:B------:R-:W-:-:S02]  /*4a80*/  FFMA.FTZ R0, R111, c[0x0][0x2d0], -R3 ;  /* 0x0000b4006f007a23 */ /* 0x000fc40000010803 */
[----:B--2---:R-:W-:Y:S01]  /*4a90*/  FFMA.FTZ R4, R109, c[0x0][0x2d0], -R3 ;  /* 0x0000b4006d047a23 */ /* 0x004fe20000010803 */
[----:B------:R-:W-:-:S03]  /*4aa0*/  FSETP.NEU.FTZ.AND P1, PT, R136, -INF , PT ;  /* 0xff8000008800780b */ /* 0x000fc60003f3d000 */
[----:B------:R1:W2:Y:S01]  /*4ab0*/  MUFU.EX2 R192, R4 ;  /* 0x0000000400c07308 */ /* 0x0002a20000000800 */
[----:B------:R-:W-:Y:S01]  /*4ac0*/  IMAD.MOV.U32 R159, RZ, RZ, R19 ;  /* 0x000000ffff9f7224 */ /* 0x000fe200078e0013 */
[----:B------:R-:W-:Y:S01]  /*4ad0*/  MOV R157, R16 ;  /* 0x00000010009d7202 */ /* 0x000fe20000000f00 */
[----:B------:R-:W-:Y:S01]  /*4ae0*/  IMAD.MOV.U32 R158, RZ, RZ, R18 ;  /* 0x000000ffff9e7224 */ /* 0x000fe200078e0012 */
[----:B------:R-:W-:Y:S01]  /*4af0*/  HMMA.16816.F32 R216, R8, R68, R164 ;  /* 0x0000004408d8723c */ /* 0x000fe200000018a4 */
[----:B------:R-:W-:-:S03]  /*4b00*/  IMAD.MOV.U32 R156, RZ, RZ, R17 ;  /* 0x000000ffff9c7224 */ /* 0x000fc600078e0011 */
[----:B------:R-:W-:-:S04]  /*4b10*/  MOV R6, R141 ;  /* 0x0000008d00067202 */ /* 0x000fc80000000f00 */
[C---:B------:R-:W-:Y:S01]  /*4b20*/  HMMA.16816.F32 R16, R8.reuse, R56, R144 ;  /* 0x000000380810723c */ /* 0x040fe20000001890 */
[----:B-1----:R-:W-:Y:S02]  /*4b30*/  FFMA.FTZ R4, R110, c[0x0][0x2d0], -R3 ;  /* 0x0000b4006e047a23 */ /* 0x002fe40000010803 */
[----:B------:R1:W-:Y:S05]  /*4b40*/  MUFU.EX2 R110, R0 ;  /* 0x00000000006e7308 */ /* 0x0003ea0000000800 */
[C---:B------:R-:W-:Y:S03]  /*4b50*/  HMMA.16816.F32 R124, R8.reuse, R92, R124 ;  /* 0x0000005c087c723c */ /* 0x040fe6000000187c */
[----:B------:R3:W4:Y:S05]  /*4b60*/  MUFU.EX2 R15, R4 ;  /* 0x00000004000f7308 */ /* 0x00072a0000000800 */
[----:B------:R-:W-:Y:S01]  /*4b70*/  HMMA.16816.F32 R36, R8, R66, R36 ;  /* 0x000000420824723c */ /* 0x000fe20000001824 */
[----:B------:R-:W-:Y:S01]  /*4b80*/  IMAD.MOV.U32 R191, RZ, RZ, R216 ;  /* 0x000000ffffbf7224 */ /* 0x000fe200078e00d8 */
[----:B------:R-:W-:Y:S01]  /*4b90*/  MOV R190, R217 ;  /* 0x000000d900be7202 */ /* 0x000fe20000000f00 */
[----:B------:R-:W-:-:S02]  /*4ba0*/  IMAD.MOV.U32 R189, RZ, RZ, R218 ;  /* 0x000000ffffbd7224 */ /* 0x000fc400078e00da */
[----:B------:R-:W-:Y:S02]  /*4bb0*/  IMAD.MOV.U32 R188, RZ, RZ, R219 ;  /* 0x000000ffffbc7224 */ /* 0x000fe400078e00db */
[----:B-1----:R-:W-:Y:S01]  /*4bc0*/  FMUL.FTZ R0, R136, c[0x0][0x2d0] ;  /* 0x0000b40088007a20 */ /* 0x002fe20000410000 */
[C---:B------:R-:W-:Y:S01]  /*4bd0*/  HMMA.16816.F32 R196, R8.reuse, R76, R148 ;  /* 0x0000004c08c4723c */ /* 0x040fe20000001894 */
[----:B------:R-:W-:Y:S01]  /*4be0*/  IMAD.MOV.U32 R144, RZ, RZ, R16 ;  /* 0x000000ffff907224 */ /* 0x000fe200078e0010 */
[----:B------:R-:W-:Y:S01]  /*4bf0*/  MOV R145, R19 ;  /* 0x0000001300917202 */ /* 0x000fe20000000f00 */
[----:B------:R-:W-:Y:S01]  /*4c00*/  IMAD.MOV.U32 R16, RZ, RZ, R140 ;  /* 0x000000ffff107224 */ /* 0x000fe200078e008c */
[----:B------:R-:W-:Y:S01]  /*4c10*/  FSEL R0, R0, RZ, P1 ;  /* 0x000000ff00007208 */ /* 0x000fe20000800000 */
[----:B------:R-:W-:Y:S01]  /*4c20*/  IMAD.MOV.U32 R146, RZ, RZ, R18 ;  /* 0x000000ffff927224 */ /* 0x000fe200078e0012 */
[----:B------:R-:W-:Y:S01]  /*4c30*/  MOV R18, R142 ;  /* 0x0000008e00127202 */ /* 0x000fe20000000f00 */
[----:B---3--:R-:W-:Y:S01]  /*4c40*/  FFMA.FTZ R4, R116, c[0x0][0x2d0], -R3 ;  /* 0x0000b40074047a23 */ /* 0x008fe20000010803 */
[----:B------:R-:W-:Y:S01]  /*4c50*/  MOV R231, R126 ;  /* 0x0000007e00e77202 */ /* 0x000fe20000000f00 */
[----:B------:R-:W-:Y:S01]  /*4c60*/  IMAD.MOV.U32 R135, RZ, RZ, R124 ;  /* 0x000000ffff877224 */ /* 0x000fe200078e007c */
[----:B------:R-:W-:Y:S01]  /*4c70*/  HMMA.16816.F32 R148, R8, R78, R112 ;  /* 0x0000004e0894723c */ /* 0x000fe20000001870 */
[----:B------:R1:W-:Y:S01]  /*4c80*/  MUFU.EX2 R232, R4 ;  /* 0x0000000400e87308 */ /* 0x0003e20000000800 */
[----:B------:R-:W-:-:S02]  /*4c90*/  IMAD.MOV.U32 R230, RZ, RZ, R125 ;  /* 0x000000ffffe67224 */ /* 0x000fc400078e007d */
[----:B------:R-:W-:Y:S02]  /*4ca0*/  IMAD.MOV.U32 R14, RZ, RZ, R127 ;  /* 0x000000ffff0e7224 */ /* 0x000fe400078e007f */
[----:B------:R-:W-:Y:S02]  /*4cb0*/  IMAD.MOV.U32 R19, RZ, RZ, R17 ;  /* 0x000000ffff137224 */ /* 0x000fe400078e0011 */
[C---:B------:R-:W-:Y:S01]  /*4cc0*/  HMMA.16816.F32 R164, R8.reuse, R74, R80 ;  /* 0x0000004a08a4723c */ /* 0x040fe20000001850 */
[----:B------:R-:W-:Y:S02]  /*4cd0*/  IMAD.MOV.U32 R17, RZ, RZ, R143 ;  /* 0x000000ffff117224 */ /* 0x000fe400078e008f */
[----:B------:R-:W-:Y:S02]  /*4ce0*/  IMAD.MOV.U32 R7, RZ, RZ, R36 ;  /* 0x000000ffff077224 */ /* 0x000fe400078e0024 */
[----:B------:R-:W-:Y:S02]  /*4cf0*/  IMAD.MOV.U32 R5, RZ, RZ, R39 ;  /* 0x000000ffff057224 */ /* 0x000fe400078e0027 */
[----:B------:R-:W-:Y:S01]  /*4d00*/  IMAD.MOV.U32 R81, RZ, RZ, R37 ;  /* 0x000000ffff517224 */ /* 0x000fe200078e0025 */
[----:B------:R-:W-:Y:S01]  /*4d10*/  HMMA.16816.F32 R124, R8, R70, R40 ;  /* 0x00000046087c723c */ /* 0x000fe20000001828 */
[----:B-1----:R-:W-:Y:S01]  /*4d20*/  FFMA.FTZ R4, R117, c[0x0][0x2d0], -R3 ;  /* 0x0000b40075047a23 */ /* 0x002fe20000010803 */
[----:B------:R-:W-:Y:S01]  /*4d30*/  MOV R80, R38 ;  /* 0x0000002600507202 */ /* 0x000fe20000000f00 */
[----:B------:R-:W-:-:S02]  /*4d40*/  IMAD.MOV.U32 R143, RZ, RZ, R173 ;  /* 0x000000ffff8f7224 */ /* 0x000fc400078e00ad */
[----:B------:R1:W-:Y:S01]  /*4d50*/  MUFU.EX2 R141, R4 ;  /* 0x00000004008d7308 */ /* 0x0003e20000000800 */
[----:B------:R-:W-:Y:S02]  /*4d60*/  IMAD.MOV.U32 R142, RZ, RZ, R157 ;  /* 0x000000ffff8e7224 */ /* 0x000fe400078e009d */
[C---:B------:R-:W-:Y:S08]  /*4d70*/  HMMA.16816.F32 R248, R8.reuse, R62, R32 ;  /* 0x0000003e08f8723c */ /* 0x040ff00000001820 */
[----:B------:R-:W-:Y:S01]  /*4d80*/  HMMA.16816.F32 R220, R8, R58, R28 ;  /* 0x0000003a08dc723c */ /* 0x000fe2000000181c */
[----:B-1----:R-:W-:-:S07]  /*4d90*/  FFMA.FTZ R4, R119, c[0x0][0x2d0], -R0 ;  /* 0x0000b40077047a23 */ /* 0x002fce0000010800 */
[C---:B------:R-:W-:Y:S01]  /*4da0*/  HMMA.16816.F32 R152, R8.reuse, R54, R24 ;  /* 0x000000360898723c */ /* 0x040fe20000001818 */
[----:B------:R1:W-:Y:S07]  /*4db0*/  MUFU.EX2 R109, R4 ;  /* 0x00000004006d7308 */ /* 0x0003ee0000000800 */
[----:B------:R-:W-:Y:S07]  /*4dc0*/  HMMA.16816.F32 R216, R8, R94, R20 ;  /* 0x0000005e08d8723c */ /* 0x000fee0000001814 */
[----:B--2---:R-:W-:Y:S01]  /*4dd0*/  F2FP.PACK_AB R8, R192, R204 ;  /* 0x000000ccc008723e */ /* 0x004fe200000000ff */
[----:B-1----:R-:W-:Y:S01]  /*4de0*/  FFMA.FTZ R4, R121, c[0x0][0x2d0], -R0 ;  /* 0x0000b40079047a23 */ /* 0x002fe20000010800 */
[----:B----4-:R-:W-:-:S03]  /*4df0*/  F2FP.PACK_AB R10, R110, R15 ;  /* 0x0000000f6e0a723e */ /* 0x010fc600000000ff */
[----:B------:R1:W2:Y:S02]  /*4e00*/  MUFU.EX2 R108, R4 ;  /* 0x00000004006c7308 */ /* 0x0002a40000000800 */
[----:B-1----:R-:W-:Y:S01]  /*4e10*/  FFMA.FTZ R4, R122, c[0x0][0x2d0], -R0 ;  /* 0x0000b4007a047a23 */ /* 0x002fe20000010800 */
[----:B--2---:R-:W-:-:S05]  /*4e20*/  F2FP.PACK_AB R9, R108, R109 ;  /* 0x0000006d6c09723e */ /* 0x004fca00000000ff */
[----:B------:R1:W-:Y:S02]  /*4e30*/  MUFU.EX2 R242, R4 ;  /* 0x0000000400f27308 */ /* 0x0003e40000000800 */
[----:B-1----:R-:W-:-:S06]  /*4e40*/  FFMA.FTZ R4, R123, c[0x0][0x2d0], -R0 ;  /* 0x0000b4007b047a23 */ /* 0x002fcc0000010800 */
[----:B------:R1:W2:Y:S02]  /*4e50*/  MUFU.EX2 R140, R4 ;  /* 0x00000004008c7308 */ /* 0x0002a40000000800 */
[----:B-1----:R-:W-:Y:S01]  /*4e60*/  FFMA.FTZ R4, R120, c[0x0][0x2d0], -R3 ;  /* 0x0000b40078047a23 */ /* 0x002fe20000010803 */
[----:B--2---:R-:W-:-:S05]  /*4e70*/  F2FP.PACK_AB R11, R140, R242 ;  /* 0x000000f28c0b723e */ /* 0x004fca00000000ff */
[----:B------:R1:W-:Y:S02]  /*4e80*/  MUFU.EX2 R241, R4 ;  /* 0x0000000400f17308 */ /* 0x0003e40000000800 */
[C---:B------:R-:W-:Y:S07]  /*4e90*/  HMMA.16816.F32 R28, R8.reuse, R88, RZ ;  /* 0x00000058081c723c */ /* 0x040fee00000018ff */
[----:B------:R-:W-:Y:S01]  /*4ea0*/  IMAD.MOV.U32 R89, RZ, RZ, R19 ;  /* 0x000000ffff597224 */ /* 0x000fe200078e0013 */
[----:B------:R-:W-:Y:S01]  /*4eb0*/  HMMA.16816.F32 R24, R8, R96, RZ ;  /* 0x000000600818723c */ /* 0x000fe200000018ff */
[----:B------:R-:W-:-:S02]  /*4ec0*/  IMAD.MOV.U32 R88, RZ, RZ, R16 ;  /* 0x000000ffff587224 */ /* 0x000fc400078e0010 */
[----:B-1----:R-:W-:-:S04]  /*4ed0*/  FFMA.FTZ R4, R118, c[0x0][0x2d0], -R3 ;  /* 0x0000b40076047a23 */ /* 0x002fc80000010803 */
[----:B------:R-:W-:Y:S01]  /*4ee0*/  MOV R96, R18 ;  /* 0x0000001200607202 */ /* 0x000fe20000000f00 */
[----:B------:R1:W2:Y:S01]  /*4ef0*/  MUFU.EX2 R111, R4 ;  /* 0x00000004006f7308 */ /* 0x0002a20000000800 */
[----:B------:R-:W-:Y:S01]  /*4f00*/  HMMA.16816.F32 R40, R8, R44, RZ ;  /* 0x0000002c0828723c */ /* 0x000fe200000018ff */
[----:B------:R-:W-:Y:S02]  /*4f10*/  MOV R97, R141 ;  /* 0x0000008d00617202 */ /* 0x000fe40000000f00 */
[----:B------:R-:W-:-:S05]  /*4f20*/  MOV R141, R158 ;  /* 0x0000009e008d7202 */ /* 0x000fca0000000f00 */
[----:B------:R-:W-:Y:S01]  /*4f30*/  HMMA.16816.F32 R32, R8, R84, RZ ;  /* 0x000000540820723c */ /* 0x000fe200000018ff */
[----:B-1----:R-:W-:-:S07]  /*4f40*/  FFMA.FTZ R4, R132, c[0x0][0x2d0], -R0 ;  /* 0x0000b40084047a23 */ /* 0x002fce0000010800 */
[----:B------:R-:W-:Y:S01]  /*4f50*/  HMMA.16816.F32 R36, R8, R48, RZ ;  /* 0x000000300824723c */ /* 0x000fe200000018ff */
[----:B------:R-:W-:Y:S01]  /*4f60*/  IMAD.MOV.U32 R84, RZ, RZ, R146 ;  /* 0x000000ffff547224 */ /* 0x000fe200078e0092 */
[----:B------:R-:W-:Y:S01]  /*4f70*/  MOV R85, R145 ;  /* 0x0000009100557202 */ /* 0x000fe20000000f00 */
[----:B------:R1:W-:Y:S01]  /*4f80*/  MUFU.EX2 R245, R4 ;  /* 0x0000000400f57308 */ /* 0x0003e20000000800 */
[----:B------:R-:W-:-:S03]  /*4f90*/  IMAD.MOV.U32 R132, RZ, RZ, R159 ;  /* 0x000000ffff847224 */ /* 0x000fc600078e009f */
[----:B------:R-:W-:Y:S01]  /*4fa0*/  MOV R48, R81 ;  /* 0x0000005100307202 */ /* 0x000fe20000000f00 */
[----:B------:R-:W-:Y:S01]  /*4fb0*/  HMMA.16816.F32 R20, R8, R100, RZ ;  /* 0x000000640814723c */ /* 0x000fe200000018ff */
[----:B------:R-:W-:-:S06]  /*4fc0*/  IMAD.MOV.U32 R49, RZ, RZ, R80 ;  /* 0x000000ffff317224 */ /* 0x000fcc00078e0050 */
[----:B------:R-:W-:Y:S01]  /*4fd0*/  MOV R100, R7 ;  /* 0x0000000700647202 */ /* 0x000fe20000000f00 */
[----:B------:R-:W-:Y:S01]  /*4fe0*/  IMAD.MOV.U32 R101, RZ, RZ, R6 ;  /* 0x000000ffff657224 */ /* 0x000fe200078e0006 */
[----:B--2---:R-:W-:Y:S01]  /*4ff0*/  F2FP.PACK_AB R6, R111, R241 ;  /* 0x000000f16f06723e */ /* 0x004fe200000000ff */
[----:B------:R-:W-:Y:S01]  /*5000*/  HMMA.16816.F32 R44, R8, R46, RZ ;  /* 0x0000002e082c723c */ /* 0x000fe200000018ff */
[----:B-1----:R-:W-:Y:S02]  /*5010*/  FFMA.FTZ R4, R133, c[0x0][0x2d0], -R0 ;  /* 0x0000b40085047a23 */ /* 0x002fe40000010800 */
[----:B------:R-:W-:Y:S02]  /*5020*/  IMAD.MOV.U32 R133, RZ, RZ, R156 ;  /* 0x000000ffff857224 */ /* 0x000fe400078e009c */
[----:B------:R1:W2:Y:S02]  /*5030*/  MUFU.EX2 R247, R4 ;  /* 0x0000000400f77308 */ /* 0x0002a40000000800 */
[----:B-1----:R-:W-:-:S02]  /*5040*/  FFMA.FTZ R4, R134, c[0x0][0x2d0], -R0 ;  /* 0x0000b40086047a23 */ /* 0x002fc40000010800 */
[----:B------:R-:W-:-:S04]  /*5050*/  IMAD.MOV.U32 R134, RZ, RZ, R144 ;  /* 0x000000ffff867224 */ /* 0x000fc800078e0090 */
[----:B------:R1:W-:Y:S02]  /*5060*/  MUFU.EX2 R246, R4 ;  /* 0x0000000400f67308 */ /* 0x0003e40000000800 */
[----:B-1----:R-:W-:Y:S02]  /*5070*/  FFMA.FTZ R4, R139, c[0x0][0x2d0], -R0 ;  /* 0x0000b4008b047a23 */ /* 0x002fe40000010800 */
[----:B------:R-:W-:Y:S02]  /*5080*/  IMAD.MOV.U32 R139, RZ, RZ, R17 ;  /* 0x000000ffff8b7224 */ /* 0x000fe400078e0011 */
[----:B------:R-:W-:Y:S02]  /*5090*/  HMMA.16816.F32 R16, R8, R104, RZ ;  /* 0x000000680810723c */ /* 0x000fe400000018ff */
[----:B------:R1:W3:Y:S05]  /*50a0*/  MUFU.EX2 R215, R4 ;  /* 0x0000000400d77308 */ /* 0x0002ea0000000800 */
[----:B------:R-:W-:Y:S01]  /*50b0*/  MOV R105, R5 ;  /* 0x0000000500697202 */ /* 0x000fe20000000f00 */
[----:B------:R-:W-:Y:S01]  /*50c0*/  IMAD.MOV.U32 R104, RZ, RZ, R172 ;  /* 0x000000ffff687224 */ /* 0x000fe200078e00ac */
[----:B--2---:R-:W-:-:S02]  /*50d0*/  F2FP.PACK_AB R5, R247, R245 ;  /* 0x000000f5f705723e */ /* 0x004fc400000000ff */
[----:B-1----:R-:W-:Y:S02]  /*50e0*/  F2FP.PACK_AB R4, R97, R232 ;  /* 0x000000e86104723e */ /* 0x002fe400000000ff */
[----:B---3--:R-:W-:-:S11]  /*50f0*/  F2FP.PACK_AB R7, R215, R246 ;  /* 0x000000f6d707723e */ /* 0x008fd600000000ff */
[C---:B------:R-:W-:Y:S08]  /*5100*/  HMMA.16816.F32 R116, R4.reuse, R52, R16 ;  /* 0x000000340474723c */ /* 0x040ff00000001810 */
[C---:B------:R-:W-:Y:S07]  /*5110*/  HMMA.16816.F32 R144, R4.reuse, R76, R40 ;  /* 0x0000004c0490723c */ /* 0x040fee0000001828 */
[----:B------:R-:W-:Y:S01]  /*5120*/  IMAD.MOV.U32 R76, RZ, RZ, R110 ;  /* 0x000000ffff4c7224 */ /* 0x000fe200078e006e */
[----:B------:R-:W-:Y:S01]  /*5130*/  HMMA.16816.F32 R172, R4, R68, R32 ;  /* 0x0000004404ac723c */ /* 0x000fe20000001820 */
[----:B------:R-:W-:-:S06]  /*5140*/  IMAD.MOV.U32 R110, RZ, RZ, R211 ;  /* 0x000000ffff6e7224 */ /* 0x000fcc00078e00d3 */
[----:B------:R-:W-:Y:S01]  /*5150*/  IMAD.MOV.U32 R68, RZ, RZ, R210 ;  /* 0x000000ffff447224 */ /* 0x000fe200078e00d2 */
[----:B------:R-:W-:Y:S01]  /*5160*/  HMMA.16816.F32 R16, R8, R128, RZ ;  /* 0x000000800810723c */ /* 0x000fe200000018ff */
[----:B------:R-:W-:-:S06]  /*5170*/  MOV R69, R209 ;  /* 0x000000d100457202 */ /* 0x000fcc0000000f00 */
[----:B------:R-:W-:Y:S01]  /*5180*/  MOV R128, R48 ;  /* 0x0000003000807202 */ /* 0x000fe20000000f00 */
[----:B------:R-:W-:Y:S01]  /*5190*/  HMMA.16816.F32 R156, R4, R72, R36 ;  /* 0x00000048049c723c */ /* 0x000fe20000001824 */
[----:B------:R-:W-:-:S06]  /*51a0*/  IMAD.MOV.U32 R129, RZ, RZ, R49 ;  /* 0x000000ffff817224 */ /* 0x000fcc00078e0031 */
[----:B------:R-:W-:Y:S01]  /*51b0*/  IMAD.MOV.U32 R73, RZ, RZ, R133 ;  /* 0x000000ffff497224 */ /* 0x000fe200078e0085 */
[----:B------:R-:W-:Y:S01]  /*51c0*/  HMMA.16816.F32 R80, R4, R64, R28 ;  /* 0x000000400450723c */ /* 0x000fe2000000181c */
[----:B------:R-:W-:-:S07]  /*51d0*/  IMAD.MOV.U32 R72, RZ, RZ, R142 ;  /* 0x000000ffff487224 */ /* 0x000fce00078e008e */
[C---:B------:R-:W-:Y:S08]  /*51e0*/  HMMA.16816.F32 R120, R4.reuse, R60, R24 ;  /* 0x0000003c0478723c */ /* 0x040ff00000001818 */
[----:B------:R-:W-:Y:S08]  /*51f0*/  HMMA.16816.F32 R112, R4, R56, R20 ;  /* 0x000000380470723c */ /* 0x000ff00000001814 */
[C---:B------:R-:W-:Y:S08]  /*5200*/  HMMA.16816.F32 R40, R8.reuse, R50, RZ ;  /* 0x000000320828723c */ /* 0x040ff000000018ff */
[C---:B------:R-:W-:Y:S07]  /*5210*/  HMMA.16816.F32 R32, R8.reuse, R90, RZ ;  /* 0x0000005a0820723c */ /* 0x040fee00000018ff */
[----:B------:R-:W-:Y:S01]  /*5220*/  IMAD.MOV.U32 R90, RZ, RZ, R84 ;  /* 0x000000ffff5a7224 */ /* 0x000fe200078e0054 */
[----:B------:R-:W-:Y:S01]  /*5230*/  HMMA.16816.F32 R36, R8, R86, RZ ;  /* 0x000000560824723c */ /* 0x000fe200000018ff */
[----:B------:R-:W-:-:S07]  /*5240*/  IMAD.MOV.U32 R91, RZ, RZ, R85 ;  /* 0x000000ffff5b7224 */ /* 0x000fce00078e0055 */
[C---:B------:R-:W-:Y:S07]  /*5250*/  HMMA.16816.F32 R28, R8.reuse, R98, RZ ;  /* 0x00000062081c723c */ /* 0x040fee00000018ff */
[----:B------:R-:W-:Y:S01]  /*5260*/  IMAD.MOV.U32 R99, RZ, RZ, R104 ;  /* 0x000000ffff637224 */ /* 0x000fe200078e0068 */
[----:B------:R-:W-:Y:S01]  /*5270*/  HMMA.16816.F32 R24, R8, R102, RZ ;  /* 0x000000660818723c */ /* 0x000fe200000018ff */
[----:B------:R-:W-:Y:S01]  /*5280*/  MOV R104, R88 ;  /* 0x0000005800687202 */ /* 0x000fe20000000f00 */
[----:B------:R-:W-:Y:S01]  /*5290*/  IMAD.MOV.U32 R98, RZ, RZ, R105 ;  /* 0x000000ffff627224 */ /* 0x000fe200078e0069 */
[----:B------:R-:W-:-:S02]  /*52a0*/  MOV R88, R134 ;  /* 0x0000008600587202 */ /* 0x000fc40000000f00 */
[----:B------:R-:W-:Y:S01]  /*52b0*/  MOV R105, R101 ;  /* 0x0000006500697202 */ /* 0x000fe20000000f00 */
[----:B------:R-:W-:Y:S01]  /*52c0*/  IMAD.MOV.U32 R101, RZ, RZ, R140 ;  /* 0x000000ffff657224 */ /* 0x000fe200078e008c */
[----:B------:R-:W-:Y:S01]  /*52d0*/  MOV R103, R213 ;  /* 0x000000d500677202 */ /* 0x000fe20000000f00 */
[----:B------:R-:W-:Y:S01]  /*52e0*/  HMMA.16816.F32 R20, R8, R106, RZ ;  /* 0x0000006a0814723c */ /* 0x000fe200000018ff */
[----:B------:R-:W-:-:S06]  /*52f0*/  IMAD.MOV.U32 R102, RZ, RZ, R143 ;  /* 0x000000ffff667224 */ /* 0x000fcc00078e008f */
[----:B------:R-:W-:Y:S01]  /*5300*/  IMAD.MOV.U32 R106, RZ, RZ, R96 ;  /* 0x000000ffff6a7224 */ /* 0x000fe200078e0060 */
[----:B------:R-:W-:Y:S01]  /*5310*/  HMMA.16816.F32 R48, R8, R130, RZ ;  /* 0x000000820830723c */ /* 0x000fe200000018ff */
[----:B------:R-:W-:Y:S01]  /*5320*/  MOV R96, R212 ;  /* 0x000000d400607202 */ /* 0x000fe20000000f00 */
[----:B------:R-:W-:-:S05]  /*5330*/  IMAD.MOV.U32 R107, RZ, RZ, R139 ;  /* 0x000000ffff6b7224 */ /* 0x000fca00078e008b */
[----:B------:R-:W-:Y:S01]  /*5340*/  FFMA.FTZ R8, R177, c[0x0][0x2d0], -R3 ;  /* 0x0000b400b1087a23 */ /* 0x000fe20000010803 */
[C---:B------:R-:W-:Y:S01]  /*5350*/  HMMA.16816.F32 R64, R4.reuse, R66, R32 ;  /* 0x000000420440723c */ /* 0x040fe20000001820 */
[----:B------:R-:W-:Y:S02]  /*5360*/  IMAD.MOV.U32 R131, RZ, RZ, R100 ;  /* 0x000000ffff837224 */ /* 0x000fe400078e0064 */
[----:B------:R1:W-:Y:S01]  /*5370*/  MUFU.EX2 R210, R8 ;  /* 0x0000000800d27308 */ /* 0x0003e20000000800 */
[----:B------:R-:W-:Y:S02]  /*5380*/  IMAD.MOV.U32 R100, RZ, RZ, R208 ;  /* 0x000000ffff647224 */ /* 0x000fe400078e00d0 */
[----:B------:R-:W-:Y:S01]  /*5390*/  IMAD.MOV.U32 R130, RZ, RZ, R132 ;  /* 0x000000ffff827224 */ /* 0x000fe200078e0084 */
[----:B------:R-:W-:Y:S01]  /*53a0*/  MOV R32, R191 ;  /* 0x000000bf00207202 */ /* 0x000fe20000000f00 */
[----:B------:R-:W-:Y:S01]  /*53b0*/  IMAD.MOV.U32 R33, RZ, RZ, R190 ;  /* 0x000000ffff217224 */ /* 0x000fe200078e00be */
[----:B------:R-:W-:Y:S01]  /*53c0*/  HMMA.16816.F32 R84, R4, R92, R16 ;  /* 0x0000005c0454723c */ /* 0x000fe20000001810 */
[----:B------:R-:W-:Y:S01]  /*53d0*/  LDSM.16.MT88.4 R16, [R228+0x1100] ;  /* 0x00110000e410783b */ /* 0x000fe20000004200 */
[----:B------:R-:W-:Y:S01]  /*53e0*/  MOV R35, R188 ;  /* 0x000000bc00237202 */ /* 0x000fe20000000f00 */
[----:B------:R-:W-:-:S04]  /*53f0*/  IMAD.MOV.U32 R34, RZ, RZ, R189 ;  /* 0x000000ffff227224 */ /* 0x000fc800078e00bd */
[----:B------:R-:W-:Y:S01]  /*5400*/  MOV R93, R141 ;  /* 0x0000008d005d7202 */ /* 0x000fe20000000f00 */
[----:B------:R-:W-:Y:S01]  /*5410*/  HMMA.16816.F32 R44, R4, R78, R44 ;  /* 0x0000004e042c723c */ /* 0x000fe2000000182c */
[----:B------:R-:W-:Y:S02]  /*5420*/  IMAD.MOV.U32 R92, RZ, RZ, R163 ;  /* 0x000000ffff5c7224 */ /* 0x000fe400078e00a3 */
[----:B-1----:R-:W-:-:S04]  /*5430*/  FFMA.FTZ R8, R170, c[0x0][0x2d0], -R3 ;  /* 0x0000b400aa087a23 */ /* 0x002fc80000010803 */
[----:B------:R1:W-:Y:S01]  /*5440*/  MUFU.EX2 R211, R8 ;  /* 0x0000000800d37308 */ /* 0x0003e20000000800 */
[----:B------:R-:W-:Y:S01]  /*5450*/  HMMA.16816.F32 R40, R4, R74, R40 ;  /* 0x0000004a0428723c */ /* 0x000fe20000001828 */
[----:B------:R-:W-:Y:S01]  /*5460*/  MOV R78, R162 ;  /* 0x000000a2004e7202 */ /* 0x000fe20000000f00 */
[----:B------:R-:W-:-:S05]  /*5470*/  IMAD.MOV.U32 R79, RZ, RZ, R161 ;  /* 0x000000ffff4f7224 */ /* 0x000fca00078e00a1 */
[----:B------:R-:W-:Y:S01]  /*5480*/  IMAD.MOV.U32 R75, RZ, RZ, R160 ;  /* 0x000000ffff4b7224 */ /* 0x000fe200078e00a0 */
[----:B------:R-:W-:Y:S01]  /*5490*/  HMMA.16816.F32 R36, R4, R70, R36 ;  /* 0x000000460424723c */ /* 0x000fe20000001824 */
[----:B-1----:R-:W-:-:S07]  /*54a0*/  FFMA.FTZ R8, R169, c[0x0][0x2d0], -R3 ;  /* 0x0000b400a9087a23 */ /* 0x002fce0000010803 */
[C---:B------:R-:W-:Y:S01]  /*54b0*/  HMMA.16816.F32 R60, R4.reuse, R62, R28 ;  /* 0x0000003e043c723c */ /* 0x040fe2000000181c */
[----:B------:R-:W-:Y:S01]  /*54c0*/  LDSM.16.MT88.4 R28, [R227+0x1100] ;  /* 0x00110000e31c783b */ /* 0x000fe20000004200 */
[----:B------:R1:W-:Y:S06]  /*54d0*/  MUFU.EX2 R212, R8 ;  /* 0x0000000800d47308 */ /* 0x0003ec0000000800 */
[C---:B------:R-:W-:Y:S01]  /*54e0*/  HMMA.16816.F32 R56, R4.reuse, R58, R24 ;  /* 0x0000003a0438723c */ /* 0x040fe20000001818 */
[----:B------:R-:W2:Y:S07]  /*54f0*/  LDSM.16.MT88.4 R24, [R226+0x1100] ;  /* 0x00110000e218783b */ /* 0x000eae0000004200 */
[----:B------:R-:W-:Y:S01]  /*5500*/  HMMA.16816.F32 R52, R4, R54, R20 ;  /* 0x000000360434723c */ /* 0x000fe20000001814 */
[----:B------:R-:W3:Y:S01]  /*5510*/  LDSM.16.MT88.4 R20, [R225+0x1100] ;  /* 0x00110000e114783b */ /* 0x000ee20000004200 */
[----:B-1----:R-:W-:-:S04]  /*5520*/  FFMA.FTZ R8, R168, c[0x0][0x2d0], -R3 ;  /* 0x0000b400a8087a23 */ /* 0x002fc80000010803 */
[----:B------:R1:W4:Y:S02]  /*5530*/  MUFU.EX2 R213, R8 ;  /* 0x0000000800d57308 */ /* 0x0003240000000800 */
[----:B------:R-:W-:Y:S07]  /*5540*/  HMMA.16816.F32 R48, R4, R94, R48 ;  /* 0x0000005e0430723c */ /* 0x000fee0000001830 */
[----:B------:R-:W-:Y:S02]  /*5550*/  FFMA.FTZ R4, R182, c[0x0][0x2d0], -R13 ;  /* 0x0000b400b6047a23 */ /* 0x000fe4000001080d */
[----:B-1----:R-:W-:Y:S01]  /*5560*/  FFMA.FTZ R8, R179, c[0x0][0x2d0], -R0 ;  /* 0x0000b400b3087a23 */ /* 0x002fe20000010800 */
[----:B----4-:R-:W-:-:S03]  /*5570*/  F2FP.PACK_AB R10, R213, R212 ;  /* 0x000000d4d50a723e */ /* 0x010fc600000000ff */
[----:B------:R1:W-:Y:S02]  /*5580*/  MUFU.EX2 R190, R8 ;  /* 0x0000000800be7308 */ /* 0x0003e40000000800 */
[----:B-1----:R-:W-:-:S06]  /*5590*/  FFMA.FTZ R8, R178, c[0x0][0x2d0], -R0 ;  /* 0x0000b400b2087a23 */ /* 0x002fcc0000010800 */
[----:B------:R1:W4:Y:S02]  /*55a0*/  MUFU.EX2 R191, R8 ;  /* 0x0000000800bf7308 */ /* 0x0003240000000800 */
[----:B-1----:R-:W-:Y:S01]  /*55b0*/  FFMA.FTZ R8, R171, c[0x0][0x2d0], -R0 ;  /* 0x0000b400ab087a23 */ /* 0x002fe20000010800 */
[----:B----4-:R-:W-:-:S05]  /*55c0*/  F2FP.PACK_AB R9, R191, R190 ;  /* 0x000000bebf09723e */ /* 0x010fca00000000ff */
[----:B------:R1:W-:Y:S02]  /*55d0*/  MUFU.EX2 R208, R8 ;  /* 0x0000000800d07308 */ /* 0x0003e40000000800 */
[----:B-1----:R-:W-:-:S06]  /*55e0*/  FFMA.FTZ R8, R138, c[0x0][0x2d0], -R0 ;  /* 0x0000b4008a087a23 */ /* 0x002fcc0000010800 */
[----:B------:R1:W-:Y:S08]  /*55f0*/  MUFU.EX2 R138, R4 ;  /* 0x00000004008a7308 */ /* 0x0003f00000000800 */
[----:B------:R4:W2:Y:S01]  /*5600*/  MUFU.EX2 R209, R8 ;  /* 0x0000000800d17308 */ /* 0x0008a20000000800 */
[----:B-1----:R-:W-:-:S07]  /*5610*/  FFMA.FTZ R4, R183, c[0x0][0x2d0], -R13 ;  /* 0x0000b400b7047a23 */ /* 0x002fce000001080d */
[----:B------:R1:W1:Y:S01]  /*5620*/  MUFU.EX2 R139, R4 ;  /* 0x00000004008b7308 */ /* 0x0002620000000800 */
[----:B----4-:R-:W-:Y:S01]  /*5630*/  FFMA.FTZ R8, R181, c[0x0][0x2d0], -R13 ;  /* 0x0000b400b5087a23 */ /* 0x010fe2000001080d */
[----:B--2---:R-:W-:-:S06]  /*5640*/  F2FP.PACK_AB R11, R209, R208 ;  /* 0x000000d0d10b723e */ /* 0x004fcc00000000ff */
[----:B------:R2:W-:Y:S01]  /*5650*/  MUFU.EX2 R188, R8 ;  /* 0x0000000800bc7308 */ /* 0x0005e20000000800 */
[----:B-1----:R-:W-:Y:S01]  /*5660*/  FFMA.FTZ R4, R186, c[0x0][0x2d0], -R12 ;  /* 0x0000b400ba047a23 */ /* 0x002fe2000001080c */
[----:B------:R-:W-:-:S06]  /*5670*/  F2FP.PACK_AB R6, R139, R138 ;  /* 0x0000008a8b06723e */ /* 0x000fcc00000000ff */
[----:B------:R1:W-:Y:S01]  /*5680*/  MUFU.EX2 R132, R4 ;  /* 0x0000000400847308 */ /* 0x0003e20000000800 */
[----:B--2---:R-:W-:-:S07]  /*5690*/  FFMA.FTZ R8, R180, c[0x0][0x2d0], -R13 ;  /* 0x0000b400b4087a23 */ /* 0x004fce000001080d */
[----:B------:R2:W-:Y:S01]  /*56a0*/  MUFU.EX2 R189, R8 ;  /* 0x0000000800bd7308 */ /* 0x0005e20000000800 */
[----:B-1----:R-:W-:-:S07]  /*56b0*/  FFMA.FTZ R4, R185, c[0x0][0x2d0], -R12 ;  /* 0x0000b400b9047a23 */ /* 0x002fce000001080c */
[----:B------:R1:W4:Y:S01]  /*56c0*/  MUFU.EX2 R133, R4 ;  /* 0x0000000400857308 */ /* 0x0003220000000800 */
[----:B--2---:R-:W-:-:S07]  /*56d0*/  F2FP.PACK_AB R8, R211, R210 ;  /* 0x000000d2d308723e */ /* 0x004fce00000000ff */
[----:B------:R-:W-:Y:S01]  /*56e0*/  HMMA.16816.F32 R156, R8, R24, R156 ;  /* 0x00000018089c723c */ /* 0x000fe2000000189c */
[----:B-1----:R-:W-:Y:S01]  /*56f0*/  FFMA.FTZ R4, R184, c[0x0][0x2d0], -R12 ;  /* 0x0000b400b8047a23 */ /* 0x002fe2000001080c */
[----:B----4-:R-:W-:-:S06]  /*5700*/  F2FP.PACK_AB R5, R133, R132 ;  /* 0x000000848505723e */ /* 0x010fcc00000000ff */
[C---:B------:R-:W-:Y:S01]  /*5710*/  HMMA.16816.F32 R40, R8.reuse, R26, R40 ;  /* 0x0000001a0828723c */ /* 0x040fe20000001828 */
[----:B------:R1:W-:Y:S07]  /*5720*/  MUFU.EX2 R134, R4 ;  /* 0x0000000400867308 */ /* 0x0003ee0000000800 */
[C---:B---3--:R-:W-:Y:S08]  /*5730*/  HMMA.16816.F32 R144, R8.reuse, R20, R144 ;  /* 0x000000140890723c */ /* 0x048ff00000001890 */
[----:B------:R-:W-:Y:S01]  /*5740*/  HMMA.16816.F32 R44, R8, R22, R44 ;  /* 0x00000016082c723c */ /* 0x000fe2000000182c */
[----:B-1----:R-:W-:-:S04]  /*5750*/  FFMA.FTZ R4, R176, c[0x0][0x2d0], -R12 ;  /* 0x0000b400b0047a23 */ /* 0x002fc8000001080c */
[----:B------:R1:W2:Y:S03]  /*5760*/  MUFU.EX2 R77, R4 ;  /* 0x00000004004d7308 */ /* 0x0002a60000000800 */
[C---:B------:R-:W-:Y:S08]  /*5770*/  HMMA.16816.F32 R172, R8.reuse, R16, R172 ;  /* 0x0000001008ac723c */ /* 0x040ff000000018ac */
[----:B------:R-:W-:Y:S01]  /*5780*/  HMMA.16816.F32 R36, R8, R18, R36 ;  /* 0x000000120824723c */ /* 0x000fe20000001824 */
[----:B-1----:R-:W-:-:S02]  /*5790*/  F2FP.PACK_AB R4, R189, R188 ;  /* 0x000000bcbd04723e */ /* 0x002fc400000000ff */
[----:B--2---:R-:W-:-:S07]  /*57a0*/  F2FP.PACK_AB R7, R77, R134 ;  /* 0x000000864d07723e */ /* 0x004fce00000000ff */
[C---:B------:R-:W-:Y:S07]  /*57b0*/  HMMA.16816.F32 R176, R4.reuse, R16, R32 ;  /* 0x0000001004b0723c */ /* 0x040fee0000001820 */
[----:B------:R-:W-:Y:S01]  /*57c0*/  IMAD.MOV.U32 R32, RZ, RZ, R75 ;  /* 0x000000ffff207224 */ /* 0x000fe200078e004b */
[----:B------:R-:W-:Y:S01]  /*57d0*/  MOV R33, R78 ;  /* 0x0000004e00217202 */ /* 0x000fe20000000f00 */
[----:B------:R-:W-:Y:S01]  /*57e0*/  IMAD.MOV.U32 R78, RZ, RZ, R130 ;  /* 0x000000ffff4e7224 */ /* 0x000fe200078e0082 */
[----:B------:R-:W-:Y:S01]  /*57f0*/  MOV R75, R93 ;  /* 0x0000005d004b7202 */ /* 0x000fe20000000f00 */
[----:B------:R-:W-:Y:S01]  /*5800*/  IMAD.MOV.U32 R93, RZ, RZ, R129 ;  /* 0x000000ffff5d7224 */ /* 0x000fe200078e0081 */
[----:B------:R-:W-:Y:S01]  /*5810*/  MOV R129, R101 ;  /* 0x0000006500817202 */ /* 0x000fe20000000f00 */
[----:B------:R-:W-:Y:S01]  /*5820*/  IMAD.MOV.U32 R34, RZ, RZ, R79 ;  /* 0x000000ffff227224 */ /* 0x000fe200078e004f */
[----:B------:R-:W-:Y:S01]  /*5830*/  HMMA.16816.F32 R160, R4, R24, R200 ;  /* 0x0000001804a0723c */ /* 0x000fe200000018c8 */
[----:B------:R-:W-:Y:S01]  /*5840*/  IMAD.MOV.U32 R130, RZ, RZ, R98 ;  /* 0x000000ffff827224 */ /* 0x000fe200078e0062 */
[----:B------:R-:W-:Y:S01]  /*5850*/  MOV R98, R68 ;  /* 0x0000004400627202 */ /* 0x000fe20000000f00 */
[----:B------:R-:W-:Y:S01]  /*5860*/  IMAD.MOV.U32 R35, RZ, RZ, R92 ;  /* 0x000000ffff237224 */ /* 0x000fe200078e005c */
[----:B------:R-:W-:Y:S01]  /*5870*/  MOV R92, R128 ;  /* 0x00000080005c7202 */ /* 0x000fe20000000f00 */
[----:B------:R-:W-:-:S02]  /*5880*/  IMAD.MOV.U32 R79, RZ, RZ, R131 ;  /* 0x000000ffff4f7224 */ /* 0x000fc400078e0083 */
[----:B------:R-:W-:Y:S01]  /*5890*/  IMAD.MOV.U32 R101, RZ, RZ, R229 ;  /* 0x000000ffff657224 */ /* 0x000fe200078e00e5 */
[C---:B------:R-:W-:Y:S01]  /*58a0*/  HMMA.16816.F32 R164, R4.reuse, R26, R164 ;  /* 0x0000001a04a4723c */ /* 0x040fe200000018a4 */
[----:B------:R-:W-:Y:S01]  /*58b0*/  IMAD.MOV.U32 R131, RZ, RZ, R69 ;  /* 0x000000ffff837224 */ /* 0x000fe200078e0045 */
[----:B------:R-:W2:Y:S01]  /*58c0*/  LDL.LU R229, [R1+0x90] ;  /* 0x0000900001e57983 */ /* 0x000ea20000300800 */
[----:B------:R-:W-:Y:S01]  /*58d0*/  IMAD.MOV.U32 R68, RZ, RZ, R135 ;  /* 0x000000ffff447224 */ /* 0x000fe200078e0087 */
[----:B------:R-:W-:Y:S01]  /*58e0*/  MOV R69, R230 ;  /* 0x000000e600457202 */ /* 0x000fe20000000f00 */
[----:B------:R-:W-:Y:S01]  /*58f0*/  IMAD.MOV.U32 R128, RZ, RZ, R100 ;  /* 0x000000ffff807224 */ /* 0x000fe200078e0064 */
[----:B------:R1:W5:Y:S01]  /*5900*/  LDL.LU R135, [R1+0x8c] ;  /* 0x00008c0001877983 */ /* 0x0003620000300800 */
[----:B------:R-:W-:Y:S01]  /*5910*/  IMAD.MOV.U32 R100, RZ, RZ, R231 ;  /* 0x000000ffff647224 */ /* 0x000fe200078e00e7 */
[C---:B------:R-:W-:Y:S02]  /*5920*/  HMMA.16816.F32 R140, R4.reuse, R20, R196 ;  /* 0x00000014048c723c */ /* 0x040fe400000018c4 */
[----:B------:R-:W3:Y:S04]  /*5930*/  LDL.LU R230, [R1+0x88] ;  /* 0x0000880001e67983 */ /* 0x000ee80000300800 */
[----:B------:R-:W4:Y:S02]  /*5940*/  LDL.LU R231, [R1+0x84] ;  /* 0x0000840001e77983 */ /* 0x000f240000300800 */
[----:B------:R-:W-:Y:S02]  /*5950*/  HMMA.16816.F32 R148, R4, R22, R148 ;  /* 0x000000160494723c */ /* 0x000fe40000001894 */
[----:B------:R-:W1:Y:S06]  /*5960*/  LDSM.16.MT88.4 R24, [R225+0x3100] ;  /* 0x00310000e118783b */ /* 0x000e6c0000004200 */
[----:B------:R-:W-:Y:S01]  /*5970*/  HMMA.16816.F32 R20, R8, R28, R80 ;  /* 0x0000001c0814723c */ /* 0x000fe20000001850 */
[----:B------:R-:W-:Y:S01]  /*5980*/  IMAD.MOV.U32 R74, RZ, RZ, R75 ;  /* 0x000000ffff4a7224 */ /* 0x000fe200078e004b */
[----:B------:R-:W-:Y:S01]  /*5990*/  MOV R75, R78 ;  /* 0x0000004e004b7202 */ /* 0x000fe20000000f00 */
[----:B------:R-:W-:Y:S01]  /*59a0*/  IMAD.MOV.U32 R70, RZ, RZ, R79 ;  /* 0x000000ffff467224 */ /* 0x000fe200078e004f */
[----:B------:R-:W-:Y:S01]  /*59b0*/  MOV R78, R93 ;  /* 0x0000005d004e7202 */ /* 0x000fe20000000f00 */
[----:B------:R-:W-:-:S02]  /*59c0*/  IMAD.MOV.U32 R71, RZ, RZ, R92 ;  /* 0x000000ffff477224 */ /* 0x000fc400078e005c */
[----:B------:R-:W-:Y:S01]  /*59d0*/  IMAD.MOV.U32 R79, RZ, RZ, R130 ;  /* 0x000000ffff4f7224 */ /* 0x000fe200078e0082 */
[----:B------:R-:W-:Y:S01]  /*59e0*/  HMMA.16816.F32 R180, R4, R18, R124 ;  /* 0x0000001204b4723c */ /* 0x000fe2000000187c */
[----:B------:R-:W-:Y:S01]  /*59f0*/  IMAD.MOV.U32 R92, RZ, RZ, R131 ;  /* 0x000000ffff5c7224 */ /* 0x000fe200078e0083 */
[----:B------:R-:W-:Y:S01]  /*5a00*/  MOV R93, R128 ;  /* 0x00000080005d7202 */ /* 0x000fe20000000f00 */
[----:B------:R-:W-:-:S05]  /*5a10*/  IMAD.MOV.U32 R130, RZ, RZ, R129 ;  /* 0x000000ffff827224 */ /* 0x000fca00078e0081 */
[----:B------:R-:W-:Y:S01]  /*5a20*/  HMMA.16816.F32 R196, R4, R28, R32 ;  /* 0x0000001c04c4723c */ /* 0x000fe20000001820 */
[----:B------:R-:W-:Y:S01]  /*5a30*/  IMAD.MOV.U32 R131, RZ, RZ, R68 ;  /* 0x000000ffff837224 */ /* 0x000fe200078e0044 */
[----:B------:R-:W-:Y:S01]  /*5a40*/  MOV R82, R77 ;  /* 0x0000004d00527202 */ /* 0x000fe20000000f00 */
[----:B------:R-:W-:Y:S01]  /*5a50*/  IMAD.MOV.U32 R129, RZ, RZ, R242 ;  /* 0x000000ffff817224 */ /* 0x000fe200078e00f2 */
[----:B------:R-:W-:Y:S01]  /*5a60*/  MOV R128, R69 ;  /* 0x0000004500807202 */ /* 0x000fe20000000f00 */
[----:B------:R-:W-:Y:S02]  /*5a70*/  LDSM.16.MT88.4 R16, [R228+0x3100] ;  /* 0x00310000e410783b */ /* 0x000fe40000004200 */
[----:B------:R-:W-:Y:S01]  /*5a80*/  IMAD.MOV.U32 R35, RZ, RZ, R78 ;  /* 0x000000ffff237224 */ /* 0x000fe200078e004e */
[----:B------:R-:W-:Y:S01]  /*5a90*/  MOV R125, R23 ;  /* 0x00000017007d7202 */ /* 0x000fe20000000f00 */
        /* <DEDUP_REMOVED lines=14> */
[----:B------:R-:W-:-:S02]  /*5b80*/  IMAD.MOV.U32 R103, RZ, RZ, R240 ;  /* 0x000000ffff677224 */ /* 0x000fc400078e00f0 */
[----:B------:R-:W-:Y:S02]  /*5b90*/  IMAD.MOV.U32 R15, RZ, RZ, R239 ;  /* 0x000000ffff0f7224 */ /* 0x000fe400078e00ef */
[----:B------:R-:W-:Y:S01]  /*5ba0*/  IMAD.MOV.U32 R202, RZ, RZ, R35 ;  /* 0x000000ffffca7224 */ /* 0x000fe200078e0023 */
[----:B------:R-:W-:Y:S01]  /*5bb0*/  MOV R35, R71 ;  /* 0x0000004700237202 */ /* 0x000fe20000000f00 */
[----:B------:R-:W-:Y:S02]  /*5bc0*/  IMAD.MOV.U32 R102, RZ, RZ, R241 ;  /* 0x000000ffff667224 */ /* 0x000fe400078e00f1 */
[----:B------:R-:W-:Y:S02]  /*5bd0*/  IMAD.MOV.U32 R127, RZ, RZ, R21 ;  /* 0x000000ffff7f7224 */ /* 0x000fe400078e0015 */
[----:B------:R-:W-:Y:S02]  /*5be0*/  IMAD.MOV.U32 R126, RZ, RZ, R22 ;  /* 0x000000ffff7e7224 */ /* 0x000fe400078e0016 */
[----:B------:R-:W-:-:S02]  /*5bf0*/  IMAD.MOV.U32 R124, RZ, RZ, R20 ;  /* 0x000000ffff7c7224 */ /* 0x000fc400078e0014 */
[----:B------:R-:W-:Y:S01]  /*5c00*/  IMAD.MOV.U32 R203, RZ, RZ, R70 ;  /* 0x000000ffffcb7224 */ /* 0x000fe200078e0046 */
[----:B------:R-:W1:Y:S01]  /*5c10*/  LDSM.16.MT88.4 R20, [R226+0x3100] ;  /* 0x00310000e214783b */ /* 0x000e620000004200 */
[----:B------:R-:W-:Y:S01]  /*5c20*/  IMAD.MOV.U32 R71, RZ, RZ, R79 ;  /* 0x000000ffff477224 */ /* 0x000fe200078e004f */
[----:B------:R-:W-:Y:S01]  /*5c30*/  MOV R79, R238 ;  /* 0x000000ee004f7202 */ /* 0x000fe20000000f00 */
[----:B------:R-:W-:Y:S01]  /*5c40*/  IMAD.MOV.U32 R34, RZ, RZ, R76 ;  /* 0x000000ffff227224 */ /* 0x000fe200078e004c */
[----:B------:R-:W-:Y:S01]  /*5c50*/  MOV R76, R232 ;  /* 0x000000e8004c7202 */ /* 0x000fe20000000f00 */
[----:B------:R-:W-:Y:S02]  /*5c60*/  IMAD.MOV.U32 R70, RZ, RZ, R78 ;  /* 0x000000ffff467224 */ /* 0x000fe400078e004e */
[----:B------:R-:W-:Y:S01]  /*5c70*/  IMAD.MOV.U32 R200, RZ, RZ, R33 ;  /* 0x000000ffffc87224 */ /* 0x000fe200078e0021 */
[----:B------:R-:W-:Y:S01]  /*5c80*/  MOV R33, R103 ;  /* 0x0000006700217202 */ /* 0x000fe20000000f00 */
[----:B------:R-:W-:-:S02]  /*5c90*/  IMAD.MOV.U32 R78, RZ, RZ, R15 ;  /* 0x000000ffff4e7224 */ /* 0x000fc400078e000f */
[----:B------:R-:W-:Y:S02]  /*5ca0*/  IMAD.MOV.U32 R32, RZ, RZ, R102 ;  /* 0x000000ffff207224 */ /* 0x000fe400078e0066 */
[----:B------:R-:W-:Y:S02]  /*5cb0*/  IMAD.MOV.U32 R185, RZ, RZ, R78 ;  /* 0x000000ffffb97224 */ /* 0x000fe400078e004e */
[----:B------:R-:W-:Y:S02]  /*5cc0*/  IMAD.MOV.U32 R184, RZ, RZ, R79 ;  /* 0x000000ffffb87224 */ /* 0x000fe400078e004f */
[----:B------:R-:W-:Y:S01]  /*5cd0*/  IMAD.MOV.U32 R81, RZ, RZ, R76 ;  /* 0x000000ffff517224 */ /* 0x000fe200078e004c */
[----:B------:R-:W-:Y:S01]  /*5ce0*/  MOV R186, R34 ;  /* 0x0000002200ba7202 */ /* 0x000fe20000000f00 */
[----:B-1----:R-:W-:Y:S01]  /*5cf0*/  HMMA.16816.F32 R76, R4, R26, R248 ;  /* 0x0000001a044c723c */ /* 0x002fe200000018f8 */
[----:B------:R-:W-:Y:S02]  /*5d00*/  IMAD.MOV.U32 R168, RZ, RZ, R32 ;  /* 0x000000ffffa87224 */ /* 0x000fe400078e0020 */
[----:B------:R-:W-:-:S04]  /*5d10*/  IMAD.MOV.U32 R171, RZ, RZ, R33 ;  /* 0x000000ffffab7224 */ /* 0x000fc800078e0021 */
[----:B------:R-:W-:Y:S02]  /*5d20*/  IMAD.MOV.U32 R249, RZ, RZ, R35 ;  /* 0x000000fffff97224 */ /* 0x000fe400078e0023 */
[----:B------:R-:W1:Y:S01]  /*5d30*/  LDSM.16.MT88.4 R32, [R227+0x3100] ;  /* 0x00310000e320783b */ /* 0x000e620000004200 */
[----:B------:R-:W-:Y:S02]  /*5d40*/  IMAD.MOV.U32 R68, RZ, RZ, R100 ;  /* 0x000000ffff447224 */ /* 0x000fe400078e0064 */
[----:B------:R-:W-:Y:S01]  /*5d50*/  IMAD.MOV.U32 R69, RZ, RZ, R14 ;  /* 0x000000ffff457224 */ /* 0x000fe200078e000e */
[----:B------:R-:W-:Y:S01]  /*5d60*/  MOV R250, R92 ;  /* 0x0000005c00fa7202 */ /* 0x000fe20000000f00 */
[----:B------:R-:W-:Y:S02]  /*5d70*/  IMAD.MOV.U32 R251, RZ, RZ, R93 ;  /* 0x000000fffffb7224 */ /* 0x000fe400078e005d */
[----:B------:R-:W-:Y:S07]  /*5d80*/  HMMA.16816.F32 R92, R4, R22, R220 ;  /* 0x00000016045c723c */ /* 0x000fee00000018dc */
[----:B------:R-:W-:Y:S01]  /*5d90*/  IMAD.MOV.U32 R220, RZ, RZ, R70 ;  /* 0x000000ffffdc7224 */ /* 0x000fe200078e0046 */
[----:B------:R-:W-:Y:S01]  /*5da0*/  MOV R221, R71 ;  /* 0x0000004700dd7202 */ /* 0x000fe20000000f00 */
[----:B------:R-:W-:-:S02]  /*5db0*/  IMAD.MOV.U32 R222, RZ, RZ, R68 ;  /* 0x000000ffffde7224 */ /* 0x000fc400078e0044 */
[----:B------:R-:W-:Y:S01]  /*5dc0*/  IMAD.MOV.U32 R223, RZ, RZ, R69 ;  /* 0x000000ffffdf7224 */ /* 0x000fe200078e0045 */
[C---:B------:R-:W-:Y:S08]  /*5dd0*/  HMMA.16816.F32 R72, R4.reuse, R24, R72 ;  /* 0x000000180448723c */ /* 0x040ff00000001848 */
[C---:B------:R-:W-:Y:S08]  /*5de0*/  HMMA.16816.F32 R88, R4.reuse, R20, R88 ;  /* 0x000000140458723c */ /* 0x040ff00000001858 */
[C---:B------:R-:W-:Y:S08]  /*5df0*/  HMMA.16816.F32 R104, R4.reuse, R16, R104 ;  /* 0x000000100468723c */ /* 0x040ff00000001868 */
[C---:B------:R-:W-:Y:S08]  /*5e00*/  HMMA.16816.F32 R200, R4.reuse, R30, R200 ;  /* 0x0000001e04c8723c */ /* 0x040ff000000018c8 */
[C---:B------:R-:W-:Y:S08]  /*5e10*/  HMMA.16816.F32 R68, R4.reuse, R18, R152 ;  /* 0x000000120444723c */ /* 0x040ff00000001898 */
[----:B-1----:R-:W-:Y:S01]  /*5e20*/  HMMA.16816.F32 R220, R4, R32, R220 ;  /* 0x0000002004dc723c */ /* 0x002fe200000018dc */
[----:B------:R-:W-:Y:S01]  /*5e30*/  MOV R153, R249 ;  /* 0x000000f900997202 */ /* 0x000fe20000000f00 */
[----:B------:R-:W-:-:S02]  /*5e40*/  IMAD.MOV.U32 R155, RZ, RZ, R250 ;  /* 0x000000ffff9b7224 */ /* 0x000fc400078e00fa */
[----:B------:R-:W-:-:S04]  /*5e50*/  IMAD.MOV.U32 R154, RZ, RZ, R251 ;  /* 0x000000ffff9a7224 */ /* 0x000fc800078e00fb */
[----:B------:R-:W-:Y:S07]  /*5e60*/  HMMA.16816.F32 R216, R4, R34, R216 ;  /* 0x0000002204d8723c */ /* 0x000fee00000018d8 */
[----:B------:R-:W-:Y:S01]  /*5e70*/  FFMA.FTZ R4, R214, c[0x0][0x2d0], -R3 ;  /* 0x0000b400d6047a23 */ /* 0x000fe20000010803 */
[----:B------:R-:W-:Y:S01]  /*5e80*/  HMMA.16816.F32 R248, R8, R30, R64 ;  /* 0x0000001e08f8723c */ /* 0x000fe20000001840 */
[----:B------:R-:W-:-:S07]  /*5e90*/  IMAD.MOV.U32 R102, RZ, RZ, R234 ;  /* 0x000000ffff667224 */ /* 0x000fce00078e00ea */
[----:B------:R-:W-:Y:S01]  /*5ea0*/  HMMA.16816.F32 R64, R8, R24, R120 ;  /* 0x000000180840723c */ /* 0x000fe20000001878 */
[----:B------:R1:W-:Y:S01]  /*5eb0*/  MUFU.EX2 R24, R4 ;  /* 0x0000000400187308 */ /* 0x0003e20000000800 */
[----:B------:R-:W-:-:S06]  /*5ec0*/  MOV R28, R102 ;  /* 0x00000066001c7202 */ /* 0x000fcc0000000f00 */
[----:B------:R-:W-:Y:S01]  /*5ed0*/  HMMA.16816.F32 R60, R8, R26, R60 ;  /* 0x0000001a083c723c */ /* 0x000fe2000000183c */
[----:B-1----:R-:W-:-:S04]  /*5ee0*/  FFMA.FTZ R4, R207, c[0x0][0x2d0], -R3 ;  /* 0x0000b400cf047a23 */ /* 0x002fc80000010803 */
[----:B------:R1:W1:Y:S01]  /*5ef0*/  MUFU.EX2 R25, R4 ;  /* 0x0000000400197308 */ /* 0x0002620000000800 */
[----:B------:R-:W-:Y:S01]  /*5f00*/  MOV R123, R153 ;  /* 0x00000099007b7202 */ /* 0x000fe20000000f00 */
[----:B------:R-:W-:Y:S02]  /*5f10*/  IMAD.MOV.U32 R153, RZ, RZ, R28 ;  /* 0x000000ffff997224 */ /* 0x000fe400078e001c */
[--C-:B-1----:R-:W-:Y:S02]  /*5f20*/  FFMA.FTZ R4, R206, c[0x0][0x2d0], -R3.reuse ;  /* 0x0000b400ce047a23 */ /* 0x102fe40000010803 */
[----:B------:R-:W-:-:S04]  /*5f30*/  FFMA.FTZ R3, R205, c[0x0][0x2d0], -R3 ;  /* 0x0000b400cd037a23 */ /* 0x000fc80000010803 */
[----:B------:R1:W-:Y:S01]  /*5f40*/  MUFU.EX2 R26, R3 ;  /* 0x00000003001a7308 */ /* 0x0003e20000000800 */
[----:B------:R-:W-:Y:S01]  /*5f50*/  HMMA.16816.F32 R56, R8, R22, R56 ;  /* 0x000000160838723c */ /* 0x000fe20000001838 */
[----:B------:R-:W-:Y:S01]  /*5f60*/  IMAD.MOV.U32 R103, RZ, RZ, R233 ;  /* 0x000000ffff677224 */ /* 0x000fe200078e00e9 */
[----:B------:R-:W-:Y:S02]  /*5f70*/  MOV R100, R244 ;  /* 0x000000f400647202 */ /* 0x000fe40000000f00 */
[----:B------:R-:W-:Y:S01]  /*5f80*/  MOV R152, R98 ;  /* 0x0000006200987202 */ /* 0x000fe20000000f00 */
[----:B-1----:R-:W-:-:S03]  /*5f90*/  FFMA.FTZ R3, R195, c[0x0][0x2d0], -R0 ;  /* 0x0000b400c3037a23 */ /* 0x002fc60000010800 */
[C---:B------:R-:W-:Y:S01]  /*5fa0*/  HMMA.16816.F32 R52, R8.reuse, R18, R52 ;  /* 0x000000120834723c */ /* 0x040fe20000001834 */
[----:B------:R-:W-:Y:S02]  /*5fb0*/  IMAD.MOV.U32 R80, RZ, RZ, R103 ;  /* 0x000000ffff507224 */ /* 0x000fe400078e0067 */
[----:B------:R-:W-:Y:S02]  /*5fc0*/  IMAD.MOV.U32 R169, RZ, RZ, R129 ;  /* 0x000000ffffa97224 */ /* 0x000fe400078e0081 */
[----:B------:R-:W-:Y:S01]  /*5fd0*/  IMAD.MOV.U32 R14, RZ, RZ, R243 ;  /* 0x000000ffff0e7224 */ /* 0x000fe200078e00f3 */
[----:B------:R-:W-:Y:S01]  /*5fe0*/  MOV R170, R128 ;  /* 0x0000008000aa7202 */ /* 0x000fe20000000f00 */
[----:B------:R-:W-:Y:S01]  /*5ff0*/  IMAD.MOV.U32 R103, RZ, RZ, R224 ;  /* 0x000000ffff677224 */ /* 0x000fe200078e00e0 */
[----:B------:R-:W-:Y:S01]  /*6000*/  MOV R15, R235 ;  /* 0x000000eb000f7202 */ /* 0x000fe20000000f00 */
[----:B------:R-:W-:Y:S02]  /*6010*/  IMAD.MOV.U32 R98, RZ, RZ, R100 ;  /* 0x000000ffff627224 */ /* 0x000fe400078e0064 */
[----:B----4-:R-:W-:Y:S01]  /*6020*/  IMAD.MOV.U32 R29, RZ, RZ, R231 ;  /* 0x000000ffff1d7224 */ /* 0x010fe200078e00e7 */
[----:B--2---:R-:W-:Y:S01]  /*6030*/  MOV R102, R229 ;  /* 0x000000e500667202 */ /* 0x004fe20000000f00 */
[----:B---3--:R-:W-:Y:S01]  /*6040*/  IMAD.MOV.U32 R83, RZ, RZ, R230 ;  /* 0x000000ffff537224 */ /* 0x008fe200078e00e6 */
[----:B------:R-:W-:Y:S01]  /*6050*/  MUFU.EX2 R27, R4 ;  /* 0x00000004001b7308 */ /* 0x000fe20000000800 */
[----:B------:R-:W-:Y:S01]  /*6060*/  IMAD.MOV.U32 R122, RZ, RZ, R29 ;  /* 0x000000ffff7a7224 */ /* 0x000fe200078e001d */
[----:B------:R-:W-:Y:S01]  /*6070*/  HMMA.16816.F32 R48, R8, R34, R48 ;  /* 0x000000220830723c */ /* 0x000fe20000001830 */
[----:B------:R1:W5:Y:S01]  /*6080*/  LDL.LU R244, [R1+0x80] ;  /* 0x0000800001f47983 */ /* 0x0003620000300800 */
[----:B------:R-:W-:-:S06]  /*6090*/  MOV R5, R83 ;  /* 0x0000005300057202 */ /* 0x000fcc0000000f00 */
[C---:B------:R-:W-:Y:S01]  /*60a0*/  HMMA.16816.F32 R28, R8.reuse, R20, R112 ;  /* 0x00000014081c723c */ /* 0x040fe20000001870 */
[----:B------:R2:W-:Y:S01]  /*60b0*/  MUFU.EX2 R20, R3 ;  /* 0x0000000300147308 */ /* 0x0005e20000000800 */
[----:B------:R-:W-:Y:S01]  /*60c0*/  IMAD.MOV.U32 R6, RZ, RZ, R102 ;  /* 0x000000ffff067224 */ /* 0x000fe200078e0066 */
[----:B------:R-:W-:Y:S01]  /*60d0*/  MOV R83, R101 ;  /* 0x0000006500537202 */ /* 0x000fe20000000f00 */
[----:B------:R-:W-:Y:S01]  /*60e0*/  IMAD.MOV.U32 R7, RZ, RZ, R103 ;  /* 0x000000ffff077224 */ /* 0x000fe200078e0067 */
[----:B------:R1:W5:Y:S01]  /*60f0*/  LDL.LU R243, [R1+0x7c] ;  /* 0x00007c0001f37983 */ /* 0x0003620000300800 */
[----:B--2---:R-:W-:Y:S02]  /*6100*/  FFMA.FTZ R3, R194, c[0x0][0x2d0], -R0 ;  /* 0x0000b400c2037a23 */ /* 0x004fe40000010800 */
[----:B------:R-:W-:Y:S01]  /*6110*/  HMMA.16816.F32 R100, R8, R16, R116 ;  /* 0x000000100864723c */ /* 0x000fe20000001874 */
[----:B------:R-:W-:Y:S01]  /*6120*/  IMAD.MOV.U32 R129, RZ, RZ, R236 ;  /* 0x000000ffff817224 */ /* 0x000fe200078e00ec */
[----:B------:R1:W5:Y:S01]  /*6130*/  LDL.LU R242, [R1+0x78] ;  /* 0x0000780001f27983 */ /* 0x0003620000300800 */
[----:B------:R2:W3:Y:S01]  /*6140*/  MUFU.EX2 R22, R3 ;  /* 0x0000000300167308 */ /* 0x0004e20000000800 */
[----:B------:R-:W-:-:S02]  /*6150*/  IMAD.MOV.U32 R128, RZ, RZ, R237 ;  /* 0x000000ffff807224 */ /* 0x000fc400078e00ed */
[----:B------:R-:W-:Y:S01]  /*6160*/  IMAD.MOV.U32 R34, RZ, RZ, R97 ;  /* 0x000000ffff227224 */ /* 0x000fe200078e0061 */
[----:B------:R1:W5:Y:S01]  /*6170*/  LDL.LU R241, [R1+0x74] ;  /* 0x0000740001f17983 */ /* 0x0003620000300800 */
[--C-:B--2---:R-:W-:Y:S01]  /*6180*/  FFMA.FTZ R3, R193, c[0x0][0x2d0], -R0.reuse ;  /* 0x0000b400c1037a23 */ /* 0x104fe20000010800 */
[----:B------:R-:W-:Y:S01]  /*6190*/  HMMA.16816.F32 R116, R8, R32, R84 ;  /* 0x000000200874723c */ /* 0x000fe20000001854 */
[----:B------:R-:W-:Y:S01]  /*61a0*/  FFMA.FTZ R0, R187, c[0x0][0x2d0], -R0 ;  /* 0x0000b400bb007a23 */ /* 0x000fe20000010800 */
[----:B------:R1:W5:Y:S03]  /*61b0*/  LDL.LU R240, [R1+0x70] ;  /* 0x0000700001f07983 */ /* 0x0003660000300800 */
[----:B------:R2:W-:Y:S01]  /*61c0*/  MUFU.EX2 R21, R0 ;  /* 0x0000000000157308 */ /* 0x0005e20000000800 */
[----:B------:R-:W-:-:S07]  /*61d0*/  IMAD.MOV.U32 R207, RZ, RZ, R128 ;  /* 0x000000ffffcf7224 */ /* 0x000fce00078e0080 */
[----:B------:R-:W4:Y:S01]  /*61e0*/  MUFU.EX2 R23, R3 ;  /* 0x0000000300177308 */ /* 0x000f220000000800 */
[----:B------:R-:W-:Y:S02]  /*61f0*/  FADD.FTZ R11, R109, R108 ;  /* 0x0000006c6d0b7221 */ /* 0x000fe40000010000 */
[----:B------:R-:W-:Y:S01]  /*6200*/  IMAD.MOV.U32 R35, RZ, RZ, R110 ;  /* 0x000000ffff237224 */ /* 0x000fe200078e006e */
[----:B------:R-:W-:Y:S01]  /*6210*/  MOV R32, R96 ;  /* 0x0000006000207202 */ /* 0x000fe20000000f00 */
[----:B------:R-:W-:Y:S01]  /*6220*/  IMAD.MOV.U32 R33, RZ, RZ, R83 ;  /* 0x000000ffff217224 */ /* 0x000fe200078e0053 */
[----:B------:R1:W5:Y:S01]  /*6230*/  LDL.LU R239, [R1+0x6c] ;  /* 0x00006c0001ef7983 */ /* 0x0003620000300800 */
[----:B--2---:R-:W-:Y:S01]  /*6240*/  FFMA.FTZ R0, R122, c[0x0][0x2d0], -R13 ;  /* 0x0000b4007a007a23 */ /* 0x004fe2000001080d */
[----:B------:R-:W-:Y:S01]  /*6250*/  F2FP.PACK_AB R128, R25, R24 ;  /* 0x000000181980723e */ /* 0x000fe200000000ff */
[----:B------:R-:W-:Y:S01]  /*6260*/  IMAD.MOV.U32 R87, RZ, RZ, R207 ;  /* 0x000000ffff577224 */ /* 0x000fe200078e00cf */
[----:B------:R1:W5:Y:S01]  /*6270*/  LDL.LU R238, [R1+0x68] ;  /* 0x0000680001ee7983 */ /* 0x0003620000300800 */
[----:B------:R2:W-:Y:S01]  /*6280*/  MUFU.EX2 R16, R0 ;  /* 0x0000000000107308 */ /* 0x0005e20000000800 */
[----:B------:R-:W-:-:S02]  /*6290*/  IMAD.MOV.U32 R122, RZ, RZ, R6 ;  /* 0x000000ffff7a7224 */ /* 0x000fc400078e0006 */
[----:B------:R1:W5:Y:S01]  /*62a0*/  LDL.LU R237, [R1+0x64] ;  /* 0x0000640001ed7983 */ /* 0x0003620000300800 */
[----:B--2---:R-:W-:-:S03]  /*62b0*/  FFMA.FTZ R0, R123, c[0x0][0x2d0], -R13 ;  /* 0x0000b4007b007a23 */ /* 0x004fc6000001080d */
[----:B------:R1:W5:Y:S01]  /*62c0*/  LDL.LU R236, [R1+0x60] ;  /* 0x0000600001ec7983 */ /* 0x0003620000300800 */
[----:B------:R2:W1:Y:S01]  /*62d0*/  MUFU.EX2 R17, R0 ;  /* 0x0000000000117308 */ /* 0x0004620000000800 */
[----:B------:R-:W-:Y:S01]  /*62e0*/  MOV R123, R7 ;  /* 0x00000007007b7202 */ /* 0x000fe20000000f00 */
[----:B------:R-:W-:Y:S01]  /*62f0*/  IMAD.MOV.U32 R6, RZ, RZ, R154 ;  /* 0x000000ffff067224 */ /* 0x000fe200078e009a */
[----:B------:R1:W5:Y:S02]  /*6300*/  LDL.LU R235, [R1+0x5c] ;  /* 0x00005c0001eb7983 */ /* 0x0003640000300800 */
[----:B------:R-:W-:Y:S02]  /*6310*/  MOV R121, R123 ;  /* 0x0000007b00797202 */ /* 0x000fe40000000f00 */
[----:B------:R-:W-:Y:S01]  /*6320*/  MOV R123, R127 ;  /* 0x0000007f007b7202 */ /* 0x000fe20000000f00 */
[----:B--2---:R-:W-:Y:S01]  /*6330*/  FFMA.FTZ R0, R5, c[0x0][0x2d0], -R13 ;  /* 0x0000b40005007a23 */ /* 0x004fe2000001080d */
[----:B------:R-:W-:Y:S01]  /*6340*/  MOV R7, R153 ;  /* 0x0000009900077202 */ /* 0x000fe20000000f00 */
[----:B------:R2:W5:Y:S02]  /*6350*/  LDL.LU R234, [R1+0x58] ;  /* 0x0000580001ea7983 */ /* 0x0005640000300800 */
[----:B------:R1:W-:Y:S01]  /*6360*/  MUFU.EX2 R18, R0 ;  /* 0x0000000000127308 */ /* 0x0003e20000000800 */
[----:B------:R-:W-:Y:S01]  /*6370*/  IMAD.MOV.U32 R5, RZ, RZ, R152 ;  /* 0x000000ffff057224 */ /* 0x000fe200078e0098 */
[----:B------:R2:W5:Y:S01]  /*6380*/  LDL.LU R233, [R1+0x54] ;  /* 0x0000540001e97983 */ /* 0x0005620000300800 */
[----:B------:R-:W-:-:S02]  /*6390*/  IMAD.MOV.U32 R127, RZ, RZ, R185 ;  /* 0x000000ffff7f7224 */ /* 0x000fc400078e00b9 */
[----:B------:R-:W-:Y:S01]  /*63a0*/  IMAD.MOV.U32 R185, RZ, RZ, R171 ;  /* 0x000000ffffb97224 */ /* 0x000fe200078e00ab */
[----:B------:R2:W5:Y:S01]  /*63b0*/  LDL.LU R232, [R1+0x50] ;  /* 0x0000500001e87983 */ /* 0x0005620000300800 */
[----:B------:R-:W-:Y:S02]  /*63c0*/  IMAD.MOV.U32 R171, RZ, RZ, R169 ;  /* 0x000000ffffab7224 */ /* 0x000fe400078e00a9 */
[----:B------:R-:W-:Y:S01]  /*63d0*/  IMAD.MOV.U32 R169, RZ, RZ, R130 ;  /* 0x000000ffffa97224 */ /* 0x000fe200078e0082 */
[----:B------:R2:W5:Y:S01]  /*63e0*/  LDL.LU R231, [R1+0x4c] ;  /* 0x00004c0001e77983 */ /* 0x0005620000300800 */
[----:B-1----:R-:W-:-:S03]  /*63f0*/  FFMA.FTZ R0, R155, c[0x0][0x2d0], -R13 ;  /* 0x0000b4009b007a23 */ /* 0x002fc6000001080d */
[----:B------:R2:W5:Y:S01]  /*6400*/  LDL.LU R230, [R1+0x48] ;  /* 0x0000480001e67983 */ /* 0x0005620000300800 */
[----:B------:R1:W-:Y:S01]  /*6410*/  MUFU.EX2 R19, R0 ;  /* 0x0000000000137308 */ /* 0x0003e20000000800 */
[----:B------:R-:W-:Y:S02]  /*6420*/  IMAD.MOV.U32 R130, RZ, RZ, R14 ;  /* 0x000000ffff827224 */ /* 0x000fe400078e000e */
[----:B------:R-:W-:Y:S01]  /*6430*/  LDSM.16.MT88.4 R152, [R225+0x1900] ;  /* 0x00190000e198783b */ /* 0x000fe20000004200 */
[----:B------:R-:W-:Y:S02]  /*6440*/  IMAD.MOV.U32 R115, RZ, RZ, R127 ;  /* 0x000000ffff737224 */ /* 0x000fe400078e007f */
[----:B------:R-:W-:Y:S01]  /*6450*/  IMAD.MOV.U32 R113, RZ, RZ, R185 ;  /* 0x000000ffff717224 */ /* 0x000fe200078e00b9 */
[----:B------:R2:W5:Y:S01]  /*6460*/  LDL.LU R229, [R1+0x44] ;  /* 0x0000440001e57983 */ /* 0x0005620000300800 */
[----:B-1----:R-:W-:Y:S02]  /*6470*/  FFMA.FTZ R0, R122, c[0x0][0x2d0], -R12 ;  /* 0x0000b4007a007a23 */ /* 0x002fe4000001080c */
[----:B------:R-:W-:Y:S01]  /*6480*/  IMAD.MOV.U32 R4, RZ, RZ, R130 ;  /* 0x000000ffff047224 */ /* 0x000fe200078e0082 */
[----:B------:R-:W-:Y:S01]  /*6490*/  MOV R84, R113 ;  /* 0x0000007100547202 */ /* 0x000fe20000000f00 */
[----:B------:R-:W-:Y:S01]  /*64a0*/  IMAD.MOV.U32 R122, RZ, RZ, R5 ;  /* 0x000000ffff7a7224 */ /* 0x000fe200078e0005 */
[----:B------:R2:W5:Y:S01]  /*64b0*/  LDL.LU R224, [R1+0x40] ;  /* 0x0000400001e07983 */ /* 0x0005620000300800 */
[----:B------:R-:W-:Y:S01]  /*64c0*/  IMAD.MOV.U32 R5, RZ, RZ, R126 ;  /* 0x000000ffff057224 */ /* 0x000fe200078e007e */
[----:B------:R-:W-:Y:S01]  /*64d0*/  MOV R126, R184 ;  /* 0x000000b8007e7202 */ /* 0x000fe20000000f00 */
[----:B------:R1:W-:Y:S01]  /*64e0*/  MUFU.EX2 R14, R0 ;  /* 0x00000000000e7308 */ /* 0x0003e20000000800 */
[----:B------:R-:W-:-:S02]  /*64f0*/  MOV R184, R186 ;  /* 0x000000ba00b87202 */ /* 0x000fc40000000f00 */
[----:B------:R-:W-:Y:S02]  /*6500*/  MOV R186, R168 ;  /* 0x000000a800ba7202 */ /* 0x000fe40000000f00 */
[----:B------:R-:W-:Y:S01]  /*6510*/  MOV R168, R170 ;  /* 0x000000aa00a87202 */ /* 0x000fe20000000f00 */
[----:B------:R-:W-:Y:S01]  /*6520*/  IMAD.MOV.U32 R214, RZ, RZ, R122 ;  /* 0x000000ffffd67224 */ /* 0x000fe200078e007a */
[----:B------:R-:W-:Y:S02]  /*6530*/  MOV R170, R131 ;  /* 0x0000008300aa7202 */ /* 0x000fe40000000f00 */
[----:B------:R-:W-:Y:S02]  /*6540*/  MOV R131, R15 ;  /* 0x0000000f00837202 */ /* 0x000fe40000000f00 */
[----:B------:R-:W-:Y:S01]  /*6550*/  MOV R122, R123 ;  /* 0x0000007b007a7202 */ /* 0x000fe20000000f00 */
[----:B-1----:R-:W-:Y:S01]  /*6560*/  FFMA.FTZ R0, R252, c[0x0][0x2d0], -R12 ;  /* 0x0000b400fc007a23 */ /* 0x002fe2000001080c */
[----:B------:R-:W-:Y:S01]  /*6570*/  MOV R120, R126 ;  /* 0x0000007e00787202 */ /* 0x000fe20000000f00 */
[----:B------:R-:W-:-:S02]  /*6580*/  IMAD.MOV.U32 R123, RZ, RZ, R5 ;  /* 0x000000ffff7b7224 */ /* 0x000fc400078e0005 */
[----:B------:R1:W1:Y:S01]  /*6590*/  MUFU.EX2 R15, R0 ;  /* 0x00000000000f7308 */ /* 0x0002620000000800 */
[----:B------:R-:W-:Y:S01]  /*65a0*/  MOV R5, R125 ;  /* 0x0000007d00057202 */ /* 0x000fe20000000f00 */
[----:B------:R-:W-:Y:S01]  /*65b0*/  IMAD.MOV.U32 R126, RZ, RZ, R169 ;  /* 0x000000ffff7e7224 */ /* 0x000fe200078e00a9 */
[----:B------:R-:W-:Y:S02]  /*65c0*/  MOV R125, R168 ;  /* 0x000000a8007d7202 */ /* 0x000fe40000000f00 */
[----:B------:R-:W-:Y:S01]  /*65d0*/  MOV R127, R170 ;  /* 0x000000aa007f7202 */ /* 0x000fe20000000f00 */
[----:B-1----:R-:W-:Y:S02]  /*65e0*/  FFMA.FTZ R0, R121, c[0x0][0x2d0], -R12 ;  /* 0x0000b40079007a23 */ /* 0x002fe4000001080c */
[----:B------:R-:W-:Y:S02]  /*65f0*/  IMAD.MOV.U32 R121, RZ, RZ, R124 ;  /* 0x000000ffff797224 */ /* 0x000fe400078e007c */
[----:B------:R-:W-:-:S02]  /*6600*/  IMAD.MOV.U32 R124, RZ, RZ, R171 ;  /* 0x000000ffff7c7224 */ /* 0x000fc400078e00ab */
[----:B------:R-:W1:Y:S01]  /*6610*/  LDSM.16.MT88.4 R168, [R226+0x1900] ;  /* 0x00190000e2a8783b */ /* 0x000e620000004200 */
[----:B------:R2:W-:Y:S02]  /*6620*/  MUFU.EX2 R13, R0 ;  /* 0x00000000000d7308 */ /* 0x0005e40000000800 */
[----:B--2---:R-:W-:-:S06]  /*6630*/  FFMA.FTZ R0, R214, c[0x0][0x2d0], -R12 ;  /* 0x0000b400d6007a23 */ /* 0x004fcc000001080c */
[----:B------:R-:W2:Y:S01]  /*6640*/  MUFU.EX2 R12, R0 ;  /* 0x00000000000c7308 */ /* 0x000ea20000000800 */
[----:B------:R-:W-:Y:S01]  /*6650*/  IMAD.MOV.U32 R193, RZ, RZ, R124 ;  /* 0x000000ffffc17224 */ /* 0x000fe200078e007c */
[----:B------:R-:W-:Y:S01]  /*6660*/  MOV R194, R125 ;  /* 0x0000007d00c27202 */ /* 0x000fe20000000f00 */
[----:B------:R-:W-:Y:S01]  /*6670*/  IMAD.MOV.U32 R195, RZ, RZ, R126 ;  /* 0x000000ffffc37224 */ /* 0x000fe200078e007e */
[----:B------:R-:W-:Y:S02]  /*6680*/  MOV R205, R127 ;  /* 0x0000007f00cd7202 */ /* 0x000fe40000000f00 */
[----:B------:R-:W-:Y:S02]  /*6690*/  MOV R206, R131 ;  /* 0x0000008300ce7202 */ /* 0x000fe40000000f00 */
[----:B------:R-:W-:Y:S02]  /*66a0*/  MOV R214, R129 ;  /* 0x0000008100d67202 */ /* 0x000fe40000000f00 */
[----:B---3--:R-:W-:-:S02]  /*66b0*/  F2FP.PACK_AB R129, R22, R20 ;  /* 0x000000141681723e */ /* 0x008fc400000000ff */
[----:B------:R-:W-:Y:S02]  /*66c0*/  F2FP.PACK_AB R130, R26, R27 ;  /* 0x0000001b1a82723e */ /* 0x000fe400000000ff */
[----:B----4-:R-:W-:Y:S02]  /*66d0*/  F2FP.PACK_AB R131, R21, R23 ;  /* 0x000000171583723e */ /* 0x010fe400000000ff */
[----:B------:R-:W-:Y:S02]  /*66e0*/  F2FP.PACK_AB R124, R17, R16 ;  /* 0x00000010117c723e */ /* 0x000fe400000000ff */
[----:B------:R-:W-:Y:S02]  /*66f0*/  F2FP.PACK_AB R125, R15, R14 ;  /* 0x0000000e0f7d723e */ /* 0x000fe400000000ff */
[----:B------:R-:W-:Y:S02]  /*6700*/  F2FP.PACK_AB R126, R19, R18 ;  /* 0x00000012137e723e */ /* 0x000fe400000000ff */
[----:B--2---:R-:W-:-:S02]  /*6710*/  F2FP.PACK_AB R127, R12, R13 ;  /* 0x0000000d0c7f723e */ /* 0x004fc400000000ff */
[----:B------:R-:W-:Y:S02]  /*6720*/  MOV R114, R184 ;  /* 0x000000b800727202 */ /* 0x000fe40000000f00 */
[----:B------:R-:W-:Y:S02]  /*6730*/  MOV R112, R186 ;  /* 0x000000ba00707202 */ /* 0x000fe40000000f00 */
[----:B------:R-:W2:Y:S01]  /*6740*/  LDSM.16.MT88.4 R184, [R228+0x1900] ;  /* 0x00190000e4b8783b */ /* 0x000ea20000004200 */
[----:B-1----:R-:W-:Y:S01]  /*6750*/  HMMA.16816.F32 R156, R128, R168, R156 ;  /* 0x000000a8809c723c */ /* 0x002fe2000000189c */
[----:B------:R-:W-:Y:S02]  /*6760*/  IMAD.MOV.U32 R10, RZ, RZ, R195 ;  /* 0x000000ffff0a7224 */ /* 0x000fe400078e00c3 */
[----:B------:R-:W-:Y:S02]  /*6770*/  IMAD.MOV.U32 R3, RZ, RZ, R4 ;  /* 0x000000ffff037224 */ /* 0x000fe400078e0004 */
[----:B------:R-:W-:-:S03]  /*6780*/  IMAD.MOV.U32 R195, RZ, RZ, R5 ;  /* 0x000000ffffc37224 */ /* 0x000fc600078e0005 */
[C---:B------:R-:W-:Y:S08]  /*6790*/  HMMA.16816.F32 R160, R124.reuse, R168, R160 ;  /* 0x000000a87ca0723c */ /* 0x040ff000000018a0 */
[-C--:B------:R-:W-:Y:S08]  /*67a0*/  HMMA.16816.F32 R164, R124, R170.reuse, R164 ;  /* 0x000000aa7ca4723c */ /* 0x080ff000000018a4 */
[----:B------:R-:W-:Y:S07]  /*67b0*/  HMMA.16816.F32 R168, R128, R170, R40 ;  /* 0x000000aa80a8723c */ /* 0x000fee0000001828 */
[----:B------:R-:W-:Y:S01]  /*67c0*/  MOV R42, R6 ;  /* 0x00000006002a7202 */ /* 0x000fe20000000f00 */
[----:B------:R-:W-:-:S02]  /*67d0*/  IMAD.MOV.U32 R43, RZ, RZ, R7 ;  /* 0x000000ffff2b7224 */ /* 0x000fc400078e0007 */
[----:B------:R-:W1:Y:S01]  /*67e0*/  LDSM.16.MT88.4 R4, [R227+0x3900] ;  /* 0x00390000e304783b */ /* 0x000e620000004200 */
[----:B------:R-:W-:Y:S01]  /*67f0*/  IMAD.MOV.U32 R41, RZ, RZ, R114 ;  /* 0x000000ffff297224 */ /* 0x000fe200078e0072 */
[----:B------:R-:W-:Y:S01]  /*6800*/  MOV R40, R115 ;  /* 0x0000007300287202 */ /* 0x000fe20000000f00 */
[----:B--2---:R-:W-:Y:S01]  /*6810*/  HMMA.16816.F32 R172, R128, R184, R172 ;  /* 0x000000b880ac723c */ /* 0x004fe200000018ac */
[----:B------:R-:W-:Y:S01]  /*6820*/  FADD.FTZ R0, R204, R192 ;  /* 0x000000c0cc007221 */ /* 0x000fe20000010000 */
[----:B------:R-:W-:-:S06]  /*6830*/  MOV R9, R194 ;  /* 0x000000c200097202 */ /* 0x000fcc0000000f00 */
[----:B------:R-:W-:Y:S01]  /*6840*/  HMMA.16816.F32 R176, R124, R184, R176 ;  /* 0x000000b87cb0723c */ /* 0x000fe200000018b0 */
[----:B------:R-:W-:Y:S02]  /*6850*/  MOV R192, R121 ;  /* 0x0000007900c07202 */ /* 0x000fe40000000f00 */
[----:B------:R-:W-:-:S05]  /*6860*/  MOV R194, R123 ;  /* 0x0000007b00c27202 */ /* 0x000fca0000000f00 */
[----:B------:R-:W-:Y:S01]  /*6870*/  HMMA.16816.F32 R180, R124, R186, R180 ;  /* 0x000000ba7cb4723c */ /* 0x000fe200000018b4 */
[----:B------:R-:W-:-:S07]  /*6880*/  MOV R8, R206 ;  /* 0x000000ce00087202 */ /* 0x000fce0000000f00 */
[----:B------:R-:W-:Y:S07]  /*6890*/  HMMA.16816.F32 R184, R128, R186, R36 ;  /* 0x000000ba80b8723c */ /* 0x000fee0000001824 */
[----:B------:R-:W-:Y:S02]  /*68a0*/  IMAD.MOV.U32 R39, RZ, RZ, R120 ;  /* 0x000000ffff277224 */ /* 0x000fe400078e0078 */
[----:B------:R-:W-:Y:S02]  /*68b0*/  IMAD.MOV.U32 R37, RZ, RZ, R193 ;  /* 0x000000ffff257224 */ /* 0x000fe400078e00c1 */
[----:B------:R-:W-:-:S02]  /*68c0*/  IMAD.MOV.U32 R193, RZ, RZ, R122 ;  /* 0x000000ffffc17224 */ /* 0x000fc400078e007a */
[----:B-1----:R-:W-:Y:S01]  /*68d0*/  HMMA.16816.F32 R120, R124, R4, R220 ;  /* 0x000000047c78723c */ /* 0x002fe200000018dc */
[----:B------:R-:W-:-:S07]  /*68e0*/  MOV R36, R205 ;  /* 0x000000cd00247202 */ /* 0x000fce0000000f00 */
[----:B------:R-:W-:Y:S01]  /*68f0*/  HMMA.16816.F32 R144, R128, R152, R144 ;  /* 0x000000988090723c */ /* 0x000fe20000001890 */
[----:B------:R-:W-:Y:S01]  /*6900*/  MOV R221, R39 ;  /* 0x0000002700dd7202 */ /* 0x000fe20000000f00 */
[----:B------:R-:W-:Y:S01]  /*6910*/  IMAD.MOV.U32 R222, RZ, RZ, R40 ;  /* 0x000000ffffde7224 */ /* 0x000fe200078e0028 */
[----:B------:R-:W-:-:S05]  /*6920*/  MOV R223, R41 ;  /* 0x0000002900df7202 */ /* 0x000fca0000000f00 */
[C---:B------:R-:W-:Y:S01]  /*6930*/  HMMA.16816.F32 R140, R124.reuse, R152, R140 ;  /* 0x000000987c8c723c */ /* 0x040fe2000000188c */
[----:B------:R-:W-:Y:S01]  /*6940*/  FADD.FTZ R8, R8, R221 ;  /* 0x000000dd08087221 */ /* 0x000fe20000010000 */
[----:B------:R-:W-:Y:S01]  /*6950*/  MOV R86, R214 ;  /* 0x000000d600567202 */ /* 0x000fe20000000f00 */
[----:B------:R-:W-:Y:S01]  /*6960*/  FADD.FTZ R3, R3, R222 ;  /* 0x000000de03037221 */ /* 0x000fe20000010000 */
[----:B------:R-:W-:Y:S04]  /*6970*/  LDSM.16.MT88.4 R204, [R227+0x1900] ;  /* 0x00190000e3cc783b */ /* 0x000fe80000004200 */
[----:B------:R-:W-:Y:S01]  /*6980*/  HMMA.16816.F32 R148, R124, R154, R148 ;  /* 0x0000009a7c94723c */ /* 0x000fe20000001894 */
[----:B------:R-:W-:-:S07]  /*6990*/  FADD.FTZ R0, R223, R0 ;  /* 0x00000000df007221 */ /* 0x000fce0000010000 */
[----:B------:R-:W-:Y:S01]  /*69a0*/  HMMA.16816.F32 R152, R128, R154, R44 ;  /* 0x0000009a8098723c */ /* 0x000fe2000000182c */
[----:B------:R-:W-:-:S06]  /*69b0*/  FADD.FTZ R10, R10, R8 ;  /* 0x000000080a0a7221 */ /* 0x000fcc0000010000 */
[----:B------:R-:W-:Y:S01]  /*69c0*/  MOV R44, R80 ;  /* 0x00000050002c7202 */ /* 0x000fe20000000f00 */
[----:B------:R-:W-:Y:S02]  /*69d0*/  IMAD.MOV.U32 R45, RZ, RZ, R81 ;  /* 0x000000ffff2d7224 */ /* 0x000fe400078e0051 */
[----:B------:R-:W-:Y:S02]  /*69e0*/  IMAD.MOV.U32 R47, RZ, RZ, R99 ;  /* 0x000000ffff2f7224 */ /* 0x000fe400078e0063 */
[----:B------:R-:W-:Y:S01]  /*69f0*/  IMAD.MOV.U32 R40, RZ, RZ, R44 ;  /* 0x000000ffff287224 */ /* 0x000fe200078e002c */
[----:B------:R-:W-:Y:S01]  /*6a00*/  MOV R41, R45 ;  /* 0x0000002d00297202 */ /* 0x000fe20000000f00 */
[----:B------:R-:W-:Y:S01]  /*6a10*/  FADD.FTZ R9, R9, R3 ;  /* 0x0000000309097221 */ /* 0x000fe20000010000 */
[----:B------:R-:W-:Y:S01]  /*6a20*/  MOV R39, R43 ;  /* 0x0000002b00277202 */ /* 0x000fe20000000f00 */
[----:B------:R-:W-:Y:S01]  /*6a30*/  FADD.FTZ R8, R37, R0 ;  /* 0x0000000025087221 */ /* 0x000fe20000010000 */
[----:B------:R-:W-:Y:S01]  /*6a40*/  MOV R46, R98 ;  /* 0x00000062002e7202 */ /* 0x000fe20000000f00 */
[----:B------:R-:W-:Y:S01]  /*6a50*/  IMAD.MOV.U32 R38, RZ, RZ, R42 ;  /* 0x000000ffff267224 */ /* 0x000fe200078e002a */
[----:B------:R-:W-:Y:S01]  /*6a60*/  MOV R43, R47 ;  /* 0x0000002f002b7202 */ /* 0x000fe20000000f00 */
[----:B------:R-:W-:-:S02]  /*6a70*/  FADD.FTZ R11, R36, R11 ;  /* 0x0000000b240b7221 */ /* 0x000fc40000010000 */
[----:B------:R-:W-:Y:S01]  /*6a80*/  IMAD.MOV.U32 R85, RZ, RZ, R112 ;  /* 0x000000ffff557224 */ /* 0x000fe200078e0070 */
[----:B------:R-:W-:Y:S01]  /*6a90*/  HMMA.16816.F32 R116, R128, R4, R116 ;  /* 0x000000048074723c */ /* 0x000fe20000001874 */
[----:B------:R-:W-:Y:S01]  /*6aa0*/  FADD.FTZ R0, R40, R9 ;  /* 0x0000000928007221 */ /* 0x000fe20000010000 */
[----:B------:R-:W-:Y:S01]  /*6ab0*/  MOV R214, R82 ;  /* 0x0000005200d67202 */ /* 0x000fe20000000f00 */
[----:B------:R-:W-:Y:S01]  /*6ac0*/  IMAD.MOV.U32 R44, RZ, RZ, R34 ;  /* 0x000000ffff2c7224 */ /* 0x000fe200078e0022 */
[----:B------:R-:W-:Y:S01]  /*6ad0*/  MOV R47, R85 ;  /* 0x00000055002f7202 */ /* 0x000fe20000000f00 */
[----:B------:R-:W-:Y:S01]  /*6ae0*/  FADD.FTZ R9, R41, R8 ;  /* 0x0000000829097221 */ /* 0x000fe20000010000 */
[----:B------:R-:W1:Y:S01]  /*6af0*/  LDSM.16.MT88.4 R112, [R228+0x3900] ;  /* 0x00390000e470783b */ /* 0x000e620000004200 */
[----:B------:R-:W-:Y:S02]  /*6b00*/  FADD.FTZ R4, R38, R11 ;  /* 0x0000000b26047221 */ /* 0x000fe40000010000 */
[----:B------:R-:W-:Y:S01]  /*6b10*/  IMAD.MOV.U32 R42, RZ, RZ, R46 ;  /* 0x000000ffff2a7224 */ /* 0x000fe200078e002e */
[----:B------:R-:W2:Y:S01]  /*6b20*/  LDSM.16.MT88.4 R80, [R225+0x3900] ;  /* 0x00390000e150783b */ /* 0x000ea20000004200 */
[----:B------:R-:W-:-:S02]  /*6b30*/  FADD.FTZ R3, R39, R10 ;  /* 0x0000000a27037221 */ /* 0x000fc40000010000 */
[----:B------:R-:W-:Y:S01]  /*6b40*/  FADD.FTZ R5, R43, R0 ;  /* 0x000000002b057221 */ /* 0x000fe20000010000 */
[----:B------:R-:W3:Y:S01]  /*6b50*/  LDSM.16.MT88.4 R96, [R226+0x3900] ;  /* 0x00390000e260783b */ /* 0x000ee20000004200 */
[----:B------:R-:W-:Y:S01]  /*6b60*/  FADD.FTZ R0, R44, R9 ;  /* 0x000000092c007221 */ /* 0x000fe20000010000 */
[----:B------:R-:W-:Y:S01]  /*6b70*/  MOV R45, R35 ;  /* 0x00000023002d7202 */ /* 0x000fe20000000f00 */
[----:B------:R-:W-:Y:S01]  /*6b80*/  FADD.FTZ R8, R245, R4 ;  /* 0x00000004f5087221 */ /* 0x000fe20000010000 */
[----:B------:R-:W-:Y:S01]  /*6b90*/  MOV R252, R111 ;  /* 0x0000006f00fc7202 */ /* 0x000fe20000000f00 */
[----:B------:R-:W-:Y:S02]  /*6ba0*/  IMAD.MOV.U32 R46, RZ, RZ, R84 ;  /* 0x000000ffff2e7224 */ /* 0x000fe400078e0054 */
[----:B------:R-:W-:Y:S02]  /*6bb0*/  FADD.FTZ R4, R42, R3 ;  /* 0x000000032a047221 */ /* 0x000fe40000010000 */
[----:B------:R-:W-:Y:S01]  /*6bc0*/  FADD.FTZ R0, R47, R0 ;  /* 0x000000002f007221 */ /* 0x000fe20000010000 */
[----:B------:R-:W-:Y:S01]  /*6bd0*/  MOV R34, R87 ;  /* 0x0000005700227202 */ /* 0x000fe20000000f00 */
[----:B------:R-:W-:-:S02]  /*6be0*/  FADD.FTZ R3, R247, R8 ;  /* 0x00000008f7037221 */ /* 0x000fc40000010000 */
[----:B------:R-:W-:Y:S02]  /*6bf0*/  IMAD.MOV.U32 R35, RZ, RZ, R86 ;  /* 0x000000ffff237224 */ /* 0x000fe400078e0056 */
[----:B------:R-:W-:Y:S02]  /*6c00*/  FADD.FTZ R5, R46, R5 ;  /* 0x000000052e057221 */ /* 0x000fe40000010000 */
[----:B------:R-:W-:Y:S02]  /*6c10*/  FADD.FTZ R4, R45, R4 ;  /* 0x000000042d047221 */ /* 0x000fe40000010000 */
[----:B------:R-:W-:Y:S02]  /*6c20*/  FADD.FTZ R0, R252, R0 ;  /* 0x00000000fc007221 */ /* 0x000fe40000010000 */
[----:B------:R-:W-:Y:S02]  /*6c30*/  FADD.FTZ R3, R246, R3 ;  /* 0x00000003f6037221 */ /* 0x000fe40000010000 */
[----:B------:R-:W-:-:S02]  /*6c40*/  FADD.FTZ R5, R35, R5 ;  /* 0x0000000523057221 */ /* 0x000fc40000010000 */
[----:B------:R-:W-:Y:S02]  /*6c50*/  FADD.FTZ R4, R34, R4 ;  /* 0x0000000422047221 */ /* 0x000fe40000010000 */
        /* <DEDUP_REMOVED lines=33> */
[----:B------:R-:W-:Y:S01]  /*6e70*/  HMMA.16816.F32 R196, R124, R204, R196 ;  /* 0x000000cc7cc4723c */ /* 0x000fe200000018c4 */
[----:B------:R1:W-:Y:S01]  /*6e80*/  STL [R1], R0 ;  /* 0x0000000001007387 */ /* 0x0003e20000100800 */
[----:B------:R-:W-:-:S06]  /*6e90*/  UIADD3 UR23, UR21, -0x2, URZ ;  /* 0xfffffffe15177890 */ /* 0x000fcc000fffe03f */
[C---:B------:R-:W-:Y:S08]  /*6ea0*/  HMMA.16816.F32 R200, R124.reuse, R206, R200 ;  /* 0x000000ce7cc8723c */ /* 0x040ff000000018c8 */
[C---:B--2---:R-:W-:Y:S08]  /*6eb0*/  HMMA.16816.F32 R72, R124.reuse, R80, R72 ;  /* 0x000000507c48723c */ /* 0x044ff00000001848 */
[----:B------:R-:W-:Y:S01]  /*6ec0*/  HMMA.16816.F32 R76, R124, R82, R76 ;  /* 0x000000527c4c723c */ /* 0x000fe2000000184c */
[----:B-1----:R-:W-:-:S07]  /*6ed0*/  FADD.FTZ R0, R12, R5 ;  /* 0x000000050c007221 */ /* 0x002fce0000010000 */
[C---:B---3--:R-:W-:Y:S08]  /*6ee0*/  HMMA.16816.F32 R88, R124.reuse, R96, R88 ;  /* 0x000000607c58723c */ /* 0x048ff00000001858 */
[C---:B------:R-:W-:Y:S08]  /*6ef0*/  HMMA.16816.F32 R92, R124.reuse, R98, R92 ;  /* 0x000000627c5c723c */ /* 0x040ff0000000185c */
[----:B------:R-:W-:Y:S08]  /*6f00*/  HMMA.16816.F32 R104, R124, R112, R104 ;  /* 0x000000707c68723c */ /* 0x000ff00000001868 */
[C---:B------:R-:W-:Y:S08]  /*6f10*/  HMMA.16816.F32 R192, R128.reuse, R204, R192 ;  /* 0x000000cc80c0723c */ /* 0x040ff000000018c0 */
[C---:B------:R-:W-:Y:S08]  /*6f20*/  HMMA.16816.F32 R68, R128.reuse, R80, R64 ;  /* 0x000000508044723c */ /* 0x040ff00000001840 */
[C---:B------:R-:W-:Y:S08]  /*6f30*/  HMMA.16816.F32 R84, R128.reuse, R96, R28 ;  /* 0x000000608054723c */ /* 0x040ff0000000181c */
[C---:B------:R-:W-:Y:S08]  /*6f40*/  HMMA.16816.F32 R100, R128.reuse, R112, R100 ;  /* 0x000000708064723c */ /* 0x040ff00000001864 */
[C---:B------:R-:W-:Y:S08]  /*6f50*/  HMMA.16816.F32 R204, R128.reuse, R206, R248 ;  /* 0x000000ce80cc723c */ /* 0x040ff000000018f8 */
[C---:B------:R-:W-:Y:S08]  /*6f60*/  HMMA.16816.F32 R80, R128.reuse, R82, R60 ;  /* 0x000000528050723c */ /* 0x040ff0000000183c */
[C---:B------:R-:W-:Y:S08]  /*6f70*/  HMMA.16816.F32 R96, R128.reuse, R98, R56 ;  /* 0x000000628060723c */ /* 0x040ff00000001838 */
[----:B------:R-:W-:Y:S01]  /*6f80*/  HMMA.16816.F32 R112, R128, R114, R52 ;  /* 0x000000728070723c */ /* 0x000fe20000001834 */
[----:B------:R-:W-:-:S07]  /*6f90*/  UISETP.GE.AND UP0, UPT, UR23, UR8, UPT ;  /* 0x000000081700728c */ /* 0x000fce000bf06270 */
[-C--:B------:R-:W-:Y:S08]  /*6fa0*/  HMMA.16816.F32 R124, R124, R6.reuse, R216 ;  /* 0x000000067c7c723c */ /* 0x080ff000000018d8 */
[----:B------:R-:W-:Y:S07]  /*6fb0*/  HMMA.16816.F32 R128, R128, R6, R48 ;  /* 0x000000068080723c */ /* 0x000fee0000001830 */
[----:B------:R-:W-:-:S02]  /*6fc0*/  FADD.FTZ R6, R21, R3 ;  /* 0x0000000315067221 */ /* 0x000fc40000010000 */
[----:B------:R-:W-:-:S03]  /*6fd0*/  FADD.FTZ R3, R19, R4 ;  /* 0x0000000413037221 */ /* 0x000fc60000010000 */
[----:B------:R1:W-:Y:S04]  /*6fe0*/  STL [R1+0x4], R6 ;  /* 0x0000040601007387 */ /* 0x0003e80000100800 */
[----:B------:R1:W-:Y:S04]  /*6ff0*/  STL [R1+0x8], R0 ;  /* 0x0000080001007387 */ /* 0x0003e80000100800 */
[----:B------:R1:W-:Y:S01]  /*7000*/  STL [R1+0xc], R3 ;  /* 0x00000c0301007387 */ /* 0x0003e20000100800 */
[----:B------:R-:W-:Y:S11]  /*7010*/  PLOP3.LUT P1, PT, PT, PT, UP0, 0x80, 0x0 ;  /* 0x000000000000781c */ /* 0x000ff60003f2f008 */
[----:B------:R-:W-:Y:S02]  /*7020*/  @!UPT UIADD3 URZ, URZ, URZ, URZ ;  /* 0x0000003f3f3ff290 */ /* 0x000fe4000fffe03f */
[----:B------:R-:W-:Y:S05]  /*7030*/  @!P1 BRA `(.L_x_111) ;  /* 0x00004cd000009947 */ /* 0x000fea0003800000 */
[----:B------:R-:W2:Y:S04]  /*7040*/  LDL.64 R46, [R1+0x30] ;  /* 0x00003000012e7983 */ /* 0x000ea80000100a00 */
[----:B------:R-:W3:Y:S04]  /*7050*/  LDL.64 R34, [R1+0x38] ;  /* 0x0000380001227983 */ /* 0x000ee80000100a00 */
[----:B------:R-:W4:Y:S04]  /*7060*/  LDL R214, [R1+0x20] ;  /* 0x0000200001d67983 */ /* 0x000f280000100800 */
[----:B------:R-:W4:Y:S01]  /*7070*/  LDL.64 R32, [R1+0x28] ;  /* 0x0000280001207983 */ /* 0x000f220000100a00 */
[----:B------:R-:W-:Y:S01]  /*7080*/  MOV R139, R2 ;  /* 0x00000002008b7202 */ /* 0x000fe20000000f00 */
[----:B------:R-:W-:Y:S01]  /*7090*/  IMAD.MOV.U32 R132, RZ, RZ, R136 ;  /* 0x000000ffff847224 */ /* 0x000fe200078e0088 */
[----:B------:R-:W-:Y:S01]  /*70a0*/  ULDC.64 UR6, c[0x0][0x208] ;  /* 0x0000820000067ab9 */ /* 0x000fe20000000a00 */
[----:B-1----:R-:W-:Y:S01]  /*70b0*/  IMAD.MOV.U32 R3, RZ, RZ, R137 ;  /* 0x000000ffff037224 */ /* 0x002fe200078e0089 */
[----:B------:R-:W-:Y:S01]  /*70c0*/  ULDC.64 UR4, c[0x0][0x1e0] ;  /* 0x0000780000047ab9 */ /* 0x000fe20000000a00 */
[----:B-----5:R-:W-:Y:S01]  /*70d0*/  IMAD.MOV.U32 R138, RZ, RZ, R135 ;  /* 0x000000ffff8a7224 */ /* 0x020fe200078e0087 */
[----:B--2---:R-:W-:-:S02]  /*70e0*/  IADD3 R4, P2, R46, 0x40, RZ ;  /* 0x000000402e047810 */ /* 0x004fc40007f5e0ff */
[----:B---3--:R-:W-:-:S03]  /*70f0*/  IADD3 R0, P1, R34, 0x40, RZ ;  /* 0x0000004022007810 */ /* 0x008fc60007f3e0ff */
[----:B------:R-:W-:Y:S01]  /*7100*/  STL [R1+0x1c], R4 ;  /* 0x00001c0401007387 */ /* 0x000fe20000100800 */
[----:B----4-:R-:W-:-:S03]  /*7110*/  IADD3.X R2, RZ, R214, RZ, P2, !PT ;  /* 0x000000d6ff027210 */ /* 0x010fc600017fe4ff */
[----:B------:R1:W-:Y:S04]  /*7120*/  STL [R1+0x14], R0 ;  /* 0x0000140001007387 */ /* 0x0003e80000100800 */
[----:B------:R2:W-:Y:S01]  /*7130*/  STL [R1+0x18], R2 ;  /* 0x0000180201007387 */ /* 0x0005e20000100800 */
[----:B-1----:R-:W-:-:S05]  /*7140*/  IMAD.X R0, RZ, RZ, R33, P1 ;  /* 0x000000ffff007224 */ /* 0x002fca00008e0621 */
[----:B------:R2:W-:Y:S02]  /*7150*/  STL [R1+0x10], R0 ;  /* 0x0000100001007387 */ /* 0x0005e40000100800 */
.L_x_112:
[----:B------:R-:W3:Y:S01]  /*7160*/  LDL.64 R134, [R1+0x30] ;  /* 0x0000300001867983 */ /* 0x000ee20000100a00 */
[----:B------:R-:W-:Y:S04]  /*7170*/  DEPBAR.LE SB0, 0x0 ;  /* 0x000080000000791a */ /* 0x000fe80000000000 */
[----:B------:R-:W-:Y:S01]  /*7180*/  USHF.R.S32.HI UR17, URZ, 0x1f, UR23 ;  /* 0x0000001f3f117899 */ /* 0x000fe20008011417 */
[----:B--2---:R-:W2:Y:S01]  /*7190*/  LDL R2, [R1+0x20] ;  /* 0x0000200001027983 */ /* 0x004ea20000100800 */
[----:B------:R-:W-:Y:S02]  /*71a0*/  UIMAD.WIDE.U32 UR24, UR23, UR6, URZ ;  /* 0x00000006171872a5 */ /* 0x000fe4000f8e003f */
[----:B------:R-:W-:Y:S01]  /*71b0*/  UIMAD UR17, UR17, UR6, URZ ;  /* 0x00000006111172a4 */ /* 0x000fe2000f8e023f */
[----:B------:R-:W4:Y:S01]  /*71c0*/  LDL R136, [R1+0x1c] ;  /* 0x00001c0001887983 */ /* 0x000f220000100800 */
[----:B------:R-:W-:Y:S02]  /*71d0*/  USHF.L.U32 UR20, UR24, 0x6, URZ ;  /* 0x0000000618147899 */ /* 0x000fe4000800063f */
[----:B------:R-:W-:Y:S01]  /*71e0*/  UIMAD UR17, UR23, UR7, UR17 ;  /* 0x00000007171172a4 */ /* 0x000fe2000f8e0211 */
[----:B------:R-:W4:Y:S01]  /*71f0*/  LDL R133, [R1+0x18] ;  /* 0x0000180001857983 */ /* 0x000f220000100800 */
[----:B------:R-:W-:Y:S02]  /*7200*/  UISETP.GT.AND UP1, UPT, UR23, UR8, UPT ;  /* 0x000000081700728c */ /* 0x000fe4000bf24270 */
[----:B------:R-:W-:Y:S01]  /*7210*/  UIADD3 UR17, UR25, UR17, URZ ;  /* 0x0000001119117290 */ /* 0x000fe2000fffe03f */
[----:B------:R-:W-:Y:S01]  /*7220*/  BAR.SYNC.DEFER_BLOCKING 0x0 ;  /* 0x0000000000007b1d */ /* 0x000fe20000010000 */
[----:B------:R-:W-:Y:S02]  /*7230*/  UIADD3 UR23, UR23, -0x1, URZ ;  /* 0xffffffff17177890 */ /* 0x000fe4000fffe03f */
[----:B------:R-:W-:Y:S05]  /*7240*/  USHF.L.U64.HI UR17, UR24, 0x6, UR17 ;  /* 0x0000000618117899 */ /* 0x000fea0008010211 */
[----:B------:R-:W-:Y:S01]  /*7250*/  STL [R1+0x64], R127 ;  /* 0x0000647f01007387 */ /* 0x000fe20000100800 */
[----:B------:R-:W-:Y:S02]  /*7260*/  @UP1 UIMAD.WIDE.U32 UR24, UR23, UR4, URZ ;  /* 0x00000004171812a5 */ /* 0x000fe4000f8e003f */
[----:B------:R-:W-:Y:S01]  /*7270*/  @UP1 USHF.L.U32 UR21, UR4, 0x5, URZ ;  /* 0x0000000504151899 */ /* 0x000fe2000800063f */
[----:B------:R-:W-:Y:S01]  /*7280*/  STL [R1+0x60], R128 ;  /* 0x0000608001007387 */ /* 0x000fe20000100800 */
[----:B------:R-:W-:Y:S03]  /*7290*/  @UP1 USHF.L.U64.HI UR22, UR4, 0x5, UR5 ;  /* 0x0000000504161899 */ /* 0x000fe60008010205 */
[----:B------:R-:W-:Y:S04]  /*72a0*/  STL [R1+0x5c], R129 ;  /* 0x00005c8101007387 */ /* 0x000fe80000100800 */
[----:B------:R-:W-:Y:S04]  /*72b0*/  STL [R1+0x58], R130 ;  /* 0x0000588201007387 */ /* 0x000fe80000100800 */
[----:B-----5:R-:W-:Y:S08]  /*72c0*/  LDSM.16.M88.4 R64, [R231+0x8100] ;  /* 0x00810000e740783b */ /* 0x020ff00000000200 */
[----:B------:R-:W1:Y:S08]  /*72d0*/  LDSM.16.M88.4 R16, [R224+0x4100] ;  /* 0x00410000e010783b */ /* 0x000e700000000200 */
[----:B------:R-:W1:Y:S08]  /*72e0*/  LDSM.16.M88.4 R60, [R231+0xa100] ;  /* 0x00a10000e73c783b */ /* 0x000e700000000200 */
[----:B------:R-:W1:Y:S08]  /*72f0*/  LDSM.16.M88.4 R32, [R224+0x4900] ;  /* 0x00490000e020783b */ /* 0x000e700000000200 */
[----:B------:R-:W1:Y:S08]  /*7300*/  LDSM.16.M88.4 R48, [R224+0x5100] ;  /* 0x00510000e030783b */ /* 0x000e700000000200 */
[----:B------:R-:W1:Y:S02]  /*7310*/  LDSM.16.M88.4 R188, [R224+0x5900] ;  /* 0x00590000e0bc783b */ /* 0x000e640000000200 */
[-C--:B-1----:R-:W-:Y:S06]  /*7320*/  HMMA.16816.F32 R4, R64, R16.reuse, RZ ;  /* 0x000000104004723c */ /* 0x082fec00000018ff */
[----:B------:R-:W-:Y:S02]  /*7330*/  LDSM.16.M88.4 R208, [R233+0x8100] ;  /* 0x00810000e9d0783b */ /* 0x000fe40000000200 */
[C---:B------:R-:W-:Y:S06]  /*7340*/  HMMA.16816.F32 R8, R60.reuse, R16, RZ ;  /* 0x000000103c08723c */ /* 0x040fec00000018ff */
[----:B------:R-:W1:Y:S02]  /*7350*/  LDSM.16.M88.4 R212, [R235] ;  /* 0x00000000ebd4783b */ /* 0x000e640000000200 */
[-C--:B------:R-:W-:Y:S06]  /*7360*/  HMMA.16816.F32 R12, R60, R18.reuse, RZ ;  /* 0x000000123c0c723c */ /* 0x080fec00000018ff */
[----:B------:R-:W1:Y:S02]  /*7370*/  LDSM.16.M88.4 R216, [R233+0xa100] ;  /* 0x00a10000e9d8783b */ /* 0x000e640000000200 */
[C---:B------:R-:W-:Y:S06]  /*7380*/  HMMA.16816.F32 R16, R64.reuse, R18, RZ ;  /* 0x000000124010723c */ /* 0x040fec00000018ff */
[----:B------:R-:W1:Y:S02]  /*7390*/  LDSM.16.M88.4 R220, [R243] ;  /* 0x00000000f3dc783b */ /* 0x000e640000000200 */
[-C--:B------:R-:W-:Y:S06]  /*73a0*/  HMMA.16816.F32 R20, R64, R32.reuse, RZ ;  /* 0x000000204014723c */ /* 0x080fec00000018ff */
[----:B------:R-:W-:Y:S04]  /*73b0*/  STL [R1+0x54], R131 ;  /* 0x0000548301007387 */ /* 0x000fe80000100800 */
[----:B------:R-:W-:Y:S01]  /*73c0*/  STL [R1+0x40], R235 ;  /* 0x000040eb01007387 */ /* 0x000fe20000100800 */
[C---:B------:R-:W-:Y:S03]  /*73d0*/  HMMA.16816.F32 R24, R60.reuse, R32, RZ ;  /* 0x000000203c18723c */ /* 0x040fe600000018ff */
[----:B------:R-:W-:Y:S04]  /*73e0*/  STL [R1+0x44], R243 ;  /* 0x000044f301007387 */ /* 0x000fe80000100800 */
[----:B------:R-:W-:Y:S01]  /*73f0*/  STL [R1+0x48], R242 ;  /* 0x000048f201007387 */ /* 0x000fe20000100800 */
[-C--:B------:R-:W-:Y:S03]  /*7400*/  HMMA.16816.F32 R28, R60, R34.reuse, RZ ;  /* 0x000000223c1c723c */ /* 0x080fe600000018ff */
[----:B------:R-:W-:Y:S04]  /*7410*/  STL [R1+0x4c], R241 ;  /* 0x00004cf101007387 */ /* 0x000fe80000100800 */
[----:B------:R-:W-:Y:S01]  /*7420*/  STL [R1+0x50], R231 ;  /* 0x000050e701007387 */ /* 0x000fe20000100800 */
[C---:B------:R-:W-:Y:S08]  /*7430*/  HMMA.16816.F32 R32, R64.reuse, R34, RZ ;  /* 0x000000224020723c */ /* 0x040ff000000018ff */
[-C--:B------:R-:W-:Y:S08]  /*7440*/  HMMA.16816.F32 R36, R64, R48.reuse, RZ ;  /* 0x000000304024723c */ /* 0x080ff000000018ff */
[C---:B------:R-:W-:Y:S08]  /*7450*/  HMMA.16816.F32 R40, R60.reuse, R48, RZ ;  /* 0x000000303c28723c */ /* 0x040ff000000018ff */
[-C--:B------:R-:W-:Y:S08]  /*7460*/  HMMA.16816.F32 R44, R60, R50.reuse, RZ ;  /* 0x000000323c2c723c */ /* 0x080ff000000018ff */
[C---:B------:R-:W-:Y:S08]  /*7470*/  HMMA.16816.F32 R48, R64.reuse, R50, RZ ;  /* 0x000000324030723c */ /* 0x040ff000000018ff */
[-C--:B------:R-:W-:Y:S08]  /*7480*/  HMMA.16816.F32 R52, R64, R188.reuse, RZ ;  /* 0x000000bc4034723c */ /* 0x080ff000000018ff */
[C---:B------:R-:W-:Y:S08]  /*7490*/  HMMA.16816.F32 R56, R60.reuse, R188, RZ ;  /* 0x000000bc3c38723c */ /* 0x040ff000000018ff */
[-C--:B------:R-:W-:Y:S08]  /*74a0*/  HMMA.16816.F32 R60, R60, R190.reuse, RZ ;  /* 0x000000be3c3c723c */ /* 0x080ff000000018ff */
[----:B------:R-:W-:Y:S01]  /*74b0*/  HMMA.16816.F32 R64, R64, R190, RZ ;  /* 0x000000be4040723c */ /* 0x000fe200000018ff */
[----:B------:R-:W3:Y:S07]  /*74c0*/  LDSM.16.M88.4 R188, [R242] ;  /* 0x00000000f2bc783b */ /* 0x000eee0000000200 */
[-C--:B-1----:R-:W-:Y:S08]  /*74d0*/  HMMA.16816.F32 R4, R208, R212.reuse, R4 ;  /* 0x000000d4d004723c */ /* 0x082ff00000001804 */
[C---:B------:R-:W-:Y:S08]  /*74e0*/  HMMA.16816.F32 R8, R216.reuse, R212, R8 ;  /* 0x000000d4d808723c */ /* 0x040ff00000001808 */
[-C--:B------:R-:W-:Y:S08]  /*74f0*/  HMMA.16816.F32 R12, R216, R214.reuse, R12 ;  /* 0x000000d6d80c723c */ /* 0x080ff0000000180c */
[C---:B------:R-:W-:Y:S01]  /*7500*/  HMMA.16816.F32 R16, R208.reuse, R214, R16 ;  /* 0x000000d6d010723c */ /* 0x040fe20000001810 */
[----:B------:R-:W1:Y:S07]  /*7510*/  LDSM.16.M88.4 R212, [R241] ;  /* 0x00000000f1d4783b */ /* 0x000e6e0000000200 */
[-C--:B------:R-:W-:Y:S08]  /*7520*/  HMMA.16816.F32 R20, R208, R220.reuse, R20 ;  /* 0x000000dcd014723c */ /* 0x080ff00000001814 */
[C---:B------:R-:W-:Y:S08]  /*7530*/  HMMA.16816.F32 R24, R216.reuse, R220, R24 ;  /* 0x000000dcd818723c */ /* 0x040ff00000001818 */
[-C--:B------:R-:W-:Y:S08]  /*7540*/  HMMA.16816.F32 R28, R216, R222.reuse, R28 ;  /* 0x000000ded81c723c */ /* 0x080ff0000000181c */
[C---:B------:R-:W-:Y:S08]  /*7550*/  HMMA.16816.F32 R32, R208.reuse, R222, R32 ;  /* 0x000000ded020723c */ /* 0x040ff00000001820 */
[-C--:B---3--:R-:W-:Y:S08]  /*7560*/  HMMA.16816.F32 R36, R208, R188.reuse, R36 ;  /* 0x000000bcd024723c */ /* 0x088ff00000001824 */
[C---:B------:R-:W-:Y:S08]  /*7570*/  HMMA.16816.F32 R40, R216.reuse, R188, R40 ;  /* 0x000000bcd828723c */ /* 0x040ff00000001828 */
[-C--:B------:R-:W-:Y:S04]  /*7580*/  HMMA.16816.F32 R44, R216, R190.reuse, R44 ;  /* 0x000000bed82c723c */ /* 0x080fe8000000182c */
[----:B------:R-:W-:Y:S04]  /*7590*/  IADD3 R0, P2, R134, UR20, RZ ;  /* 0x0000001486007c10 */ /* 0x000fe8000ff5e0ff */
[C---:B------:R-:W-:Y:S04]  /*75a0*/  HMMA.16816.F32 R48, R208.reuse, R190, R48 ;  /* 0x000000bed030723c */ /* 0x040fe80000001830 */
[----:B------:R-:W-:Y:S02]  /*75b0*/  LEA R134, P1, R0, c[0x0][0x1f8], 0x1 ;  /* 0x00007e0000867a11 */ /* 0x000fe400078208ff */
[----:B--2---:R-:W-:Y:S02]  /*75c0*/  IADD3.X R2, R2, UR17, RZ, P2, !PT ;  /* 0x0000001102027c10 */ /* 0x004fe400097fe4ff */
[-C--:B-1----:R-:W-:Y:S04]  /*75d0*/  HMMA.16816.F32 R52, R208, R212.reuse, R52 ;  /* 0x000000d4d034723c */ /* 0x082fe80000001834 */
[----:B------:R-:W-:Y:S02]  /*75e0*/  LEA.HI.X R135, R0, c[0x0][0x1fc], R2, 0x1, P1 ;  /* 0x00007f0000877a11 */ /* 0x000fe400008f0c02 */
[----:B----4-:R-:W-:Y:S01]  /*75f0*/  IADD3 R0, P2, R136, UR20, RZ ;  /* 0x0000001488007c10 */ /* 0x010fe2000ff5e0ff */
[----:B------:R-:W-:Y:S01]  /*7600*/  @UP1 USHF.L.U32 UR20, UR24, 0x6, URZ ;  /* 0x0000000618141899 */ /* 0x000fe2000800063f */
[C---:B------:R-:W-:Y:S01]  /*7610*/  HMMA.16816.F32 R56, R216.reuse, R212, R56 ;  /* 0x000000d4d838723c */ /* 0x040fe20000001838 */
[----:B------:R-:W-:Y:S01]  /*7620*/  @!PT LDS RZ, [RZ] ;  /* 0x00000000fffff984 */ /* 0x000fe20000000800 */
[----:B------:R-:W-:Y:S01]  /*7630*/  @!PT LDS RZ, [RZ] ;  /* 0x00000000fffff984 */ /* 0x000fe20000000800 */
[----:B------:R-:W-:Y:S01]  /*7640*/  @!PT LDS RZ, [RZ] ;  /* 0x00000000fffff984 */ /* 0x000fe20000000800 */
[----:B------:R1:W-:Y:S03]  /*7650*/  LDGSTS.E.BYPASS.LTC128B.128 [R244+0x100], [R134.64], !P3 ;  /* 0x0010000086f47fae */ /* 0x0003e6000d901d52 */
[C---:B------:R-:W-:Y:S02]  /*7660*/  LEA R136, P1, R0.reuse, c[0x0][0x1f8], 0x1 ;  /* 0x00007e0000887a11 */ /* 0x040fe400078208ff */
[----:B------:R-:W-:Y:S01]  /*7670*/  IADD3.X R2, R133, UR17, RZ, P2, !PT ;  /* 0x0000001185027c10 */ /* 0x000fe200097fe4ff */
[----:B------:R-:W-:Y:S01]  /*7680*/  @UP1 USHF.R.S32.HI UR17, URZ, 0x1f, UR23 ;  /* 0x0000001f3f111899 */ /* 0x000fe20008011417 */
[-C--:B------:R-:W-:Y:S03]  /*7690*/  HMMA.16816.F32 R60, R216, R214.reuse, R60 ;  /* 0x000000d6d83c723c */ /* 0x080fe6000000183c */
[----:B------:R-:W-:Y:S01]  /*76a0*/  @UP1 UIMAD UR17, UR17, UR4, URZ ;  /* 0x00000004111112a4 */ /* 0x000fe2000f8e023f */
[----:B------:R-:W-:Y:S03]  /*76b0*/  LEA.HI.X R137, R0, c[0x0][0x1fc], R2, 0x1, P1 ;  /* 0x00007f0000897a11 */ /* 0x000fe600008f0c02 */
[----:B------:R-:W-:Y:S01]  /*76c0*/  @UP1 UIMAD UR17, UR23, UR5, UR17 ;  /* 0x00000005171112a4 */ /* 0x000fe2000f8e0211 */
[----:B------:R-:W-:Y:S01]  /*76d0*/  HMMA.16816.F32 R64, R208, R214, R64 ;  /* 0x000000d6d040723c */ /* 0x000fe20000001840 */
[----:B------:R2:W-:Y:S02]  /*76e0*/  LDGSTS.E.BYPASS.LTC128B.128 [R244+0x2100], [R136.64], !P0 ;  /* 0x0210000088f47fae */ /* 0x0005e4000c101d52 */
[----:B------:R-:W-:Y:S04]  /*76f0*/  @UP1 UIADD3 UR17, UR25, UR17, URZ ;  /* 0x0000001119111290 */ /* 0x000fe8000fffe03f */
[----:B------:R-:W-:Y:S01]  /*7700*/  @UP1 USHF.L.U64.HI UR17, UR24, 0x6, UR17 ;  /* 0x0000000618111899 */ /* 0x000fe20008010211 */
[----:B-1----:R-:W-:Y:S04]  /*7710*/  IADD3 R134, P1, R134, UR10, RZ ;  /* 0x0000000a86867c10 */ /* 0x002fe8000ff3e0ff */
[----:B------:R-:W-:Y:S02]  /*7720*/  IADD3.X R135, R135, UR14, RZ, P1, !PT ;  /* 0x0000000e87877c10 */ /* 0x000fe40008ffe4ff */
[C---:B------:R-:W-:Y:S03]  /*7730*/  IADD3 R190, P4, R134.reuse, UR16, RZ ;  /* 0x0000001086be7c10 */ /* 0x040fe6000ff9e0ff */
[----:B------:R1:W-:Y:S01]  /*7740*/  LDGSTS.E.BYPASS.LTC128B.128 [R244+0x900], [R134.64], !P3 ;  /* 0x0090000086f47fae */ /* 0x0003e2000d901d52 */
[C---:B------:R-:W-:Y:S02]  /*7750*/  IADD3.X R191, R135.reuse, UR15, RZ, P4, !PT ;  /* 0x0000000f87bf7c10 */ /* 0x040fe4000a7fe4ff */
[----:B--2---:R-:W-:Y:S05]  /*7760*/  IADD3 R136, P1, R134, UR10, RZ ;  /* 0x0000000a86887c10 */ /* 0x004fea000ff3e0ff */
[----:B------:R1:W-:Y:S01]  /*7770*/  LDGSTS.E.BYPASS.LTC128B.128 [R244+0x2900], [R134.64+0x80], !P0 ;  /* 0x0290008086f47fae */ /* 0x0003e2000c101d52 */
[----:B------:R-:W-:Y:S02]  /*7780*/  IADD3.X R137, R135, UR14, RZ, P1, !PT ;  /* 0x0000000e87897c10 */ /* 0x000fe40008ffe4ff */
[C---:B------:R-:W-:Y:S05]  /*7790*/  IADD3 R188, P2, R136.reuse, UR10, RZ ;  /* 0x0000000a88bc7c10 */ /* 0x040fea000ff5e0ff */
[----:B------:R4:W-:Y:S01]  /*77a0*/  LDGSTS.E.BYPASS.LTC128B.128 [R244+0x1100], [R136.64], !P3 ;  /* 0x0110000088f47fae */ /* 0x0009e2000d901d52 */
[C---:B------:R-:W-:Y:S07]  /*77b0*/  IADD3.X R189, R137.reuse, UR14, RZ, P2, !PT ;  /* 0x0000000e89bd7c10 */ /* 0x040fee00097fe4ff */
[----:B------:R3:W-:Y:S08]  /*77c0*/  LDGSTS.E.BYPASS.LTC128B.128 [R244+0x3100], [R190.64], !P0 ;  /* 0x03100000bef47fae */ /* 0x0007f0000c101d52 */
[----:B------:R3:W-:Y:S01]  /*77d0*/  LDGSTS.E.BYPASS.LTC128B.128 [R244+0x1900], [R188.64], !P3 ;  /* 0x01900000bcf47fae */ /* 0x0007e2000d901d52 */
[----:B-1----:R-:W-:Y:S04]  /*77e0*/  IADD3 R134, P1, R136, UR16, RZ ;  /* 0x0000001088867c10 */ /* 0x002fe8000ff3e0ff */
[----:B------:R-:W-:Y:S02]  /*77f0*/  IADD3.X R135, R137, UR15, RZ, P1, !PT ;  /* 0x0000000f89877c10 */ /* 0x000fe40008ffe4ff */
[----:B------:R-:W-:Y:S03]  /*7800*/  PLOP3.LUT P1, PT, PT, PT, UP1, 0x80, 0x0 ;  /* 0x000000000000781c */ /* 0x000fe60003f2f018 */
[----:B------:R1:W-:Y:S08]  /*7810*/  LDGSTS.E.BYPASS.LTC128B.128 [R244+0x3900], [R134.64], !P0 ;  /* 0x0390000086f47fae */ /* 0x0003f0000c101d52 */
[----:B------:R-:W-:Y:S08]  /*7820*/  LDSM.16.M88.4 R216, [R230+0x4100] ;  /* 0x00410000e6d8783b */ /* 0x000ff00000000200 */
[----:B---3--:R-:W3:Y:S08]  /*7830*/  LDSM.16.M88.4 R188, [R232+0x8100] ;  /* 0x00810000e8bc783b */ /* 0x008ef00000000200 */
[----:B------:R-:W4:Y:S08]  /*7840*/  LDSM.16.M88.4 R220, [R232+0xa100] ;  /* 0x00a10000e8dc783b */ /* 0x000f300000000200 */
[----:B------:R-:W1:Y:S08]  /*7850*/  LDSM.16.M88.4 R208, [R230+0x4900] ;  /* 0x00490000e6d0783b */ /* 0x000e700000000200 */
[----:B------:R-:W0:Y:S08]  /*7860*/  LDGDEPBAR ;  /* 0x00000000000079af */ /* 0x000e300000000000 */
[----:B------:R-:W1:Y:S01]  /*7870*/  LDSM.16.M88.4 R212, [R230+0x5100] ;  /* 0x00510000e6d4783b */ /* 0x000e620000000200 */
[-C--:B---3--:R-:W-:Y:S08]  /*7880*/  HMMA.16816.F32 R4, R188, R216.reuse, R4 ;  /* 0x000000d8bc04723c */ /* 0x088ff00000001804 */
[C---:B----4-:R-:W-:Y:S08]  /*7890*/  HMMA.16816.F32 R8, R220.reuse, R216, R8 ;  /* 0x000000d8dc08723c */ /* 0x050ff00000001808 */
[-C--:B------:R-:W-:Y:S08]  /*78a0*/  HMMA.16816.F32 R12, R220, R218.reuse, R12 ;  /* 0x000000dadc0c723c */ /* 0x080ff0000000180c */
[C---:B------:R-:W-:Y:S01]  /*78b0*/  HMMA.16816.F32 R16, R188.reuse, R218, R16 ;  /* 0x000000dabc10723c */ /* 0x040fe20000001810 */
[----:B------:R-:W3:Y:S07]  /*78c0*/  LDSM.16.M88.4 R216, [R230+0x5900] ;  /* 0x00590000e6d8783b */ /* 0x000eee0000000200 */
[-C--:B-1----:R-:W-:Y:S08]  /*78d0*/  HMMA.16816.F32 R20, R188, R208.reuse, R20 ;  /* 0x000000d0bc14723c */ /* 0x082ff00000001814 */
[C---:B------:R-:W-:Y:S08]  /*78e0*/  HMMA.16816.F32 R24, R220.reuse, R208, R24 ;  /* 0x000000d0dc18723c */ /* 0x040ff00000001818 */
[-C--:B------:R-:W-:Y:S08]  /*78f0*/  HMMA.16816.F32 R28, R220, R210.reuse, R28 ;  /* 0x000000d2dc1c723c */ /* 0x080ff0000000181c */
[C---:B------:R-:W-:Y:S01]  /*7900*/  HMMA.16816.F32 R32, R188.reuse, R210, R32 ;  /* 0x000000d2bc20723c */ /* 0x040fe20000001820 */
[----:B------:R-:W-:Y:S07]  /*7910*/  LDSM.16.M88.4 R208, [R234+0x8100] ;  /* 0x00810000ead0783b */ /* 0x000fee0000000200 */
[-C--:B------:R-:W-:Y:S08]  /*7920*/  HMMA.16816.F32 R36, R188, R212.reuse, R36 ;  /* 0x000000d4bc24723c */ /* 0x080ff00000001824 */
[C---:B------:R-:W-:Y:S08]  /*7930*/  HMMA.16816.F32 R40, R220.reuse, R212, R40 ;  /* 0x000000d4dc28723c */ /* 0x040ff00000001828 */
[-C--:B------:R-:W-:Y:S08]  /*7940*/  HMMA.16816.F32 R44, R220, R214.reuse, R44 ;  /* 0x000000d6dc2c723c */ /* 0x080ff0000000182c */
[C---:B------:R-:W-:Y:S01]  /*7950*/  HMMA.16816.F32 R48, R188.reuse, R214, R48 ;  /* 0x000000d6bc30723c */ /* 0x040fe20000001830 */
[----:B------:R-:W1:Y:S07]  /*7960*/  LDSM.16.M88.4 R212, [R229] ;  /* 0x00000000e5d4783b */ /* 0x000e6e0000000200 */
[-C--:B---3--:R-:W-:Y:S08]  /*7970*/  HMMA.16816.F32 R52, R188, R216.reuse, R52 ;  /* 0x000000d8bc34723c */ /* 0x088ff00000001834 */
[C---:B------:R-:W-:Y:S08]  /*7980*/  HMMA.16816.F32 R56, R220.reuse, R216, R56 ;  /* 0x000000d8dc38723c */ /* 0x040ff00000001838 */
[-C--:B------:R-:W-:Y:S01]  /*7990*/  HMMA.16816.F32 R60, R220, R218.reuse, R60 ;  /* 0x000000dadc3c723c */ /* 0x080fe2000000183c */
[----:B------:R-:W3:Y:S07]  /*79a0*/  LDSM.16.M88.4 R220, [R234+0xa100] ;  /* 0x00a10000eadc783b */ /* 0x000eee0000000200 */
[----:B------:R-:W-:Y:S01]  /*79b0*/  HMMA.16816.F32 R64, R188, R218, R64 ;  /* 0x000000dabc40723c */ /* 0x000fe20000001840 */
[----:B------:R-:W4:Y:S07]  /*79c0*/  LDSM.16.M88.4 R188, [R229+0x800] ;  /* 0x00080000e5bc783b */ /* 0x000f2e0000000200 */
[-C--:B-1----:R-:W-:Y:S01]  /*79d0*/  HMMA.16816.F32 R4, R208, R212.reuse, R4 ;  /* 0x000000d4d004723c */ /* 0x082fe20000001804 */
[----:B------:R-:W-:Y:S07]  /*79e0*/  LDSM.16.M88.4 R216, [R229+0x1800] ;  /* 0x00180000e5d8783b */ /* 0x000fee0000000200 */
[C---:B---3--:R-:W-:Y:S08]  /*79f0*/  HMMA.16816.F32 R8, R220.reuse, R212, R8 ;  /* 0x000000d4dc08723c */ /* 0x048ff00000001808 */
[-C--:B------:R-:W-:Y:S08]  /*7a00*/  HMMA.16816.F32 R12, R220, R214.reuse, R12 ;  /* 0x000000d6dc0c723c */ /* 0x080ff0000000180c */
[C---:B------:R-:W-:Y:S01]  /*7a10*/  HMMA.16816.F32 R16, R208.reuse, R214, R16 ;  /* 0x000000d6d010723c */ /* 0x040fe20000001810 */
[----:B------:R-:W1:Y:S07]  /*7a20*/  LDSM.16.M88.4 R212, [R229+0x1000] ;  /* 0x00100000e5d4783b */ /* 0x000e6e0000000200 */
[-C--:B----4-:R-:W-:Y:S08]  /*7a30*/  HMMA.16816.F32 R20, R208, R188.reuse, R20 ;  /* 0x000000bcd014723c */ /* 0x090ff00000001814 */
[C---:B------:R-:W-:Y:S08]  /*7a40*/  HMMA.16816.F32 R24, R220.reuse, R188, R24 ;  /* 0x000000bcdc18723c */ /* 0x040ff00000001818 */
[-C--:B------:R-:W-:Y:S08]  /*7a50*/  HMMA.16816.F32 R28, R220, R190.reuse, R28 ;  /* 0x000000bedc1c723c */ /* 0x080ff0000000181c */
[C---:B------:R-:W-:Y:S01]  /*7a60*/  HMMA.16816.F32 R32, R208.reuse, R190, R32 ;  /* 0x000000bed020723c */ /* 0x040fe20000001820 */
[----:B------:R-:W-:Y:S07]  /*7a70*/  LDSM.16.M88.4 R188, [R231+0xc100] ;  /* 0x00c10000e7bc783b */ /* 0x000fee0000000200 */
[-C--:B-1----:R-:W-:Y:S08]  /*7a80*/  HMMA.16816.F32 R36, R208, R212.reuse, R36 ;  /* 0x000000d4d024723c */ /* 0x082ff00000001824 */
[C---:B------:R-:W-:Y:S08]  /*7a90*/  HMMA.16816.F32 R40, R220.reuse, R212, R40 ;  /* 0x000000d4dc28723c */ /* 0x040ff00000001828 */
[-C--:B------:R-:W-:Y:S08]  /*7aa0*/  HMMA.16816.F32 R44, R220, R214.reuse, R44 ;  /* 0x000000d6dc2c723c */ /* 0x080ff0000000182c */
[C---:B------:R-:W-:Y:S01]  /*7ab0*/  HMMA.16816.F32 R48, R208.reuse, R214, R48 ;  /* 0x000000d6d030723c */ /* 0x040fe20000001830 */
[----:B------:R-:W1:Y:S07]  /*7ac0*/  LDSM.16.M88.4 R212, [R224+0x6100] ;  /* 0x00610000e0d4783b */ /* 0x000e6e0000000200 */
[-C--:B------:R-:W-:Y:S08]  /*7ad0*/  HMMA.16816.F32 R52, R208, R216.reuse, R52 ;  /* 0x000000d8d034723c */ /* 0x080ff00000001834 */
        /* <DEDUP_REMOVED lines=20> */
[----:B------:R-:W1:Y:S07]  /*7c20*/  LDSM.16.M88.4 R212, [R240] ;  /* 0x00000000f0d4783b */ /* 0x000e6e0000000200 */
[-C--:B------:R-:W-:Y:S08]  /*7c30*/  HMMA.16816.F32 R52, R188, R216.reuse, R52 ;  /* 0x000000d8bc34723c */ /* 0x080ff00000001834 */
[C---:B------:R-:W-:Y:S08]  /*7c40*/  HMMA.16816.F32 R56, R220.reuse, R216, R56 ;  /* 0x000000d8dc38723c */ /* 0x040ff00000001838 */
[-C--:B------:R-:W-:Y:S01]  /*7c50*/  HMMA.16816.F32 R60, R220, R218.reuse, R60 ;  /* 0x000000dadc3c723c */ /* 0x080fe2000000183c */
[----:B------:R-:W3:Y:S07]  /*7c60*/  LDSM.16.M88.4 R220, [R233+0xe100] ;  /* 0x00e10000e9dc783b */ /* 0x000eee0000000200 */
[----:B------:R-:W-:Y:S01]  /*7c70*/  HMMA.16816.F32 R64, R188, R218, R64 ;  /* 0x000000dabc40723c */ /* 0x000fe20000001840 */
[----:B------:R-:W4:Y:S07]  /*7c80*/  LDSM.16.M88.4 R188, [R239] ;  /* 0x00000000efbc783b */ /* 0x000f2e0000000200 */
[-C--:B-1----:R-:W-:Y:S01]  /*7c90*/  HMMA.16816.F32 R4, R208, R212.reuse, R4 ;  /* 0x000000d4d004723c */ /* 0x082fe20000001804 */
[----:B------:R-:W-:Y:S07]  /*7ca0*/  LDSM.16.M88.4 R216, [R237] ;  /* 0x00000000edd8783b */ /* 0x000fee0000000200 */
[C---:B---3--:R-:W-:Y:S08]  /*7cb0*/  HMMA.16816.F32 R8, R220.reuse, R212, R8 ;  /* 0x000000d4dc08723c */ /* 0x048ff00000001808 */
[-C--:B------:R-:W-:Y:S08]  /*7cc0*/  HMMA.16816.F32 R12, R220, R214.reuse, R12 ;  /* 0x000000d6dc0c723c */ /* 0x080ff0000000180c */
[C---:B------:R-:W-:Y:S01]  /*7cd0*/  HMMA.16816.F32 R16, R208.reuse, R214, R16 ;  /* 0x000000d6d010723c */ /* 0x040fe20000001810 */
[----:B------:R-:W1:Y:S07]  /*7ce0*/  LDSM.16.M88.4 R212, [R238] ;  /* 0x00000000eed4783b */ /* 0x000e6e0000000200 */
        /* <DEDUP_REMOVED lines=36> */
[----:B------:R-:W-:Y:S08]  /*7f30*/  HMMA.16816.F32 R64, R188, R218, R64 ;  /* 0x000000dabc40723c */ /* 0x000ff00000001840 */
[-C--:B-1----:R-:W-:Y:S11]  /*7f40*/  HMMA.16816.F32 R4, R208, R212.reuse, R4 ;  /* 0x000000d4d004723c */ /* 0x082ff60000001804 */
[----:B------:R-:W-:Y:S11]  /*7f50*/  @!UPT UIADD3 URZ, URZ, URZ, URZ ;  /* 0x0000003f3f3ff290 */ /* 0x000ff6000fffe03f */
[----:B------:R-:W-:Y:S02]  /*7f60*/  @!UPT UIADD3 URZ, URZ, URZ, URZ ;  /* 0x0000003f3f3ff290 */ /* 0x000fe4000fffe03f */
[----:B------:R-:W-:Y:S01]  /*7f70*/  FMUL.FTZ R4, R4, c[0x0][0x320] ;  /* 0x0000c80004047a20 */ /* 0x000fe20000410000 */
[C---:B---3--:R-:W-:Y:S03]  /*7f80*/  HMMA.16816.F32 R8, R220.reuse, R212, R8 ;  /* 0x000000d4dc08723c */ /* 0x048fe60000001808 */
[----:B------:R-:W-:Y:S01]  /*7f90*/  MUFU.TANH R191, R4 ;  /* 0x0000000400bf7308 */ /* 0x000fe20000002400 */
[----:B------:R-:W-:Y:S02]  /*7fa0*/  FMUL.FTZ R5, R5, c[0x0][0x320] ;  /* 0x0000c80005057a20 */ /* 0x000fe40000410000 */
[----:B------:R-:W-:Y:S02]  /*7fb0*/  FMUL.FTZ R6, R6, c[0x0][0x320] ;  /* 0x0000c80006067a20 */ /* 0x000fe40000410000 */
[----:B------:R-:W-:Y:S01]  /*7fc0*/  FMUL.FTZ R7, R7, c[0x0][0x320] ;  /* 0x0000c80007077a20 */ /* 0x000fe20000410000 */
[-C--:B------:R-:W-:Y:S04]  /*7fd0*/  HMMA.16816.F32 R12, R220, R214.reuse, R12 ;  /* 0x000000d6dc0c723c */ /* 0x080fe8000000180c */
[----:B------:R-:W-:Y:S04]  /*7fe0*/  MUFU.TANH R190, R5 ;  /* 0x0000000500be7308 */ /* 0x000fe80000002400 */
[C---:B------:R-:W-:Y:S06]  /*7ff0*/  HMMA.16816.F32 R16, R208.reuse, R214, R16 ;  /* 0x000000d6d010723c */ /* 0x040fec0000001810 */
[----:B------:R-:W1:Y:S01]  /*8000*/  MUFU.TANH R213, R6 ;  /* 0x0000000600d57308 */ /* 0x000e620000002400 */
[----:B------:R-:W-:Y:S02]  /*8010*/  FMUL.FTZ R8, R8, c[0x0][0x320] ;  /* 0x0000c80008087a20 */ /* 0x000fe40000410000 */
[----:B------:R-:W-:Y:S03]  /*8020*/  FMUL.FTZ R9, R9, c[0x0][0x320] ;  /* 0x0000c80009097a20 */ /* 0x000fe60000410000 */
[----:B------:R-:W-:Y:S02]  /*8030*/  FMUL.FTZ R10, R10, c[0x0][0x320] ;  /* 0x0000c8000a0a7a20 */ /* 0x000fe40000410000 */
[----:B------:R-:W-:Y:S02]  /*8040*/  FMUL.FTZ R11, R11, c[0x0][0x320] ;  /* 0x0000c8000b0b7a20 */ /* 0x000fe40000410000 */
[----:B------:R3:W-:Y:S01]  /*8050*/  MUFU.TANH R212, R7 ;  /* 0x0000000700d47308 */ /* 0x0007e20000002400 */
        /* <DEDUP_REMOVED lines=8> */
[----:B-1----:R-:W-:Y:S01]  /*80e0*/  FMNMX.FTZ R2, R213, R132, !PT ;  /* 0x00000084d5027209 */ /* 0x002fe20007810000 */
[----:B------:R-:W-:Y:S05]  /*80f0*/  FMUL.FTZ R19, R19, c[0x0][0x320] ;  /* 0x0000c80013137a20 */ /* 0x000fea0000410000 */
[----:B------:R-:W1:Y:S01]  /*8100*/  MUFU.TANH R216, R9 ;  /* 0x0000000900d87308 */ /* 0x000e620000002400 */
[----:B---3--:R-:W3:Y:S09]  /*8110*/  LDSM.16.M88.4 R4, [R229+0x2800] ;  /* 0x00280000e504783b */ /* 0x008ef20000000200 */
[----:B------:R-:W-:Y:S01]  /*8120*/  MUFU.TANH R218, R10 ;  /* 0x0000000a00da7308 */ /* 0x000fe20000002400 */
[----:B----4-:R-:W-:Y:S09]  /*8130*/  FMNMX.FTZ R0, R217, R138, !PT ;  /* 0x0000008ad9007209 */ /* 0x010ff20007810000 */
[----:B------:R4:W-:Y:S10]  /*8140*/  MUFU.TANH R219, R11 ;  /* 0x0000000b00db7308 */ /* 0x0009f40000002400 */
[----:B------:R-:W1:Y:S10]  /*8150*/  MUFU.TANH R16, R16 ;  /* 0x0000001000107308 */ /* 0x000e740000002400 */
[----:B------:R-:W-:Y:S01]  /*8160*/  MUFU.TANH R17, R17 ;  /* 0x0000001100117308 */ /* 0x000fe20000002400 */
[----:B----4-:R-:W4:Y:S01]  /*8170*/  LDSM.16.M88.4 R8, [R229+0x3000] ;  /* 0x00300000e508783b */ /* 0x010f220000000200 */
[-C--:B---3--:R-:W-:Y:S08]  /*8180*/  HMMA.16816.F32 R20, R208, R4.reuse, R20 ;  /* 0x00000004d014723c */ /* 0x088ff00000001814 */
[----:B------:R-:W3:Y:S01]  /*8190*/  MUFU.TANH R18, R18 ;  /* 0x0000001200127308 */ /* 0x000ee20000002400 */
[C---:B------:R-:W-:Y:S09]  /*81a0*/  HMMA.16816.F32 R24, R220.reuse, R4, R24 ;  /* 0x00000004dc18723c */ /* 0x040ff20000001818 */
[----:B------:R-:W1:Y:S01]  /*81b0*/  MUFU.TANH R12, R12 ;  /* 0x0000000c000c7308 */ /* 0x000e620000002400 */
[-C--:B------:R-:W-:Y:S08]  /*81c0*/  HMMA.16816.F32 R28, R220, R6.reuse, R28 ;  /* 0x00000006dc1c723c */ /* 0x080ff0000000181c */
[C---:B------:R-:W-:Y:S01]  /*81d0*/  HMMA.16816.F32 R32, R208.reuse, R6, R32 ;  /* 0x00000006d020723c */ /* 0x040fe20000001820 */
[----:B------:R-:W1:Y:S01]  /*81e0*/  MUFU.TANH R19, R19 ;  /* 0x0000001300137308 */ /* 0x000e620000002400 */
[----:B------:R-:W1:Y:S01]  /*81f0*/  LDSM.16.M88.4 R4, [R229+0x3800] ;  /* 0x00380000e504783b */ /* 0x000e620000000200 */
[----:B------:R-:W-:Y:S04]  /*8200*/  DEPBAR.LE SB0, 0x0 ;  /* 0x000080000000791a */ /* 0x000fe80000000000 */
[----:B------:R-:W-:Y:S02]  /*8210*/  FMUL.FTZ R20, R20, c[0x0][0x320] ;  /* 0x0000c80014147a20 */ /* 0x000fe40000410000 */
[----:B------:R-:W-:Y:S02]  /*8220*/  FMUL.FTZ R21, R21, c[0x0][0x320] ;  /* 0x0000c80015157a20 */ /* 0x000fe40000410000 */
[----:B------:R-:W1:Y:S01]  /*8230*/  MUFU.TANH R248, R20 ;  /* 0x0000001400f87308 */ /* 0x000e620000002400 */
[----:B------:R-:W-:Y:S01]  /*8240*/  FMUL.FTZ R23, R23, c[0x0][0x320] ;  /* 0x0000c80017177a20 */ /* 0x000fe20000410000 */
[----:B------:R-:W-:Y:S01]  /*8250*/  BAR.SYNC.DEFER_BLOCKING 0x0 ;  /* 0x0000000000007b1d */ /* 0x000fe20000010000 */
[----:B------:R-:W-:Y:S01]  /*8260*/  FMUL.FTZ R22, R22, c[0x0][0x320] ;  /* 0x0000c80016167a20 */ /* 0x000fe20000410000 */
[-C--:B----4-:R-:W-:Y:S05]  /*8270*/  HMMA.16816.F32 R36, R208, R8.reuse, R36 ;  /* 0x00000008d024723c */ /* 0x090fea0000001824 */
[----:B------:R-:W-:Y:S01]  /*8280*/  FMUL.FTZ R31, R31, c[0x0][0x320] ;  /* 0x0000c8001f1f7a20 */ /* 0x000fe20000410000 */
[----:B------:R-:W4:Y:S01]  /*8290*/  MUFU.TANH R247, R21 ;  /* 0x0000001500f77308 */ /* 0x000f220000002400 */
[----:B------:R-:W-:Y:S01]  /*82a0*/  FMUL.FTZ R30, R30, c[0x0][0x320] ;  /* 0x0000c8001e1e7a20 */ /* 0x000fe20000410000 */
[C---:B------:R-:W-:Y:S04]  /*82b0*/  HMMA.16816.F32 R40, R220.reuse, R8, R40 ;  /* 0x00000008dc28723c */ /* 0x040fe80000001828 */
[----:B------:R-:W-:Y:S02]  /*82c0*/  FMUL.FTZ R32, R32, c[0x0][0x320] ;  /* 0x0000c80020207a20 */ /* 0x000fe40000410000 */
[----:B------:R-:W-:Y:S02]  /*82d0*/  FMUL.FTZ R33, R33, c[0x0][0x320] ;  /* 0x0000c80021217a20 */ /* 0x000fe40000410000 */
[----:B------:R-:W4:Y:S01]  /*82e0*/  MUFU.TANH R127, R31 ;  /* 0x0000001f007f7308 */ /* 0x000f220000002400 */
[-C--:B------:R-:W-:Y:S03]  /*82f0*/  HMMA.16816.F32 R44, R220, R10.reuse, R44 ;  /* 0x0000000adc2c723c */ /* 0x080fe6000000182c */
[----:B------:R-:W-:Y:S02]  /*8300*/  FMUL.FTZ R27, R27, c[0x0][0x320] ;  /* 0x0000c8001b1b7a20 */ /* 0x000fe40000410000 */
[----:B------:R-:W-:Y:S02]  /*8310*/  FMUL.FTZ R29, R29, c[0x0][0x320] ;  /* 0x0000c8001d1d7a20 */ /* 0x000fe40000410000 */
[----:B------:R-:W-:Y:S01]  /*8320*/  FMUL.FTZ R36, R36, c[0x0][0x320] ;  /* 0x0000c80024247a20 */ /* 0x000fe20000410000 */
[C---:B------:R-:W-:Y:S01]  /*8330*/  HMMA.16816.F32 R48, R208.reuse, R10, R48 ;  /* 0x0000000ad030723c */ /* 0x040fe20000001830 */
[----:B------:R-:W-:Y:S03]  /*8340*/  MUFU.TANH R243, R23 ;  /* 0x0000001700f37308 */ /* 0x000fe60000002400 */
[----:B------:R-:W-:Y:S02]  /*8350*/  FMUL.FTZ R24, R24, c[0x0][0x320] ;  /* 0x0000c80018187a20 */ /* 0x000fe40000410000 */
[----:B------:R-:W-:Y:S02]  /*8360*/  FMUL.FTZ R26, R26, c[0x0][0x320] ;  /* 0x0000c8001a1a7a20 */ /* 0x000fe40000410000 */
[-C--:B-1----:R-:W-:Y:S03]  /*8370*/  HMMA.16816.F32 R52, R208, R4.reuse, R52 ;  /* 0x00000004d034723c */ /* 0x082fe60000001834 */
[----:B------:R-:W1:Y:S01]  /*8380*/  MUFU.TANH R245, R32 ;  /* 0x0000002000f57308 */ /* 0x000e620000002400 */
[----:B------:R-:W-:Y:S02]  /*8390*/  FMUL.FTZ R25, R25, c[0x0][0x320] ;  /* 0x0000c80019197a20 */ /* 0x000fe40000410000 */
[----:B------:R-:W-:Y:S02]  /*83a0*/  FMUL.FTZ R37, R37, c[0x0][0x320] ;  /* 0x0000c80025257a20 */ /* 0x000fe40000410000 */
[C---:B------:R-:W-:Y:S04]  /*83b0*/  HMMA.16816.F32 R56, R220.reuse, R4, R56 ;  /* 0x00000004dc38723c */ /* 0x040fe80000001838 */
[----:B------:R-:W-:Y:S01]  /*83c0*/  FMUL.FTZ R45, R45, c[0x0][0x320] ;  /* 0x0000c8002d2d7a20 */ /* 0x000fe20000410000 */
[----:B------:R1:W1:Y:S01]  /*83d0*/  MUFU.TANH R129, R30 ;  /* 0x0000001e00817308 */ /* 0x0002620000002400 */
[----:B------:R-:W-:Y:S01]  /*83e0*/  FMUL.FTZ R38, R38, c[0x0][0x320] ;  /* 0x0000c80026267a20 */ /* 0x000fe20000410000 */
[----:B------:R-:W-:Y:S01]  /*83f0*/  FMNMX.FTZ R4, R191, R3, !PT ;  /* 0x00000003bf047209 */ /* 0x000fe20007810000 */
[-C--:B------:R-:W-:Y:S04]  /*8400*/  HMMA.16816.F32 R60, R220, R6.reuse, R60 ;  /* 0x00000006dc3c723c */ /* 0x080fe8000000183c */
[----:B------:R-:W-:Y:S01]  /*8410*/  FMUL.FTZ R49, R49, c[0x0][0x320] ;  /* 0x0000c80031317a20 */ /* 0x000fe20000410000 */
[----:B------:R-:W-:Y:S01]  /*8420*/  FMNMX.FTZ R5, R212, R2, !PT ;  /* 0x00000002d4057209 */ /* 0x000fe20007810000 */
[----:B------:R-:W-:Y:S01]  /*8430*/  FMUL.FTZ R39, R39, c[0x0][0x320] ;  /* 0x0000c80027277a20 */ /* 0x000fe20000410000 */
[----:B------:R-:W-:Y:S01]  /*8440*/  MUFU.TANH R131, R45 ;  /* 0x0000002d00837308 */ /* 0x000fe20000002400 */
[----:B------:R-:W-:Y:S04]  /*8450*/  HMMA.16816.F32 R64, R208, R6, R64 ;  /* 0x00000006d040723c */ /* 0x000fe80000001840 */
[----:B------:R-:W-:Y:S01]  /*8460*/  FMUL.FTZ R52, R52, c[0x0][0x320] ;  /* 0x0000c80034347a20 */ /* 0x000fe20000410000 */
[----:B------:R-:W-:Y:S01]  /*8470*/  FMNMX.FTZ R2, R216, R0, !PT ;  /* 0x00000000d8027209 */ /* 0x000fe20007810000 */
[----:B------:R-:W-:Y:S01]  /*8480*/  FMUL.FTZ R53, R53, c[0x0][0x320] ;  /* 0x0000c80035357a20 */ /* 0x000fe20000410000 */
[----:B------:R-:W-:Y:S01]  /*8490*/  FMNMX.FTZ R4, R190, R4, !PT ;  /* 0x00000004be047209 */ /* 0x000fe20007810000 */
[----:B------:R-:W-:Y:S01]  /*84a0*/  FMUL.FTZ R55, R55, c[0x0][0x320] ;  /* 0x0000c80037377a20 */ /* 0x000fe20000410000 */
[----:B------:R4:W-:Y:S03]  /*84b0*/  MUFU.TANH R10, R49 ;  /* 0x00000031000a7308 */ /* 0x0009e60000002400 */
[----:B------:R-:W-:Y:S01]  /*84c0*/  FMUL.FTZ R48, R48, c[0x0][0x320] ;  /* 0x0000c80030307a20 */ /* 0x000fe20000410000 */
[----:B-1----:R-:W2:Y:S01]  /*84d0*/  LDL R30, [R1+0x10] ;  /* 0x00001000011e7983 */ /* 0x002ea20000100800 */
[----:B------:R-:W-:Y:S01]  /*84e0*/  FMUL.FTZ R54, R54, c[0x0][0x320] ;  /* 0x0000c80036367a20 */ /* 0x000fe20000410000 */
[----:B------:R-:W-:Y:S01]  /*84f0*/  FMNMX.FTZ R4, R16, R4, !PT ;  /* 0x0000000410047209 */ /* 0x000fe20007810000 */
[----:B------:R-:W-:Y:S01]  /*8500*/  FMUL.FTZ R62, R62, c[0x0][0x320] ;  /* 0x0000c8003e3e7a20 */ /* 0x000fe20000410000 */
[----:B---3--:R-:W-:Y:S01]  /*8510*/  FMNMX.FTZ R0, R18, R5, !PT ;  /* 0x0000000512007209 */ /* 0x008fe20007810000 */
[----:B------:R-:W-:Y:S01]  /*8520*/  FMUL.FTZ R50, R50, c[0x0][0x320] ;  /* 0x0000c80032327a20 */ /* 0x000fe20000410000 */
[----:B------:R1:W-:Y:S01]  /*8530*/  MUFU.TANH R241, R48 ;  /* 0x0000003000f17308 */ /* 0x0003e20000002400 */
[----:B------:R-:W-:Y:S01]  /*8540*/  FMUL.FTZ R51, R51, c[0x0][0x320] ;  /* 0x0000c80033337a20 */ /* 0x000fe20000410000 */
[----:B------:R-:W-:Y:S01]  /*8550*/  FMNMX.FTZ R4, R17, R4, !PT ;  /* 0x0000000411047209 */ /* 0x000fe20007810000 */
[----:B------:R-:W-:Y:S01]  /*8560*/  FMUL.FTZ R43, R43, c[0x0][0x320] ;  /* 0x0000c8002b2b7a20 */ /* 0x000fe20000410000 */
[----:B------:R-:W-:Y:S01]  /*8570*/  FMNMX.FTZ R2, R12, R2, !PT ;  /* 0x000000020c027209 */ /* 0x000fe20007810000 */
[----:B------:R-:W-:Y:S01]  /*8580*/  FMUL.FTZ R64, R64, c[0x0][0x320] ;  /* 0x0000c80040407a20 */ /* 0x000fe20000410000 */
[----:B------:R-:W-:Y:S01]  /*8590*/  FMNMX.FTZ R0, R19, R0, !PT ;  /* 0x0000000013007209 */ /* 0x000fe20007810000 */
[----:B------:R-:W-:Y:S01]  /*85a0*/  FMUL.FTZ R65, R65, c[0x0][0x320] ;  /* 0x0000c80041417a20 */ /* 0x000fe20000410000 */
[----:B------:R-:W-:Y:S01]  /*85b0*/  FMNMX.FTZ R4, R248, R4, !PT ;  /* 0x00000004f8047209 */ /* 0x000fe20007810000 */
[----:B------:R-:W-:Y:S01]  /*85c0*/  FMUL.FTZ R41, R41, c[0x0][0x320] ;  /* 0x0000c80029297a20 */ /* 0x000fe20000410000 */
[----:B------:R-:W-:Y:S01]  /*85d0*/  MUFU.TANH R189, R62 ;  /* 0x0000003e00bd7308 */ /* 0x000fe20000002400 */
[----:B------:R-:W-:Y:S01]  /*85e0*/  FMUL.FTZ R44, R44, c[0x0][0x320] ;  /* 0x0000c8002c2c7a20 */ /* 0x000fe20000410000 */
[----:B----4-:R-:W-:Y:S01]  /*85f0*/  FMNMX.FTZ R4, R247, R4, !PT ;  /* 0x00000004f7047209 */ /* 0x010fe20007810000 */
[----:B------:R-:W-:Y:S01]  /*8600*/  FMUL.FTZ R42, R42, c[0x0][0x320] ;  /* 0x0000c8002a2a7a20 */ /* 0x000fe20000410000 */
[----:B------:R-:W-:Y:S01]  /*8610*/  MOV R49, R127 ;  /* 0x0000007f00317202 */ /* 0x000fe20000000f00 */
[----:B------:R-:W-:Y:S01]  /*8620*/  FMUL.FTZ R61, R61, c[0x0][0x320] ;  /* 0x0000c8003d3d7a20 */ /* 0x000fe20000410000 */
[----:B------:R-:W-:Y:S01]  /*8630*/  FMNMX.FTZ R4, R245, R4, !PT ;  /* 0x00000004f5047209 */ /* 0x000fe20007810000 */
[----:B------:R-:W-:Y:S02]  /*8640*/  FMUL.FTZ R56, R56, c[0x0][0x320] ;  /* 0x0000c80038387a20 */ /* 0x000fe40000410000 */
[----:B------:R-:W-:Y:S01]  /*8650*/  FMUL.FTZ R58, R58, c[0x0][0x320] ;  /* 0x0000c8003a3a7a20 */ /* 0x000fe20000410000 */
[----:B------:R3:W-:Y:S01]  /*8660*/  MUFU.TANH R45, R51 ;  /* 0x00000033002d7308 */ /* 0x0007e20000002400 */
[----:B------:R-:W-:Y:S02]  /*8670*/  FMUL.FTZ R60, R60, c[0x0][0x320] ;  /* 0x0000c8003c3c7a20 */ /* 0x000fe40000410000 */
[----:B------:R-:W-:Y:S01]  /*8680*/  FMUL.FTZ R40, R40, c[0x0][0x320] ;  /* 0x0000c80028287a20 */ /* 0x000fe20000410000 */
[----:B-1----:R-:W-:Y:S01]  /*8690*/  MOV R48, R243 ;  /* 0x000000f300307202 */ /* 0x002fe20000000f00 */
        /* <DEDUP_REMOVED lines=9> */
[----:B------:R1:W4:Y:S01]  /*8730*/  MUFU.TANH R246, R33 ;  /* 0x0000002100f67308 */ /* 0x0003220000002400 */
[----:B------:R-:W-:Y:S01]  /*8740*/  FMUL.FTZ R57, R57, c[0x0][0x320] ;  /* 0x0000c80039397a20 */ /* 0x000fe20000410000 */
[----:B---3--:R-:W-:Y:S08]  /*8750*/  MOV R51, R129 ;  /* 0x0000008100337202 */ /* 0x008ff00000000f00 */
[----:B------:R-:W3:Y:S10]  /*8760*/  MUFU.TANH R242, R36 ;  /* 0x0000002400f27308 */ /* 0x000ef40000002400 */
[----:B------:R3:W-:Y:S01]  /*8770*/  MUFU.TANH R127, R50 ;  /* 0x00000032007f7308 */ /* 0x0007e20000002400 */
[----:B-1----:R-:W2:Y:S01]  /*8780*/  LDL.64 R32, [R1+0x28] ;  /* 0x0000280001207983 */ /* 0x002ea20000100a00 */
[----:B----4-:R-:W-:Y:S08]  /*8790*/  FMNMX.FTZ R4, R246, R4, !PT ;  /* 0x00000004f6047209 */ /* 0x010ff00007810000 */
[----:B------:R-:W-:Y:S10]  /*87a0*/  MUFU.TANH R133, R24 ;  /* 0x0000001800857308 */ /* 0x000ff40000002400 */
[----:B------:R-:W1:Y:S01]  /*87b0*/  MUFU.TANH R128, R25 ;  /* 0x0000001900807308 */ /* 0x000e620000002400 */
[----:B---3--:R-:W-:Y:S04]  /*87c0*/  MOV R50, R242 ;  /* 0x000000f200327202 */ /* 0x008fe80000000f00 */
[----:B------:R-:W-:Y:S05]  /*87d0*/  FMNMX.FTZ R4, R50, R4, !PT ;  /* 0x0000000432047209 */ /* 0x000fea0007810000 */
[----:B------:R-:W-:Y:S10]  /*87e0*/  MUFU.TANH R24, R26 ;  /* 0x0000001a00187308 */ /* 0x000ff40000002400 */
[----:B------:R1:W-:Y:S10]  /*87f0*/  MUFU.TANH R26, R64 ;  /* 0x00000040001a7308 */ /* 0x0003f40000002400 */
[----:B------:R-:W3:Y:S10]  /*8800*/  MUFU.TANH R251, R22 ;  /* 0x0000001600fb7308 */ /* 0x000ef40000002400 */
[----:B------:R-:W-:Y:S01]  /*8810*/  MUFU.TANH R22, R29 ;  /* 0x0000001d00167308 */ /* 0x000fe20000002400 */
[----:B-1----:R-:W-:Y:S09]  /*8820*/  MOV R64, R128 ;  /* 0x0000008000407202 */ /* 0x002ff20000000f00 */
[----:B------:R-:W-:Y:S01]  /*8830*/  MUFU.TANH R235, R27 ;  /* 0x0000001b00eb7308 */ /* 0x000fe20000002400 */
[----:B---3--:R-:W-:Y:S04]  /*8840*/  FMNMX.FTZ R0, R251, R0, !PT ;  /* 0x00000000fb007209 */ /* 0x008fe80007810000 */
[----:B------:R-:W-:Y:S05]  /*8850*/  FMNMX.FTZ R0, R48, R0, !PT ;  /* 0x0000000030007209 */ /* 0x000fea0007810000 */
[----:B------:R-:W1:Y:S10]  /*8860*/  MUFU.TANH R27, R37 ;  /* 0x00000025001b7308 */ /* 0x000e740000002400 */
[----:B------:R3:W-:Y:S10]  /*8870*/  MUFU.TANH R29, R56 ;  /* 0x00000038001d7308 */ /* 0x0007f40000002400 */
[----:B------:R-:W4:Y:S01]  /*8880*/  MUFU.TANH R243, R52 ;  /* 0x0000003400f37308 */ /* 0x000f220000002400 */
[----:B-1----:R-:W-:Y:S09]  /*8890*/  FMNMX.FTZ R4, R27, R4, !PT ;  /* 0x000000041b047209 */ /* 0x002ff20007810000 */
[----:B------:R-:W1:Y:S01]  /*88a0*/  MUFU.TANH R129, R53 ;  /* 0x0000003500817308 */ /* 0x000e620000002400 */
[----:B---3--:R-:W-:Y:S04]  /*88b0*/  MOV R56, R241 ;  /* 0x000000f100387202 */ /* 0x008fe80000000f00 */
[----:B------:R-:W-:Y:S05]  /*88c0*/  FMNMX.FTZ R4, R56, R4, !PT ;  /* 0x0000000438047209 */ /* 0x000fea0007810000 */
[----:B------:R-:W3:Y:S01]  /*88d0*/  MUFU.TANH R8, R55 ;  /* 0x0000003700087308 */ /* 0x000ee20000002400 */
[----:B------:R-:W-:Y:S04]  /*88e0*/  FMNMX.FTZ R4, R10, R4, !PT ;  /* 0x000000040a047209 */ /* 0x000fe80007810000 */
[----:B----4-:R-:W-:Y:S05]  /*88f0*/  FMNMX.FTZ R4, R243, R4, !PT ;  /* 0x00000004f3047209 */ /* 0x010fea0007810000 */
[----:B------:R3:W4:Y:S01]  /*8900*/  MUFU.TANH R128, R65 ;  /* 0x0000004100807308 */ /* 0x0007220000002400 */
[----:B-1----:R-:W-:Y:S04]  /*8910*/  FMNMX.FTZ R4, R129, R4, !PT ;  /* 0x0000000481047209 */ /* 0x002fe80007810000 */
[----:B------:R-:W-:Y:S05]  /*8920*/  FMNMX.FTZ R4, R26, R4, !PT ;  /* 0x000000041a047209 */ /* 0x000fea0007810000 */
[----:B------:R1:W-:Y:S10]  /*8930*/  MUFU.TANH R25, R60 ;  /* 0x0000003c00197308 */ /* 0x0003f40000002400 */
[----:B------:R-:W1:Y:S01]  /*8940*/  MUFU.TANH R13, R13 ;  /* 0x0000000d000d7308 */ /* 0x000e620000002400 */
[----:B---3--:R-:W-:Y:S02]  /*8950*/  MOV R65, R8 ;  /* 0x0000000800417202 */ /* 0x008fe40000000f00 */
[----:B----4-:R-:W-:Y:S07]  /*8960*/  FMNMX.FTZ R4, R128, R4, !PT ;  /* 0x0000000480047209 */ /* 0x010fee0007810000 */
[----:B------:R-:W3:Y:S01]  /*8970*/  MUFU.TANH R8, R43 ;  /* 0x0000002b00087308 */ /* 0x000ee20000002400 */
[----:B------:R-:W4:Y:S01]  /*8980*/  SHFL.BFLY PT, R7, R4, 0x2, 0x1f ;  /* 0x0c401f0004077f89 */ /* 0x000f2200000e0000 */
[----:B-1----:R-:W-:Y:S08]  /*8990*/  MOV R60, R133 ;  /* 0x00000085003c7202 */ /* 0x002ff00000000f00 */
[----:B------:R-:W1:Y:S01]  /*89a0*/  MUFU.TANH R250, R34 ;  /* 0x0000002200fa7308 */ /* 0x000e620000002400 */
[----:B------:R-:W-:Y:S04]  /*89b0*/  FMNMX.FTZ R5, R13, R2, !PT ;  /* 0x000000020d057209 */ /* 0x000fe80007810000 */
[----:B------:R-:W-:Y:S05]  /*89c0*/  FMNMX.FTZ R5, R60, R5, !PT ;  /* 0x000000053c057209 */ /* 0x000fea0007810000 */
[----:B------:R-:W1:Y:S01]  /*89d0*/  MUFU.TANH R252, R28 ;  /* 0x0000001c00fc7308 */ /* 0x000e620000002400 */
[----:B------:R-:W-:Y:S02]  /*89e0*/  FMNMX.FTZ R5, R64, R5, !PT ;  /* 0x0000000540057209 */ /* 0x000fe40007810000 */
[----:B---3--:R-:W-:Y:S02]  /*89f0*/  MOV R62, R8 ;  /* 0x00000008003e7202 */ /* 0x008fe40000000f00 */
[----:B------:R-:W3:Y:S01]  /*8a00*/  LDL.64 R8, [R1+0x38] ;  /* 0x0000380001087983 */ /* 0x000ee20000100a00 */
[----:B----4-:R-:W-:Y:S04]  /*8a10*/  FMNMX.FTZ R4, R4, R7, !PT ;  /* 0x0000000704047209 */ /* 0x010fe80007810000 */
[----:B------:R-:W4:Y:S01]  /*8a20*/  MUFU.TANH R249, R35 ;  /* 0x0000002300f97308 */ /* 0x000f220000002400 */
[----:B------:R-:W3:Y:S01]  /*8a30*/  LDL R7, [R1+0x14] ;  /* 0x0000140001077983 */ /* 0x000ee20000100800 */
[----:B-1----:R-:W-:Y:S03]  /*8a40*/  FMNMX.FTZ R0, R250, R0, !PT ;  /* 0x00000000fa007209 */ /* 0x002fe60007810000 */
[----:B------:R-:W1:Y:S05]  /*8a50*/  SHFL.BFLY PT, R137, R4, 0x1, 0x1f ;  /* 0x0c201f0004897f89 */ /* 0x000e6a00000e0000 */
[----:B------:R-:W1:Y:S01]  /*8a60*/  MUFU.TANH R130, R38 ;  /* 0x0000002600827308 */ /* 0x000e620000002400 */
[----:B------:R-:W-:Y:S04]  /*8a70*/  FMNMX.FTZ R5, R252, R5, !PT ;  /* 0x00000005fc057209 */ /* 0x000fe80007810000 */
[----:B------:R-:W-:Y:S05]  /*8a80*/  FMNMX.FTZ R5, R22, R5, !PT ;  /* 0x0000000516057209 */ /* 0x000fea0007810000 */
[----:B------:R-:W1:Y:S01]  /*8a90*/  MUFU.TANH R23, R39 ;  /* 0x0000002700177308 */ /* 0x000e620000002400 */
[----:B----4-:R-:W-:Y:S09]  /*8aa0*/  FMNMX.FTZ R0, R249, R0, !PT ;  /* 0x00000000f9007209 */ /* 0x010ff20007810000 */
[----:B------:R-:W4:Y:S01]  /*8ab0*/  MUFU.TANH R35, R40 ;  /* 0x0000002800237308 */ /* 0x000f220000002400 */
[----:B-1----:R-:W-:Y:S02]  /*8ac0*/  FMNMX.FTZ R137, R4, R137, !PT ;  /* 0x0000008904897209 */ /* 0x002fe40007810000 */
[----:B------:R-:W-:Y:S03]  /*8ad0*/  FMNMX.FTZ R0, R130, R0, !PT ;  /* 0x0000000082007209 */ /* 0x000fe60007810000 */
[----:B------:R-:W-:Y:S04]  /*8ae0*/  FMUL.FTZ R208, R137, c[0x0][0x2d0] ;  /* 0x0000b40089d07a20 */ /* 0x000fe80000410000 */
[----:B------:R-:W1:Y:S01]  /*8af0*/  MUFU.TANH R21, R41 ;  /* 0x0000002900157308 */ /* 0x000e620000002400 */
[----:B------:R-:W-:Y:S04]  /*8b00*/  FMNMX.FTZ R0, R23, R0, !PT ;  /* 0x0000000017007209 */ /* 0x000fe80007810000 */
[----:B------:R-:W-:Y:S05]  /*8b10*/  FMNMX.FTZ R0, R127, R0, !PT ;  /* 0x000000007f007209 */ /* 0x000fea0007810000 */
[----:B------:R-:W1:Y:S01]  /*8b20*/  MUFU.TANH R20, R44 ;  /* 0x0000002c00147308 */ /* 0x000e620000002400 */
[----:B------:R-:W-:Y:S02]  /*8b30*/  FMNMX.FTZ R0, R45, R0, !PT ;  /* 0x000000002d007209 */ /* 0x000fe40007810000 */
[----:B----4-:R-:W-:Y:S07]  /*8b40*/  FMNMX.FTZ R5, R35, R5, !PT ;  /* 0x0000000523057209 */ /* 0x010fee0007810000 */
[----:B------:R-:W4:Y:S01]  /*8b50*/  MUFU.TANH R44, R54 ;  /* 0x00000036002c7308 */ /* 0x000f220000002400 */
[----:B-1----:R-:W-:Y:S09]  /*8b60*/  FMNMX.FTZ R5, R21, R5, !PT ;  /* 0x0000000515057209 */ /* 0x002ff20007810000 */
[----:B------:R-:W1:Y:S01]  /*8b70*/  MUFU.TANH R28, R57 ;  /* 0x00000039001c7308 */ /* 0x000e620000002400 */
[----:B------:R-:W-:Y:S04]  /*8b80*/  FMNMX.FTZ R5, R20, R5, !PT ;  /* 0x0000000514057209 */ /* 0x000fe80007810000 */
[----:B------:R-:W-:Y:S05]  /*8b90*/  FMNMX.FTZ R5, R131, R5, !PT ;  /* 0x0000000583057209 */ /* 0x000fea0007810000 */
[----:B------:R-:W1:Y:S01]  /*8ba0*/  MUFU.TANH R14, R14 ;  /* 0x0000000e000e7308 */ /* 0x000e620000002400 */
[----:B----4-:R-:W-:Y:S04]  /*8bb0*/  FMNMX.FTZ R0, R44, R0, !PT ;  /* 0x000000002c007209 */ /* 0x010fe80007810000 */
[----:B------:R-:W-:Y:S02]  /*8bc0*/  FMNMX.FTZ R2, R65, R0, !PT ;  /* 0x0000000041027209 */ /* 0x000fe40007810000 */
[----:B------:R-:W-:Y:S03]  /*8bd0*/  FMNMX.FTZ R0, R29, R5, !PT ;  /* 0x000000051d007209 */ /* 0x000fe60007810000 */
[----:B------:R-:W4:Y:S01]  /*8be0*/  MUFU.TANH R15, R15 ;  /* 0x0000000f000f7308 */ /* 0x000f220000002400 */
[----:B------:R-:W-:Y:S02]  /*8bf0*/  FMNMX.FTZ R5, R218, R139, !PT ;  /* 0x0000008bda057209 */ /* 0x000fe40007810000 */
[----:B-1----:R-:W-:Y:S02]  /*8c00*/  FMNMX.FTZ R0, R28, R0, !PT ;  /* 0x000000001c007209 */ /* 0x002fe40007810000 */
[----:B------:R-:W-:Y:S02]  /*8c10*/  FMNMX.FTZ R5, R219, R5, !PT ;  /* 0x00000005db057209 */ /* 0x000fe40007810000 */
[----:B------:R-:W-:Y:S02]  /*8c20*/  FMNMX.FTZ R0, R25, R0, !PT ;  /* 0x0000000019007209 */ /* 0x000fe40007810000 */
[----:B------:R-:W-:Y:S01]  /*8c30*/  MOV R57, R235 ;  /* 0x000000eb00397202 */ /* 0x000fe20000000f00 */
[----:B------:R-:W1:Y:S01]  /*8c40*/  MUFU.TANH R66, R66 ;  /* 0x0000004200427308 */ /* 0x000e620000002400 */
[----:B------:R-:W-:Y:S02]  /*8c50*/  FMNMX.FTZ R0, R11, R0, !PT ;  /* 0x000000000b007209 */ /* 0x000fe40007810000 */
[----:B------:R-:W-:Y:S03]  /*8c60*/  FMNMX.FTZ R5, R14, R5, !PT ;  /* 0x000000050e057209 */ /* 0x000fe60007810000 */
[----:B------:R-:W2:Y:S04]  /*8c70*/  SHFL.BFLY PT, R135, R0, 0x2, 0x1f ;  /* 0x0c401f0000877f89 */ /* 0x000ea800000e0000 */
[----:B------:R-:W2:Y:S01]  /*8c80*/  MUFU.TANH R67, R67 ;  /* 0x0000004300437308 */ /* 0x000ea20000002400 */
[----:B----4-:R-:W-:Y:S04]  /*8c90*/  FMNMX.FTZ R5, R15, R5, !PT ;  /* 0x000000050f057209 */ /* 0x010fe80007810000 */
[----:B------:R-:W-:Y:S05]  /*8ca0*/  FMNMX.FTZ R5, R24, R5, !PT ;  /* 0x0000000518057209 */ /* 0x000fea0007810000 */
[----:B------:R-:W4:Y:S01]  /*8cb0*/  MUFU.TANH R235, R42 ;  /* 0x0000002a00eb7308 */ /* 0x000f220000002400 */
[----:B------:R-:W-:Y:S02]  /*8cc0*/  FMNMX.FTZ R5, R57, R5, !PT ;  /* 0x0000000539057209 */ /* 0x000fe40007810000 */
[----:B-1----:R-:W-:Y:S02]  /*8cd0*/  FMNMX.FTZ R2, R66, R2, !PT ;  /* 0x0000000242027209 */ /* 0x002fe40007810000 */
[----:B------:R-:W-:Y:S02]  /*8ce0*/  FMNMX.FTZ R5, R51, R5, !PT ;  /* 0x0000000533057209 */ /* 0x000fe40007810000 */
[----:B--2---:R-:W-:Y:S03]  /*8cf0*/  FMNMX.FTZ R135, R0, R135, !PT ;  /* 0x0000008700877209 */ /* 0x004fe60007810000 */
[----:B------:R-:W1:Y:S01]  /*8d00*/  MUFU.TANH R34, R46 ;  /* 0x0000002e00227308 */ /* 0x000e620000002400 */
[----:B------:R-:W-:Y:S02]  /*8d10*/  FMNMX.FTZ R0, R49, R5, !PT ;  /* 0x0000000531007209 */ /* 0x000fe40007810000 */
[----:B------:R-:W-:Y:S05]  /*8d20*/  FMNMX.FTZ R2, R67, R2, !PT ;  /* 0x0000000243027209 */ /* 0x000fea0007810000 */
[----:B------:R-:W2:Y:S02]  /*8d30*/  SHFL.BFLY PT, R6, R2, 0x2, 0x1f ;  /* 0x0c401f0002067f89 */ /* 0x000ea400000e0000 */
[----:B------:R-:W2:Y:S01]  /*8d40*/  MUFU.TANH R61, R47 ;  /* 0x0000002f003d7308 */ /* 0x000ea20000002400 */
[----:B----4-:R-:W-:Y:S01]  /*8d50*/  FMNMX.FTZ R5, R235, R0, !PT ;  /* 0x00000000eb057209 */ /* 0x010fe20007810000 */
[----:B------:R-:W-:Y:S01]  /*8d60*/  FMUL.FTZ R0, R63, c[0x0][0x320] ;  /* 0x0000c8003f007a20 */ /* 0x000fe20000410000 */
[----:B------:R-:W-:Y:S02]  /*8d70*/  MOV R63, R10 ;  /* 0x0000000a003f7202 */ /* 0x000fe40000000f00 */
[----:B------:R-:W-:Y:S02]  /*8d80*/  FMNMX.FTZ R5, R62, R5, !PT ;  /* 0x000000053e057209 */ /* 0x000fe40007810000 */
[----:B------:R-:W-:Y:S03]  /*8d90*/  MOV R42, R21 ;  /* 0x00000015002a7202 */ /* 0x000fe60000000f00 */
[----:B------:R4:W-:Y:S01]  /*8da0*/  MUFU.TANH R188, R0 ;  /* 0x0000000000bc7308 */ /* 0x0009e20000002400 */
[----:B-1----:R-:W-:Y:S02]  /*8db0*/  FMNMX.FTZ R4, R34, R5, !PT ;  /* 0x0000000522047209 */ /* 0x002fe40007810000 */
[----:B------:R-:W-:Y:S07]  /*8dc0*/  MOV R46, R29 ;  /* 0x0000001d002e7202 */ /* 0x000fee0000000f00 */
[----:B------:R1:W1:Y:S01]  /*8dd0*/  MUFU.TANH R43, R58 ;  /* 0x0000003a002b7308 */ /* 0x0002620000002400 */
[----:B--2---:R-:W-:Y:S02]  /*8de0*/  FMNMX.FTZ R2, R2, R6, !PT ;  /* 0x0000000602027209 */ /* 0x004fe40007810000 */
[----:B------:R-:W-:Y:S01]  /*8df0*/  FMNMX.FTZ R4, R61, R4, !PT ;  /* 0x000000043d047209 */ /* 0x000fe20007810000 */
[----:B------:R-:W2:Y:S01]  /*8e00*/  SHFL.BFLY PT, R6, R135, 0x1, 0x1f ;  /* 0x0c201f0087067f89 */ /* 0x000ea200000e0000 */
[----:B------:R-:W-:Y:S05]  /*8e10*/  MOV R47, R28 ;  /* 0x0000001c002f7202 */ /* 0x000fea0000000f00 */
[----:B------:R2:W2:Y:S02]  /*8e20*/  MUFU.TANH R41, R59 ;  /* 0x0000003b00297308 */ /* 0x0004a40000002400 */
[----:B------:R-:W2:Y:S01]  /*8e30*/  SHFL.BFLY PT, R136, R2, 0x1, 0x1f ;  /* 0x0c201f0002887f89 */ /* 0x000ea200000e0000 */
[----:B----4-:R-:W-:Y:S04]  /*8e40*/  FADD.FTZ R0, -R137, R3 ;  /* 0x0000000389007221 */ /* 0x010fe80000010100 */
[----:B------:R-:W-:Y:S04]  /*8e50*/  FMUL.FTZ R0, R0, c[0x0][0x2d0] ;  /* 0x0000b40000007a20 */ /* 0x000fe80000410000 */
[----:B------:R4:W4:Y:S01]  /*8e60*/  MUFU.EX2 R134, R0 ;  /* 0x0000000000867308 */ /* 0x0009220000000800 */
[----:B-1----:R-:W-:Y:S02]  /*8e70*/  MOV R58, R11 ;  /* 0x0000000b003a7202 */ /* 0x002fe40000000f00 */
[----:B--2---:R-:W-:Y:S02]  /*8e80*/  FMNMX.FTZ R135, R135, R6, !PT ;  /* 0x0000000687877209 */ /* 0x004fe40007810000 */
[----:B------:R-:W-:Y:S02]  /*8e90*/  MOV R59, R27 ;  /* 0x0000001b003b7202 */ /* 0x000fe40000000f00 */
[----:B------:R-:W-:Y:S02]  /*8ea0*/  FMNMX.FTZ R136, R2, R136, !PT ;  /* 0x0000008802887209 */ /* 0x000fe40007810000 */
[----:B------:R-:W-:Y:S01]  /*8eb0*/  FMNMX.FTZ R2, R43, R4, !PT ;  /* 0x000000042b027209 */ /* 0x000fe20007810000 */
[----:B------:R-:W-:Y:S02]  /*8ec0*/  FFMA.FTZ R4, R191, c[0x0][0x2d0], -R208 ;  /* 0x0000b400bf047a23 */ /* 0x000fe400000108d0 */
[C---:B------:R-:W-:Y:S02]  /*8ed0*/  FMUL.FTZ R191, R136.reuse, c[0x0][0x2d0] ;  /* 0x0000b40088bf7a20 */ /* 0x040fe40000410000 */
[----:B------:R-:W-:Y:S01]  /*8ee0*/  MUFU.EX2 R215, R4 ;  /* 0x0000000400d77308 */ /* 0x000fe20000000800 */
[----:B----4-:R-:W-:Y:S01]  /*8ef0*/  FMNMX.FTZ R0, R41, R2, !PT ;  /* 0x0000000229007209 */ /* 0x010fe20007810000 */
[----:B------:R-:W-:Y:S02]  /*8f00*/  FADD.FTZ R2, -R136, R132 ;  /* 0x0000008488027221 */ /* 0x000fe40000010100 */
[----:B------:R-:W-:Y:S01]  /*8f10*/  FMUL.FTZ R32, R134, R168 ;  /* 0x000000a886207220 */ /* 0x000fe20000410000 */
[----:B------:R-:W-:Y:S01]  /*8f20*/  FMNMX.FTZ R0, R189, R0, !PT ;  /* 0x00000000bd007209 */ /* 0x000fe20007810000 */
[----:B------:R-:W-:Y:S01]  /*8f30*/  FMUL.FTZ R2, R2, c[0x0][0x2d0] ;  /* 0x0000b40002027a20 */ /* 0x000fe20000410000 */
[----:B------:R-:W-:Y:S01]  /*8f40*/  MOV R168, R45 ;  /* 0x0000002d00a87202 */ /* 0x000fe20000000f00 */
[----:B------:R-:W-:Y:S01]  /*8f50*/  FMUL.FTZ R68, R134, R68 ;  /* 0x0000004486447220 */ /* 0x000fe20000410000 */
[----:B------:R-:W-:Y:S01]  /*8f60*/  FMNMX.FTZ R0, R188, R0, !PT ;  /* 0x00000000bc007209 */ /* 0x000fe20007810000 */
[----:B------:R1:W2:Y:S01]  /*8f70*/  MUFU.EX2 R133, R2 ;  /* 0x0000000200857308 */ /* 0x0002a20000000800 */
[C---:B------:R-:W-:Y:S02]  /*8f80*/  FMUL.FTZ R69, R134.reuse, R69 ;  /* 0x0000004586457220 */ /* 0x040fe40000410000 */
[C---:B------:R-:W-:Y:S01]  /*8f90*/  FMUL.FTZ R80, R134.reuse, R80 ;  /* 0x0000005086507220 */ /* 0x040fe20000410000 */
[----:B------:R-:W4:Y:S01]  /*8fa0*/  SHFL.BFLY PT, R3, R0, 0x2, 0x1f ;  /* 0x0c401f0000037f89 */ /* 0x000f2200000e0000 */
[C---:B------:R-:W-:Y:S02]  /*8fb0*/  FMUL.FTZ R81, R134.reuse, R81 ;  /* 0x0000005186517220 */ /* 0x040fe40000410000 */
        /* <DEDUP_REMOVED lines=8> */
[----:B------:R-:W-:Y:S02]  /*9040*/  FMUL.FTZ R116, R134, R116 ;  /* 0x0000007486747220 */ /* 0x000fe40000410000 */
[----:B-1----:R-:W-:Y:S01]  /*9050*/  FADD.FTZ R2, -R135, R138 ;  /* 0x0000008a87027221 */ /* 0x002fe20000010100 */
[----:B------:R-:W-:Y:S01]  /*9060*/  MOV R138, R23 ;  /* 0x00000017008a7202 */ /* 0x000fe20000000f00 */
[----:B--2---:R-:W-:Y:S01]  /*9070*/  FMUL.FTZ R70, R133, R70 ;  /* 0x0000004685467220 */ /* 0x004fe20000410000 */
[----:B----4-:R-:W-:Y:S01]  /*9080*/  FMNMX.FTZ R0, R0, R3, !PT ;  /* 0x0000000300007209 */ /* 0x010fe20007810000 */
[--C-:B------:R-:W-:Y:S02]  /*9090*/  FFMA.FTZ R3, R17, c[0x0][0x2d0], -R208.reuse ;  /* 0x0000b40011037a23 */ /* 0x100fe400000108d0 */
[----:B------:R-:W-:Y:S02]  /*90a0*/  FMUL.FTZ R2, R2, c[0x0][0x2d0] ;  /* 0x0000b40002027a20 */ /* 0x000fe40000410000 */
[----:B------:R1:W-:Y:S01]  /*90b0*/  MUFU.EX2 R241, R3 ;  /* 0x0000000300f17308 */ /* 0x0003e20000000800 */
[C---:B------:R-:W-:Y:S02]  /*90c0*/  FMUL.FTZ R17, R134.reuse, R153 ;  /* 0x0000009986117220 */ /* 0x040fe40000410000 */
[C---:B------:R-:W-:Y:S02]  /*90d0*/  FMUL.FTZ R71, R133.reuse, R71 ;  /* 0x0000004785477220 */ /* 0x040fe40000410000 */
[C---:B------:R-:W-:Y:S02]  /*90e0*/  FMUL.FTZ R82, R133.reuse, R82 ;  /* 0x0000005285527220 */ /* 0x040fe40000410000 */
[C---:B------:R-:W-:Y:S02]  /*90f0*/  FMUL.FTZ R83, R133.reuse, R83 ;  /* 0x0000005385537220 */ /* 0x040fe40000410000 */
[C---:B------:R-:W-:Y:S01]  /*9100*/  FMUL.FTZ R86, R133.reuse, R86 ;  /* 0x0000005685567220 */ /* 0x040fe20000410000 */
[----:B------:R2:W4:Y:S01]  /*9110*/  MUFU.EX2 R132, R2 ;  /* 0x0000000200847308 */ /* 0x0005220000000800 */
[C---:B------:R-:W-:Y:S02]  /*9120*/  FMUL.FTZ R87, R133.reuse, R87 ;  /* 0x0000005785577220 */ /* 0x040fe40000410000 */
[C---:B------:R-:W-:Y:S02]  /*9130*/  FMUL.FTZ R98, R133.reuse, R98 ;  /* 0x0000006285627220 */ /* 0x040fe40000410000 */
[C---:B------:R-:W-:Y:S02]  /*9140*/  FMUL.FTZ R99, R133.reuse, R99 ;  /* 0x0000006385637220 */ /* 0x040fe40000410000 */
[C---:B------:R-:W-:Y:S02]  /*9150*/  FMUL.FTZ R102, R133.reuse, R102 ;  /* 0x0000006685667220 */ /* 0x040fe40000410000 */
[C---:B------:R-:W-:Y:S02]  /*9160*/  FMUL.FTZ R103, R133.reuse, R103 ;  /* 0x0000006785677220 */ /* 0x040fe40000410000 */
[C---:B------:R-:W-:Y:S02]  /*9170*/  FMUL.FTZ R114, R133.reuse, R114 ;  /* 0x0000007285727220 */ /* 0x040fe40000410000 */
[----:B------:R-:W-:Y:S02]  /*9180*/  FMUL.FTZ R115, R133, R115 ;  /* 0x0000007385737220 */ /* 0x000fe40000410000 */
[--C-:B-1----:R-:W-:Y:S02]  /*9190*/  FFMA.FTZ R3, R213, c[0x0][0x2d0], -R191.reuse ;  /* 0x0000b400d5037a23 */ /* 0x102fe400000108bf */
[----:B------:R-:W-:Y:S02]  /*91a0*/  FMUL.FTZ R117, R134, R117 ;  /* 0x0000007586757220 */ /* 0x000fe40000410000 */
[----:B------:R1:W-:Y:S01]  /*91b0*/  MUFU.EX2 R214, R3 ;  /* 0x0000000300d67308 */ /* 0x0003e20000000800 */
[C---:B------:R-:W-:Y:S02]  /*91c0*/  FMUL.FTZ R118, R133.reuse, R118 ;  /* 0x0000007685767220 */ /* 0x040fe40000410000 */
[----:B------:R-:W-:Y:S02]  /*91d0*/  FMUL.FTZ R119, R133, R119 ;  /* 0x0000007785777220 */ /* 0x000fe40000410000 */
[----:B--2---:R-:W-:Y:S02]  /*91e0*/  FFMA.FTZ R2, R190, c[0x0][0x2d0], -R208 ;  /* 0x0000b400be027a23 */ /* 0x004fe400000108d0 */
[----:B------:R-:W-:Y:S02]  /*91f0*/  FMUL.FTZ R190, R135, c[0x0][0x2d0] ;  /* 0x0000b40087be7a20 */ /* 0x000fe40000410000 */
[C---:B----4-:R-:W-:Y:S01]  /*9200*/  FMUL.FTZ R45, R132.reuse, R181 ;  /* 0x000000b5842d7220 */ /* 0x050fe20000410000 */
[----:B------:R2:W-:Y:S01]  /*9210*/  MUFU.EX2 R222, R2 ;  /* 0x0000000200de7308 */ /* 0x0005e20000000800 */
[----:B------:R-:W-:Y:S02]  /*9220*/  FFMA.FTZ R10, R217, c[0x0][0x2d0], -R190 ;  /* 0x0000b400d90a7a23 */ /* 0x000fe400000108be */
[C---:B------:R-:W-:Y:S01]  /*9230*/  FMUL.FTZ R28, R132.reuse, R164 ;  /* 0x000000a4841c7220 */ /* 0x040fe20000410000 */
[----:B------:R-:W-:Y:S01]  /*9240*/  MOV R164, R59 ;  /* 0x0000003b00a47202 */ /* 0x000fe20000000f00 */
[C---:B------:R-:W-:Y:S01]  /*9250*/  FMUL.FTZ R29, R132.reuse, R165 ;  /* 0x000000a5841d7220 */ /* 0x040fe20000410000 */
[----:B------:R-:W-:Y:S01]  /*9260*/  MOV R165, R62 ;  /* 0x0000003e00a57202 */ /* 0x000fe20000000f00 */
[C---:B------:R-:W-:Y:S02]  /*9270*/  FMUL.FTZ R40, R132.reuse, R176 ;  /* 0x000000b084287220 */ /* 0x040fe40000410000 */
[C---:B------:R-:W-:Y:S01]  /*9280*/  FMUL.FTZ R72, R132.reuse, R72 ;  /* 0x0000004884487220 */ /* 0x040fe20000410000 */
[----:B------:R-:W-:Y:S01]  /*9290*/  MUFU.EX2 R213, R10 ;  /* 0x0000000a00d57308 */ /* 0x000fe20000000800 */
[----:B------:R-:W-:Y:S01]  /*92a0*/  FMUL.FTZ R73, R132, R73 ;  /* 0x0000004984497220 */ /* 0x000fe20000410000 */
[----:B---3--:R-:W-:Y:S01]  /*92b0*/  @P1 IADD3 R4, P4, R7, UR20, RZ ;  /* 0x0000001407041c10 */ /* 0x008fe2000ff9e0ff */
[--C-:B-1----:R-:W-:Y:S02]  /*92c0*/  FFMA.FTZ R3, R212, c[0x0][0x2d0], -R191.reuse ;  /* 0x0000b400d4037a23 */ /* 0x102fe400000108bf */
[----:B------:R-:W-:Y:S01]  /*92d0*/  FMUL.FTZ R76, R132, R76 ;  /* 0x0000004c844c7220 */ /* 0x000fe20000410000 */
[----:B------:R-:W-:Y:S01]  /*92e0*/  @P1 IADD3.X R9, R30, UR17, RZ, P4, !PT ;  /* 0x000000111e091c10 */ /* 0x000fe2000a7fe4ff */
[C---:B------:R-:W-:Y:S03]  /*92f0*/  FMUL.FTZ R77, R132.reuse, R77 ;  /* 0x0000004d844d7220 */ /* 0x040fe60000410000 */
[----:B------:R1:W-:Y:S01]  /*9300*/  MUFU.EX2 R221, R3 ;  /* 0x0000000300dd7308 */ /* 0x0003e20000000800 */
[C---:B------:R-:W-:Y:S02]  /*9310*/  FMUL.FTZ R88, R132.reuse, R88 ;  /* 0x0000005884587220 */ /* 0x040fe40000410000 */
[----:B------:R-:W-:Y:S02]  /*9320*/  FMUL.FTZ R89, R132, R89 ;  /* 0x0000005984597220 */ /* 0x000fe40000410000 */
[----:B--2---:R-:W-:Y:S02]  /*9330*/  FFMA.FTZ R2, R16, c[0x0][0x2d0], -R208 ;  /* 0x0000b40010027a23 */ /* 0x004fe400000108d0 */
[----:B------:R-:W-:Y:S01]  /*9340*/  FMUL.FTZ R16, R134, R152 ;  /* 0x0000009886107220 */ /* 0x000fe20000410000 */
[----:B------:R-:W-:Y:S01]  /*9350*/  MOV R152, R42 ;  /* 0x0000002a00987202 */ /* 0x000fe20000000f00 */
[C---:B------:R-:W-:Y:S01]  /*9360*/  FMUL.FTZ R92, R132.reuse, R92 ;  /* 0x0000005c845c7220 */ /* 0x040fe20000410000 */
[----:B------:R2:W-:Y:S01]  /*9370*/  MUFU.EX2 R231, R2 ;  /* 0x0000000200e77308 */ /* 0x0005e20000000800 */
[C---:B------:R-:W-:Y:S02]  /*9380*/  FMUL.FTZ R93, R132.reuse, R93 ;  /* 0x0000005d845d7220 */ /* 0x040fe40000410000 */
[C---:B------:R-:W-:Y:S02]  /*9390*/  FMUL.FTZ R104, R132.reuse, R104 ;  /* 0x0000006884687220 */ /* 0x040fe40000410000 */
[C---:B------:R-:W-:Y:S02]  /*93a0*/  FMUL.FTZ R105, R132.reuse, R105 ;  /* 0x0000006984697220 */ /* 0x040fe40000410000 */
[C---:B------:R-:W-:Y:S02]  /*93b0*/  FMUL.FTZ R108, R132.reuse, R108 ;  /* 0x0000006c846c7220 */ /* 0x040fe40000410000 */
[C---:B------:R-:W-:Y:S02]  /*93c0*/  FMUL.FTZ R109, R132.reuse, R109 ;  /* 0x0000006d846d7220 */ /* 0x040fe40000410000 */
[C---:B------:R-:W-:Y:S02]  /*93d0*/  FMUL.FTZ R120, R132.reuse, R120 ;  /* 0x0000007884787220 */ /* 0x040fe40000410000 */
[----:B------:R-:W-:Y:S02]  /*93e0*/  FMUL.FTZ R121, R132, R121 ;  /* 0x0000007984797220 */ /* 0x000fe40000410000 */
[----:B-1----:R-:W-:Y:S02]  /*93f0*/  FFMA.FTZ R3, R18, c[0x0][0x2d0], -R191 ;  /* 0x0000b40012037a23 */ /* 0x002fe400000108bf */
[----:B------:R-:W-:Y:S02]  /*9400*/  FMUL.FTZ R18, R133, R154 ;  /* 0x0000009a85127220 */ /* 0x000fe40000410000 */
[----:B------:R1:W-:Y:S01]  /*9410*/  MUFU.EX2 R223, R3 ;  /* 0x0000000300df7308 */ /* 0x0003e20000000800 */
[C---:B------:R-:W-:Y:S02]  /*9420*/  FMUL.FTZ R124, R132.reuse, R124 ;  /* 0x0000007c847c7220 */ /* 0x040fe40000410000 */
[----:B------:R-:W-:Y:S01]  /*9430*/  FMUL.FTZ R125, R132, R125 ;  /* 0x0000007d847d7220 */ /* 0x000fe20000410000 */
[----:B--2---:R-:W2:Y:S01]  /*9440*/  SHFL.BFLY PT, R2, R0, 0x1, 0x1f ;  /* 0x0c201f0000027f89 */ /* 0x004ea200000e0000 */
[----:B-1----:R-:W-:Y:S01]  /*9450*/  @P1 IADD3 R3, P6, R8, UR20, RZ ;  /* 0x0000001408031c10 */ /* 0x002fe2000ffde0ff */
[----:B------:R-:W-:Y:S01]  /*9460*/  @UP1 UIADD3 UR20, UP0, UR12, 0x80, URZ ;  /* 0x000000800c141890 */ /* 0x000fe2000ff1e03f */
[C---:B------:R-:W-:Y:S02]  /*9470*/  @P1 LEA R8, P2, R4.reuse, c[0x0][0x1c8], 0x1 ;  /* 0x0000720004081a11 */ /* 0x040fe400078408ff */
[----:B------:R-:W-:Y:S02]  /*9480*/  @P1 LEA R6, P5, R3, c[0x0][0x1c8], 0x1 ;  /* 0x0000720003061a11 */ /* 0x000fe400078a08ff */
[----:B------:R-:W-:Y:S01]  /*9490*/  @P1 IADD3.X R5, R33, UR17, RZ, P6, !PT ;  /* 0x0000001121051c10 */ /* 0x000fe2000b7fe4ff */
[----:B------:R-:W-:Y:S01]  /*94a0*/  @UP1 UIADD3.X UR17, URZ, UR9, URZ, UP0, !UPT ;  /* 0x000000093f111290 */ /* 0x000fe200087fe43f */
[----:B------:R-:W-:Y:S01]  /*94b0*/  @P1 LEA.HI.X R9, R4, c[0x0][0x1cc], R9, 0x1, P2 ;  /* 0x0000730004091a11 */ /* 0x000fe200010f0c09 */
[----:B------:R-:W-:Y:S01]  /*94c0*/  FMUL.FTZ R33, R134, R169 ;  /* 0x000000a986217220 */ /* 0x000fe20000410000 */
[----:B------:R-:W-:Y:S01]  /*94d0*/  @P1 LEA.HI.X R7, R3, c[0x0][0x1cc], R5, 0x1, P5 ;  /* 0x0000730003071a11 */ /* 0x000fe200028f0c05 */
[--C-:B------:R-:W-:Y:S01]  /*94e0*/  FFMA.FTZ R3, R216, c[0x0][0x2d0], -R190.reuse ;  /* 0x0000b400d8037a23 */ /* 0x100fe200000108be */
[----:B------:R-:W-:Y:S02]  /*94f0*/  @P1 IADD3 R4, P4, R6, UR21, RZ ;  /* 0x0000001506041c10 */ /* 0x000fe4000ff9e0ff */
[----:B--2---:R-:W-:Y:S01]  /*9500*/  FMNMX.FTZ R2, R0, R2, !PT ;  /* 0x0000000200027209 */ /* 0x004fe20007810000 */
[----:B------:R1:W-:Y:S01]  /*9510*/  @P1 LDGSTS.E.BYPASS.LTC128B.128 [R244+0x4100], [R6.64], !P3 ;  /* 0x0410000006f41fae */ /* 0x0003e2000d901d52 */
[----:B------:R2:W-:Y:S01]  /*9520*/  MUFU.EX2 R216, R3 ;  /* 0x0000000300d87308 */ /* 0x0005e20000000800 */
[----:B------:R-:W-:Y:S01]  /*9530*/  @P1 IADD3.X R5, R7, UR22, RZ, P4, !PT ;  /* 0x0000001607051c10 */ /* 0x000fe2000a7fe4ff */
[----:B------:R-:W-:Y:S01]  /*9540*/  FFMA.FTZ R0, R19, c[0x0][0x2d0], -R191 ;  /* 0x0000b40013007a23 */ /* 0x000fe200000108bf */
[----:B------:R-:W-:Y:S01]  /*9550*/  MOV R169, R34 ;  /* 0x0000002200a97202 */ /* 0x000fe20000000f00 */
[C---:B------:R-:W-:Y:S02]  /*9560*/  FMUL.FTZ R19, R133.reuse, R155 ;  /* 0x0000009b85137220 */ /* 0x040fe40000410000 */
[C---:B------:R-:W-:Y:S01]  /*9570*/  FMUL.FTZ R34, R133.reuse, R170 ;  /* 0x000000aa85227220 */ /* 0x040fe20000410000 */
[----:B------:R3:W-:Y:S01]  /*9580*/  @P1 LDGSTS.E.BYPASS.LTC128B.128 [R244+0x6100], [R8.64], !P0 ;  /* 0x0610000008f41fae */ /* 0x0007e2000c101d52 */
[----:B------:R-:W-:Y:S01]  /*9590*/  MOV R170, R35 ;  /* 0x0000002300aa7202 */ /* 0x000fe20000000f00 */
[----:B------:R-:W-:Y:S01]  /*95a0*/  FMUL.FTZ R35, R133, R171 ;  /* 0x000000ab85237220 */ /* 0x000fe20000410000 */
[----:B------:R4:W3:Y:S01]  /*95b0*/  MUFU.EX2 R242, R0 ;  /* 0x0000000000f27308 */ /* 0x0008e20000000800 */
[----:B------:R-:W-:Y:S01]  /*95c0*/  MOV R171, R49 ;  /* 0x0000003100ab7202 */ /* 0x000fe20000000f00 */
[----:B------:R-:W-:Y:S03]  /*95d0*/  FMUL.FTZ R49, R134, R185 ;  /* 0x000000b986317220 */ /* 0x000fe60000410000 */
[----:B------:R3:W-:Y:S08]  /*95e0*/  @P1 LDGSTS.E.BYPASS.LTC128B.128 [R244+0x4900], [R4.64], !P3 ;  /* 0x0490000004f41fae */ /* 0x0007f0000d901d52 */
[----:B------:R3:W-:Y:S01]  /*95f0*/  @P1 LDGSTS.E.BYPASS.LTC128B.128 [R244+0x6900], [R4.64+0x80], !P0 ;  /* 0x0690008004f41fae */ /* 0x0007e2000c101d52 */
[--C-:B--2---:R-:W-:Y:S01]  /*9600*/  FFMA.FTZ R3, R12, c[0x0][0x2d0], -R190.reuse ;  /* 0x0000b4000c037a23 */ /* 0x104fe200000108be */
[----:B-1----:R-:W-:Y:S01]  /*9610*/  @P1 IADD3 R6, P2, R4, UR21, RZ ;  /* 0x0000001504061c10 */ /* 0x002fe2000ff5e0ff */
[C---:B------:R-:W-:Y:S02]  /*9620*/  FMUL.FTZ R12, R132.reuse, R148 ;  /* 0x00000094840c7220 */ /* 0x040fe40000410000 */
[----:B------:R1:W-:Y:S01]  /*9630*/  MUFU.EX2 R217, R3 ;  /* 0x0000000300d97308 */ /* 0x0003e20000000800 */
[----:B------:R-:W-:Y:S01]  /*9640*/  MOV R148, R25 ;  /* 0x0000001900947202 */ /* 0x000fe20000000f00 */
[----:B------:R-:W-:Y:S01]  /*9650*/  FMUL.FTZ R25, R132, R161 ;  /* 0x000000a184197220 */ /* 0x000fe20000410000 */
[C---:B------:R-:W-:Y:S02]  /*9660*/  @P1 IADD3.X R7, R5.reuse, UR22, RZ, P2, !PT ;  /* 0x0000001605071c10 */ /* 0x040fe400097fe4ff */
[----:B------:R-:W-:Y:S01]  /*9670*/  @P1 IADD3 R10, P2, R4, UR20, RZ ;  /* 0x00000014040a1c10 */ /* 0x000fe2000ff5e0ff */
[----:B----4-:R-:W-:Y:S01]  /*9680*/  FADD.FTZ R0, -R2, R139 ;  /* 0x0000008b02007221 */ /* 0x010fe20000010100 */
[----:B---3--:R-:W-:Y:S01]  /*9690*/  @P1 IADD3 R8, P4, R6, UR21, RZ ;  /* 0x0000001506081c10 */ /* 0x008fe2000ff9e0ff */
[----:B------:R2:W-:Y:S01]  /*96a0*/  @P1 LDGSTS.E.BYPASS.LTC128B.128 [R244+0x5100], [R6.64], !P3 ;  /* 0x0510000006f41fae */ /* 0x0005e2000d901d52 */
[----:B------:R-:W-:Y:S01]  /*96b0*/  @P1 IADD3.X R11, R5, UR17, RZ, P2, !PT ;  /* 0x00000011050b1c10 */ /* 0x000fe200097fe4ff */
[----:B------:R-:W-:Y:S01]  /*96c0*/  FMUL.FTZ R0, R0, c[0x0][0x2d0] ;  /* 0x0000b40000007a20 */ /* 0x000fe20000410000 */
[----:B------:R-:W-:Y:S02]  /*96d0*/  @P1 IADD3.X R9, R7, UR22, RZ, P4, !PT ;  /* 0x0000001607091c10 */ /* 0x000fe4000a7fe4ff */
[----:B------:R-:W-:Y:S02]  /*96e0*/  MOV R139, R22 ;  /* 0x00000016008b7202 */ /* 0x000fe40000000f00 */
[----:B------:R-:W-:Y:S01]  /*96f0*/  MOV R155, R148 ;  /* 0x00000094009b7202 */ /* 0x000fe20000000f00 */
[----:B------:R3:W-:Y:S01]  /*9700*/  @P1 LDGSTS.E.BYPASS.LTC128B.128 [R244+0x7100], [R10.64], !P0 ;  /* 0x071000000af41fae */ /* 0x0007e2000c101d52 */
[----:B------:R-:W4:Y:S01]  /*9710*/  MUFU.EX2 R0, R0 ;  /* 0x0000000000007308 */ /* 0x000f220000000800 */
[----:B------:R-:W-:Y:S01]  /*9720*/  MOV R161, R61 ;  /* 0x0000003d00a17202 */ /* 0x000fe20000000f00 */
[----:B------:R-:W-:Y:S01]  /*9730*/  FMUL.FTZ R61, R132, R201 ;  /* 0x000000c9843d7220 */ /* 0x000fe20000410000 */
[----:B------:R-:W-:Y:S04]  /*9740*/  @P1 IADD3 R4, P2, R6, UR20, RZ ;  /* 0x0000001406041c10 */ /* 0x000fe8000ff5e0ff */
[----:B------:R3:W-:Y:S01]  /*9750*/  @P1 LDGSTS.E.BYPASS.LTC128B.128 [R244+0x5900], [R8.64], !P3 ;  /* 0x0590000008f41fae */ /* 0x0007e2000d901d52 */
[----:B-1----:R-:W-:Y:S01]  /*9760*/  FFMA.FTZ R3, R13, c[0x0][0x2d0], -R190 ;  /* 0x0000b4000d037a23 */ /* 0x002fe200000108be */
[----:B------:R-:W-:Y:S01]  /*9770*/  @P1 IADD3.X R5, R7, UR17, RZ, P2, !PT ;  /* 0x0000001107051c10 */ /* 0x000fe200097fe4ff */
[C---:B------:R-:W-:Y:S01]  /*9780*/  FMUL.FTZ R13, R132.reuse, R149 ;  /* 0x00000095840d7220 */ /* 0x040fe20000410000 */
[----:B------:R-:W-:Y:S01]  /*9790*/  MOV R149, R24 ;  /* 0x0000001800957202 */ /* 0x000fe20000000f00 */
[----:B------:R1:W1:Y:S01]  /*97a0*/  MUFU.EX2 R220, R3 ;  /* 0x0000000300dc7308 */ /* 0x0002620000000800 */
[----:B------:R-:W-:Y:S01]  /*97b0*/  FMUL.FTZ R24, R132, R160 ;  /* 0x000000a084187220 */ /* 0x000fe20000410000 */
[----:B------:R-:W-:Y:S01]  /*97c0*/  MOV R160, R46 ;  /* 0x0000002e00a07202 */ /* 0x000fe20000000f00 */
[----:B------:R1:W-:Y:S01]  /*97d0*/  @P1 LDGSTS.E.BYPASS.LTC128B.128 [R244+0x7900], [R4.64], !P0 ;  /* 0x0790000004f41fae */ /* 0x0003e2000c101d52 */
[----:B------:R-:W-:Y:S01]  /*97e0*/  MOV R176, R149 ;  /* 0x0000009500b07202 */ /* 0x000fe20000000f00 */
[----:B--2---:R-:W-:Y:S01]  /*97f0*/  FMUL.FTZ R7, R133, R147 ;  /* 0x0000009385077220 */ /* 0x004fe20000410000 */
[----:B------:R-:W-:Y:S05]  /*9800*/  F2FP.PACK_AB R147, R242, R223 ;  /* 0x000000dff293723e */ /* 0x000fea00000000ff */
[----:B------:R-:W-:Y:S01]  /*9810*/  LDSM.16.MT88.4 R36, [R226+0x100] ;  /* 0x00010000e224783b */ /* 0x000fe20000004200 */
[----:B----4-:R-:W-:Y:S01]  /*9820*/  FMUL.FTZ R31, R0, R167 ;  /* 0x000000a7001f7220 */ /* 0x010fe20000410000 */
[----:B------:R-:W-:Y:S01]  /*9830*/  MOV R167, R138 ;  /* 0x0000008a00a77202 */ /* 0x000fe20000000f00 */
[--C-:B------:R-:W-:Y:S02]  /*9840*/  FFMA.FTZ R138, R248, c[0x0][0x2d0], -R208.reuse ;  /* 0x0000b400f88a7a23 */ /* 0x100fe400000108d0 */
[C---:B------:R-:W-:Y:S02]  /*9850*/  FMUL.FTZ R42, R0.reuse, R178 ;  /* 0x000000b2002a7220 */ /* 0x040fe40000410000 */
[----:B------:R2:W-:Y:S01]  /*9860*/  MUFU.EX2 R178, R138 ;  /* 0x0000008a00b27308 */ /* 0x0005e20000000800 */
[C---:B---3--:R-:W-:Y:S01]  /*9870*/  FMUL.FTZ R10, R0.reuse, R142 ;  /* 0x0000008e000a7220 */ /* 0x048fe20000410000 */
[----:B------:R-:W-:Y:S01]  /*9880*/  LDSM.16.MT88.4 R52, [R228+0x100] ;  /* 0x00010000e434783b */ /* 0x000fe20000004200 */
[----:B------:R-:W-:Y:S02]  /*9890*/  FMUL.FTZ R11, R0, R143 ;  /* 0x0000008f000b7220 */ /* 0x000fe40000410000 */
[----:B------:R-:W-:Y:S01]  /*98a0*/  FMUL.FTZ R8, R132, R140 ;  /* 0x0000008c84087220 */ /* 0x000fe20000410000 */
[----:B------:R-:W-:Y:S01]  /*98b0*/  F2FP.PACK_AB R140, R216, R213 ;  /* 0x000000d5d88c723e */ /* 0x000fe200000000ff */
[----:B-1----:R-:W-:Y:S01]  /*98c0*/  FMUL.FTZ R3, R2, c[0x0][0x2d0] ;  /* 0x0000b40002037a20 */ /* 0x002fe20000410000 */
[----:B------:R-:W-:Y:S01]  /*98d0*/  F2FP.PACK_AB R142, R220, R217 ;  /* 0x000000d9dc8e723e */ /* 0x000fe200000000ff */
[----:B------:R-:W-:Y:S01]  /*98e0*/  FMUL.FTZ R9, R132, R141 ;  /* 0x0000008d84097220 */ /* 0x000fe20000410000 */
[----:B------:R-:W0:Y:S01]  /*98f0*/  LDGDEPBAR ;  /* 0x00000000000079af */ /* 0x000e220000000000 */
[--C-:B------:R-:W-:Y:S01]  /*9900*/  FFMA.FTZ R6, R218, c[0x0][0x2d0], -R3.reuse ;  /* 0x0000b400da067a23 */ /* 0x100fe20000010803 */
[----:B------:R-:W-:Y:S01]  /*9910*/  MOV R218, R20 ;  /* 0x0000001400da7202 */ /* 0x000fe20000000f00 */
[--C-:B------:R-:W-:Y:S01]  /*9920*/  FFMA.FTZ R4, R219, c[0x0][0x2d0], -R3.reuse ;  /* 0x0000b400db047a23 */ /* 0x100fe20000010803 */
[----:B------:R-:W-:Y:S01]  /*9930*/  MOV R219, R26 ;  /* 0x0000001a00db7202 */ /* 0x000fe20000000f00 */
[----:B------:R1:W-:Y:S01]  /*9940*/  MUFU.EX2 R209, R6 ;  /* 0x0000000600d17308 */ /* 0x0003e20000000800 */
[----:B------:R-:W-:Y:S01]  /*9950*/  FMUL.FTZ R5, R134, R145 ;  /* 0x0000009186057220 */ /* 0x000fe20000410000 */
[----:B------:R-:W-:Y:S01]  /*9960*/  F2FP.PACK_AB R145, R221, R214 ;  /* 0x000000d6dd91723e */ /* 0x000fe200000000ff */
[----:B------:R-:W3:Y:S01]  /*9970*/  LDSM.16.MT88.4 R20, [R225+0x100] ;  /* 0x00010000e114783b */ /* 0x000ee20000004200 */
[C---:B------:R-:W-:Y:S01]  /*9980*/  FMUL.FTZ R59, R0.reuse, R199 ;  /* 0x000000c7003b7220 */ /* 0x040fe20000410000 */
[----:B------:R-:W-:Y:S01]  /*9990*/  MOV R153, R218 ;  /* 0x000000da00997202 */ /* 0x000fe20000000f00 */
[----:B------:R-:W-:Y:S01]  /*99a0*/  FMUL.FTZ R62, R0, R202 ;  /* 0x000000ca003e7220 */ /* 0x000fe20000410000 */
[----:B------:R-:W-:Y:S01]  /*99b0*/  MOV R218, R41 ;  /* 0x0000002900da7202 */ /* 0x000fe20000000f00 */
[----:B------:R-:W-:Y:S01]  /*99c0*/  FMUL.FTZ R41, R132, R177 ;  /* 0x000000b184297220 */ /* 0x000fe20000410000 */
[----:B------:R-:W-:Y:S01]  /*99d0*/  MOV R154, R219 ;  /* 0x000000db009a7202 */ /* 0x000fe20000000f00 */
[----:B------:R-:W4:Y:S01]  /*99e0*/  MUFU.EX2 R210, R4 ;  /* 0x0000000400d27308 */ /* 0x000f220000000800 */
[--C-:B--2---:R-:W-:Y:S01]  /*99f0*/  FFMA.FTZ R138, R247, c[0x0][0x2d0], -R208.reuse ;  /* 0x0000b400f78a7a23 */ /* 0x104fe200000108d0 */
[----:B------:R-:W-:Y:S01]  /*9a00*/  MOV R219, R43 ;  /* 0x0000002b00db7202 */ /* 0x000fe20000000f00 */
[C---:B------:R-:W-:Y:S01]  /*9a10*/  FMUL.FTZ R46, R0.reuse, R182 ;  /* 0x000000b6002e7220 */ /* 0x040fe20000410000 */
[----:B------:R-:W-:Y:S01]  /*9a20*/  MOV R182, R60 ;  /* 0x0000003c00b67202 */ /* 0x000fe20000000f00 */
[C---:B------:R-:W-:Y:S01]  /*9a30*/  FMUL.FTZ R26, R0.reuse, R162 ;  /* 0x000000a2001a7220 */ /* 0x040fe20000410000 */
[----:B------:R-:W-:Y:S01]  /*9a40*/  MOV R162, R67 ;  /* 0x0000004300a27202 */ /* 0x000fe20000000f00 */
[C---:B------:R-:W-:Y:S01]  /*9a50*/  FMUL.FTZ R27, R0.reuse, R163 ;  /* 0x000000a3001b7220 */ /* 0x040fe20000410000 */
[----:B------:R-:W-:Y:S01]  /*9a60*/  MOV R163, R66 ;  /* 0x0000004200a37202 */ /* 0x000fe20000000f00 */
[C---:B------:R-:W-:Y:S01]  /*9a70*/  FMUL.FTZ R43, R0.reuse, R179 ;  /* 0x000000b3002b7220 */ /* 0x040fe20000410000 */
[----:B------:R-:W-:Y:S01]  /*9a80*/  MOV R179, R139 ;  /* 0x0000008b00b37202 */ /* 0x000fe20000000f00 */
[----:B------:R-:W-:Y:S01]  /*9a90*/  FMUL.FTZ R30, R0, R166 ;  /* 0x000000a6001e7220 */ /* 0x000fe20000410000 */
[----:B------:R-:W-:Y:S01]  /*9aa0*/  MOV R139, R48 ;  /* 0x00000030008b7202 */ /* 0x000fe20000000f00 */
[----:B------:R-:W-:Y:S01]  /*9ab0*/  FMUL.FTZ R48, R134, R184 ;  /* 0x000000b886307220 */ /* 0x000fe20000410000 */
[----:B------:R-:W-:Y:S01]  /*9ac0*/  MOV R184, R182 ;  /* 0x000000b600b87202 */ /* 0x000fe20000000f00 */
[----:B-1----:R-:W-:Y:S01]  /*9ad0*/  FMUL.FTZ R6, R133, R146 ;  /* 0x0000009285067220 */ /* 0x002fe20000410000 */
[----:B------:R-:W-:Y:S01]  /*9ae0*/  F2FP.PACK_AB R146, R241, R231 ;  /* 0x000000e7f192723e */ /* 0x000fe200000000ff */
[----:B------:R-:W-:Y:S01]  /*9af0*/  FMUL.FTZ R60, R132, R200 ;  /* 0x000000c8843c7220 */ /* 0x000fe20000410000 */
[----:B------:R-:W-:Y:S01]  /*9b00*/  MOV R182, R179 ;  /* 0x000000b300b67202 */ /* 0x000fe20000000f00 */
[C---:B------:R-:W-:Y:S01]  /*9b10*/  FMUL.FTZ R67, R133.reuse, R207 ;  /* 0x000000cf85437220 */ /* 0x040fe20000410000 */
[----:B------:R-:W-:Y:S01]  /*9b20*/  MOV R179, R176 ;  /* 0x000000b000b37202 */ /* 0x000fe20000000f00 */
[----:B------:R-:W-:Y:S01]  /*9b30*/  FMUL.FTZ R66, R133, R206 ;  /* 0x000000ce85427220 */ /* 0x000fe20000410000 */
[----:B------:R-:W-:Y:S01]  /*9b40*/  MOV R176, R170 ;  /* 0x000000aa00b07202 */ /* 0x000fe20000000f00 */
[----:B------:R-:W-:Y:S01]  /*9b50*/  FMUL.FTZ R74, R0, R74 ;  /* 0x0000004a004a7220 */ /* 0x000fe20000410000 */
[----:B----4-:R-:W-:Y:S01]  /*9b60*/  F2FP.PACK_AB R141, R210, R209 ;  /* 0x000000d1d28d723e */ /* 0x010fe200000000ff */
[--C-:B------:R-:W-:Y:S01]  /*9b70*/  FFMA.FTZ R4, R14, c[0x0][0x2d0], -R3.reuse ;  /* 0x0000b4000e047a23 */ /* 0x100fe20000010803 */
[----:B------:R-:W-:Y:S01]  /*9b80*/  MOV R166, R63 ;  /* 0x0000003f00a67202 */ /* 0x000fe20000000f00 */
[C---:B------:R-:W-:Y:S01]  /*9b90*/  FMUL.FTZ R14, R0.reuse, R150 ;  /* 0x00000096000e7220 */ /* 0x040fe20000410000 */
[----:B------:R-:W-:Y:S01]  /*9ba0*/  MOV R170, R169 ;  /* 0x000000a900aa7202 */ /* 0x000fe20000000f00 */
[----:B------:R1:W-:Y:S01]  /*9bb0*/  MUFU.EX2 R211, R4 ;  /* 0x0000000400d37308 */ /* 0x0003e20000000800 */
[C---:B------:R-:W-:Y:S01]  /*9bc0*/  FMUL.FTZ R63, R0.reuse, R203 ;  /* 0x000000cb003f7220 */ /* 0x040fe20000410000 */
[----:B------:R-:W-:Y:S01]  /*9bd0*/  MOV R169, R243 ;  /* 0x000000f300a97202 */ /* 0x000fe20000000f00 */
        /* <DEDUP_REMOVED lines=11> */
[----:B-1----:R-:W-:Y:S02]  /*9c90*/  FFMA.FTZ R4, R15, c[0x0][0x2d0], -R3 ;  /* 0x0000b4000f047a23 */ /* 0x002fe40000010803 */
[C---:B------:R-:W-:Y:S02]  /*9ca0*/  FMUL.FTZ R15, R0.reuse, R151 ;  /* 0x00000097000f7220 */ /* 0x040fe40000410000 */
[----:B------:R1:W2:Y:S01]  /*9cb0*/  MUFU.EX2 R212, R4 ;  /* 0x0000000400d47308 */ /* 0x0002a20000000800 */
[----:B------:R-:W4:Y:S01]  /*9cc0*/  LDSM.16.MT88.4 R148, [R227+0x100] ;  /* 0x00010000e394783b */ /* 0x000f220000004200 */
[----:B------:R-:W-:Y:S02]  /*9cd0*/  FFMA.FTZ R139, R139, c[0x0][0x2d0], -R191 ;  /* 0x0000b4008b8b7a23 */ /* 0x000fe400000108bf */
[C---:B------:R-:W-:Y:S02]  /*9ce0*/  FMUL.FTZ R122, R0.reuse, R122 ;  /* 0x0000007a007a7220 */ /* 0x040fe40000410000 */
[C---:B------:R-:W-:Y:S02]  /*9cf0*/  FMUL.FTZ R123, R0.reuse, R123 ;  /* 0x0000007b007b7220 */ /* 0x040fe40000410000 */
[----:B------:R-:W-:Y:S02]  /*9d00*/  FMUL.FTZ R126, R0, R126 ;  /* 0x0000007e007e7220 */ /* 0x000fe40000410000 */
[----:B------:R-:W-:Y:S01]  /*9d10*/  MUFU.EX2 R243, R139 ;  /* 0x0000008b00f37308 */ /* 0x000fe20000000800 */
[--C-:B------:R-:W-:Y:S02]  /*9d20*/  FFMA.FTZ R189, R189, c[0x0][0x2d0], -R3.reuse ;  /* 0x0000b400bdbd7a23 */ /* 0x100fe40000010803 */
[----:B-1----:R-:W-:Y:S01]  /*9d30*/  FMUL.FTZ R4, R134, R144 ;  /* 0x0000009086047220 */ /* 0x002fe20000410000 */
[----:B------:R-:W-:Y:S02]  /*9d40*/  F2FP.PACK_AB R144, R222, R215 ;  /* 0x000000d7de90723e */ /* 0x000fe400000000ff */
[----:B--2---:R-:W-:Y:S05]  /*9d50*/  F2FP.PACK_AB R143, R212, R211 ;  /* 0x000000d3d48f723e */ /* 0x004fea00000000ff */
[-C--:B---3--:R-:W-:Y:S08]  /*9d60*/  HMMA.16816.F32 R4, R144, R20.reuse, R4 ;  /* 0x000000149004723c */ /* 0x088ff00000001804 */
[C---:B------:R-:W-:Y:S07]  /*9d70*/  HMMA.16816.F32 R8, R140.reuse, R20, R8 ;  /* 0x000000148c08723c */ /* 0x040fee0000001808 */
[----:B------:R-:W-:Y:S01]  /*9d80*/  FMUL.FTZ R21, R134, R157 ;  /* 0x0000009d86157220 */ /* 0x000fe20000410000 */
[-C--:B------:R-:W-:Y:S04]  /*9d90*/  HMMA.16816.F32 R12, R140, R22.reuse, R12 ;  /* 0x000000168c0c723c */ /* 0x080fe8000000180c */
[----:B------:R-:W-:Y:S01]  /*9da0*/  MOV R157, R58 ;  /* 0x0000003a009d7202 */ /* 0x000fe20000000f00 */
[----:B------:R-:W-:Y:S02]  /*9db0*/  FMUL.FTZ R58, R0, R198 ;  /* 0x000000c6003a7220 */ /* 0x000fe40000410000 */
[----:B------:R1:W-:Y:S01]  /*9dc0*/  MUFU.EX2 R198, R138 ;  /* 0x0000008a00c67308 */ /* 0x0003e20000000800 */
[C---:B------:R-:W-:Y:S04]  /*9dd0*/  HMMA.16816.F32 R16, R144.reuse, R22, R16 ;  /* 0x000000169010723c */ /* 0x040fe80000001810 */
[----:B------:R-:W-:Y:S01]  /*9de0*/  FMUL.FTZ R20, R134, R156 ;  /* 0x0000009c86147220 */ /* 0x000fe20000410000 */
[----:B------:R-:W-:Y:S01]  /*9df0*/  MOV R156, R44 ;  /* 0x0000002c009c7202 */ /* 0x000fe20000000f00 */
[----:B------:R-:W-:Y:S01]  /*9e00*/  FMUL.FTZ R44, R132, R180 ;  /* 0x000000b4842c7220 */ /* 0x000fe20000410000 */
[----:B------:R-:W-:Y:S01]  /*9e10*/  MOV R180, R64 ;  /* 0x0000004000b47202 */ /* 0x000fe20000000f00 */
[C---:B------:R-:W-:Y:S01]  /*9e20*/  FMUL.FTZ R23, R133.reuse, R159 ;  /* 0x0000009f85177220 */ /* 0x040fe20000410000 */
[----:B------:R-:W-:Y:S03]  /*9e30*/  MOV R159, R47 ;  /* 0x0000002f009f7202 */ /* 0x000fe60000000f00 */
[----:B------:R-:W-:Y:S01]  /*9e40*/  FMUL.FTZ R47, R0, R183 ;  /* 0x000000b7002f7220 */ /* 0x000fe20000410000 */
[----:B------:R-:W-:Y:S01]  /*9e50*/  MOV R183, R180 ;  /* 0x000000b400b77202 */ /* 0x000fe20000000f00 */
[----:B------:R-:W-:Y:S01]  /*9e60*/  FMUL.FTZ R22, R133, R158 ;  /* 0x0000009e85167220 */ /* 0x000fe20000410000 */
[----:B------:R-:W-:Y:S01]  /*9e70*/  MOV R158, R65 ;  /* 0x00000041009e7202 */ /* 0x000fe20000000f00 */
[C---:B------:R-:W-:Y:S01]  /*9e80*/  FMUL.FTZ R65, R134.reuse, R205 ;  /* 0x000000cd86417220 */ /* 0x040fe20000410000 */
[----:B------:R-:W-:Y:S01]  /*9e90*/  MOV R185, R183 ;  /* 0x000000b700b97202 */ /* 0x000fe20000000f00 */
[----:B------:R-:W-:Y:S01]  /*9ea0*/  FMUL.FTZ R64, R134, R204 ;  /* 0x000000cc86407220 */ /* 0x000fe20000410000 */
[----:B------:R-:W-:Y:S02]  /*9eb0*/  MOV R183, R179 ;  /* 0x000000b300b77202 */ /* 0x000fe40000000f00 */
[-C--:B------:R-:W-:Y:S03]  /*9ec0*/  HMMA.16816.F32 R20, R144, R36.reuse, R20 ;  /* 0x000000249014723c */ /* 0x080fe60000001814 */
[--C-:B-1----:R-:W-:Y:S02]  /*9ed0*/  FFMA.FTZ R138, R245, c[0x0][0x2d0], -R208.reuse ;  /* 0x0000b400f58a7a23 */ /* 0x102fe400000108d0 */
[--C-:B------:R-:W-:Y:S02]  /*9ee0*/  FFMA.FTZ R245, R218, c[0x0][0x2d0], -R3.reuse ;  /* 0x0000b400daf57a23 */ /* 0x100fe40000010803 */
[----:B------:R1:W-:Y:S01]  /*9ef0*/  MUFU.EX2 R181, R138 ;  /* 0x0000008a00b57308 */ /* 0x0003e20000000800 */
[C---:B------:R-:W-:Y:S07]  /*9f00*/  HMMA.16816.F32 R24, R140.reuse, R36, R24 ;  /* 0x000000248c18723c */ /* 0x040fee0000001818 */
[C---:B------:R-:W-:Y:S01]  /*9f10*/  FMUL.FTZ R36, R134.reuse, R172 ;  /* 0x000000ac86247220 */ /* 0x040fe20000410000 */
[-C--:B------:R-:W-:Y:S01]  /*9f20*/  HMMA.16816.F32 R28, R140, R38.reuse, R28 ;  /* 0x000000268c1c723c */ /* 0x080fe2000000181c */
[----:B------:R-:W-:Y:S03]  /*9f30*/  MUFU.EX2 R245, R245 ;  /* 0x000000f500f57308 */ /* 0x000fe60000000800 */
[----:B------:R-:W-:Y:S01]  /*9f40*/  MOV R172, R50 ;  /* 0x0000003200ac7202 */ /* 0x000fe20000000f00 */
[C---:B------:R-:W-:Y:S02]  /*9f50*/  FMUL.FTZ R50, R133.reuse, R186 ;  /* 0x000000ba85327220 */ /* 0x040fe40000410000 */
[----:B------:R-:W-:Y:S01]  /*9f60*/  FMUL.FTZ R37, R134, R173 ;  /* 0x000000ad86257220 */ /* 0x000fe20000410000 */
[C---:B------:R-:W-:Y:S04]  /*9f70*/  HMMA.16816.F32 R32, R144.reuse, R38, R32 ;  /* 0x000000269020723c */ /* 0x040fe80000001820 */
[----:B------:R-:W-:Y:S01]  /*9f80*/  MOV R173, R56 ;  /* 0x0000003800ad7202 */ /* 0x000fe20000000f00 */
[----:B------:R-:W-:Y:S02]  /*9f90*/  FMUL.FTZ R56, R132, R196 ;  /* 0x000000c484387220 */ /* 0x000fe40000410000 */
[----:B-1----:R-:W-:Y:S02]  /*9fa0*/  FFMA.FTZ R138, R246, c[0x0][0x2d0], -R208 ;  /* 0x0000b400f68a7a23 */ /* 0x002fe400000108d0 */
[C---:B------:R-:W-:Y:S02]  /*9fb0*/  FMUL.FTZ R38, R133.reuse, R174 ;  /* 0x000000ae85267220 */ /* 0x040fe40000410000 */
[----:B------:R1:W-:Y:S01]  /*9fc0*/  MUFU.EX2 R199, R138 ;  /* 0x0000008a00c77308 */ /* 0x0003e20000000800 */
[----:B------:R-:W-:Y:S01]  /*9fd0*/  FMUL.FTZ R39, R133, R175 ;  /* 0x000000af85277220 */ /* 0x000fe20000410000 */
[----:B------:R-:W-:Y:S01]  /*9fe0*/  MOV R175, R57 ;  /* 0x0000003900af7202 */ /* 0x000fe20000000f00 */
[----:B------:R-:W-:Y:S01]  /*9ff0*/  FFMA.FTZ R246, R219, c[0x0][0x2d0], -R3 ;  /* 0x0000b400dbf67a23 */ /* 0x000fe20000010803 */
[----:B------:R-:W-:Y:S01]  /*a000*/  MOV R174, R51 ;  /* 0x0000003300ae7202 */ /* 0x000fe20000000f00 */
[----:B------:R-:W-:Y:S01]  /*a010*/  FMUL.FTZ R51, R133, R187 ;  /* 0x000000bb85337220 */ /* 0x000fe20000410000 */
[----:B------:R-:W-:Y:S01]  /*a020*/  MOV R179, R175 ;  /* 0x000000af00b37202 */ /* 0x000fe20000000f00 */
[----:B------:R-:W-:Y:S01]  /*a030*/  FMUL.FTZ R57, R132, R197 ;  /* 0x000000c584397220 */ /* 0x000fe20000410000 */
[-C--:B------:R-:W-:Y:S02]  /*a040*/  HMMA.16816.F32 R36, R144, R52.reuse, R36 ;  /* 0x000000349024723c */ /* 0x080fe40000001824 */
[----:B------:R-:W-:Y:S01]  /*a050*/  MUFU.EX2 R246, R246 ;  /* 0x000000f600f67308 */ /* 0x000fe20000000800 */
[----:B------:R-:W-:Y:S02]  /*a060*/  MOV R175, R174 ;  /* 0x000000ae00af7202 */ /* 0x000fe40000000f00 */
[----:B------:R-:W-:Y:S02]  /*a070*/  MOV R174, R172 ;  /* 0x000000ac00ae7202 */ /* 0x000fe40000000f00 */
[----:B------:R-:W-:Y:S01]  /*a080*/  MOV R172, R171 ;  /* 0x000000ab00ac7202 */ /* 0x000fe20000000f00 */
[C---:B------:R-:W-:Y:S04]  /*a090*/  HMMA.16816.F32 R40, R140.reuse, R52, R40 ;  /* 0x000000348c28723c */ /* 0x040fe80000001828 */
[----:B------:R-:W-:Y:S02]  /*a0a0*/  MOV R171, R127 ;  /* 0x0000007f00ab7202 */ /* 0x000fe40000000f00 */
[----:B------:R-:W2:Y:S01]  /*a0b0*/  LDL.LU R127, [R1+0x64] ;  /* 0x00006400017f7983 */ /* 0x000ea20000300800 */
[C---:B------:R-:W-:Y:S01]  /*a0c0*/  FMUL.FTZ R52, R134.reuse, R192 ;  /* 0x000000c086347220 */ /* 0x040fe20000410000 */
[-C--:B------:R-:W-:Y:S04]  /*a0d0*/  HMMA.16816.F32 R44, R140, R54.reuse, R44 ;  /* 0x000000368c2c723c */ /* 0x080fe8000000182c */
[--C-:B-1----:R-:W-:Y:S02]  /*a0e0*/  FFMA.FTZ R138, R251, c[0x0][0x2d0], -R191.reuse ;  /* 0x0000b400fb8a7a23 */ /* 0x102fe400000108bf */
[----:B------:R-:W-:Y:S02]  /*a0f0*/  FMUL.FTZ R53, R134, R193 ;  /* 0x000000c186357220 */ /* 0x000fe40000410000 */
[C---:B------:R-:W-:Y:S01]  /*a100*/  HMMA.16816.F32 R48, R144.reuse, R54, R48 ;  /* 0x000000369030723c */ /* 0x040fe20000001830 */
[----:B------:R1:W3:Y:S06]  /*a110*/  MUFU.EX2 R177, R138 ;  /* 0x0000008a00b17308 */ /* 0x0002ec0000000800 */
[C---:B------:R-:W-:Y:S02]  /*a120*/  FMUL.FTZ R55, R133.reuse, R195 ;  /* 0x000000c385377220 */ /* 0x040fe40000410000 */
[----:B------:R-:W-:Y:S07]  /*a130*/  FMUL.FTZ R54, R133, R194 ;  /* 0x000000c285367220 */ /* 0x000fee0000410000 */
[-C--:B----4-:R-:W-:Y:S08]  /*a140*/  HMMA.16816.F32 R52, R144, R148.reuse, R52 ;  /* 0x000000949034723c */ /* 0x090ff00000001834 */
[C---:B------:R-:W-:Y:S04]  /*a150*/  HMMA.16816.F32 R56, R140.reuse, R148, R56 ;  /* 0x000000948c38723c */ /* 0x040fe80000001838 */
[--C-:B-1----:R-:W-:Y:S04]  /*a160*/  FFMA.FTZ R138, R250, c[0x0][0x2d0], -R191.reuse ;  /* 0x0000b400fa8a7a23 */ /* 0x102fe800000108bf */
[-C--:B------:R-:W-:Y:S01]  /*a170*/  HMMA.16816.F32 R60, R140, R150.reuse, R60 ;  /* 0x000000968c3c723c */ /* 0x080fe2000000183c */
[----:B------:R1:W-:Y:S07]  /*a180*/  MUFU.EX2 R180, R138 ;  /* 0x0000008a00b47308 */ /* 0x0003ee0000000800 */
[C---:B------:R-:W-:Y:S01]  /*a190*/  HMMA.16816.F32 R64, R144.reuse, R150, R64 ;  /* 0x000000969040723c */ /* 0x040fe20000001840 */
[----:B------:R-:W4:Y:S03]  /*a1a0*/  LDSM.16.MT88.4 R148, [R225+0x2100] ;  /* 0x00210000e194783b */ /* 0x000f260000004200 */
[----:B-1----:R-:W-:Y:S04]  /*a1b0*/  FFMA.FTZ R138, R249, c[0x0][0x2d0], -R191 ;  /* 0x0000b400f98a7a23 */ /* 0x002fe800000108bf */
[----:B------:R1:W1:Y:S01]  /*a1c0*/  MUFU.EX2 R202, R138 ;  /* 0x0000008a00ca7308 */ /* 0x0002620000000800 */
[-C--:B----4-:R-:W-:Y:S03]  /*a1d0*/  HMMA.16816.F32 R68, R144, R148.reuse, R68 ;  /* 0x000000949044723c */ /* 0x090fe60000001844 */
[--C-:B-1----:R-:W-:Y:S01]  /*a1e0*/  FFMA.FTZ R138, R184, c[0x0][0x2d0], -R190.reuse ;  /* 0x0000b400b88a7a23 */ /* 0x102fe200000108be */
[----:B------:R-:W-:Y:S02]  /*a1f0*/  MOV R184, R182 ;  /* 0x000000b600b87202 */ /* 0x000fe40000000f00 */
[----:B------:R-:W-:Y:S02]  /*a200*/  MOV R182, R176 ;  /* 0x000000b000b67202 */ /* 0x000fe40000000f00 */
[C---:B------:R-:W-:Y:S01]  /*a210*/  HMMA.16816.F32 R72, R140.reuse, R148, R72 ;  /* 0x000000948c48723c */ /* 0x040fe20000001848 */
[----:B------:R1:W-:Y:S03]  /*a220*/  MUFU.EX2 R176, R138 ;  /* 0x0000008a00b07308 */ /* 0x0003e60000000800 */
[----:B------:R-:W-:Y:S02]  /*a230*/  MOV R186, R184 ;  /* 0x000000b800ba7202 */ /* 0x000fe40000000f00 */
[----:B------:R-:W-:Y:S02]  /*a240*/  MOV R184, R179 ;  /* 0x000000b300b87202 */ /* 0x000fe40000000f00 */
[-C--:B------:R-:W-:Y:S08]  /*a250*/  HMMA.16816.F32 R76, R140, R150.reuse, R76 ;  /* 0x000000968c4c723c */ /* 0x080ff0000000184c */
[C---:B------:R-:W-:Y:S01]  /*a260*/  HMMA.16816.F32 R80, R144.reuse, R150, R80 ;  /* 0x000000969050723c */ /* 0x040fe20000001850 */
[----:B------:R-:W4:Y:S03]  /*a270*/  LDSM.16.MT88.4 R148, [R226+0x2100] ;  /* 0x00210000e294783b */ /* 0x000f260000004200 */
[--C-:B-1----:R-:W-:Y:S01]  /*a280*/  FFMA.FTZ R138, R185, c[0x0][0x2d0], -R190.reuse ;  /* 0x0000b400b98a7a23 */ /* 0x102fe200000108be */
[----:B------:R-:W-:Y:S02]  /*a290*/  MOV R185, R183 ;  /* 0x000000b700b97202 */ /* 0x000fe40000000f00 */
[----:B------:R-:W-:Y:S02]  /*a2a0*/  MOV R183, R175 ;  /* 0x000000af00b77202 */ /* 0x000fe40000000f00 */
[----:B------:R-:W-:Y:S03]  /*a2b0*/  MOV R175, R174 ;  /* 0x000000ae00af7202 */ /* 0x000fe60000000f00 */
[----:B------:R-:W-:Y:S02]  /*a2c0*/  MOV R174, R172 ;  /* 0x000000ac00ae7202 */ /* 0x000fe40000000f00 */
[----:B------:R-:W-:Y:S02]  /*a2d0*/  MOV R172, R171 ;  /* 0x000000ab00ac7202 */ /* 0x000fe40000000f00 */
[----:B------:R-:W-:Y:S02]  /*a2e0*/  MOV R171, R168 ;  /* 0x000000a800ab7202 */ /* 0x000fe40000000f00 */
[----:B------:R-:W-:Y:S02]  /*a2f0*/  MOV R168, R235 ;  /* 0x000000eb00a87202 */ /* 0x000fe40000000f00 */
[----:B------:R1:W1:Y:S01]  /*a300*/  MUFU.EX2 R235, R138 ;  /* 0x0000008a00eb7308 */ /* 0x0002620000000800 */
[-C--:B----4-:R-:W-:Y:S08]  /*a310*/  HMMA.16816.F32 R84, R144, R148.reuse, R84 ;  /* 0x000000949054723c */ /* 0x090ff00000001854 */
[C---:B------:R-:W-:Y:S04]  /*a320*/  HMMA.16816.F32 R88, R140.reuse, R148, R88 ;  /* 0x000000948c58723c */ /* 0x040fe80000001858 */
[--C-:B-1----:R-:W-:Y:S04]  /*a330*/  FFMA.FTZ R138, R252, c[0x0][0x2d0], -R190.reuse ;  /* 0x0000b400fc8a7a23 */ /* 0x102fe800000108be */
[-C--:B------:R-:W-:Y:S01]  /*a340*/  HMMA.16816.F32 R92, R140, R150.reuse, R92 ;  /* 0x000000968c5c723c */ /* 0x080fe2000000185c */
[----:B------:R1:W-:Y:S07]  /*a350*/  MUFU.EX2 R179, R138 ;  /* 0x0000008a00b37308 */ /* 0x0003ee0000000800 */
[C---:B------:R-:W-:Y:S01]  /*a360*/  HMMA.16816.F32 R96, R144.reuse, R150, R96 ;  /* 0x000000969060723c */ /* 0x040fe20000001860 */
[----:B------:R-:W4:Y:S03]  /*a370*/  LDSM.16.MT88.4 R148, [R228+0x2100] ;  /* 0x00210000e494783b */ /* 0x000f260000004200 */
[----:B-1----:R-:W-:Y:S01]  /*a380*/  FFMA.FTZ R138, R186, c[0x0][0x2d0], -R190 ;  /* 0x0000b400ba8a7a23 */ /* 0x002fe200000108be */
[----:B------:R-:W-:Y:S02]  /*a390*/  MOV R186, R185 ;  /* 0x000000b900ba7202 */ /* 0x000fe40000000f00 */
[----:B------:R-:W-:Y:S01]  /*a3a0*/  MOV R185, R184 ;  /* 0x000000b800b97202 */ /* 0x000fe20000000f00 */
[----:B------:R1:W1:Y:S01]  /*a3b0*/  MUFU.EX2 R203, R138 ;  /* 0x0000008a00cb7308 */ /* 0x0002620000000800 */
[----:B------:R-:W-:Y:S03]  /*a3c0*/  MOV R184, R183 ;  /* 0x000000b700b87202 */ /* 0x000fe60000000f00 */
[----:B------:R-:W-:Y:S02]  /*a3d0*/  MOV R183, R175 ;  /* 0x000000af00b77202 */ /* 0x000fe40000000f00 */
[----:B------:R-:W-:Y:S02]  /*a3e0*/  MOV R175, R174 ;  /* 0x000000ae00af7202 */ /* 0x000fe40000000f00 */
[----:B------:R-:W-:Y:S02]  /*a3f0*/  MOV R174, R172 ;  /* 0x000000ac00ae7202 */ /* 0x000fe40000000f00 */
[----:B------:R-:W-:Y:S02]  /*a400*/  MOV R172, R171 ;  /* 0x000000ab00ac7202 */ /* 0x000fe40000000f00 */
[----:B------:R-:W-:Y:S02]  /*a410*/  MOV R171, R168 ;  /* 0x000000a800ab7202 */ /* 0x000fe40000000f00 */
[----:B------:R-:W-:Y:S02]  /*a420*/  MOV R168, R167 ;  /* 0x000000a700a87202 */ /* 0x000fe40000000f00 */
[----:B------:R-:W-:Y:S02]  /*a430*/  MOV R167, R166 ;  /* 0x000000a600a77202 */ /* 0x000fe40000000f00 */
[----:B------:R-:W-:Y:S02]  /*a440*/  MOV R166, R165 ;  /* 0x000000a500a67202 */ /* 0x000fe40000000f00 */
[----:B------:R-:W-:Y:S01]  /*a450*/  MOV R165, R164 ;  /* 0x000000a400a57202 */ /* 0x000fe20000000f00 */
[-C--:B----4-:R-:W-:Y:S03]  /*a460*/  HMMA.16816.F32 R100, R144, R148.reuse, R100 ;  /* 0x000000949064723c */ /* 0x090fe60000001864 */
[----:B------:R-:W-:Y:S01]  /*a470*/  MOV R164, R158 ;  /* 0x0000009e00a47202 */ /* 0x000fe20000000f00 */
[--C-:B-1----:R-:W-:Y:S01]  /*a480*/  FFMA.FTZ R138, R186, c[0x0][0x2d0], -R3.reuse ;  /* 0x0000b400ba8a7a23 */ /* 0x102fe20000010803 */
[----:B------:R-:W-:Y:S02]  /*a490*/  MOV R187, R165 ;  /* 0x000000a500bb7202 */ /* 0x000fe40000000f00 */
[----:B------:R-:W-:Y:S01]  /*a4a0*/  MOV R165, R164 ;  /* 0x000000a400a57202 */ /* 0x000fe20000000f00 */
[C---:B------:R-:W-:Y:S01]  /*a4b0*/  HMMA.16816.F32 R104, R140.reuse, R148, R104 ;  /* 0x000000948c68723c */ /* 0x040fe20000001868 */
[----:B------:R1:W-:Y:S03]  /*a4c0*/  MUFU.EX2 R164, R138 ;  /* 0x0000008a00a47308 */ /* 0x0003e60000000800 */
[----:B------:R-:W-:Y:S02]  /*a4d0*/  MOV R195, R185 ;  /* 0x000000b900c37202 */ /* 0x000fe40000000f00 */
[----:B------:R-:W-:Y:S02]  /*a4e0*/  MOV R158, R156 ;  /* 0x0000009c009e7202 */ /* 0x000fe40000000f00 */
[-C--:B------:R-:W-:Y:S04]  /*a4f0*/  HMMA.16816.F32 R108, R140, R150.reuse, R108 ;  /* 0x000000968c6c723c */ /* 0x080fe8000000186c */
[----:B------:R-:W-:Y:S02]  /*a500*/  MOV R156, R128 ;  /* 0x00000080009c7202 */ /* 0x000fe40000000f00 */
[----:B------:R-:W4:Y:S01]  /*a510*/  LDL.LU R128, [R1+0x60] ;  /* 0x0000600001807983 */ /* 0x000f220000300800 */
[----:B------:R-:W-:Y:S01]  /*a520*/  MOV R194, R184 ;  /* 0x000000b800c27202 */ /* 0x000fe20000000f00 */
[C---:B------:R-:W-:Y:S02]  /*a530*/  HMMA.16816.F32 R112, R144.reuse, R150, R112 ;  /* 0x000000969070723c */ /* 0x040fe40000001870 */
[----:B------:R-:W3:Y:S02]  /*a540*/  LDSM.16.MT88.4 R148, [R227+0x2100] ;  /* 0x00210000e394783b */ /* 0x000ee40000004200 */
[----:B------:R-:W-:Y:S02]  /*a550*/  MOV R192, R175 ;  /* 0x000000af00c07202 */ /* 0x000fe40000000f00 */
[----:B------:R-:W-:Y:S02]  /*a560*/  MOV R193, R183 ;  /* 0x000000b700c17202 */ /* 0x000fe40000000f00 */
[----:B------:R-:W-:Y:S01]  /*a570*/  MOV R186, R167 ;  /* 0x000000a700ba7202 */ /* 0x000fe20000000f00 */
[--C-:B-1----:R-:W-:Y:S03]  /*a580*/  FFMA.FTZ R138, R195, c[0x0][0x2d0], -R3.reuse ;  /* 0x0000b400c38a7a23 */ /* 0x102fe60000010803 */
[----:B------:R-:W-:Y:S01]  /*a590*/  MOV R167, R156 ;  /* 0x0000009c00a77202 */ /* 0x000fe20000000f00 */
[----:B------:R1:W1:Y:S01]  /*a5a0*/  MUFU.EX2 R205, R138 ;  /* 0x0000008a00cd7308 */ /* 0x0002620000000800 */
[----:B------:R-:W-:Y:S02]  /*a5b0*/  MOV R156, R129 ;  /* 0x00000081009c7202 */ /* 0x000fe40000000f00 */
[----:B------:R-:W4:Y:S01]  /*a5c0*/  LDL.LU R129, [R1+0x5c] ;  /* 0x00005c0001817983 */ /* 0x000f220000300800 */
[----:B------:R-:W-:Y:S02]  /*a5d0*/  MOV R195, R194 ;  /* 0x000000c200c37202 */ /* 0x000fe40000000f00 */
[----:B------:R-:W-:Y:S02]  /*a5e0*/  MOV R194, R193 ;  /* 0x000000c100c27202 */ /* 0x000fe40000000f00 */
[----:B------:R-:W-:Y:S02]  /*a5f0*/  MOV R193, R192 ;  /* 0x000000c000c17202 */ /* 0x000fe40000000f00 */
[----:B------:R-:W-:Y:S02]  /*a600*/  MOV R192, R187 ;  /* 0x000000bb00c07202 */ /* 0x000fe40000000f00 */
[----:B------:R-:W-:Y:S02]  /*a610*/  MOV R187, R130 ;  /* 0x0000008200bb7202 */ /* 0x000fe40000000f00 */
[----:B------:R-:W4:Y:S01]  /*a620*/  LDL.LU R130, [R1+0x58] ;  /* 0x0000580001827983 */ /* 0x000f220000300800 */
[----:B------:R-:W-:Y:S02]  /*a630*/  MOV R196, R193 ;  /* 0x000000c100c47202 */ /* 0x000fe40000000f00 */
[----:B------:R-:W-:Y:S02]  /*a640*/  MOV R193, R192 ;  /* 0x000000c000c17202 */ /* 0x000fe40000000f00 */
[----:B------:R-:W-:Y:S02]  /*a650*/  MOV R175, R152 ;  /* 0x0000009800af7202 */ /* 0x000fe40000000f00 */
[----:B------:R-:W-:Y:S02]  /*a660*/  MOV R185, R174 ;  /* 0x000000ae00b97202 */ /* 0x000fe40000000f00 */
[----:B------:R-:W-:Y:S01]  /*a670*/  MOV R174, R153 ;  /* 0x0000009900ae7202 */ /* 0x000fe20000000f00 */
[----:B-1----:R-:W-:Y:S01]  /*a680*/  FFMA.FTZ R138, R195, c[0x0][0x2d0], -R3 ;  /* 0x0000b400c38a7a23 */ /* 0x002fe20000010803 */
[----:B------:R-:W-:Y:S02]  /*a690*/  MOV R195, R194 ;  /* 0x000000c200c37202 */ /* 0x000fe40000000f00 */
[----:B------:R-:W-:Y:S01]  /*a6a0*/  MOV R194, R173 ;  /* 0x000000ad00c27202 */ /* 0x000fe20000000f00 */
[----:B------:R1:W-:Y:S01]  /*a6b0*/  MUFU.EX2 R192, R138 ;  /* 0x0000008a00c07308 */ /* 0x0003e20000000800 */
[-C--:B---3--:R-:W-:Y:S03]  /*a6c0*/  HMMA.16816.F32 R116, R144, R148.reuse, R116 ;  /* 0x000000949074723c */ /* 0x088fe60000001874 */
[----:B------:R-:W-:Y:S02]  /*a6d0*/  MOV R173, R131 ;  /* 0x0000008300ad7202 */ /* 0x000fe40000000f00 */
[----:B------:R-:W3:Y:S01]  /*a6e0*/  LDL.LU R131, [R1+0x54] ;  /* 0x0000540001837983 */ /* 0x000ee20000300800 */
[----:B------:R-:W-:Y:S02]  /*a6f0*/  MOV R183, R172 ;  /* 0x000000ac00b77202 */ /* 0x000fe40000000f00 */
[C---:B------:R-:W-:Y:S04]  /*a700*/  HMMA.16816.F32 R120, R140.reuse, R148, R120 ;  /* 0x000000948c78723c */ /* 0x040fe80000001878 */
[----:B------:R-:W-:Y:S01]  /*a710*/  MOV R172, R171 ;  /* 0x000000ab00ac7202 */ /* 0x000fe20000000f00 */
[----:B--2---:R-:W-:Y:S01]  /*a720*/  FMUL.FTZ R127, R0, R127 ;  /* 0x0000007f007f7220 */ /* 0x004fe20000410000 */
[----:B------:R-:W-:Y:S01]  /*a730*/  MOV R184, R168 ;  /* 0x000000a800b87202 */ /* 0x000fe20000000f00 */
[----:B------:R-:W-:Y:S01]  /*a740*/  FFMA.FTZ R139, R183, c[0x0][0x2d0], -R191 ;  /* 0x0000b400b78b7a23 */ /* 0x000fe200000108bf */
[----:B------:R-:W-:Y:S03]  /*a750*/  MOV R168, R154 ;  /* 0x0000009a00a87202 */ /* 0x000fe60000000f00 */
[----:B------:R2:W-:Y:S01]  /*a760*/  MUFU.EX2 R183, R139 ;  /* 0x0000008b00b77308 */ /* 0x0005e20000000800 */
[-C--:B------:R-:W-:Y:S03]  /*a770*/  HMMA.16816.F32 R124, R140, R150.reuse, R124 ;  /* 0x000000968c7c723c */ /* 0x080fe6000000187c */
[----:B------:R-:W-:Y:S01]  /*a780*/  MOV R171, R166 ;  /* 0x000000a600ab7202 */ /* 0x000fe20000000f00 */
[----:B-1----:R-:W-:Y:S01]  /*a790*/  FFMA.FTZ R138, R196, c[0x0][0x2d0], -R3 ;  /* 0x0000b400c48a7a23 */ /* 0x002fe20000010803 */
[----:B------:R-:W-:Y:S02]  /*a7a0*/  MOV R166, R158 ;  /* 0x0000009e00a67202 */ /* 0x000fe40000000f00 */
[----:B------:R-:W-:Y:S02]  /*a7b0*/  MOV R158, R155 ;  /* 0x0000009b009e7202 */ /* 0x000fe40000000f00 */
[----:B------:R-:W1:Y:S01]  /*a7c0*/  LDSM.16.MT88.4 R152, [R225+0x900] ;  /* 0x00090000e198783b */ /* 0x000e620000004200 */
[----:B------:R2:W1:Y:S02]  /*a7d0*/  MUFU.EX2 R204, R138 ;  /* 0x0000008a00cc7308 */ /* 0x0004640000000800 */
[----:B------:R-:W-:Y:S02]  /*a7e0*/  F2FP.PACK_AB R141, R243, R177 ;  /* 0x000000b1f38d723e */ /* 0x000fe400000000ff */
[----:B------:R-:W-:Y:S02]  /*a7f0*/  F2FP.PACK_AB R140, R198, R178 ;  /* 0x000000b2c68c723e */ /* 0x000fe400000000ff */
[----:B------:R-:W-:Y:S02]  /*a800*/  F2FP.PACK_AB R142, R199, R181 ;  /* 0x000000b5c78e723e */ /* 0x000fe400000000ff */
[----:B------:R-:W-:Y:S01]  /*a810*/  F2FP.PACK_AB R143, R202, R180 ;  /* 0x000000b4ca8f723e */ /* 0x000fe200000000ff */
[----:B--2---:R-:W2:Y:S01]  /*a820*/  LDL.LU R139, [R1] ;  /* 0x00000000018b7983 */ /* 0x004ea20000300800 */
[--C-:B------:R-:W-:Y:S04]  /*a830*/  FFMA.FTZ R138, R195, c[0x0][0x2d0], -R208.reuse ;  /* 0x0000b400c38a7a23 */ /* 0x100fe800000108d0 */
[----:B------:R1:W-:Y:S02]  /*a840*/  MUFU.EX2 R206, R138 ;  /* 0x0000008a00ce7308 */ /* 0x0003e40000000800 */
[--C-:B-1----:R-:W-:Y:S01]  /*a850*/  FFMA.FTZ R138, R193, c[0x0][0x2d0], -R208.reuse ;  /* 0x0000b400c18a7a23 */ /* 0x102fe200000108d0 */
[----:B------:R-:W-:Y:S02]  /*a860*/  MOV R193, R186 ;  /* 0x000000ba00c17202 */ /* 0x000fe40000000f00 */
[----:B------:R-:W-:Y:S05]  /*a870*/  MOV R186, R185 ;  /* 0x000000b900ba7202 */ /* 0x000fea0000000f00 */
[----:B------:R1:W-:Y:S02]  /*a880*/  MUFU.EX2 R185, R138 ;  /* 0x0000008a00b97308 */ /* 0x0003e40000000800 */
[--C-:B-1----:R-:W-:Y:S08]  /*a890*/  FFMA.FTZ R138, R194, c[0x0][0x2d0], -R208.reuse ;  /* 0x0000b400c28a7a23 */ /* 0x102ff000000108d0 */
[----:B------:R1:W-:Y:S02]  /*a8a0*/  MUFU.EX2 R196, R138 ;  /* 0x0000008a00c47308 */ /* 0x0003e40000000800 */
[----:B-1----:R-:W-:Y:S08]  /*a8b0*/  FFMA.FTZ R138, R193, c[0x0][0x2d0], -R208 ;  /* 0x0000b400c18a7a23 */ /* 0x002ff000000108d0 */
[----:B------:R1:W-:Y:S02]  /*a8c0*/  MUFU.EX2 R193, R138 ;  /* 0x0000008a00c17308 */ /* 0x0003e40000000800 */
[--C-:B-1----:R-:W-:Y:S08]  /*a8d0*/  FFMA.FTZ R138, R184, c[0x0][0x2d0], -R191.reuse ;  /* 0x0000b400b88a7a23 */ /* 0x102ff000000108bf */
[----:B------:R1:W-:Y:S02]  /*a8e0*/  MUFU.EX2 R184, R138 ;  /* 0x0000008a00b87308 */ /* 0x0003e40000000800 */
[--C-:B-1----:R-:W-:Y:S08]  /*a8f0*/  FFMA.FTZ R138, R186, c[0x0][0x2d0], -R191.reuse ;  /* 0x0000b400ba8a7a23 */ /* 0x102ff000000108bf */
[----:B------:R1:W-:Y:S02]  /*a900*/  MUFU.EX2 R195, R138 ;  /* 0x0000008a00c37308 */ /* 0x0003e40000000800 */
[--C-:B-1----:R-:W-:Y:S08]  /*a910*/  FFMA.FTZ R138, R182, c[0x0][0x2d0], -R190.reuse ;  /* 0x0000b400b68a7a23 */ /* 0x102ff000000108be */
[----:B------:R1:W-:Y:S02]  /*a920*/  MUFU.EX2 R186, R138 ;  /* 0x0000008a00ba7308 */ /* 0x0003e40000000800 */
[--C-:B-1----:R-:W-:Y:S02]  /*a930*/  FFMA.FTZ R138, R175, c[0x0][0x2d0], -R190.reuse ;  /* 0x0000b400af8a7a23 */ /* 0x102fe400000108be */
[--C-:B------:R-:W-:Y:S06]  /*a940*/  FFMA.FTZ R175, R158, c[0x0][0x2d0], -R190.reuse ;  /* 0x0000b4009eaf7a23 */ /* 0x100fec00000108be */
[----:B------:R1:W-:Y:S01]  /*a950*/  MUFU.EX2 R197, R138 ;  /* 0x0000008a00c57308 */ /* 0x0003e20000000800 */
[C---:B----4-:R-:W-:Y:S09]  /*a960*/  FMUL.FTZ R128, R134.reuse, R128 ;  /* 0x0000008086807220 */ /* 0x050ff20000410000 */
[----:B------:R-:W-:Y:S01]  /*a970*/  MUFU.EX2 R252, R175 ;  /* 0x000000af00fc7308 */ /* 0x000fe20000000800 */
[----:B------:R-:W-:Y:S02]  /*a980*/  FMUL.FTZ R129, R134, R129 ;  /* 0x0000008186817220 */ /* 0x000fe40000410000 */
[--C-:B-1----:R-:W-:Y:S02]  /*a990*/  FFMA.FTZ R138, R174, c[0x0][0x2d0], -R190.reuse ;  /* 0x0000b400ae8a7a23 */ /* 0x102fe400000108be */
[--C-:B------:R-:W-:Y:S05]  /*a9a0*/  FFMA.FTZ R174, R159, c[0x0][0x2d0], -R190.reuse ;  /* 0x0000b4009fae7a23 */ /* 0x100fea00000108be */
[----:B------:R1:W-:Y:S01]  /*a9b0*/  MUFU.EX2 R194, R138 ;  /* 0x0000008a00c27308 */ /* 0x0003e20000000800 */
[C---:B------:R-:W-:Y:S09]  /*a9c0*/  FMUL.FTZ R130, R133.reuse, R130 ;  /* 0x0000008285827220 */ /* 0x040ff20000410000 */
[----:B------:R-:W-:Y:S01]  /*a9d0*/  MUFU.EX2 R174, R174 ;  /* 0x000000ae00ae7308 */ /* 0x000fe20000000800 */
[----:B---3--:R-:W-:Y:S02]  /*a9e0*/  FMUL.FTZ R131, R133, R131 ;  /* 0x0000008385837220 */ /* 0x008fe40000410000 */
[----:B-1----:R-:W-:Y:S02]  /*a9f0*/  FFMA.FTZ R138, R173, c[0x0][0x2d0], -R190 ;  /* 0x0000b400ad8a7a23 */ /* 0x002fe400000108be */
[--C-:B------:R-:W-:Y:S02]  /*aa00*/  FFMA.FTZ R173, R169, c[0x0][0x2d0], -R208.reuse ;  /* 0x0000b400a9ad7a23 */ /* 0x100fe400000108d0 */
[--C-:B------:R-:W-:Y:S01]  /*aa10*/  FFMA.FTZ R169, R166, c[0x0][0x2d0], -R191.reuse ;  /* 0x0000b400a6a97a23 */ /* 0x100fe200000108bf */
[----:B------:R-:W-:Y:S01]  /*aa20*/  HMMA.16816.F32 R128, R144, R150, R128 ;  /* 0x000000969080723c */ /* 0x000fe20000001880 */
[----:B------:R-:W1:Y:S01]  /*aa30*/  LDSM.16.MT88.4 R148, [R226+0x900] ;  /* 0x00090000e294783b */ /* 0x000e620000004200 */
[----:B------:R3:W-:Y:S02]  /*aa40*/  MUFU.EX2 R182, R138 ;  /* 0x0000008a00b67308 */ /* 0x0007e40000000800 */
[----:B------:R-:W-:Y:S03]  /*aa50*/  FFMA.FTZ R166, R162, c[0x0][0x2d0], -R191 ;  /* 0x0000b400a2a67a23 */ /* 0x000fe600000108bf */
[----:B------:R-:W-:Y:S01]  /*aa60*/  F2FP.PACK_AB R144, R235, R176 ;  /* 0x000000b0eb90723e */ /* 0x000fe200000000ff */
[-C--:B------:R-:W-:Y:S04]  /*aa70*/  HMMA.16816.F32 R4, R140, R152.reuse, R4 ;  /* 0x000000988c04723c */ /* 0x080fe80000001804 */
[----:B------:R-:W-:Y:S01]  /*aa80*/  MUFU.EX2 R200, R169 ;  /* 0x000000a900c87308 */ /* 0x000fe20000000800 */
[----:B------:R-:W-:Y:S02]  /*aa90*/  F2FP.PACK_AB R146, R203, R179 ;  /* 0x000000b3cb92723e */ /* 0x000fe400000000ff */
[----:B------:R-:W-:Y:S02]  /*aaa0*/  F2FP.PACK_AB R145, R205, R164 ;  /* 0x000000a4cd91723e */ /* 0x000fe400000000ff */
[----:B------:R-:W-:Y:S05]  /*aab0*/  F2FP.PACK_AB R147, R204, R192 ;  /* 0x000000c0cc93723e */ /* 0x000fea00000000ff */
[----:B------:R-:W-:Y:S02]  /*aac0*/  MUFU.EX2 R166, R166 ;  /* 0x000000a600a67308 */ /* 0x000fe40000000800 */
[C---:B------:R-:W-:Y:S04]  /*aad0*/  HMMA.16816.F32 R8, R144.reuse, R152, R8 ;  /* 0x000000989008723c */ /* 0x040fe80000001808 */
[----:B---3--:R-:W-:Y:S02]  /*aae0*/  FFMA.FTZ R138, R172, c[0x0][0x2d0], -R3 ;  /* 0x0000b400ac8a7a23 */ /* 0x008fe40000010803 */
[--C-:B------:R-:W-:Y:S02]  /*aaf0*/  FFMA.FTZ R172, R156, c[0x0][0x2d0], -R208.reuse ;  /* 0x0000b4009cac7a23 */ /* 0x100fe400000108d0 */
[-C--:B------:R-:W-:Y:S01]  /*ab00*/  HMMA.16816.F32 R12, R144, R154.reuse, R12 ;  /* 0x0000009a900c723c */ /* 0x080fe2000000180c */
[----:B------:R-:W3:Y:S01]  /*ab10*/  LDL.LU R156, [R1+0x4] ;  /* 0x00000400019c7983 */ /* 0x000ee20000300800 */
[----:B------:R4:W-:Y:S02]  /*ab20*/  MUFU.EX2 R248, R138 ;  /* 0x0000008a00f87308 */ /* 0x0009e40000000800 */
[----:B------:R-:W-:Y:S02]  /*ab30*/  FFMA.FTZ R152, R187, c[0x0][0x2d0], -R191 ;  /* 0x0000b400bb987a23 */ /* 0x000fe400000108bf */
[----:B--2---:R-:W-:Y:S02]  /*ab40*/  FFMA.FTZ R139, R134, R139, R215 ;  /* 0x0000008b868b7223 */ /* 0x004fe400000100d7 */
[C---:B------:R-:W-:Y:S04]  /*ab50*/  HMMA.16816.F32 R16, R140.reuse, R154, R16 ;  /* 0x0000009a8c10723c */ /* 0x040fe80000001810 */
[----:B------:R2:W-:Y:S04]  /*ab60*/  MUFU.EX2 R187, R152 ;  /* 0x0000009800bb7308 */ /* 0x0005e80000000800 */
[-C--:B-1----:R-:W-:Y:S06]  /*ab70*/  HMMA.16816.F32 R20, R140, R148.reuse, R20 ;  /* 0x000000948c14723c */ /* 0x082fec0000001814 */
[----:B------:R-:W-:Y:S02]  /*ab80*/  MUFU.EX2 R173, R173 ;  /* 0x000000ad00ad7308 */ /* 0x000fe40000000800 */
[C---:B------:R-:W-:Y:S04]  /*ab90*/  HMMA.16816.F32 R24, R144.reuse, R148, R24 ;  /* 0x000000949018723c */ /* 0x040fe80000001818 */
[----:B----4-:R-:W-:Y:S02]  /*aba0*/  FFMA.FTZ R138, R171, c[0x0][0x2d0], -R3 ;  /* 0x0000b400ab8a7a23 */ /* 0x010fe40000010803 */
[----:B------:R-:W-:Y:S02]  /*abb0*/  FFMA.FTZ R171, R168, c[0x0][0x2d0], -R208 ;  /* 0x0000b400a8ab7a23 */ /* 0x000fe400000108d0 */
[-C--:B------:R-:W-:Y:S01]  /*abc0*/  HMMA.16816.F32 R28, R144, R150.reuse, R28 ;  /* 0x00000096901c723c */ /* 0x080fe2000000181c */
[----:B------:R1:W-:Y:S01]  /*abd0*/  MUFU.EX2 R249, R138 ;  /* 0x0000008a00f97308 */ /* 0x0003e20000000800 */
[----:B--2---:R-:W-:Y:S02]  /*abe0*/  LDSM.16.MT88.4 R152, [R226+0x1100] ;  /* 0x00110000e298783b */ /* 0x004fe40000004200 */
[----:B------:R-:W-:Y:S02]  /*abf0*/  FFMA.FTZ R168, R165, c[0x0][0x2d0], -R191 ;  /* 0x0000b400a5a87a23 */ /* 0x000fe400000108bf */
[--C-:B------:R-:W-:Y:S02]  /*ac00*/  FFMA.FTZ R165, R160, c[0x0][0x2d0], -R190.reuse ;  /* 0x0000b400a0a57a23 */ /* 0x100fe400000108be */
[C---:B------:R-:W-:Y:S03]  /*ac10*/  HMMA.16816.F32 R32, R140.reuse, R150, R32 ;  /* 0x000000968c20723c */ /* 0x040fe60000001820 */
[----:B------:R-:W2:Y:S01]  /*ac20*/  MUFU.EX2 R168, R168 ;  /* 0x000000a800a87308 */ /* 0x000ea20000000800 */
[----:B------:R-:W4:Y:S01]  /*ac30*/  LDSM.16.MT88.4 R148, [R228+0x900] ;  /* 0x00090000e494783b */ /* 0x000f220000004200 */
[----:B------:R-:W-:Y:S08]  /*ac40*/  FFMA.FTZ R190, R157, c[0x0][0x2d0], -R190 ;  /* 0x0000b4009dbe7a23 */ /* 0x000ff000000108be */
[----:B------:R-:W-:Y:S01]  /*ac50*/  MUFU.EX2 R251, R190 ;  /* 0x000000be00fb7308 */ /* 0x000fe20000000800 */
[----:B-1----:R-:W-:Y:S02]  /*ac60*/  FFMA.FTZ R138, R170, c[0x0][0x2d0], -R3 ;  /* 0x0000b400aa8a7a23 */ /* 0x002fe40000010803 */
[----:B------:R-:W-:Y:S02]  /*ac70*/  FFMA.FTZ R170, R167, c[0x0][0x2d0], -R208 ;  /* 0x0000b400a7aa7a23 */ /* 0x000fe400000108d0 */
[----:B------:R-:W-:Y:S05]  /*ac80*/  FFMA.FTZ R167, R163, c[0x0][0x2d0], -R191 ;  /* 0x0000b400a3a77a23 */ /* 0x000fea00000108bf */
[----:B------:R1:W-:Y:S01]  /*ac90*/  MUFU.EX2 R247, R138 ;  /* 0x0000008a00f77308 */ /* 0x0003e20000000800 */
[----:B--2---:R-:W-:Y:S09]  /*aca0*/  MOV R175, R168 ;  /* 0x000000a800af7202 */ /* 0x004ff20000000f00 */
[----:B------:R-:W-:Y:S10]  /*acb0*/  MUFU.EX2 R167, R167 ;  /* 0x000000a700a77308 */ /* 0x000ff40000000800 */
[----:B------:R2:W2:Y:S01]  /*acc0*/  MUFU.EX2 R201, R165 ;  /* 0x000000a500c97308 */ /* 0x0004a20000000800 */
[-C--:B----4-:R-:W-:Y:S03]  /*acd0*/  HMMA.16816.F32 R36, R140, R148.reuse, R36 ;  /* 0x000000948c24723c */ /* 0x090fe60000001824 */
[--C-:B-1----:R-:W-:Y:S02]  /*ace0*/  FFMA.FTZ R138, R161, c[0x0][0x2d0], -R3.reuse ;  /* 0x0000b400a18a7a23 */ /* 0x102fe40000010803 */
[----:B------:R-:W-:Y:S01]  /*acf0*/  LDSM.16.MT88.4 R160, [R227+0x1100] ;  /* 0x00110000e3a0783b */ /* 0x000fe20000004200 */
[----:B------:R-:W-:Y:S02]  /*ad00*/  FFMA.FTZ R3, R188, c[0x0][0x2d0], -R3 ;  /* 0x0000b400bc037a23 */ /* 0x000fe40000010803 */
[C---:B------:R-:W-:Y:S01]  /*ad10*/  HMMA.16816.F32 R40, R144.reuse, R148, R40 ;  /* 0x000000949028723c */ /* 0x040fe20000001828 */
[----:B------:R-:W-:Y:S07]  /*ad20*/  MUFU.EX2 R188, R171 ;  /* 0x000000ab00bc7308 */ /* 0x000fee0000000800 */
[-C--:B------:R-:W-:Y:S03]  /*ad30*/  HMMA.16816.F32 R44, R144, R150.reuse, R44 ;  /* 0x00000096902c723c */ /* 0x080fe6000000182c */
[----:B------:R3:W1:Y:S01]  /*ad40*/  MUFU.EX2 R250, R138 ;  /* 0x0000008a00fa7308 */ /* 0x0006620000000800 */
[----:B--2---:R-:W-:Y:S04]  /*ad50*/  MOV R165, R185 ;  /* 0x000000b900a57202 */ /* 0x004fe80000000f00 */
[C---:B------:R-:W-:Y:S01]  /*ad60*/  HMMA.16816.F32 R48, R140.reuse, R150, R48 ;  /* 0x000000968c30723c */ /* 0x040fe20000001830 */
[----:B------:R-:W2:Y:S03]  /*ad70*/  LDSM.16.MT88.4 R148, [R227+0x900] ;  /* 0x00090000e394783b */ /* 0x000ea60000004200 */
[----:B------:R-:W-:Y:S01]  /*ad80*/  F2FP.PACK_AB R208, R174, R201 ;  /* 0x000000c9aed0723e */ /* 0x000fe200000000ff */
[----:B------:R-:W4:Y:S03]  /*ad90*/  MUFU.EX2 R172, R172 ;  /* 0x000000ac00ac7308 */ /* 0x000f260000000800 */
[-C--:B--2---:R-:W-:Y:S08]  /*ada0*/  HMMA.16816.F32 R52, R140, R148.reuse, R52 ;  /* 0x000000948c34723c */ /* 0x084ff00000001834 */
[C---:B------:R-:W-:Y:S08]  /*adb0*/  HMMA.16816.F32 R56, R144.reuse, R148, R56 ;  /* 0x000000949038723c */ /* 0x040ff00000001838 */
[-C--:B------:R-:W-:Y:S08]  /*adc0*/  HMMA.16816.F32 R60, R144, R150.reuse, R60 ;  /* 0x00000096903c723c */ /* 0x080ff0000000183c */
[C---:B------:R-:W-:Y:S01]  /*add0*/  HMMA.16816.F32 R64, R140.reuse, R150, R64 ;  /* 0x000000968c40723c */ /* 0x040fe20000001840 */
[----:B------:R-:W2:Y:S07]  /*ade0*/  LDSM.16.MT88.4 R148, [R225+0x2900] ;  /* 0x00290000e194783b */ /* 0x000eae0000004200 */
[-C--:B--2---:R-:W-:Y:S08]  /*adf0*/  HMMA.16816.F32 R68, R140, R148.reuse, R68 ;  /* 0x000000948c44723c */ /* 0x084ff00000001844 */
[C---:B------:R-:W-:Y:S08]  /*ae00*/  HMMA.16816.F32 R72, R144.reuse, R148, R72 ;  /* 0x000000949048723c */ /* 0x040ff00000001848 */
[-C--:B------:R-:W-:Y:S08]  /*ae10*/  HMMA.16816.F32 R76, R144, R150.reuse, R76 ;  /* 0x00000096904c723c */ /* 0x080ff0000000184c */
[C---:B------:R-:W-:Y:S01]  /*ae20*/  HMMA.16816.F32 R80, R140.reuse, R150, R80 ;  /* 0x000000968c50723c */ /* 0x040fe20000001850 */
[----:B------:R-:W2:Y:S07]  /*ae30*/  LDSM.16.MT88.4 R148, [R226+0x2900] ;  /* 0x00290000e294783b */ /* 0x000eae0000004200 */
[-C--:B--2---:R-:W-:Y:S08]  /*ae40*/  HMMA.16816.F32 R84, R140, R148.reuse, R84 ;  /* 0x000000948c54723c */ /* 0x084ff00000001854 */
[C---:B------:R-:W-:Y:S08]  /*ae50*/  HMMA.16816.F32 R88, R144.reuse, R148, R88 ;  /* 0x000000949058723c */ /* 0x040ff00000001858 */
[-C--:B------:R-:W-:Y:S04]  /*ae60*/  HMMA.16816.F32 R92, R144, R150.reuse, R92 ;  /* 0x00000096905c723c */ /* 0x080fe8000000185c */
[----:B---3--:R-:W-:Y:S04]  /*ae70*/  FFMA.FTZ R138, R133, R156, R214 ;  /* 0x0000009c858a7223 */ /* 0x008fe800000100d6 */
[C---:B------:R-:W-:Y:S01]  /*ae80*/  HMMA.16816.F32 R96, R140.reuse, R150, R96 ;  /* 0x000000968c60723c */ /* 0x040fe20000001860 */
[----:B------:R-:W2:Y:S08]  /*ae90*/  LDSM.16.MT88.4 R148, [R228+0x2900] ;  /* 0x00290000e494783b */ /* 0x000eb00000004200 */
[----:B------:R-:W-:Y:S01]  /*aea0*/  LDSM.16.MT88.4 R156, [R228+0x1100] ;  /* 0x00110000e49c783b */ /* 0x000fe20000004200 */
[-C--:B--2---:R-:W-:Y:S08]  /*aeb0*/  HMMA.16816.F32 R100, R140, R148.reuse, R100 ;  /* 0x000000948c64723c */ /* 0x084ff00000001864 */
[C---:B------:R-:W-:Y:S08]  /*aec0*/  HMMA.16816.F32 R104, R144.reuse, R148, R104 ;  /* 0x000000949068723c */ /* 0x040ff00000001868 */
[-C--:B------:R-:W-:Y:S08]  /*aed0*/  HMMA.16816.F32 R108, R144, R150.reuse, R108 ;  /* 0x00000096906c723c */ /* 0x080ff0000000186c */
[C---:B------:R-:W-:Y:S01]  /*aee0*/  HMMA.16816.F32 R112, R140.reuse, R150, R112 ;  /* 0x000000968c70723c */ /* 0x040fe20000001870 */
[----:B------:R-:W2:Y:S07]  /*aef0*/  LDSM.16.MT88.4 R148, [R227+0x2900] ;  /* 0x00290000e394783b */ /* 0x000eae0000004200 */
[-C--:B--2---:R-:W-:Y:S08]  /*af00*/  HMMA.16816.F32 R116, R140, R148.reuse, R116 ;  /* 0x000000948c74723c */ /* 0x084ff00000001874 */
[C---:B------:R-:W-:Y:S01]  /*af10*/  HMMA.16816.F32 R120, R144.reuse, R148, R120 ;  /* 0x000000949078723c */ /* 0x040fe20000001878 */
[----:B------:R-:W2:Y:S04]  /*af20*/  LDL.LU R149, [R1+0xc] ;  /* 0x00000c0001957983 */ /* 0x000ea80000300800 */
[----:B------:R-:W3:Y:S03]  /*af30*/  LDL.LU R148, [R1+0x8] ;  /* 0x0000080001947983 */ /* 0x000ee60000300800 */
[-C--:B------:R-:W-:Y:S01]  /*af40*/  HMMA.16816.F32 R124, R144, R150.reuse, R124 ;  /* 0x00000096907c723c */ /* 0x080fe2000000187c */
[----:B------:R-:W4:Y:S07]  /*af50*/  LDSM.16.MT88.4 R144, [R225+0x1100] ;  /* 0x00110000e190783b */ /* 0x000f2e0000004200 */
[----:B------:R-:W-:Y:S07]  /*af60*/  HMMA.16816.F32 R128, R140, R150, R128 ;  /* 0x000000968c80723c */ /* 0x000fee0000001880 */
[----:B------:R-:W-:Y:S02]  /*af70*/  F2FP.PACK_AB R140, R185, R206 ;  /* 0x000000ceb98c723e */ /* 0x000fe400000000ff */
[----:B------:R-:W-:Y:S03]  /*af80*/  F2FP.PACK_AB R141, R184, R187 ;  /* 0x000000bbb88d723e */ /* 0x000fe600000000ff */
[----:B------:R-:W-:Y:S02]  /*af90*/  F2FP.PACK_AB R142, R193, R196 ;  /* 0x000000c4c18e723e */ /* 0x000fe400000000ff */
[----:B------:R-:W-:Y:S02]  /*afa0*/  F2FP.PACK_AB R143, R183, R195 ;  /* 0x000000c3b78f723e */ /* 0x000fe400000000ff */
[----:B------:R-:W-:Y:S02]  /*afb0*/  F2FP.PACK_AB R150, R182, R194 ;  /* 0x000000c2b696723e */ /* 0x000fe400000000ff */
[----:B-1----:R-:W-:Y:S03]  /*afc0*/  F2FP.PACK_AB R151, R250, R247 ;  /* 0x000000f7fa97723e */ /* 0x002fe600000000ff */
[-C--:B----4-:R-:W-:Y:S03]  /*afd0*/  HMMA.16816.F32 R4, R140, R144.reuse, R4 ;  /* 0x000000908c04723c */ /* 0x090fe60000001804 */
[----:B--2---:R-:W-:Y:S01]  /*afe0*/  FFMA.FTZ R133, R132, R149, R213 ;  /* 0x0000009584857223 */ /* 0x004fe200000100d5 */
[----:B------:R-:W-:Y:S01]  /*aff0*/  F2FP.PACK_AB R149, R249, R248 ;  /* 0x000000f8f995723e */ /* 0x000fe200000000ff */
[----:B------:R1:W2:Y:S01]  /*b000*/  MUFU.EX2 R132, R170 ;  /* 0x000000aa00847308 */ /* 0x0002a20000000800 */
[----:B---3--:R-:W-:Y:S01]  /*b010*/  FFMA.FTZ R134, R0, R148, R209 ;  /* 0x0000009400867223 */ /* 0x008fe200000100d1 */
[----:B------:R-:W-:Y:S01]  /*b020*/  F2FP.PACK_AB R148, R197, R186 ;  /* 0x000000bac594723e */ /* 0x000fe200000000ff */
[----:B------:R-:W-:Y:S01]  /*b030*/  FADD.FTZ R0, R221, R138 ;  /* 0x0000008add007221 */ /* 0x000fe20000010000 */
[----:B------:R-:W-:Y:S03]  /*b040*/  F2FP.PACK_AB R209, R245, R246 ;  /* 0x000000f6f5d1723e */ /* 0x000fe600000000ff */
[----:B------:R-:W-:Y:S02]  /*b050*/  FADD.FTZ R133, R216, R133 ;  /* 0x00000085d8857221 */ /* 0x000fe40000010000 */
[----:B------:R-:W-:Y:S01]  /*b060*/  FADD.FTZ R0, R223, R0 ;  /* 0x00000000df007221 */ /* 0x000fe20000010000 */
[C---:B------:R-:W-:Y:S01]  /*b070*/  HMMA.16816.F32 R8, R148.reuse, R144, R8 ;  /* 0x000000909408723c */ /* 0x040fe20000001808 */
[----:B------:R3:W-:Y:S03]  /*b080*/  MUFU.EX2 R138, R3 ;  /* 0x00000003008a7308 */ /* 0x0007e60000000800 */
[----:B------:R-:W-:Y:S02]  /*b090*/  FADD.FTZ R133, R217, R133 ;  /* 0x00000085d9857221 */ /* 0x000fe40000010000 */
[----:B------:R-:W-:Y:S01]  /*b0a0*/  LDSM.16.MT88.4 R216, [R226+0x3900] ;  /* 0x00390000e2d8783b */ /* 0x000fe20000004200 */
[----:B------:R-:W-:Y:S01]  /*b0b0*/  FADD.FTZ R134, R210, R134 ;  /* 0x00000086d2867221 */ /* 0x000fe20000010000 */
[-C--:B------:R-:W-:Y:S04]  /*b0c0*/  HMMA.16816.F32 R12, R148, R146.reuse, R12 ;  /* 0x00000092940c723c */ /* 0x080fe8000000180c */
[----:B------:R-:W-:Y:S01]  /*b0d0*/  FADD.FTZ R134, R211, R134 ;  /* 0x00000086d3867221 */ /* 0x000fe20000010000 */
[----:B------:R-:W-:Y:S01]  /*b0e0*/  F2FP.PACK_AB R210, R251, R252 ;  /* 0x000000fcfbd2723e */ /* 0x000fe200000000ff */
[----:B-1----:R-:W-:Y:S02]  /*b0f0*/  LDSM.16.MT88.4 R168, [R226+0x1900] ;  /* 0x00190000e2a8783b */ /* 0x002fe40000004200 */
[C---:B------:R-:W-:Y:S04]  /*b100*/  HMMA.16816.F32 R16, R140.reuse, R146, R16 ;  /* 0x000000928c10723c */ /* 0x040fe80000001810 */
[----:B------:R-:W-:Y:S02]  /*b110*/  FADD.FTZ R134, R212, R134 ;  /* 0x00000086d4867221 */ /* 0x000fe40000010000 */
[----:B------:R-:W1:Y:S02]  /*b120*/  LDSM.16.MT88.4 R144, [R225+0x3100] ;  /* 0x00310000e190783b */ /* 0x000e640000004200 */
[-C--:B------:R-:W-:Y:S04]  /*b130*/  HMMA.16816.F32 R20, R140, R152.reuse, R20 ;  /* 0x000000988c14723c */ /* 0x080fe80000001814 */
[----:B---3--:R-:W-:Y:S02]  /*b140*/  FADD.FTZ R3, R242, R0 ;  /* 0x00000000f2037221 */ /* 0x008fe40000010000 */
[----:B------:R-:W-:Y:S01]  /*b150*/  LDSM.16.MT88.4 R212, [R225+0x3900] ;  /* 0x00390000e1d4783b */ /* 0x000fe20000004200 */
[----:B------:R-:W-:Y:S01]  /*b160*/  FADD.FTZ R0, R220, R133 ;  /* 0x00000085dc007221 */ /* 0x000fe20000010000 */
[C---:B------:R-:W-:Y:S04]  /*b170*/  HMMA.16816.F32 R24, R148.reuse, R152, R24 ;  /* 0x000000989418723c */ /* 0x040fe80000001818 */
[----:B------:R-:W-:Y:S01]  /*b180*/  MOV R133, R166 ;  /* 0x000000a600857202 */ /* 0x000fe20000000f00 */
[----:B------:R-:W-:Y:S01]  /*b190*/  FADD.FTZ R0, R176, R0 ;  /* 0x00000000b0007221 */ /* 0x000fe20000010000 */
[----:B------:R-:W-:Y:S01]  /*b1a0*/  MOV R166, R184 ;  /* 0x000000b800a67202 */ /* 0x000fe20000000f00 */
[----:B------:R-:W-:Y:S01]  /*b1b0*/  FADD.FTZ R3, R177, R3 ;  /* 0x00000003b1037221 */ /* 0x000fe20000010000 */
[-C--:B------:R-:W-:Y:S04]  /*b1c0*/  HMMA.16816.F32 R28, R148, R154.reuse, R28 ;  /* 0x0000009a941c723c */ /* 0x080fe8000000181c */
[----:B------:R-:W-:Y:S01]  /*b1d0*/  MOV R177, R204 ;  /* 0x000000cc00b17202 */ /* 0x000fe20000000f00 */
[----:B------:R-:W-:Y:S01]  /*b1e0*/  FADD.FTZ R3, R243, R3 ;  /* 0x00000003f3037221 */ /* 0x000fe20000010000 */
[----:B------:R-:W-:Y:S01]  /*b1f0*/  MOV R176, R188 ;  /* 0x000000bc00b07202 */ /* 0x000fe20000000f00 */
[----:B------:R-:W-:Y:S01]  /*b200*/  FADD.FTZ R0, R235, R0 ;  /* 0x00000000eb007221 */ /* 0x000fe20000010000 */
[C---:B------:R-:W-:Y:S01]  /*b210*/  HMMA.16816.F32 R32, R140.reuse, R154, R32 ;  /* 0x0000009a8c20723c */ /* 0x040fe20000001820 */
[----:B------:R-:W3:Y:S03]  /*b220*/  LDSM.16.MT88.4 R152, [R226+0x3100] ;  /* 0x00310000e298783b */ /* 0x000ee60000004200 */
[----:B------:R-:W-:Y:S01]  /*b230*/  F2FP.PACK_AB R188, R172, R173 ;  /* 0x000000adacbc723e */ /* 0x000fe200000000ff */
[----:B------:R-:W-:Y:S03]  /*b240*/  FADD.FTZ R134, R164, R134 ;  /* 0x00000086a4867221 */ /* 0x000fe60000010000 */
[-C--:B------:R-:W-:Y:S08]  /*b250*/  HMMA.16816.F32 R36, R140, R156.reuse, R36 ;  /* 0x0000009c8c24723c */ /* 0x080ff00000001824 */
[C---:B------:R-:W-:Y:S08]  /*b260*/  HMMA.16816.F32 R40, R148.reuse, R156, R40 ;  /* 0x0000009c9428723c */ /* 0x040ff00000001828 */
[-C--:B------:R-:W-:Y:S08]  /*b270*/  HMMA.16816.F32 R44, R148, R158.reuse, R44 ;  /* 0x0000009e942c723c */ /* 0x080ff0000000182c */
[C---:B------:R-:W-:Y:S01]  /*b280*/  HMMA.16816.F32 R48, R140.reuse, R158, R48 ;  /* 0x0000009e8c30723c */ /* 0x040fe20000001830 */
[----:B------:R-:W4:Y:S07]  /*b290*/  LDSM.16.MT88.4 R156, [R228+0x3100] ;  /* 0x00310000e49c783b */ /* 0x000f2e0000004200 */
[-C--:B------:R-:W-:Y:S08]  /*b2a0*/  HMMA.16816.F32 R52, R140, R160.reuse, R52 ;  /* 0x000000a08c34723c */ /* 0x080ff00000001834 */
[C---:B------:R-:W-:Y:S08]  /*b2b0*/  HMMA.16816.F32 R56, R148.reuse, R160, R56 ;  /* 0x000000a09438723c */ /* 0x040ff00000001838 */
[-C--:B------:R-:W-:Y:S08]  /*b2c0*/  HMMA.16816.F32 R60, R148, R162.reuse, R60 ;  /* 0x000000a2943c723c */ /* 0x080ff0000000183c */
[C---:B------:R-:W-:Y:S01]  /*b2d0*/  HMMA.16816.F32 R64, R140.reuse, R162, R64 ;  /* 0x000000a28c40723c */ /* 0x040fe20000001840 */
[----:B------:R-:W2:Y:S07]  /*b2e0*/  LDSM.16.MT88.4 R160, [R227+0x3100] ;  /* 0x00310000e3a0783b */ /* 0x000eae0000004200 */
[-C--:B-1----:R-:W-:Y:S08]  /*b2f0*/  HMMA.16816.F32 R68, R140, R144.reuse, R68 ;  /* 0x000000908c44723c */ /* 0x082ff00000001844 */
[C---:B------:R-:W-:Y:S08]  /*b300*/  HMMA.16816.F32 R72, R148.reuse, R144, R72 ;  /* 0x000000909448723c */ /* 0x040ff00000001848 */
[-C--:B------:R-:W-:Y:S08]  /*b310*/  HMMA.16816.F32 R76, R148, R146.reuse, R76 ;  /* 0x00000092944c723c */ /* 0x080ff0000000184c */
[C---:B------:R-:W-:Y:S08]  /*b320*/  HMMA.16816.F32 R80, R140.reuse, R146, R80 ;  /* 0x000000928c50723c */ /* 0x040ff00000001850 */
[-C--:B---3--:R-:W-:Y:S08]  /*b330*/  HMMA.16816.F32 R84, R140, R152.reuse, R84 ;  /* 0x000000988c54723c */ /* 0x088ff00000001854 */
[C---:B------:R-:W-:Y:S08]  /*b340*/  HMMA.16816.F32 R88, R148.reuse, R152, R88 ;  /* 0x000000989458723c */ /* 0x040ff00000001858 */
[-C--:B------:R-:W-:Y:S08]  /*b350*/  HMMA.16816.F32 R92, R148, R154.reuse, R92 ;  /* 0x0000009a945c723c */ /* 0x080ff0000000185c */
[C---:B------:R-:W-:Y:S01]  /*b360*/  HMMA.16816.F32 R96, R140.reuse, R154, R96 ;  /* 0x0000009a8c60723c */ /* 0x040fe20000001860 */
[----:B------:R-:W1:Y:S07]  /*b370*/  LDSM.16.MT88.4 R152, [R225+0x1900] ;  /* 0x00190000e198783b */ /* 0x000e6e0000004200 */
[-C--:B----4-:R-:W-:Y:S08]  /*b380*/  HMMA.16816.F32 R100, R140, R156.reuse, R100 ;  /* 0x0000009c8c64723c */ /* 0x090ff00000001864 */
[C---:B------:R-:W-:Y:S07]  /*b390*/  HMMA.16816.F32 R104, R148.reuse, R156, R104 ;  /* 0x0000009c9468723c */ /* 0x040fee0000001868 */
[----:B------:R-:W-:Y:S01]  /*b3a0*/  MOV R156, R206 ;  /* 0x000000ce009c7202 */ /* 0x000fe20000000f00 */
[-C--:B------:R-:W-:Y:S04]  /*b3b0*/  HMMA.16816.F32 R108, R148, R158.reuse, R108 ;  /* 0x0000009e946c723c */ /* 0x080fe8000000186c */
[----:B------:R-:W-:Y:S02]  /*b3c0*/  MOV R157, R167 ;  /* 0x000000a7009d7202 */ /* 0x000fe40000000f00 */
[----:B------:R-:W-:Y:S02]  /*b3d0*/  MOV R167, R186 ;  /* 0x000000ba00a77202 */ /* 0x000fe40000000f00 */
[C---:B------:R-:W-:Y:S04]  /*b3e0*/  HMMA.16816.F32 R112, R140.reuse, R158, R112 ;  /* 0x0000009e8c70723c */ /* 0x040fe80000001870 */
[----:B------:R-:W-:Y:S03]  /*b3f0*/  F2FP.PACK_AB R191, R133, R157 ;  /* 0x0000009d85bf723e */ /* 0x000fe600000000ff */
[----:B--2---:R-:W-:Y:S01]  /*b400*/  MOV R158, R132 ;  /* 0x00000084009e7202 */ /* 0x004fe20000000f00 */
[-C--:B------:R-:W-:Y:S04]  /*b410*/  HMMA.16816.F32 R116, R140, R160.reuse, R116 ;  /* 0x000000a08c74723c */ /* 0x080fe80000001874 */
[----:B------:R-:W-:Y:S01]  /*b420*/  FADD.FTZ R132, R222, R139 ;  /* 0x0000008bde847221 */ /* 0x000fe20000010000 */
[----:B------:R-:W-:Y:S01]  /*b430*/  MOV R159, R187 ;  /* 0x000000bb009f7202 */ /* 0x000fe20000000f00 */
[----:B------:R2:W3:Y:S01]  /*b440*/  MUFU.EX2 R139, R189 ;  /* 0x000000bd008b7308 */ /* 0x0004e20000000800 */
[----:B------:R-:W4:Y:S01]  /*b450*/  LDSM.16.MT88.4 R184, [R228+0x1900] ;  /* 0x00190000e4b8783b */ /* 0x000f220000004200 */
[C---:B------:R-:W-:Y:S04]  /*b460*/  HMMA.16816.F32 R120, R148.reuse, R160, R120 ;  /* 0x000000a09478723c */ /* 0x040fe80000001878 */
[----:B------:R-:W-:Y:S01]  /*b470*/  FADD.FTZ R132, R231, R132 ;  /* 0x00000084e7847221 */ /* 0x000fe20000010000 */
[----:B------:R-:W-:Y:S02]  /*b480*/  F2FP.PACK_AB R190, R158, R176 ;  /* 0x000000b09ebe723e */ /* 0x000fe400000000ff */
[----:B------:R-:W-:Y:S01]  /*b490*/  LDSM.16.MT88.4 R220, [R228+0x3900] ;  /* 0x00390000e4dc783b */ /* 0x000fe20000004200 */
[-C--:B------:R-:W-:Y:S04]  /*b4a0*/  HMMA.16816.F32 R124, R148, R162.reuse, R124 ;  /* 0x000000a2947c723c */ /* 0x080fe8000000187c */
[----:B------:R-:W-:Y:S03]  /*b4b0*/  FADD.FTZ R132, R241, R132 ;  /* 0x00000084f1847221 */ /* 0x000fe60000010000 */
[----:B------:R4:W5:Y:S01]  /*b4c0*/  LDL.LU R231, [R1+0x50] ;  /* 0x0000500001e77983 */ /* 0x0009620000300800 */
[----:B------:R-:W-:Y:S03]  /*b4d0*/  HMMA.16816.F32 R128, R140, R162, R128 ;  /* 0x000000a28c80723c */ /* 0x000fe60000001880 */
[----:B------:R4:W5:Y:S01]  /*b4e0*/  LDL.LU R241, [R1+0x4c] ;  /* 0x00004c0001f17983 */ /* 0x0009620000300800 */
[----:B------:R-:W-:Y:S01]  /*b4f0*/  FADD.FTZ R132, R178, R132 ;  /* 0x00000084b2847221 */ /* 0x000fe20000010000 */
[----:B------:R-:W-:Y:S02]  /*b500*/  MOV R178, R205 ;  /* 0x000000cd00b27202 */ /* 0x000fe40000000f00 */
[----:B--2---:R-:W-:Y:S01]  /*b510*/  F2FP.PACK_AB R189, R175, R200 ;  /* 0x000000c8afbd723e */ /* 0x004fe200000000ff */
[----:B------:R2:W5:Y:S01]  /*b520*/  LDL.LU R242, [R1+0x48] ;  /* 0x0000480001f27983 */ /* 0x0005620000300800 */
[----:B---3--:R-:W-:Y:S03]  /*b530*/  F2FP.PACK_AB R211, R138, R139 ;  /* 0x0000008b8ad3723e */ /* 0x008fe600000000ff */
[----:B------:R2:W5:Y:S02]  /*b540*/  LDL.LU R243, [R1+0x44] ;  /* 0x0000440001f37983 */ /* 0x0005640000300800 */
[-C--:B-1----:R-:W-:Y:S02]  /*b550*/  HMMA.16816.F32 R144, R188, R152.reuse, R4 ;  /* 0x00000098bc90723c */ /* 0x082fe40000001804 */
[----:B------:R2:W5:Y:S04]  /*b560*/  LDL.LU R235, [R1+0x40] ;  /* 0x0000400001eb7983 */ /* 0x0005680000300800 */
[----:B------:R-:W1:Y:S02]  /*b570*/  LDSM.16.MT88.4 R204, [R227+0x1900] ;  /* 0x00190000e3cc783b */ /* 0x000e640000004200 */
[C---:B------:R-:W-:Y:S06]  /*b580*/  HMMA.16816.F32 R140, R208.reuse, R152, R8 ;  /* 0x00000098d08c723c */ /* 0x040fec0000001808 */
[----:B------:R-:W3:Y:S01]  /*b590*/  LDSM.16.MT88.4 R4, [R227+0x3900] ;  /* 0x00390000e304783b */ /* 0x000ee20000004200 */
[----:B------:R-:W-:Y:S01]  /*b5a0*/  MOV R8, R158 ;  /* 0x0000009e00087202 */ /* 0x000fe20000000f00 */
[-C--:B------:R-:W-:Y:S04]  /*b5b0*/  HMMA.16816.F32 R148, R208, R154.reuse, R12 ;  /* 0x0000009ad094723c */ /* 0x080fe8000000180c */
[----:B------:R-:W-:Y:S02]  /*b5c0*/  MOV R11, R157 ;  /* 0x0000009d000b7202 */ /* 0x000fe40000000f00 */
[----:B------:R-:W-:Y:S02]  /*b5d0*/  MOV R9, R159 ;  /* 0x0000009f00097202 */ /* 0x000fe40000000f00 */
[C---:B------:R-:W-:Y:S04]  /*b5e0*/  HMMA.16816.F32 R152, R188.reuse, R154, R16 ;  /* 0x0000009abc98723c */ /* 0x040fe80000001810 */
[----:B------:R-:W-:Y:S02]  /*b5f0*/  MOV R10, R156 ;  /* 0x0000009c000a7202 */ /* 0x000fe40000000f00 */
[----:B------:R-:W-:Y:S02]  /*b600*/  MOV R15, R167 ;  /* 0x000000a7000f7202 */ /* 0x000fe40000000f00 */
        /* <DEDUP_REMOVED lines=12> */
[-C--:B----4-:R-:W-:Y:S04]  /*b6d0*/  HMMA.16816.F32 R172, R188, R184.reuse, R36 ;  /* 0x000000b8bcac723c */ /* 0x090fe80000001824 */
[----:B------:R-:W-:Y:S02]  /*b6e0*/  MOV R29, R13 ;  /* 0x0000000d001d7202 */ /* 0x000fe40000000f00 */
[----:B------:R-:W-:Y:S02]  /*b6f0*/  MOV R13, R176 ;  /* 0x000000b0000d7202 */ /* 0x000fe40000000f00 */
[----:B------:R-:W-:Y:S04]  /*b700*/  MOV R33, R177 ;  /* 0x000000b100217202 */ /* 0x000fe80000000f00 */
[----:B------:R-:W-:Y:S02]  /*b710*/  MOV R39, R179 ;  /* 0x000000b300277202 */ /* 0x000fe40000000f00 */
[----:B------:R-:W-:Y:S02]  /*b720*/  MOV R12, R178 ;  /* 0x000000b2000c7202 */ /* 0x000fe40000000f00 */
[C---:B------:R-:W-:Y:S04]  /*b730*/  HMMA.16816.F32 R176, R208.reuse, R184, R40 ;  /* 0x000000b8d0b0723c */ /* 0x040fe80000001828 */
[----:B------:R-:W-:Y:S01]  /*b740*/  MOV R20, R183 ;  /* 0x000000b700147202 */ /* 0x000fe20000000f00 */
[----:B------:R-:W-:Y:S01]  /*b750*/  FADD.FTZ R0, R39, R0 ;  /* 0x0000000027007221 */ /* 0x000fe20000010000 */
[----:B------:R-:W-:Y:S01]  /*b760*/  MOV R21, R182 ;  /* 0x000000b600157202 */ /* 0x000fe20000000f00 */
[----:B------:R-:W-:Y:S01]  /*b770*/  FADD.FTZ R12, R12, R134 ;  /* 0x000000860c0c7221 */ /* 0x000fe20000010000 */
[----:B------:R-:W-:Y:S04]  /*b780*/  MOV R38, R180 ;  /* 0x000000b400267202 */ /* 0x000fe80000000f00 */
[----:B------:R-:W-:Y:S01]  /*b790*/  MOV R37, R181 ;  /* 0x000000b500257202 */ /* 0x000fe20000000f00 */
[----:B------:R-:W-:Y:S01]  /*b7a0*/  FADD.FTZ R3, R38, R3 ;  /* 0x0000000326037221 */ /* 0x000fe20000010000 */
[-C--:B------:R-:W-:Y:S03]  /*b7b0*/  HMMA.16816.F32 R180, R208, R186.reuse, R44 ;  /* 0x000000bad0b4723c */ /* 0x080fe6000000182c */
[----:B------:R-:W-:Y:S02]  /*b7c0*/  MOV R15, R8 ;  /* 0x00000008000f7202 */ /* 0x000fe40000000f00 */
[----:B------:R-:W-:Y:S02]  /*b7d0*/  MOV R30, R14 ;  /* 0x0000000e001e7202 */ /* 0x000fe40000000f00 */
[----:B------:R-:W-:Y:S01]  /*b7e0*/  MOV R14, R11 ;  /* 0x0000000b000e7202 */ /* 0x000fe20000000f00 */
[C---:B------:R-:W-:Y:S04]  /*b7f0*/  HMMA.16816.F32 R184, R188.reuse, R186, R48 ;  /* 0x000000babcb8723c */ /* 0x040fe80000001830 */
[----:B------:R-:W-:Y:S02]  /*b800*/  MOV R25, R195 ;  /* 0x000000c300197202 */ /* 0x000fe40000000f00 */
[----:B------:R-:W-:Y:S02]  /*b810*/  MOV R26, R194 ;  /* 0x000000c2001a7202 */ /* 0x000fe40000000f00 */
[----:B------:R-:W-:Y:S04]  /*b820*/  MOV R27, R193 ;  /* 0x000000c1001b7202 */ /* 0x000fe80000000f00 */
[----:B------:R-:W-:Y:S02]  /*b830*/  MOV R32, R192 ;  /* 0x000000c000207202 */ /* 0x000fe40000000f00 */
[-C--:B-1----:R-:W-:Y:S03]  /*b840*/  HMMA.16816.F32 R192, R188, R204.reuse, R52 ;  /* 0x000000ccbcc0723c */ /* 0x082fe60000001834 */
[----:B------:R-:W-:Y:S01]  /*b850*/  MOV R31, R197 ;  /* 0x000000c5001f7202 */ /* 0x000fe20000000f00 */
[----:B------:R-:W-:Y:S01]  /*b860*/  FADD.FTZ R12, R32, R12 ;  /* 0x0000000c200c7221 */ /* 0x000fe20000010000 */
[----:B------:R-:W-:Y:S02]  /*b870*/  MOV R24, R196 ;  /* 0x000000c400187202 */ /* 0x000fe40000000f00 */
[----:B------:R-:W-:Y:S02]  /*b880*/  MOV R11, R199 ;  /* 0x000000c7000b7202 */ /* 0x000fe40000000f00 */
[----:B------:R-:W-:Y:S02]  /*b890*/  MOV R8, R198 ;  /* 0x000000c600087202 */ /* 0x000fe40000000f00 */
[C---:B------:R-:W-:Y:S04]  /*b8a0*/  HMMA.16816.F32 R196, R208.reuse, R204, R56 ;  /* 0x000000ccd0c4723c */ /* 0x040fe80000001838 */
[----:B------:R-:W-:Y:S01]  /*b8b0*/  MOV R23, R200 ;  /* 0x000000c800177202 */ /* 0x000fe20000000f00 */
[----:B------:R-:W-:Y:S01]  /*b8c0*/  FADD.FTZ R8, R8, R132 ;  /* 0x0000008408087221 */ /* 0x000fe20000010000 */
[----:B------:R-:W-:Y:S02]  /*b8d0*/  MOV R35, R9 ;  /* 0x0000000900237202 */ /* 0x000fe40000000f00 */
[----:B------:R-:W-:Y:S01]  /*b8e0*/  MOV R34, R10 ;  /* 0x0000000a00227202 */ /* 0x000fe20000000f00 */
[----:B------:R-:W-:Y:S03]  /*b8f0*/  FADD.FTZ R8, R37, R8 ;  /* 0x0000000825087221 */ /* 0x000fe60000010000 */
[----:B------:R-:W-:Y:S01]  /*b900*/  MOV R9, R203 ;  /* 0x000000cb00097202 */ /* 0x000fe20000000f00 */
[----:B------:R-:W-:Y:S01]  /*b910*/  FADD.FTZ R11, R11, R8 ;  /* 0x000000080b0b7221 */ /* 0x000fe20000010000 */
[----:B------:R-:W-:Y:S01]  /*b920*/  MOV R10, R202 ;  /* 0x000000ca000a7202 */ /* 0x000fe20000000f00 */
[----:B------:R-:W-:Y:S01]  /*b930*/  FADD.FTZ R8, R33, R12 ;  /* 0x0000000c21087221 */ /* 0x000fe20000010000 */
[-C--:B------:R-:W-:Y:S03]  /*b940*/  HMMA.16816.F32 R200, R208, R206.reuse, R60 ;  /* 0x000000ced0c8723c */ /* 0x080fe6000000183c */
[----:B------:R-:W-:Y:S01]  /*b950*/  FADD.FTZ R10, R10, R3 ;  /* 0x000000030a0a7221 */ /* 0x000fe20000010000 */
[----:B------:R-:W-:Y:S01]  /*b960*/  MOV R132, R136 ;  /* 0x0000008800847202 */ /* 0x000fe20000000f00 */
[----:B------:R-:W-:Y:S02]  /*b970*/  FADD.FTZ R3, R34, R11 ;  /* 0x0000000b22037221 */ /* 0x000fe40000010000 */
[----:B------:R-:W-:Y:S01]  /*b980*/  FADD.FTZ R9, R9, R0 ;  /* 0x0000000009097221 */ /* 0x000fe20000010000 */
[C---:B------:R-:W-:Y:S04]  /*b990*/  HMMA.16816.F32 R204, R188.reuse, R206, R64 ;  /* 0x000000cebccc723c */ /* 0x040fe80000001840 */
[----:B------:R-:W-:Y:S02]  /*b9a0*/  FADD.FTZ R0, R35, R10 ;  /* 0x0000000a23007221 */ /* 0x000fe40000010000 */
[----:B------:R-:W-:Y:S02]  /*b9b0*/  FADD.FTZ R11, R28, R9 ;  /* 0x000000091c0b7221 */ /* 0x000fe40000010000 */
[-C--:B------:R-:W-:Y:S04]  /*b9c0*/  HMMA.16816.F32 R68, R188, R212.reuse, R68 ;  /* 0x000000d4bc44723c */ /* 0x080fe80000001844 */
[----:B------:R-:W-:Y:S02]  /*b9d0*/  FADD.FTZ R9, R29, R3 ;  /* 0x000000031d097221 */ /* 0x000fe40000010000 */
[----:B------:R-:W-:Y:S02]  /*b9e0*/  FADD.FTZ R10, R248, R8 ;  /* 0x00000008f80a7221 */ /* 0x000fe40000010000 */
[C---:B------:R-:W-:Y:S04]  /*b9f0*/  HMMA.16816.F32 R72, R208.reuse, R212, R72 ;  /* 0x000000d4d048723c */ /* 0x040fe80000001848 */
[----:B------:R-:W-:Y:S02]  /*ba00*/  FADD.FTZ R3, R249, R10 ;  /* 0x0000000af9037221 */ /* 0x000fe40000010000 */
[----:B------:R-:W-:Y:S02]  /*ba10*/  FADD.FTZ R8, R30, R0 ;  /* 0x000000001e087221 */ /* 0x000fe40000010000 */
[-C--:B------:R-:W-:Y:S04]  /*ba20*/  HMMA.16816.F32 R76, R208, R214.reuse, R76 ;  /* 0x000000d6d04c723c */ /* 0x080fe8000000184c */
[----:B------:R-:W-:Y:S02]  /*ba30*/  FADD.FTZ R0, R24, R9 ;  /* 0x0000000918007221 */ /* 0x000fe40000010000 */
[----:B------:R-:W-:Y:S02]  /*ba40*/  FADD.FTZ R10, R25, R8 ;  /* 0x00000008190a7221 */ /* 0x000fe40000010000 */
[C---:B------:R-:W-:Y:S04]  /*ba50*/  HMMA.16816.F32 R80, R188.reuse, R214, R80 ;  /* 0x000000d6bc50723c */ /* 0x040fe80000001850 */
[----:B------:R-:W-:Y:S04]  /*ba60*/  FADD.FTZ R9, R27, R0 ;  /* 0x000000001b097221 */ /* 0x000fe80000010000 */
[-C--:B------:R-:W-:Y:S04]  /*ba70*/  HMMA.16816.F32 R84, R188, R216.reuse, R84 ;  /* 0x000000d8bc54723c */ /* 0x080fe80000001854 */
[----:B------:R-:W-:Y:S04]  /*ba80*/  FADD.FTZ R9, R22, R9 ;  /* 0x0000000916097221 */ /* 0x000fe80000010000 */
[C---:B------:R-:W-:Y:S08]  /*ba90*/  HMMA.16816.F32 R88, R208.reuse, R216, R88 ;  /* 0x000000d8d058723c */ /* 0x040ff00000001858 */
[-C--:B------:R-:W-:Y:S08]  /*baa0*/  HMMA.16816.F32 R92, R208, R218.reuse, R92 ;  /* 0x000000dad05c723c */ /* 0x080ff0000000185c */
[C---:B------:R-:W-:Y:S08]  /*bab0*/  HMMA.16816.F32 R96, R188.reuse, R218, R96 ;  /* 0x000000dabc60723c */ /* 0x040ff00000001860 */
[-C--:B------:R-:W-:Y:S08]  /*bac0*/  HMMA.16816.F32 R100, R188, R220.reuse, R100 ;  /* 0x000000dcbc64723c */ /* 0x080ff00000001864 */
[C---:B------:R-:W-:Y:S08]  /*bad0*/  HMMA.16816.F32 R104, R208.reuse, R220, R104 ;  /* 0x000000dcd068723c */ /* 0x040ff00000001868 */
[-C--:B------:R-:W-:Y:S08]  /*bae0*/  HMMA.16816.F32 R108, R208, R222.reuse, R108 ;  /* 0x000000ded06c723c */ /* 0x080ff0000000186c */
[C---:B------:R-:W-:Y:S08]  /*baf0*/  HMMA.16816.F32 R112, R188.reuse, R222, R112 ;  /* 0x000000debc70723c */ /* 0x040ff00000001870 */
[-C--:B---3--:R-:W-:Y:S08]  /*bb00*/  HMMA.16816.F32 R116, R188, R4.reuse, R116 ;  /* 0x00000004bc74723c */ /* 0x088ff00000001874 */
[C---:B------:R-:W-:Y:S07]  /*bb10*/  HMMA.16816.F32 R120, R208.reuse, R4, R120 ;  /* 0x00000004d078723c */ /* 0x040fee0000001878 */
[----:B------:R-:W-:Y:S01]  /*bb20*/  FADD.FTZ R4, R31, R11 ;  /* 0x0000000b1f047221 */ /* 0x000fe20000010000 */
[-C--:B------:R-:W-:Y:S04]  /*bb30*/  HMMA.16816.F32 R124, R208, R6.reuse, R124 ;  /* 0x00000006d07c723c */ /* 0x080fe8000000187c */
        /* <DEDUP_REMOVED lines=16> */
[----:B------:R-:W-:Y:S01]  /*bc40*/  FADD.FTZ R4, R14, R0 ;  /* 0x000000000e047221 */ /* 0x000fe20000010000 */
[----:B------:R-:W-:Y:S01]  /*bc50*/  STL [R1], R5 ;  /* 0x0000000501007387 */ /* 0x000fe20000100800 */
[----:B------:R-:W-:Y:S02]  /*bc60*/  FADD.FTZ R3, R251, R3 ;  /* 0x00000003fb037221 */ /* 0x000fe40000010000 */
[----:B------:R-:W-:Y:S02]  /*bc70*/  FADD.FTZ R4, R133, R4 ;  /* 0x0000000485047221 */ /* 0x000fe40000010000 */
[----:B------:R-:W-:Y:S01]  /*bc80*/  FADD.FTZ R0, R139, R7 ;  /* 0x000000078b007221 */ /* 0x000fe20000010000 */
[----:B------:R-:W-:Y:S02]  /*bc90*/  MOV R139, R2 ;  /* 0x00000002008b7202 */ /* 0x000fe40000000f00 */
[----:B------:R-:W-:Y:S01]  /*bca0*/  STL [R1+0x4], R4 ;  /* 0x0000040401007387 */ /* 0x000fe20000100800 */
[----:B------:R-:W-:Y:S01]  /*bcb0*/  FADD.FTZ R0, R138, R0 ;  /* 0x000000008a007221 */ /* 0x000fe20000010000 */
[----:B------:R-:W-:Y:S02]  /*bcc0*/  MOV R138, R135 ;  /* 0x00000087008a7202 */ /* 0x000fe40000000f00 */
[----:B------:R1:W-:Y:S04]  /*bcd0*/  STL [R1+0xc], R3 ;  /* 0x00000c0301007387 */ /* 0x0003e80000100800 */
[----:B------:R2:W-:Y:S01]  /*bce0*/  STL [R1+0x8], R0 ;  /* 0x0000080001007387 */ /* 0x0005e20000100800 */
[----:B-1----:R-:W-:Y:S01]  /*bcf0*/  MOV R3, R137 ;  /* 0x0000008900037202 */ /* 0x002fe20000000f00 */
[----:B------:R-:W-:-:S05]  /*bd00*/  @P1 BRA `(.L_x_112) ;  /* 0xffffb45000001947 */ /* 0x000fca000383ffff */
.L_x_111:
[----:B-12---:R-:W2:Y:S04]  /*bd10*/  LDL.LU R0, [R1] ;  /* 0x0000000001007983 */ /* 0x006ea80000300800 */
[----:B------:R-:W3:Y:S04]  /*bd20*/  LDL.LU R4, [R1+0x4] ;  /* 0x0000040001047983 */ /* 0x000ee80000300800 */
[----:B------:R-:W4:Y:S04]  /*bd30*/  LDL.LU R8, [R1+0xc] ;  /* 0x00000c0001087983 */ /* 0x000f280000300800 */
[----:B------:R-:W4:Y:S01]  /*bd40*/  LDL.LU R5, [R1+0x8] ;  /* 0x0000080001057983 */ /* 0x000f220000300800 */
[----:B------:R-:W-:-:S02]  /*bd50*/  MOV R18, 0xff800000 ;  /* 0xff80000000127802 */ /* 0x000fc40000000f00 */
[----:B------:R-:W-:Y:S02]  /*bd60*/  MOV R19, 0xff800000 ;  /* 0xff80000000137802 */ /* 0x000fe40000000f00 */
[----:B------:R-:W-:Y:S02]  /*bd70*/  MOV R20, 0xff800000 ;  /* 0xff80000000147802 */ /* 0x000fe40000000f00 */
[----:B------:R-:W-:Y:S02]  /*bd80*/  MOV R21, 0xff800000 ;  /* 0xff80000000157802 */ /* 0x000fe40000000f00 */
[----:B------:R-:W-:Y:S01]  /*bd90*/  PLOP3.LUT P4, PT, PT, PT, PT, 0x8, 0x0 ;  /* 0x000000000000781c */ /* 0x000fe20003f8e170 */
[----:B--2---:R-:W1:Y:S04]  /*bda0*/  SHFL.BFLY PT, R11, R0, 0x2, 0x1f ;  /* 0x0c401f00000b7f89 */ /* 0x004e6800000e0000 */
[----:B---3--:R-:W2:Y:S04]  /*bdb0*/  SHFL.BFLY PT, R9, R4, 0x2, 0x1f ;  /* 0x0c401f0004097f89 */ /* 0x008ea800000e0000 */
[----:B----4-:R-:W3:Y:S04]  /*bdc0*/  SHFL.BFLY PT, R7, R8, 0x2, 0x1f ;  /* 0x0c401f0008077f89 */ /* 0x010ee800000e0000 */
[----:B------:R-:W4:Y:S01]  /*bdd0*/  SHFL.BFLY PT, R6, R5, 0x2, 0x1f ;  /* 0x0c401f0005067f89 */ /* 0x000f2200000e0000 */
[----:B-1----:R-:W-:-:S02]  /*bde0*/  FADD.FTZ R11, R11, R0 ;  /* 0x000000000b0b7221 */ /* 0x002fc40000010000 */
[----:B--2---:R-:W-:-:S03]  /*bdf0*/  FADD.FTZ R9, R9, R4 ;  /* 0x0000000409097221 */ /* 0x004fc60000010000 */
[----:B------:R-:W1:Y:S01]  /*be00*/  SHFL.BFLY PT, R0, R11, 0x1, 0x1f ;  /* 0x0c201f000b007f89 */ /* 0x000e6200000e0000 */
[----:B---3--:R-:W-:-:S03]  /*be10*/  FADD.FTZ R7, R7, R8 ;  /* 0x0000000807077221 */ /* 0x008fc60000010000 */
[----:B------:R-:W2:Y:S01]  /*be20*/  SHFL.BFLY PT, R4, R9, 0x1, 0x1f ;  /* 0x0c201f0009047f89 */ /* 0x000ea200000e0000 */
[----:B----4-:R-:W-:-:S03]  /*be30*/  FADD.FTZ R6, R6, R5 ;  /* 0x0000000506067221 */ /* 0x010fc60000010000 */
[----:B------:R-:W3:Y:S04]  /*be40*/  SHFL.BFLY PT, R3, R7, 0x1, 0x1f ;  /* 0x0c201f0007037f89 */ /* 0x000ee800000e0000 */
[----:B------:R-:W4:Y:S01]  /*be50*/  SHFL.BFLY PT, R5, R6, 0x1, 0x1f ;  /* 0x0c201f0006057f89 */ /* 0x000f2200000e0000 */
[----:B-1----:R-:W-:Y:S01]  /*be60*/  FADD.FTZ R11, R11, R0 ;  /* 0x000000000b0b7221 */ /* 0x002fe20000010000 */
[----:B------:R-:W-:Y:S01]  /*be70*/  MOV R0, RZ ;  /* 0x000000ff00007202 */ /* 0x000fe20000000f00 */
[----:B--2---:R-:W-:-:S03]  /*be80*/  FADD.FTZ R9, R9, R4 ;  /* 0x0000000409097221 */ /* 0x004fc60000010000 */
[----:B------:R-:W-:Y:S02]  /*be90*/  FSETP.NE.FTZ.AND P3, PT, R11, RZ, PT ;  /* 0x000000ff0b00720b */ /* 0x000fe40003f75000 */
[----:B------:R-:W-:Y:S01]  /*bea0*/  MOV R4, RZ ;  /* 0x000000ff00047202 */ /* 0x000fe20000000f00 */
[----:B---3--:R-:W-:Y:S01]  /*beb0*/  FADD.FTZ R7, R7, R3 ;  /* 0x0000000307077221 */ /* 0x008fe20000010000 */
[----:B------:R-:W-:Y:S02]  /*bec0*/  FSETP.NE.FTZ.AND P2, PT, R9, RZ, PT ;  /* 0x000000ff0900720b */ /* 0x000fe40003f55000 */
[----:B------:R-:W-:Y:S01]  /*bed0*/  MOV R3, RZ ;  /* 0x000000ff00037202 */ /* 0x000fe20000000f00 */
[----:B----4-:R-:W-:Y:S01]  /*bee0*/  FADD.FTZ R6, R5, R6 ;  /* 0x0000000605067221 */ /* 0x010fe20000010000 */
[----:B------:R-:W-:-:S04]  /*bef0*/  FSETP.NE.FTZ.AND P1, PT, R7, RZ, PT ;  /* 0x000000ff0700720b */ /* 0x000fc80003f35000 */
[----:B------:R-:W-:Y:S01]  /*bf00*/  FSETP.NE.FTZ.AND P0, PT, R6, RZ, PT ;  /* 0x000000ff0600720b */ /* 0x000fe20003f15000 */
[----:B------:R-:W1:Y:S08]  /*bf10*/  @P3 MUFU.RCP R0, R11 ;  /* 0x0000000b00003308 */ /* 0x000e700000001000 */
[----:B------:R-:W2:Y:S04]  /*bf20*/  @P1 MUFU.RCP R3, R7 ;  /* 0x0000000700031308 */ /* 0x000ea80000001000 */
[----:B------:R-:W-:Y:S01]  /*bf30*/  @P0 MOV R8, 0x3f317218 ;  /* 0x3f31721800080802 */ /* 0x000fe20000000f00 */
[----:B-1----:R-:W-:-:S03]  /*bf40*/  FMUL.FTZ R144, R0, R144 ;  /* 0x0000009000907220 */ /* 0x002fc60000410000 */
[----:B------:R-:W1:Y:S01]  /*bf50*/  @P2 MUFU.RCP R4, R9 ;  /* 0x0000000900042308 */ /* 0x000e620000001000 */
[C---:B------:R-:W-:Y:S02]  /*bf60*/  FMUL.FTZ R145, R0.reuse, R145 ;  /* 0x0000009100917220 */ /* 0x040fe40000410000 */
[C---:B------:R-:W-:Y:S02]  /*bf70*/  FMUL.FTZ R152, R0.reuse, R152 ;  /* 0x0000009800987220 */ /* 0x040fe40000410000 */
[C---:B------:R-:W-:Y:S02]  /*bf80*/  FMUL.FTZ R153, R0.reuse, R153 ;  /* 0x0000009900997220 */ /* 0x040fe40000410000 */
[C---:B------:R-:W-:Y:S01]  /*bf90*/  FMUL.FTZ R156, R0.reuse, R156 ;  /* 0x0000009c009c7220 */ /* 0x040fe20000410000 */
[----:B------:R-:W-:Y:S01]  /*bfa0*/  @P3 MUFU.LG2 R11, R11 ;  /* 0x0000000b000b3308 */ /* 0x000fe20000000c00 */
[C---:B------:R-:W-:Y:S02]  /*bfb0*/  FMUL.FTZ R157, R0.reuse, R157 ;  /* 0x0000009d009d7220 */ /* 0x040fe40000410000 */
[----:B------:R-:W-:-:S02]  /*bfc0*/  FMUL.FTZ R168, R0, R168 ;  /* 0x000000a800a87220 */ /* 0x000fc40000410000 */
[C---:B------:R-:W-:Y:S02]  /*bfd0*/  FMUL.FTZ R169, R0.reuse, R169 ;  /* 0x000000a900a97220 */ /* 0x040fe40000410000 */
[C---:B------:R-:W-:Y:S01]  /*bfe0*/  FMUL.FTZ R172, R0.reuse, R172 ;  /* 0x000000ac00ac7220 */ /* 0x040fe20000410000 */
[----:B------:R-:W-:Y:S01]  /*bff0*/  @P2 MUFU.LG2 R9, R9 ;  /* 0x0000000900092308 */ /* 0x000fe20000000c00 */
[C---:B------:R-:W-:Y:S02]  /*c000*/  FMUL.FTZ R173, R0.reuse, R173 ;  /* 0x000000ad00ad7220 */ /* 0x040fe40000410000 */
[C---:B------:R-:W-:Y:S02]  /*c010*/  FMUL.FTZ R184, R0.reuse, R184 ;  /* 0x000000b800b87220 */ /* 0x040fe40000410000 */
[C---:B------:R-:W-:Y:S02]  /*c020*/  FMUL.FTZ R185, R0.reuse, R185 ;  /* 0x000000b900b97220 */ /* 0x040fe40000410000 */
[C---:B------:R-:W-:Y:S01]  /*c030*/  FMUL.FTZ R192, R0.reuse, R192 ;  /* 0x000000c000c07220 */ /* 0x040fe20000410000 */
[----:B------:R-:W-:Y:S01]  /*c040*/  @P1 MUFU.LG2 R7, R7 ;  /* 0x0000000700071308 */ /* 0x000fe20000000c00 */
        /* <DEDUP_REMOVED lines=18> */
[----:B------:R-:W-:Y:S01]  /*c170*/  FMUL.FTZ R129, R0, R129 ;  /* 0x0000008100817220 */ /* 0x000fe20000410000 */
[----:B------:R-:W-:Y:S01]  /*c180*/  MOV R0, RZ ;  /* 0x000000ff00007202 */ /* 0x000fe20000000f00 */
[----:B--2---:R-:W-:-:S02]  /*c190*/  FMUL.FTZ R140, R3, R140 ;  /* 0x0000008c038c7220 */ /* 0x004fc40000410000 */
[C---:B------:R-:W-:Y:S02]  /*c1a0*/  FMUL.FTZ R141, R3.reuse, R141 ;  /* 0x0000008d038d7220 */ /* 0x040fe40000410000 */
[C---:B------:R-:W-:Y:S01]  /*c1b0*/  FMUL.FTZ R148, R3.reuse, R148 ;  /* 0x0000009403947220 */ /* 0x040fe20000410000 */
[----:B------:R-:W2:Y:S01]  /*c1c0*/  @P0 MUFU.RCP R0, R6 ;  /* 0x0000000600000308 */ /* 0x000ea20000001000 */
[C---:B------:R-:W-:Y:S02]  /*c1d0*/  FMUL.FTZ R149, R3.reuse, R149 ;  /* 0x0000009503957220 */ /* 0x040fe40000410000 */
[C---:B------:R-:W-:Y:S02]  /*c1e0*/  FMUL.FTZ R160, R3.reuse, R160 ;  /* 0x000000a003a07220 */ /* 0x040fe40000410000 */
[C---:B------:R-:W-:Y:S02]  /*c1f0*/  FMUL.FTZ R161, R3.reuse, R161 ;  /* 0x000000a103a17220 */ /* 0x040fe40000410000 */
[C---:B------:R-:W-:Y:S01]  /*c200*/  FMUL.FTZ R164, R3.reuse, R164 ;  /* 0x000000a403a47220 */ /* 0x040fe20000410000 */
[----:B------:R-:W3:Y:S01]  /*c210*/  @P0 MUFU.LG2 R6, R6 ;  /* 0x0000000600060308 */ /* 0x000ee20000000c00 */
        /* <DEDUP_REMOVED lines=25> */
[----:B------:R-:W-:Y:S01]  /*c3b0*/  @P2 MOV R3, 0x3f317218 ;  /* 0x3f31721800032802 */ /* 0x000fe20000000f00 */
[----:B-1----:R-:W-:-:S02]  /*c3c0*/  FMUL.FTZ R146, R4, R146 ;  /* 0x0000009204927220 */ /* 0x002fc40000410000 */
        /* <DEDUP_REMOVED lines=30> */
[----:B------:R-:W-:Y:S01]  /*c5b0*/  FMUL.FTZ R131, R4, R131 ;  /* 0x0000008304837220 */ /* 0x000fe20000410000 */
[----:B------:R-:W-:Y:S01]  /*c5c0*/  @P3 MOV R4, 0x3f317218 ;  /* 0x3f31721800043802 */ /* 0x000fe20000000f00 */
[C---:B--2---:R-:W-:Y:S02]  /*c5d0*/  FMUL.FTZ R142, R0.reuse, R142 ;  /* 0x0000008e008e7220 */ /* 0x044fe40000410000 */
        /* <DEDUP_REMOVED lines=30> */
[----:B------:R-:W-:Y:S01]  /*c7c0*/  FMUL.FTZ R127, R0, R127 ;  /* 0x0000007f007f7220 */ /* 0x000fe20000410000 */
[----:B------:R-:W-:Y:S01]  /*c7d0*/  @P1 MOV R0, 0x3f317218 ;  /* 0x3f31721800001802 */ /* 0x000fe20000000f00 */
[----:B------:R-:W-:Y:S02]  /*c7e0*/  @P2 FMUL.FTZ R5, R3, c[0x0][0x2d0] ;  /* 0x0000b40003052a20 */ /* 0x000fe40000410000 */
[----:B------:R-:W-:Y:S02]  /*c7f0*/  @P3 FMUL.FTZ R10, R4, c[0x0][0x2d0] ;  /* 0x0000b400040a3a20 */ /* 0x000fe40000410000 */
[----:B------:R-:W-:-:S02]  /*c800*/  @P1 FMUL.FTZ R3, R0, c[0x0][0x2d0] ;  /* 0x0000b40000031a20 */ /* 0x000fc40000410000 */
[----:B------:R-:W-:Y:S02]  /*c810*/  @P3 FMUL.FTZ R11, R11, 0.69314718246459960938 ;  /* 0x3f3172180b0b3820 */ /* 0x000fe40000410000 */
[----:B------:R-:W-:Y:S02]  /*c820*/  @P2 FMUL.FTZ R9, R9, 0.69314718246459960938 ;  /* 0x3f31721809092820 */ /* 0x000fe40000410000 */
[----:B------:R-:W-:Y:S02]  /*c830*/  @P1 FMUL.FTZ R7, R7, 0.69314718246459960938 ;  /* 0x3f31721807071820 */ /* 0x000fe40000410000 */
[----:B---3--:R-:W-:Y:S02]  /*c840*/  @P0 FMUL.FTZ R4, R6, 0.69314718246459960938 ;  /* 0x3f31721806040820 */ /* 0x008fe40000410000 */
[----:B------:R-:W-:Y:S02]  /*c850*/  @P0 FMUL.FTZ R0, R8, c[0x0][0x2d0] ;  /* 0x0000b40008000a20 */ /* 0x000fe40000410000 */
[----:B------:R-:W-:-:S02]  /*c860*/  @P3 FFMA.FTZ R18, R10, R137, R11 ;  /* 0x000000890a123223 */ /* 0x000fc4000001000b */
[----:B------:R-:W-:Y:S02]  /*c870*/  @P2 FFMA.FTZ R19, R5, R136, R9 ;  /* 0x0000008805132223 */ /* 0x000fe40000010009 */
[----:B-----5:R-:W-:Y:S02]  /*c880*/  @P1 FFMA.FTZ R20, R3, R135, R7 ;  /* 0x0000008703141223 */ /* 0x020fe40000010007 */
[----:B------:R-:W-:Y:S02]  /*c890*/  @P0 FFMA.FTZ R21, R0, R2, R4 ;  /* 0x0000000200150223 */ /* 0x000fe40000010004 */
.L_x_95:
[----:B------:R-:W-:Y:S05]  /*c8a0*/  @P4 BRA `(.L_x_113) ;  /* 0x0000209000004947 */ /* 0x000fea0003800000 */
[----:B------:R-:W1:Y:S01]  /*c8b0*/  S2R R16, SR_TID.X ;  /* 0x0000000000107919 */ /* 0x000e620000002100 */
[----:B------:R-:W-:Y:S01]  /*c8c0*/  ULDC.64 UR4, c[0x0][0x4d0] ;  /* 0x0001340000047ab9 */ /* 0x000fe20000000a00 */
[----:B------:R-:W-:Y:S01]  /*c8d0*/  IMAD R4, RZ, RZ, -UR11 ;  /* 0x8000000bff047e24 */ /* 0x000fe2000f8e02ff */
[----:B------:R-:W-:Y:S01]  /*c8e0*/  UIMAD.WIDE.U32 UR8, UR11, UR4, URZ ;  /* 0x000000040b0872a5 */ /* 0x000fe2000f8e003f */
[----:B------:R-:W2:Y:S01]  /*c8f0*/  S2R R11, SR_CTAID.Y ;  /* 0x00000000000b7919 */ /* 0x000ea20000002600 */
[----:B------:R-:W-:Y:S01]  /*c900*/  USHF.R.S32.HI UR6, URZ, 0x1f, UR11 ;  /* 0x0000001f3f067899 */ /* 0x000fe2000801140b */
[----:B------:R-:W-:Y:S01]  /*c910*/  MOV R24, c[0x0][0x4e8] ;  /* 0x00013a0000187a02 */ /* 0x000fe20000000f00 */
[----:B------:R-:W-:Y:S01]  /*c920*/  BSSY B0, `(.L_x_114) ;  /* 0x00000db000007945 */ /* 0x000fe20003800000 */
[----:B------:R-:W3:Y:S01]  /*c930*/  S2R R9, SR_CTAID.Z ;  /* 0x0000000000097919 */ /* 0x000ee20000002700 */
[----:B------:R-:W-:Y:S01]  /*c940*/  IMAD.U32 R3, RZ, RZ, UR9 ;  /* 0x00000009ff037e24 */ /* 0x000fe2000f8e00ff */
[----:B------:R-:W-:Y:S01]  /*c950*/  UIMAD UR7, UR6, UR4, URZ ;  /* 0x00000004060772a4 */ /* 0x000fe2000f8e023f */
[----:B------:R-:W-:Y:S01]  /*c960*/  IMAD.U32 R2, RZ, RZ, UR8 ;  /* 0x00000008ff027e24 */ /* 0x000fe2000f8e00ff */
[----:B------:R-:W4:Y:S04]  /*c970*/  S2R R15, SR_CTAID.X ;  /* 0x00000000000f7919 */ /* 0x000f280000002500 */
[----:B------:R-:W-:Y:S01]  /*c980*/  BAR.SYNC.DEFER_BLOCKING 0x1, 0x80 ;  /* 0x0042000000007b1d */ /* 0x000fe20000010000 */
[----:B------:R-:W-:Y:S01]  /*c990*/  UIMAD UR5, UR11, UR5, UR7 ;  /* 0x000000050b0572a4 */ /* 0x000fe2000f8e0207 */
[C---:B------:R-:W-:Y:S01]  /*c9a0*/  ISETP.NE.AND P0, PT, R24.reuse, 0x1, PT ;  /* 0x000000011800780c */ /* 0x040fe20003f05270 */
[----:B------:R-:W-:-:S02]  /*c9b0*/  IMAD R24, R24, c[0x0][0x388], RZ ;  /* 0x0000e20018187a24 */ /* 0x000fc400078e02ff */
[----:B------:R-:W-:Y:S01]  /*c9c0*/  UIADD3 UR5, UR9, UR5, URZ ;  /* 0x0000000509057290 */ /* 0x000fe2000fffe03f */
[----:B-1----:R-:W-:-:S05]  /*c9d0*/  SHF.R.S32.HI R6, RZ, 0x1f, R16 ;  /* 0x0000001fff067819 */ /* 0x002fca0000011410 */
[----:B------:R-:W-:Y:S01]  /*c9e0*/  IMAD.U32 R5, RZ, RZ, UR5 ;  /* 0x00000005ff057e24 */ /* 0x000fe2000f8e00ff */
[-C--:B------:R-:W-:Y:S01]  /*c9f0*/  LEA.HI R0, R6, R16.reuse, RZ, 0x2 ;  /* 0x0000001006007211 */ /* 0x080fe200078f10ff */
[----:B--2---:R-:W-:Y:S01]  /*ca00*/  IMAD R12, R4, c[0x0][0x550], R11 ;  /* 0x00015400040c7a24 */ /* 0x004fe200078e020b */
[-C--:B------:R-:W-:Y:S01]  /*ca10*/  LEA.HI R6, R6, R16.reuse, RZ, 0x5 ;  /* 0x0000001006067211 */ /* 0x080fe200078f28ff */
[----:B------:R-:W-:Y:S01]  /*ca20*/  IMAD.MOV.U32 R4, RZ, RZ, R2 ;  /* 0x000000ffff047224 */ /* 0x000fe200078e0002 */
[----:B------:R-:W-:Y:S01]  /*ca30*/  LOP3.LUT R0, R0, 0xfffffffc, RZ, 0xc0, !PT ;  /* 0xfffffffc00007812 */ /* 0x000fe200078ec0ff */
[----:B------:R-:W-:Y:S01]  /*ca40*/  ULDC.64 UR4, c[0x0][0x438] ;  /* 0x00010e0000047ab9 */ /* 0x000fe20000000a00 */
[----:B------:R-:W-:Y:S01]  /*ca50*/  LOP3.LUT R7, R6, 0xffffffe0, RZ, 0xc0, !PT ;  /* 0xffffffe006077812 */ /* 0x000fe200078ec0ff */
[----:B------:R-:W-:Y:S01]  /*ca60*/  UIMAD UR6, UR6, UR4, URZ ;  /* 0x00000004060672a4 */ /* 0x000fe2000f8e023f */
[----:B------:R-:W-:Y:S01]  /*ca70*/  IADD3 R0, -R0, R16, RZ ;  /* 0x0000001000007210 */ /* 0x000fe20007ffe1ff */
[----:B------:R-:W-:Y:S01]  /*ca80*/  UIMAD.WIDE.U32 UR8, UR11, UR4, URZ ;  /* 0x000000040b0872a5 */ /* 0x000fe2000f8e003f */
[--C-:B------:R-:W-:Y:S01]  /*ca90*/  SHF.R.S32.HI R8, RZ, 0x5, R6.reuse ;  /* 0x00000005ff087819 */ /* 0x100fe20000011406 */
[----:B------:R-:W-:Y:S01]  /*caa0*/  IMAD.IADD R16, R16, 0x1, -R7 ;  /* 0x0000000110107824 */ /* 0x000fe200078e0a07 */
[----:B------:R-:W-:Y:S01]  /*cab0*/  LEA.HI R3, R0, R0, RZ, 0x1 ;  /* 0x0000000000037211 */ /* 0x000fe200078f08ff */
[----:B------:R-:W-:Y:S01]  /*cac0*/  UIMAD UR4, UR11, UR5, UR6 ;  /* 0x000000050b0472a4 */ /* 0x000fe2000f8e0206 */
[----:B------:R-:W-:Y:S01]  /*cad0*/  SHF.R.S32.HI R2, RZ, 0x1f, R6 ;  /* 0x0000001fff027819 */ /* 0x000fe20000011406 */
[----:B---3--:R-:W-:Y:S01]  /*cae0*/  IMAD.WIDE.U32 R4, R9, c[0x0][0x4d8], R4 ;  /* 0x0001360009047a25 */ /* 0x008fe200078e0004 */
[----:B------:R-:W-:Y:S01]  /*caf0*/  LOP3.LUT R7, R3, 0x1ffffffe, RZ, 0xc0, !PT ;  /* 0x1ffffffe03077812 */ /* 0x000fe200078ec0ff */
[----:B------:R-:W-:Y:S01]  /*cb00*/  UIADD3 UR4, UR9, UR4, URZ ;  /* 0x0000000409047290 */ /* 0x000fe2000fffe03f */
[----:B------:R-:W-:-:S02]  /*cb10*/  LEA.HI R2, R2, R8, RZ, 0x2 ;  /* 0x0000000802027211 */ /* 0x000fc400078f10ff */
[----:B------:R-:W-:Y:S01]  /*cb20*/  IADD3 R7, R0, -R7, RZ ;  /* 0x8000000700077210 */ /* 0x000fe20007ffe0ff */
[----:B------:R-:W-:Y:S01]  /*cb30*/  IMAD.SHL.U32 R0, R3, 0x20, RZ ;  /* 0x0000002003007824 */ /* 0x000fe200078e00ff */
[----:B------:R-:W-:Y:S02]  /*cb40*/  SHF.R.S32.HI R3, RZ, 0x1f, R16 ;  /* 0x0000001fff037819 */ /* 0x000fe40000011410 */
[----:B------:R-:W-:Y:S02]  /*cb50*/  LOP3.LUT R2, R2, 0xffffffc, RZ, 0xc0, !PT ;  /* 0x0ffffffc02027812 */ /* 0x000fe400078ec0ff */
[----:B------:R-:W-:Y:S01]  /*cb60*/  LEA.HI R17, R3, R16, RZ, 0x2 ;  /* 0x0000001003117211 */ /* 0x000fe200078f10ff */
[----:B------:R-:W-:Y:S01]  /*cb70*/  IMAD.U32 R3, RZ, RZ, UR9 ;  /* 0x00000009ff037e24 */ /* 0x000fe2000f8e00ff */
[----:B------:R-:W-:Y:S01]  /*cb80*/  LOP3.LUT R0, R0, 0xffffffc0, RZ, 0xc0, !PT ;  /* 0xffffffc000007812 */ /* 0x000fe200078ec0ff */
[----:B------:R-:W-:Y:S01]  /*cb90*/  IMAD.IADD R8, R8, 0x1, -R2 ;  /* 0x0000000108087824 */ /* 0x000fe200078e0a02 */
[----:B------:R-:W-:Y:S01]  /*cba0*/  SHF.R.S32.HI R6, RZ, 0x2, R17 ;  /* 0x00000002ff067819 */ /* 0x000fe20000011411 */
[----:B------:R-:W-:Y:S01]  /*cbb0*/  IMAD.U32 R2, RZ, RZ, UR8 ;  /* 0x00000008ff027e24 */ /* 0x000fe2000f8e00ff */
[----:B------:R-:W-:Y:S01]  /*cbc0*/  SHF.R.S32.HI R10, RZ, 0x1f, R9 ;  /* 0x0000001fff0a7819 */ /* 0x000fe20000011409 */
[----:B------:R-:W-:Y:S01]  /*cbd0*/  IMAD R7, R7, 0x8, R0 ;  /* 0x0000000807077824 */ /* 0x000fe200078e0200 */
[----:B------:R-:W-:Y:S01]  /*cbe0*/  MOV R3, UR4 ;  /* 0x0000000400037c02 */ /* 0x000fe20008000f00 */
[----:B------:R-:W-:Y:S01]  /*cbf0*/  IMAD R14, R8, 0x10, R6 ;  /* 0x00000010080e7824 */ /* 0x000fe200078e0206 */
[----:B------:R-:W-:Y:S01]  /*cc00*/  LOP3.LUT P1, RZ, R16, 0x3, RZ, 0xc0, !PT ;  /* 0x0000000310ff7812 */ /* 0x000fe2000782c0ff */
[----:B------:R-:W-:-:S02]  /*cc10*/  IMAD R0, R10, c[0x0][0x4d8], RZ ;  /* 0x000136000a007a24 */ /* 0x000fc400078e02ff */
[----:B------:R-:W-:Y:S01]  /*cc20*/  IMAD R6, R10, c[0x0][0x440], RZ ;  /* 0x000110000a067a24 */ /* 0x000fe200078e02ff */
[----:B------:R-:W-:Y:S01]  /*cc30*/  IADD3 R8, R14, R7, RZ ;  /* 0x000000070e087210 */ /* 0x000fe20007ffe0ff */
[C---:B------:R-:W-:Y:S02]  /*cc40*/  IMAD R0, R9.reuse, c[0x0][0x4dc], R0 ;  /* 0x0001370009007a24 */ /* 0x040fe400078e0200 */
[----:B------:R-:W-:Y:S02]  /*cc50*/  IMAD R6, R9, c[0x0][0x444], R6 ;  /* 0x0001110009067a24 */ /* 0x000fe400078e0206 */
[----:B----4-:R-:W-:Y:S02]  /*cc60*/  IMAD R8, R15, 0x80, R8 ;  /* 0x000000800f087824 */ /* 0x010fe400078e0208 */
[----:B------:R-:W-:-:S04]  /*cc70*/  IMAD.WIDE.U32 R2, R9, c[0x0][0x440], R2 ;  /* 0x0001100009027a25 */ /* 0x000fc800078e0002 */
[----:B------:R-:W-:-:S04]  /*cc80*/  @P0 IMAD.HI.U32 R11, R8, c[0x0][0x4ec], RZ ;  /* 0x00013b00080b0a27 */ /* 0x000fc800078e00ff */
[----:B------:R-:W-:Y:S01]  /*cc90*/  IMAD.IADD R5, R5, 0x1, R0 ;  /* 0x0000000105057824 */ /* 0x000fe200078e0200 */
[----:B------:R-:W-:Y:S01]  /*cca0*/  SHF.R.S32.HI R0, RZ, 0x1f, R12 ;  /* 0x0000001fff007819 */ /* 0x000fe2000001140c */
[----:B------:R-:W-:Y:S01]  /*ccb0*/  IMAD.IADD R3, R3, 0x1, R6 ;  /* 0x0000000103037824 */ /* 0x000fe200078e0206 */
[----:B------:R-:W-:Y:S01]  /*ccc0*/  MOV R6, R8 ;  /* 0x0000000800067202 */ /* 0x000fe20000000f00 */
[----:B------:R-:W-:Y:S01]  /*ccd0*/  @P0 IMAD.HI.U32 R10, R8, c[0x0][0x4ec], RZ ;  /* 0x00013b00080a0a27 */ /* 0x000fe200078e00ff */
[----:B------:R-:W-:-:S03]  /*cce0*/  @P0 SHF.R.U32.HI R6, RZ, c[0x0][0x4f0], R11 ;  /* 0x00013c00ff060a19 */ /* 0x000fc6000001160b */
[----:B------:R-:W-:Y:S01]  /*ccf0*/  IMAD.MOV.U32 R7, RZ, RZ, R8 ;  /* 0x000000ffff077224 */ /* 0x000fe200078e0008 */
[----:B------:R-:W-:Y:S01]  /*cd00*/  @P0 SHF.R.U32.HI R7, RZ, c[0x0][0x4f0], R10 ;  /* 0x00013c00ff070a19 */ /* 0x000fe2000001160a */
[C---:B------:R-:W-:Y:S02]  /*cd10*/  IMAD R9, R0.reuse, c[0x0][0x448], RZ ;  /* 0x0001120000097a24 */ /* 0x040fe400078e02ff */
[----:B------:R-:W-:Y:S02]  /*cd20*/  IMAD R0, R0, c[0x0][0x4e0], RZ ;  /* 0x0001380000007a24 */ /* 0x000fe400078e02ff */
[----:B------:R-:W-:Y:S02]  /*cd30*/  IMAD.MOV R10, RZ, RZ, -R6 ;  /* 0x000000ffff0a7224 */ /* 0x000fe400078e0a06 */
[C---:B------:R-:W-:Y:S01]  /*cd40*/  IMAD R11, R12.reuse, c[0x0][0x44c], R9 ;  /* 0x000113000c0b7a24 */ /* 0x040fe200078e0209 */
[----:B------:R-:W-:Y:S01]  /*cd50*/  SHF.R.S32.HI R9, RZ, 0x1f, R7 ;  /* 0x0000001fff097819 */ /* 0x000fe20000011407 */
[----:B------:R-:W-:-:S02]  /*cd60*/  IMAD R13, R12, c[0x0][0x4e4], R0 ;  /* 0x000139000c0d7a24 */ /* 0x000fc400078e0200 */
[----:B------:R-:W-:-:S04]  /*cd70*/  IMAD.WIDE.U32 R4, R12, c[0x0][0x4e0], R4 ;  /* 0x000138000c047a25 */ /* 0x000fc800078e0004 */
[----:B------:R-:W-:Y:S01]  /*cd80*/  IMAD R0, R10, c[0x0][0x4e8], R8 ;  /* 0x00013a000a007a24 */ /* 0x000fe200078e0208 */
[----:B------:R-:W-:Y:S01]  /*cd90*/  SHF.R.S32.HI R10, RZ, 0x1f, R6 ;  /* 0x0000001fff0a7819 */ /* 0x000fe20000011406 */
[----:B------:R-:W-:Y:S01]  /*cda0*/  IMAD R9, R9, c[0x0][0x430], RZ ;  /* 0x00010c0009097a24 */ /* 0x000fe200078e02ff */
[----:B------:R-:W-:Y:S01]  /*cdb0*/  IADD3 R4, P0, R6, R4, RZ ;  /* 0x0000000406047210 */ /* 0x000fe20007f1e0ff */
[----:B------:R-:W-:Y:S01]  /*cdc0*/  IMAD.WIDE.U32 R2, R12, c[0x0][0x448], R2 ;  /* 0x000112000c027a25 */ /* 0x000fe200078e0002 */
[----:B------:R-:W-:Y:S02]  /*cdd0*/  SHF.R.S32.HI R6, RZ, 0x1f, R0 ;  /* 0x0000001fff067819 */ /* 0x000fe40000011400 */
[----:B------:R-:W-:Y:S01]  /*cde0*/  IADD3.X R5, R10, R5, R13, P0, !PT ;  /* 0x000000050a057210 */ /* 0x000fe200007fe40d */
[----:B------:R-:W-:Y:S01]  /*cdf0*/  IMAD R10, R7, c[0x0][0x434], R9 ;  /* 0x00010d00070a7a24 */ /* 0x000fe200078e0209 */
[----:B------:R-:W-:Y:S01]  /*ce00*/  IADD3 R3, R3, R11, RZ ;  /* 0x0000000b03037210 */ /* 0x000fe20007ffe0ff */
[----:B------:R-:W-:-:S02]  /*ce10*/  IMAD R9, R6, c[0x0][0x4c8], RZ ;  /* 0x0001320006097a24 */ /* 0x000fc400078e02ff */
[----:B------:R-:W-:Y:S02]  /*ce20*/  IMAD.MOV R6, RZ, RZ, -R7 ;  /* 0x000000ffff067224 */ /* 0x000fe400078e0a07 */
[----:B------:R-:W-:-:S04]  /*ce30*/  IMAD.WIDE.U32 R4, R0, c[0x0][0x4c8], R4 ;  /* 0x0001320000047a25 */ /* 0x000fc800078e0004 */
[----:B------:R-:W-:Y:S02]  /*ce40*/  IMAD R0, R0, c[0x0][0x4cc], R9 ;  /* 0x0001330000007a24 */ /* 0x000fe400078e0209 */
[----:B------:R-:W-:Y:S01]  /*ce50*/  IMAD R13, R6, c[0x0][0x4e8], R8 ;  /* 0x00013a00060d7a24 */ /* 0x000fe200078e0208 */
[C---:B------:R-:W-:Y:S01]  /*ce60*/  LEA R6, P0, R4.reuse, c[0x0][0x4a8], 0x2 ;  /* 0x00012a0004067a11 */ /* 0x040fe200078010ff */
[----:B------:R-:W-:Y:S01]  /*ce70*/  IMAD.WIDE.U32 R2, R7, c[0x0][0x430], R2 ;  /* 0x00010c0007027a25 */ /* 0x000fe200078e0002 */
[----:B------:R-:W-:Y:S02]  /*ce80*/  IADD3 R0, R5, R0, RZ ;  /* 0x0000000005007210 */ /* 0x000fe40007ffe0ff */
[----:B------:R-:W-:Y:S01]  /*ce90*/  SHF.R.S32.HI R7, RZ, 0x1f, R13 ;  /* 0x0000001fff077819 */ /* 0x000fe2000001140d */
[----:B------:R-:W-:Y:S01]  /*cea0*/  IMAD.IADD R3, R3, 0x1, R10 ;  /* 0x0000000103037824 */ /* 0x000fe200078e020a */
[----:B------:R-:W-:Y:S01]  /*ceb0*/  LEA.HI.X R0, R4, c[0x0][0x4ac], R0, 0x2, P0 ;  /* 0x00012b0004007a11 */ /* 0x000fe200000f1400 */
[----:B------:R-:W-:Y:S01]  /*cec0*/  IMAD R12, R15, 0x80, R14 ;  /* 0x000000800f0c7824 */ /* 0x000fe200078e020e */
[----:B------:R-:W-:Y:S01]  /*ced0*/  SHFL.IDX PT, R4, R6, RZ, 0x1c1f ;  /* 0x001c1fff06047589 */ /* 0x000fe200000e0000 */
[----:B------:R-:W-:-:S02]  /*cee0*/  IMAD R7, R7, c[0x0][0x428], RZ ;  /* 0x00010a0007077a24 */ /* 0x000fc400078e02ff */
[C---:B------:R-:W-:Y:S01]  /*cef0*/  IMAD.WIDE.U32 R2, R13.reuse, c[0x0][0x428], R2 ;  /* 0x00010a000d027a25 */ /* 0x040fe200078e0002 */
[----:B------:R-:W1:Y:S01]  /*cf00*/  SHFL.IDX PT, R5, R0, RZ, 0x1c1f ;  /* 0x001c1fff00057589 */ /* 0x000e6200000e0000 */
[C---:B------:R-:W-:Y:S02]  /*cf10*/  IADD3 R14, R12.reuse, 0x40, RZ ;  /* 0x000000400c0e7810 */ /* 0x040fe40007ffe0ff */
[----:B------:R-:W-:Y:S01]  /*cf20*/  IMAD R15, R13, c[0x0][0x42c], R7 ;  /* 0x00010b000d0f7a24 */ /* 0x000fe200078e0207 */
[----:B------:R-:W-:Y:S01]  /*cf30*/  SHFL.IDX PT, R10, R6, 0x1, 0x1c1f ;  /* 0x003c1f00060a7f89 */ /* 0x000fe200000e0000 */
[C---:B------:R-:W-:Y:S02]  /*cf40*/  IADD3 R13, R12.reuse, 0x48, RZ ;  /* 0x000000480c0d7810 */ /* 0x040fe40007ffe0ff */
[-C--:B------:R-:W-:Y:S01]  /*cf50*/  ISETP.GE.OR P4, PT, R12, R24.reuse, P1 ;  /* 0x000000180c00720c */ /* 0x080fe20000f86670 */
[----:B------:R-:W2:Y:S01]  /*cf60*/  SHFL.IDX PT, R11, R0, 0x1, 0x1c1f ;  /* 0x003c1f00000b7f89 */ /* 0x000ea200000e0000 */
[-C--:B------:R-:W-:Y:S01]  /*cf70*/  ISETP.GE.OR P2, PT, R14, R24.reuse, P1 ;  /* 0x000000180e00720c */ /* 0x080fe20000f46670 */
[----:B------:R-:W-:Y:S01]  /*cf80*/  IMAD.IADD R3, R3, 0x1, R15 ;  /* 0x0000000103037824 */ /* 0x000fe200078e020f */
[----:B------:R-:W-:Y:S01]  /*cf90*/  LEA R23, P0, R2, c[0x0][0x400], 0x2 ;  /* 0x0001000002177a11 */ /* 0x000fe200078010ff */
[----:B------:R-:W-:Y:S01]  /*cfa0*/  SHFL.IDX PT, R8, R6, 0x2, 0x1c1f ;  /* 0x005c1f0006087f89 */ /* 0x000fe200000e0000 */
[----:B------:R-:W-:-:S02]  /*cfb0*/  ISETP.GE.AND P5, PT, R14, R24, PT ;  /* 0x000000180e00720c */ /* 0x000fc40003fa6270 */
[----:B------:R-:W-:Y:S01]  /*cfc0*/  LEA.HI.X R22, R2, c[0x0][0x404], R3, 0x2, P0 ;  /* 0x0001010002167a11 */ /* 0x000fe200000f1403 */
[----:B------:R-:W3:Y:S01]  /*cfd0*/  SHFL.IDX PT, R9, R0, 0x2, 0x1c1f ;  /* 0x005c1f0000097f89 */ /* 0x000ee200000e0000 */
[----:B------:R-:W-:-:S03]  /*cfe0*/  ISETP.GE.AND P6, PT, R13, R24, PT ;  /* 0x000000180d00720c */ /* 0x000fc60003fc6270 */
[----:B------:R-:W-:Y:S04]  /*cff0*/  SHFL.IDX PT, R6, R6, 0x3, 0x1c1f ;  /* 0x007c1f0006067f89 */ /* 0x000fe800000e0000 */
[----:B------:R4:W5:Y:S04]  /*d000*/  SHFL.IDX PT, R7, R0, 0x3, 0x1c1f ;  /* 0x007c1f0000077f89 */ /* 0x00096800000e0000 */
[----:B-1----:R1:W-:Y:S04]  /*d010*/  @!P4 ST.E [R4.64], R18 ;  /* 0x000000120400c985 */ /* 0x0023e8000c101912 */
[----:B------:R1:W1:Y:S04]  /*d020*/  SHFL.IDX PT, R2, R23, RZ, 0x1c1f ;  /* 0x001c1fff17027589 */ /* 0x00026800000e0000 */
[----:B------:R1:W1:Y:S01]  /*d030*/  SHFL.IDX PT, R3, R22, RZ, 0x1c1f ;  /* 0x001c1fff16037589 */ /* 0x00026200000e0000 */
[----:B----4-:R-:W-:-:S04]  /*d040*/  IADD3 R0, R12, 0x8, RZ ;  /* 0x000000080c007810 */ /* 0x010fc80007ffe0ff */
[CC--:B------:R-:W-:Y:S02]  /*d050*/  ISETP.GE.OR P3, PT, R0.reuse, R24.reuse, P1 ;  /* 0x000000180000720c */ /* 0x0c0fe40000f66670 */
[-C--:B------:R-:W-:Y:S02]  /*d060*/  ISETP.GE.OR P1, PT, R13, R24.reuse, P1 ;  /* 0x000000180d00720c */ /* 0x080fe40000f26670 */
[----:B------:R-:W-:Y:S02]  /*d070*/  ISETP.GE.AND P0, PT, R0, R24, PT ;  /* 0x000000180000720c */ /* 0x000fe40003f06270 */
[----:B------:R-:W-:-:S04]  /*d080*/  LOP3.LUT R0, R17, 0x7ffffffc, RZ, 0xc0, !PT ;  /* 0x7ffffffc11007812 */ /* 0x000fc800078ec0ff */
[----:B------:R-:W-:-:S03]  /*d090*/  IADD3 R0, R16, -R0, RZ ;  /* 0x8000000010007210 */ /* 0x000fc60007ffe0ff */
[----:B--2---:R2:W-:Y:S02]  /*d0a0*/  @!P3 ST.E [R10.64], R19 ;  /* 0x000000130a00b985 */ /* 0x0045e4000c101912 */
[----:B------:R-:W-:Y:S02]  /*d0b0*/  IMAD.SHL.U32 R0, R0, 0x2, RZ ;  /* 0x0000000200007824 */ /* 0x000fe400078e00ff */
[----:B---3--:R2:W-:Y:S04]  /*d0c0*/  @!P2 ST.E [R8.64], R20 ;  /* 0x000000140800a985 */ /* 0x0085e8000c101912 */
[----:B-----5:R2:W-:Y:S01]  /*d0d0*/  @!P1 ST.E [R6.64], R21 ;  /* 0x0000001506009985 */ /* 0x0205e2000c101912 */
[----:B------:R-:W-:-:S13]  /*d0e0*/  ISETP.GE.AND P1, PT, R12, R24, PT ;  /* 0x000000180c00720c */ /* 0x000fda0003f26270 */
[----:B------:R-:W-:Y:S05]  /*d0f0*/  @P1 BRA `(.L_x_115) ;  /* 0x000005d000001947 */ /* 0x000fea0003800000 */
[C---:B-1----:R-:W-:Y:S02]  /*d100*/  IADD3 R4, R0.reuse, 0x8, RZ ;  /* 0x0000000800047810 */ /* 0x042fe40007ffe0ff */
[----:B------:R-:W-:Y:S02]  /*d110*/  IADD3 R5, R0, 0x10, RZ ;  /* 0x0000001000057810 */ /* 0x000fe40007ffe0ff */
[----:B------:R-:W-:Y:S02]  /*d120*/  ISETP.GE.AND P3, PT, R4, c[0x0][0x3c8], PT ;  /* 0x0000f20004007a0c */ /* 0x000fe40003f66270 */
[----:B------:R-:W-:Y:S02]  /*d130*/  ISETP.GE.AND P2, PT, R5, c[0x0][0x3c8], PT ;  /* 0x0000f20005007a0c */ /* 0x000fe40003f46270 */
[C---:B------:R-:W-:Y:S02]  /*d140*/  ISETP.GE.AND P4, PT, R0.reuse, c[0x0][0x3c8], PT ;  /* 0x0000f20000007a0c */ /* 0x040fe40003f86270 */
[----:B--2---:R-:W-:-:S02]  /*d150*/  IADD3 R8, R0, 0x18, RZ ;  /* 0x0000001800087810 */ /* 0x004fc40007ffe0ff */
[----:B------:R-:W-:Y:S02]  /*d160*/  IADD3 R10, R0, 0x38, RZ ;  /* 0x00000038000a7810 */ /* 0x000fe40007ffe0ff */
[----:B------:R-:W-:-:S03]  /*d170*/  ISETP.GE.AND P1, PT, R8, c[0x0][0x3c8], PT ;  /* 0x0000f20008007a0c */ /* 0x000fc60003f26270 */
[----:B------:R-:W-:Y:S02]  /*d180*/  @!P3 LEA.HI R4, R4, R4, RZ, 0x1 ;  /* 0x000000040404b211 */ /* 0x000fe400078f08ff */
[----:B------:R-:W-:Y:S02]  /*d190*/  @!P2 LEA.HI R9, R5, R5, RZ, 0x1 ;  /* 0x000000050509a211 */ /* 0x000fe400078f08ff */
[----:B------:R-:W-:Y:S01]  /*d1a0*/  @!P3 LOP3.LUT R4, R4, 0xfffffffe, RZ, 0xc0, !PT ;  /* 0xfffffffe0404b812 */ /* 0x000fe200078ec0ff */
[----:B------:R-:W-:Y:S01]  /*d1b0*/  @!P4 IMAD.WIDE R6, R0, 0x4, R2 ;  /* 0x000000040006c825 */ /* 0x000fe200078e0202 */
[----:B------:R-:W-:-:S03]  /*d1c0*/  @!P2 LOP3.LUT R9, R9, 0xfffffffe, RZ, 0xc0, !PT ;  /* 0xfffffffe0909a812 */ /* 0x000fc600078ec0ff */
[----:B------:R-:W-:Y:S01]  /*d1d0*/  @!P3 IMAD.WIDE R4, R4, 0x4, R2 ;  /* 0x000000040404b825 */ /* 0x000fe200078e0202 */
[----:B------:R1:W-:Y:S01]  /*d1e0*/  @!P4 ST.E.64 [R6.64], R144 ;  /* 0x000000900600c985 */ /* 0x0003e2000c101b12 */
[----:B------:R-:W-:-:S03]  /*d1f0*/  @!P1 LEA.HI R8, R8, R8, RZ, 0x1 ;  /* 0x0000000808089211 */ /* 0x000fc600078f08ff */
[----:B------:R2:W-:Y:S01]  /*d200*/  @!P3 ST.E.64 [R4.64], R152 ;  /* 0x000000980400b985 */ /* 0x0005e2000c101b12 */
[----:B------:R-:W-:Y:S02]  /*d210*/  @!P1 LOP3.LUT R8, R8, 0xfffffffe, RZ, 0xc0, !PT ;  /* 0xfffffffe08089812 */ /* 0x000fe400078ec0ff */
[C---:B-1----:R-:W-:Y:S02]  /*d220*/  IADD3 R7, R0.reuse, 0x20, RZ ;  /* 0x0000002000077810 */ /* 0x042fe40007ffe0ff */
[C---:B------:R-:W-:Y:S01]  /*d230*/  IADD3 R6, R0.reuse, 0x28, RZ ;  /* 0x0000002800067810 */ /* 0x040fe20007ffe0ff */
[----:B--2---:R-:W-:Y:S01]  /*d240*/  @!P2 IMAD.WIDE R4, R9, 0x4, R2 ;  /* 0x000000040904a825 */ /* 0x004fe200078e0202 */
[----:B------:R-:W-:Y:S02]  /*d250*/  IADD3 R9, R0, 0x30, RZ ;  /* 0x0000003000097810 */ /* 0x000fe40007ffe0ff */
[----:B------:R-:W-:Y:S02]  /*d260*/  ISETP.GE.AND P4, PT, R7, c[0x0][0x3c8], PT ;  /* 0x0000f20007007a0c */ /* 0x000fe40003f86270 */
[----:B------:R1:W-:Y:S01]  /*d270*/  @!P2 ST.E.64 [R4.64], R156 ;  /* 0x0000009c0400a985 */ /* 0x0003e2000c101b12 */
[----:B------:R-:W-:-:S02]  /*d280*/  ISETP.GE.AND P3, PT, R6, c[0x0][0x3c8], PT ;  /* 0x0000f20006007a0c */ /* 0x000fc40003f66270 */
[----:B------:R-:W-:Y:S01]  /*d290*/  ISETP.GE.AND P2, PT, R9, c[0x0][0x3c8], PT ;  /* 0x0000f20009007a0c */ /* 0x000fe20003f46270 */
[----:B-1----:R-:W-:-:S07]  /*d2a0*/  @!P1 IMAD.WIDE R4, R8, 0x4, R2 ;  /* 0x0000000408049825 */ /* 0x002fce00078e0202 */
[----:B------:R-:W-:Y:S01]  /*d2b0*/  @!P4 LEA.HI R8, R7, R7, RZ, 0x1 ;  /* 0x000000070708c211 */ /* 0x000fe200078f08ff */
[----:B------:R1:W-:Y:S01]  /*d2c0*/  @!P1 ST.E.64 [R4.64], R168 ;  /* 0x000000a804009985 */ /* 0x0003e2000c101b12 */
[----:B------:R-:W-:Y:S02]  /*d2d0*/  ISETP.GE.AND P1, PT, R10, c[0x0][0x3c8], PT ;  /* 0x0000f2000a007a0c */ /* 0x000fe40003f26270 */
[----:B------:R-:W-:-:S11]  /*d2e0*/  @!P4 LOP3.LUT R8, R8, 0xfffffffe, RZ, 0xc0, !PT ;  /* 0xfffffffe0808c812 */ /* 0x000fd600078ec0ff */
[----:B------:R-:W-:Y:S02]  /*d2f0*/  @!P1 LEA.HI R10, R10, R10, RZ, 0x1 ;  /* 0x0000000a0a0a9211 */ /* 0x000fe400078f08ff */
[----:B-1----:R-:W-:Y:S02]  /*d300*/  @!P3 LEA.HI R5, R6, R6, RZ, 0x1 ;  /* 0x000000060605b211 */ /* 0x002fe400078f08ff */
[----:B------:R-:W-:Y:S01]  /*d310*/  @!P2 LEA.HI R4, R9, R9, RZ, 0x1 ;  /* 0x000000090904a211 */ /* 0x000fe200078f08ff */
[--C-:B------:R-:W-:Y:S01]  /*d320*/  @!P4 IMAD.WIDE R8, R8, 0x4, R2.reuse ;  /* 0x000000040808c825 */ /* 0x100fe200078e0202 */
[----:B------:R-:W-:Y:S02]  /*d330*/  @!P3 LOP3.LUT R5, R5, 0xfffffffe, RZ, 0xc0, !PT ;  /* 0xfffffffe0505b812 */ /* 0x000fe400078ec0ff */
[----:B------:R-:W-:Y:S02]  /*d340*/  @!P2 LOP3.LUT R4, R4, 0xfffffffe, RZ, 0xc0, !PT ;  /* 0xfffffffe0404a812 */ /* 0x000fe400078ec0ff */
[----:B------:R1:W-:Y:S01]  /*d350*/  @!P4 ST.E.64 [R8.64], R172 ;  /* 0x000000ac0800c985 */ /* 0x0003e2000c101b12 */
[----:B------:R-:W-:-:S04]  /*d360*/  @!P3 IMAD.WIDE R6, R5, 0x4, R2 ;  /* 0x000000040506b825 */ /* 0x000fc800078e0202 */
[----:B------:R-:W-:Y:S01]  /*d370*/  @!P2 IMAD.WIDE R4, R4, 0x4, R2 ;  /* 0x000000040404a825 */ /* 0x000fe200078e0202 */
[----:B------:R2:W-:Y:S04]  /*d380*/  @!P3 ST.E.64 [R6.64], R184 ;  /* 0x000000b80600b985 */ /* 0x0005e8000c101b12 */
[----:B------:R3:W-:Y:S01]  /*d390*/  @!P2 ST.E.64 [R4.64], R192 ;  /* 0x000000c00400a985 */ /* 0x0007e2000c101b12 */
[----:B-1----:R-:W-:Y:S02]  /*d3a0*/  @!P1 LOP3.LUT R8, R10, 0xfffffffe, RZ, 0xc0, !PT ;  /* 0xfffffffe0a089812 */ /* 0x002fe400078ec0ff */
[----:B------:R-:W-:-:S03]  /*d3b0*/  IADD3 R9, R0, 0x40, RZ ;  /* 0x0000004000097810 */ /* 0x000fc60007ffe0ff */
[----:B--2---:R-:W-:Y:S01]  /*d3c0*/  @!P1 IMAD.WIDE R6, R8, 0x4, R2 ;  /* 0x0000000408069825 */ /* 0x004fe200078e0202 */
[----:B------:R-:W-:Y:S02]  /*d3d0*/  ISETP.GE.AND P4, PT, R9, c[0x0][0x3c8], PT ;  /* 0x0000f20009007a0c */ /* 0x000fe40003f86270 */
[C---:B------:R-:W-:Y:S02]  /*d3e0*/  IADD3 R8, R0.reuse, 0x58, RZ ;  /* 0x0000005800087810 */ /* 0x040fe40007ffe0ff */
[C---:B---3--:R-:W-:Y:S01]  /*d3f0*/  IADD3 R5, R0.reuse, 0x48, RZ ;  /* 0x0000004800057810 */ /* 0x048fe20007ffe0ff */
[----:B------:R1:W-:Y:S01]  /*d400*/  @!P1 ST.E.64 [R6.64], R204 ;  /* 0x000000cc06009985 */ /* 0x0003e2000c101b12 */
[----:B------:R-:W-:Y:S02]  /*d410*/  IADD3 R4, R0, 0x50, RZ ;  /* 0x0000005000047810 */ /* 0x000fe40007ffe0ff */
[----:B------:R-:W-:Y:S02]  /*d420*/  ISETP.GE.AND P3, PT, R5, c[0x0][0x3c8], PT ;  /* 0x0000f20005007a0c */ /* 0x000fe40003f66270 */
[----:B------:R-:W-:-:S02]  /*d430*/  ISETP.GE.AND P2, PT, R4, c[0x0][0x3c8], PT ;  /* 0x0000f20004007a0c */ /* 0x000fc40003f46270 */
[----:B------:R-:W-:Y:S02]  /*d440*/  ISETP.GE.AND P1, PT, R8, c[0x0][0x3c8], PT ;  /* 0x0000f20008007a0c */ /* 0x000fe40003f26270 */
[----:B------:R-:W-:-:S09]  /*d450*/  @!P4 LEA.HI R9, R9, R9, RZ, 0x1 ;  /* 0x000000090909c211 */ /* 0x000fd200078f08ff */
[----:B------:R-:W-:Y:S02]  /*d460*/  @!P2 LEA.HI R4, R4, R4, RZ, 0x1 ;  /* 0x000000040404a211 */ /* 0x000fe400078f08ff */
[----:B------:R-:W-:-:S04]  /*d470*/  @!P1 LEA.HI R8, R8, R8, RZ, 0x1 ;  /* 0x0000000808089211 */ /* 0x000fc800078f08ff */
[----:B------:R-:W-:Y:S02]  /*d480*/  @!P1 LOP3.LUT R10, R8, 0xfffffffe, RZ, 0xc0, !PT ;  /* 0xfffffffe080a9812 */ /* 0x000fe400078ec0ff */
[----:B-1----:R-:W-:Y:S02]  /*d490*/  @!P3 LEA.HI R6, R5, R5, RZ, 0x1 ;  /* 0x000000050506b211 */ /* 0x002fe400078f08ff */
[----:B------:R-:W-:Y:S02]  /*d4a0*/  @!P4 LOP3.LUT R5, R9, 0xfffffffe, RZ, 0xc0, !PT ;  /* 0xfffffffe0905c812 */ /* 0x000fe400078ec0ff */
[----:B------:R-:W-:Y:S02]  /*d4b0*/  @!P3 LOP3.LUT R9, R6, 0xfffffffe, RZ, 0xc0, !PT ;  /* 0xfffffffe0609b812 */ /* 0x000fe400078ec0ff */
[----:B------:R-:W-:Y:S01]  /*d4c0*/  @!P2 LOP3.LUT R6, R4, 0xfffffffe, RZ, 0xc0, !PT ;  /* 0xfffffffe0406a812 */ /* 0x000fe200078ec0ff */
[----:B------:R-:W-:-:S04]  /*d4d0*/  @!P4 IMAD.WIDE R4, R5, 0x4, R2 ;  /* 0x000000040504c825 */ /* 0x000fc800078e0202 */
[--C-:B------:R-:W-:Y:S01]  /*d4e0*/  @!P3 IMAD.WIDE R8, R9, 0x4, R2.reuse ;  /* 0x000000040908b825 */ /* 0x100fe200078e0202 */
[----:B------:R1:W-:Y:S03]  /*d4f0*/  @!P4 ST.E.64 [R4.64], R68 ;  /* 0x000000440400c985 */ /* 0x0003e6000c101b12 */
[--C-:B------:R-:W-:Y:S01]  /*d500*/  @!P2 IMAD.WIDE R6, R6, 0x4, R2.reuse ;  /* 0x000000040606a825 */ /* 0x100fe200078e0202 */
[----:B------:R2:W-:Y:S04]  /*d510*/  @!P3 ST.E.64 [R8.64], R80 ;  /* 0x000000500800b985 */ /* 0x0005e8000c101b12 */
[----:B------:R3:W-:Y:S01]  /*d520*/  @!P2 ST.E.64 [R6.64], R84 ;  /* 0x000000540600a985 */ /* 0x0007e2000c101b12 */
[----:B-1----:R-:W-:Y:S01]  /*d530*/  @!P1 IMAD.WIDE R4, R10, 0x4, R2 ;  /* 0x000000040a049825 */ /* 0x002fe200078e0202 */
[----:B--2---:R-:W-:-:S04]  /*d540*/  IADD3 R8, R0, 0x60, RZ ;  /* 0x0000006000087810 */ /* 0x004fc80007ffe0ff */
[----:B------:R1:W-:Y:S01]  /*d550*/  @!P1 ST.E.64 [R4.64], R96 ;  /* 0x0000006004009985 */ /* 0x0003e2000c101b12 */
[----:B---3--:R-:W-:Y:S02]  /*d560*/  IADD3 R6, R0, 0x68, RZ ;  /* 0x0000006800067810 */ /* 0x008fe40007ffe0ff */
[----:B------:R-:W-:Y:S02]  /*d570*/  ISETP.GE.AND P4, PT, R8, c[0x0][0x3c8], PT ;  /* 0x0000f20008007a0c */ /* 0x000fe40003f86270 */
[----:B------:R-:W-:-:S11]  /*d580*/  ISETP.GE.AND P3, PT, R6, c[0x0][0x3c8], PT ;  /* 0x0000f20006007a0c */ /* 0x000fd60003f66270 */
[----:B------:R-:W-:Y:S02]  /*d590*/  @!P4 LEA.HI R8, R8, R8, RZ, 0x1 ;  /* 0x000000080808c211 */ /* 0x000fe400078f08ff */
[----:B------:R-:W-:-:S04]  /*d5a0*/  @!P3 LEA.HI R7, R6, R6, RZ, 0x1 ;  /* 0x000000060607b211 */ /* 0x000fc800078f08ff */
[----:B------:R-:W-:Y:S02]  /*d5b0*/  @!P3 LOP3.LUT R7, R7, 0xfffffffe, RZ, 0xc0, !PT ;  /* 0xfffffffe0707b812 */ /* 0x000fe400078ec0ff */
[C---:B-1----:R-:W-:Y:S02]  /*d5c0*/  IADD3 R5, R0.reuse, 0x70, RZ ;  /* 0x0000007000057810 */ /* 0x042fe40007ffe0ff */
[----:B------:R-:W-:Y:S02]  /*d5d0*/  IADD3 R4, R0, 0x78, RZ ;  /* 0x0000007800047810 */ /* 0x000fe40007ffe0ff */
[----:B------:R-:W-:Y:S02]  /*d5e0*/  ISETP.GE.AND P2, PT, R5, c[0x0][0x3c8], PT ;  /* 0x0000f20005007a0c */ /* 0x000fe40003f46270 */
[----:B------:R-:W-:-:S11]  /*d5f0*/  ISETP.GE.AND P1, PT, R4, c[0x0][0x3c8], PT ;  /* 0x0000f20004007a0c */ /* 0x000fd60003f26270 */
[----:B------:R-:W-:Y:S02]  /*d600*/  @!P2 LEA.HI R6, R5, R5, RZ, 0x1 ;  /* 0x000000050506a211 */ /* 0x000fe400078f08ff */
[----:B------:R-:W-:Y:S02]  /*d610*/  @!P1 LEA.HI R4, R4, R4, RZ, 0x1 ;  /* 0x0000000404049211 */ /* 0x000fe400078f08ff */
[----:B------:R-:W-:Y:S02]  /*d620*/  @!P4 LOP3.LUT R5, R8, 0xfffffffe, RZ, 0xc0, !PT ;  /* 0xfffffffe0805c812 */ /* 0x000fe400078ec0ff */
[----:B------:R-:W-:Y:S01]  /*d630*/  @!P2 LOP3.LUT R10, R6, 0xfffffffe, RZ, 0xc0, !PT ;  /* 0xfffffffe060aa812 */ /* 0x000fe200078ec0ff */
[----:B------:R-:W-:Y:S01]  /*d640*/  @!P3 IMAD.WIDE R6, R7, 0x4, R2 ;  /* 0x000000040706b825 */ /* 0x000fe200078e0202 */
[----:B------:R-:W-:-:S03]  /*d650*/  @!P1 LOP3.LUT R11, R4, 0xfffffffe, RZ, 0xc0, !PT ;  /* 0xfffffffe040b9812 */ /* 0x000fc600078ec0ff */
[----:B------:R-:W-:-:S04]  /*d660*/  @!P4 IMAD.WIDE R8, R5, 0x4, R2 ;  /* 0x000000040508c825 */ /* 0x000fc800078e0202 */
[--C-:B------:R-:W-:Y:S01]  /*d670*/  @!P2 IMAD.WIDE R4, R10, 0x4, R2.reuse ;  /* 0x000000040a04a825 */ /* 0x100fe200078e0202 */
[----:B------:R1:W-:Y:S03]  /*d680*/  @!P4 ST.E.64 [R8.64], R100 ;  /* 0x000000640800c985 */ /* 0x0003e6000c101b12 */
[----:B------:R-:W-:Y:S01]  /*d690*/  @!P1 IMAD.WIDE R2, R11, 0x4, R2 ;  /* 0x000000040b029825 */ /* 0x000fe200078e0202 */
[----:B------:R1:W-:Y:S04]  /*d6a0*/  @!P3 ST.E.64 [R6.64], R112 ;  /* 0x000000700600b985 */ /* 0x0003e8000c101b12 */
[----:B------:R1:W-:Y:S04]  /*d6b0*/  @!P2 ST.E.64 [R4.64], R116 ;  /* 0x000000740400a985 */ /* 0x0003e8000c101b12 */
[----:B------:R1:W-:Y:S02]  /*d6c0*/  @!P1 ST.E.64 [R2.64], R128 ;  /* 0x0000008002009985 */ /* 0x0003e4000c101b12 */
.L_x_115:
[----:B-1----:R-:W-:Y:S05]  /*d6d0*/  BSYNC B0 ;  /* 0x0000000000007941 */ /* 0x002fea0003800000 */
.L_x_114:
[----:B------:R1:W3:Y:S01]  /*d6e0*/  SHFL.IDX PT, R3, R22, 0x1, 0x1c1f ;  /* 0x003c1f0016037f89 */ /* 0x0002e200000e0000 */
[----:B------:R-:W-:Y:S03]  /*d6f0*/  BSSY B0, `(.L_x_116) ;  /* 0x0000060000007945 */ /* 0x000fe60003800000 */
[----:B------:R1:W4:Y:S01]  /*d700*/  SHFL.IDX PT, R2, R23, 0x1, 0x1c1f ;  /* 0x003c1f0017027f89 */ /* 0x00032200000e0000 */
[----:B------:R-:W-:Y:S05]  /*d710*/  @P0 BRA `(.L_x_117) ;  /* 0x000005d000000947 */ /* 0x000fea0003800000 */
[C---:B--2---:R-:W-:Y:S02]  /*d720*/  IADD3 R6, R0.reuse, 0x8, RZ ;  /* 0x0000000800067810 */ /* 0x044fe40007ffe0ff */
[----:B------:R-:W-:-:S02]  /*d730*/  IADD3 R5, R0, 0x10, RZ ;  /* 0x0000001000057810 */ /* 0x000fc40007ffe0ff */
[C---:B------:R-:W-:Y:S02]  /*d740*/  ISETP.GE.AND P0, PT, R0.reuse, c[0x0][0x3c8], PT ;  /* 0x0000f20000007a0c */ /* 0x040fe40003f06270 */
[----:B------:R-:W-:Y:S02]  /*d750*/  IADD3 R4, R0, 0x18, RZ ;  /* 0x0000001800047810 */ /* 0x000fe40007ffe0ff */
[----:B------:R-:W-:Y:S02]  /*d760*/  ISETP.GE.AND P4, PT, R6, c[0x0][0x3c8], PT ;  /* 0x0000f20006007a0c */ /* 0x000fe40003f86270 */
[----:B------:R-:W-:Y:S02]  /*d770*/  ISETP.GE.AND P3, PT, R5, c[0x0][0x3c8], PT ;  /* 0x0000f20005007a0c */ /* 0x000fe40003f66270 */
[----:B------:R-:W-:Y:S02]  /*d780*/  ISETP.GE.AND P2, PT, R4, c[0x0][0x3c8], PT ;  /* 0x0000f20004007a0c */ /* 0x000fe40003f46270 */
[----:B------:R-:W-:-:S02]  /*d790*/  IADD3 R10, R0, 0x20, RZ ;  /* 0x00000020000a7810 */ /* 0x000fc40007ffe0ff */
[C---:B------:R-:W-:Y:S01]  /*d7a0*/  IADD3 R11, R0.reuse, 0x28, RZ ;  /* 0x00000028000b7810 */ /* 0x040fe20007ffe0ff */
[----:B---34-:R-:W-:Y:S01]  /*d7b0*/  @!P0 IMAD.WIDE R8, R0, 0x4, R2 ;  /* 0x0000000400088825 */ /* 0x018fe200078e0202 */
[----:B------:R-:W-:Y:S02]  /*d7c0*/  ISETP.GE.AND P1, PT, R10, c[0x0][0x3c8], PT ;  /* 0x0000f2000a007a0c */ /* 0x000fe40003f26270 */
[----:B------:R-:W-:Y:S02]  /*d7d0*/  IADD3 R12, R0, 0x50, RZ ;  /* 0x00000050000c7810 */ /* 0x000fe40007ffe0ff */
[----:B------:R-:W-:Y:S01]  /*d7e0*/  @!P4 LEA.HI R7, R6, R6, RZ, 0x1 ;  /* 0x000000060607c211 */ /* 0x000fe200078f08ff */
[----:B------:R2:W-:Y:S01]  /*d7f0*/  @!P0 ST.E.64 [R8.64], R146 ;  /* 0x0000009208008985 */ /* 0x0005e2000c101b12 */
[----:B------:R-:W-:Y:S02]  /*d800*/  @!P3 LEA.HI R6, R5, R5, RZ, 0x1 ;  /* 0x000000050506b211 */ /* 0x000fe400078f08ff */
[----:B------:R-:W-:-:S02]  /*d810*/  @!P2 LEA.HI R4, R4, R4, RZ, 0x1 ;  /* 0x000000040404a211 */ /* 0x000fc400078f08ff */
[----:B------:R-:W-:Y:S02]  /*d820*/  @!P4 LOP3.LUT R5, R7, 0xfffffffe, RZ, 0xc0, !PT ;  /* 0xfffffffe0705c812 */ /* 0x000fe400078ec0ff */
[----:B------:R-:W-:Y:S02]  /*d830*/  @!P3 LOP3.LUT R6, R6, 0xfffffffe, RZ, 0xc0, !PT ;  /* 0xfffffffe0606b812 */ /* 0x000fe400078ec0ff */
[----:B------:R-:W-:Y:S02]  /*d840*/  ISETP.GE.AND P0, PT, R11, c[0x0][0x3c8], PT ;  /* 0x0000f2000b007a0c */ /* 0x000fe40003f06270 */
[----:B------:R-:W-:Y:S01]  /*d850*/  @!P2 LOP3.LUT R4, R4, 0xfffffffe, RZ, 0xc0, !PT ;  /* 0xfffffffe0404a812 */ /* 0x000fe200078ec0ff */
[----:B------:R-:W-:-:S04]  /*d860*/  @!P3 IMAD.WIDE R6, R6, 0x4, R2 ;  /* 0x000000040606b825 */ /* 0x000fc800078e0202 */
[----:B--2---:R-:W-:-:S04]  /*d870*/  @!P4 IMAD.WIDE R8, R5, 0x4, R2 ;  /* 0x000000040508c825 */ /* 0x004fc800078e0202 */
[----:B------:R-:W-:Y:S01]  /*d880*/  @!P2 IMAD.WIDE R4, R4, 0x4, R2 ;  /* 0x000000040404a825 */ /* 0x000fe200078e0202 */
[----:B------:R2:W-:Y:S04]  /*d890*/  @!P4 ST.E.64 [R8.64], R154 ;  /* 0x0000009a0800c985 */ /* 0x0005e8000c101b12 */
[----:B------:R3:W-:Y:S04]  /*d8a0*/  @!P3 ST.E.64 [R6.64], R158 ;  /* 0x0000009e0600b985 */ /* 0x0007e8000c101b12 */
[----:B------:R4:W-:Y:S01]  /*d8b0*/  @!P2 ST.E.64 [R4.64], R170 ;  /* 0x000000aa0400a985 */ /* 0x0009e2000c101b12 */
[----:B--2---:R-:W-:-:S02]  /*d8c0*/  IADD3 R8, R0, 0x30, RZ ;  /* 0x0000003000087810 */ /* 0x004fc40007ffe0ff */
[----:B------:R-:W-:Y:S02]  /*d8d0*/  IADD3 R9, R0, 0x40, RZ ;  /* 0x0000004000097810 */ /* 0x000fe40007ffe0ff */
[----:B---3--:R-:W-:Y:S02]  /*d8e0*/  @!P1 LEA.HI R6, R10, R10, RZ, 0x1 ;  /* 0x0000000a0a069211 */ /* 0x008fe400078f08ff */
[----:B------:R-:W-:Y:S02]  /*d8f0*/  IADD3 R10, R0, 0x38, RZ ;  /* 0x00000038000a7810 */ /* 0x000fe40007ffe0ff */
[----:B----4-:R-:W-:Y:S02]  /*d900*/  @!P0 LEA.HI R4, R11, R11, RZ, 0x1 ;  /* 0x0000000b0b048211 */ /* 0x010fe400078f08ff */
[----:B------:R-:W-:Y:S02]  /*d910*/  @!P1 LOP3.LUT R6, R6, 0xfffffffe, RZ, 0xc0, !PT ;  /* 0xfffffffe06069812 */ /* 0x000fe400078ec0ff */
[----:B------:R-:W-:-:S02]  /*d920*/  @!P0 LOP3.LUT R4, R4, 0xfffffffe, RZ, 0xc0, !PT ;  /* 0xfffffffe04048812 */ /* 0x000fc400078ec0ff */
[----:B------:R-:W-:Y:S01]  /*d930*/  IADD3 R11, R0, 0x48, RZ ;  /* 0x00000048000b7810 */ /* 0x000fe20007ffe0ff */
[--C-:B------:R-:W-:Y:S01]  /*d940*/  @!P1 IMAD.WIDE R6, R6, 0x4, R2.reuse ;  /* 0x0000000406069825 */ /* 0x100fe200078e0202 */
[----:B------:R-:W-:Y:S02]  /*d950*/  ISETP.GE.AND P4, PT, R8, c[0x0][0x3c8], PT ;  /* 0x0000f20008007a0c */ /* 0x000fe40003f86270 */
[----:B------:R-:W-:Y:S01]  /*d960*/  ISETP.GE.AND P3, PT, R10, c[0x0][0x3c8], PT ;  /* 0x0000f2000a007a0c */ /* 0x000fe20003f66270 */
[----:B------:R-:W-:Y:S01]  /*d970*/  @!P0 IMAD.WIDE R4, R4, 0x4, R2 ;  /* 0x0000000404048825 */ /* 0x000fe200078e0202 */
[----:B------:R-:W-:Y:S01]  /*d980*/  ISETP.GE.AND P2, PT, R9, c[0x0][0x3c8], PT ;  /* 0x0000f20009007a0c */ /* 0x000fe20003f46270 */
[----:B------:R2:W-:Y:S01]  /*d990*/  @!P1 ST.E.64 [R6.64], R174 ;  /* 0x000000ae06009985 */ /* 0x0005e2000c101b12 */
[----:B------:R-:W-:-:S03]  /*d9a0*/  ISETP.GE.AND P1, PT, R11, c[0x0][0x3c8], PT ;  /* 0x0000f2000b007a0c */ /* 0x000fc60003f26270 */
[----:B------:R3:W-:Y:S01]  /*d9b0*/  @!P0 ST.E.64 [R4.64], R186 ;  /* 0x000000ba04008985 */ /* 0x0007e2000c101b12 */
[----:B------:R-:W-:-:S13]  /*d9c0*/  ISETP.GE.AND P0, PT, R12, c[0x0][0x3c8], PT ;  /* 0x0000f2000c007a0c */ /* 0x000fda0003f06270 */
[----:B------:R-:W-:-:S04]  /*d9d0*/  @!P0 LEA.HI R12, R12, R12, RZ, 0x1 ;  /* 0x0000000c0c0c8211 */ /* 0x000fc800078f08ff */
[----:B------:R-:W-:Y:S02]  /*d9e0*/  @!P0 LOP3.LUT R12, R12, 0xfffffffe, RZ, 0xc0, !PT ;  /* 0xfffffffe0c0c8812 */ /* 0x000fe400078ec0ff */
[----:B--2---:R-:W-:Y:S02]  /*d9f0*/  @!P3 LEA.HI R6, R10, R10, RZ, 0x1 ;  /* 0x0000000a0a06b211 */ /* 0x004fe400078f08ff */
[----:B------:R-:W-:Y:S02]  /*da00*/  @!P1 LEA.HI R7, R11, R11, RZ, 0x1 ;  /* 0x0000000b0b079211 */ /* 0x000fe400078f08ff */
[----:B---3--:R-:W-:Y:S02]  /*da10*/  @!P4 LEA.HI R4, R8, R8, RZ, 0x1 ;  /* 0x000000080804c211 */ /* 0x008fe400078f08ff */
[----:B------:R-:W-:Y:S02]  /*da20*/  @!P2 LEA.HI R5, R9, R9, RZ, 0x1 ;  /* 0x000000090905a211 */ /* 0x000fe400078f08ff */
[----:B------:R-:W-:-:S02]  /*da30*/  @!P4 LOP3.LUT R4, R4, 0xfffffffe, RZ, 0xc0, !PT ;  /* 0xfffffffe0404c812 */ /* 0x000fc400078ec0ff */
[----:B------:R-:W-:Y:S02]  /*da40*/  @!P3 LOP3.LUT R6, R6, 0xfffffffe, RZ, 0xc0, !PT ;  /* 0xfffffffe0606b812 */ /* 0x000fe400078ec0ff */
[----:B------:R-:W-:Y:S01]  /*da50*/  @!P2 LOP3.LUT R10, R5, 0xfffffffe, RZ, 0xc0, !PT ;  /* 0xfffffffe050aa812 */ /* 0x000fe200078ec0ff */
[----:B------:R-:W-:Y:S01]  /*da60*/  @!P4 IMAD.WIDE R4, R4, 0x4, R2 ;  /* 0x000000040404c825 */ /* 0x000fe200078e0202 */
[----:B------:R-:W-:-:S03]  /*da70*/  @!P1 LOP3.LUT R7, R7, 0xfffffffe, RZ, 0xc0, !PT ;  /* 0xfffffffe07079812 */ /* 0x000fc600078ec0ff */
[--C-:B------:R-:W-:Y:S01]  /*da80*/  @!P3 IMAD.WIDE R8, R6, 0x4, R2.reuse ;  /* 0x000000040608b825 */ /* 0x100fe200078e0202 */
[----:B------:R2:W-:Y:S03]  /*da90*/  @!P4 ST.E.64 [R4.64], R194 ;  /* 0x000000c20400c985 */ /* 0x0005e6000c101b12 */
[--C-:B------:R-:W-:Y:S01]  /*daa0*/  @!P2 IMAD.WIDE R10, R10, 0x4, R2.reuse ;  /* 0x000000040a0aa825 */ /* 0x100fe200078e0202 */
[----:B------:R3:W-:Y:S03]  /*dab0*/  @!P3 ST.E.64 [R8.64], R206 ;  /* 0x000000ce0800b985 */ /* 0x0007e6000c101b12 */
[--C-:B------:R-:W-:Y:S01]  /*dac0*/  @!P1 IMAD.WIDE R6, R7, 0x4, R2.reuse ;  /* 0x0000000407069825 */ /* 0x100fe200078e0202 */
[----:B------:R-:W-:Y:S04]  /*dad0*/  @!P2 ST.E.64 [R10.64], R70 ;  /* 0x000000460a00a985 */ /* 0x000fe8000c101b12 */
[----:B------:R4:W-:Y:S01]  /*dae0*/  @!P1 ST.E.64 [R6.64], R82 ;  /* 0x0000005206009985 */ /* 0x0009e2000c101b12 */
[----:B--2---:R-:W-:Y:S01]  /*daf0*/  @!P0 IMAD.WIDE R4, R12, 0x4, R2 ;  /* 0x000000040c048825 */ /* 0x004fe200078e0202 */
[----:B---3--:R-:W-:-:S04]  /*db00*/  IADD3 R8, R0, 0x58, RZ ;  /* 0x0000005800087810 */ /* 0x008fc80007ffe0ff */
[----:B------:R2:W-:Y:S01]  /*db10*/  @!P0 ST.E.64 [R4.64], R86 ;  /* 0x0000005604008985 */ /* 0x0005e2000c101b12 */
[----:B------:R-:W-:Y:S02]  /*db20*/  ISETP.GE.AND P4, PT, R8, c[0x0][0x3c8], PT ;  /* 0x0000f20008007a0c */ /* 0x000fe40003f86270 */
[C---:B----4-:R-:W-:Y:S02]  /*db30*/  IADD3 R7, R0.reuse, 0x60, RZ ;  /* 0x0000006000077810 */ /* 0x050fe40007ffe0ff */
[----:B------:R-:W-:Y:S02]  /*db40*/  IADD3 R6, R0, 0x68, RZ ;  /* 0x0000006800067810 */ /* 0x000fe40007ffe0ff */
[----:B------:R-:W-:Y:S02]  /*db50*/  ISETP.GE.AND P3, PT, R7, c[0x0][0x3c8], PT ;  /* 0x0000f20007007a0c */ /* 0x000fe40003f66270 */
[----:B------:R-:W-:-:S05]  /*db60*/  ISETP.GE.AND P2, PT, R6, c[0x0][0x3c8], PT ;  /* 0x0000f20006007a0c */ /* 0x000fca0003f46270 */
[----:B------:R-:W-:-:S06]  /*db70*/  @!P4 LEA.HI R9, R8, R8, RZ, 0x1 ;  /* 0x000000080809c211 */ /* 0x000fcc00078f08ff */
[----:B------:R-:W-:Y:S02]  /*db80*/  @!P3 LEA.HI R8, R7, R7, RZ, 0x1 ;  /* 0x000000070708b211 */ /* 0x000fe400078f08ff */
[----:B------:R-:W-:Y:S02]  /*db90*/  @!P2 LEA.HI R7, R6, R6, RZ, 0x1 ;  /* 0x000000060607a211 */ /* 0x000fe400078f08ff */
[----:B------:R-:W-:Y:S02]  /*dba0*/  @!P3 LOP3.LUT R8, R8, 0xfffffffe, RZ, 0xc0, !PT ;  /* 0xfffffffe0808b812 */ /* 0x000fe400078ec0ff */
[C---:B--2---:R-:W-:Y:S02]  /*dbb0*/  IADD3 R5, R0.reuse, 0x70, RZ ;  /* 0x0000007000057810 */ /* 0x044fe40007ffe0ff */
[----:B------:R-:W-:Y:S02]  /*dbc0*/  IADD3 R4, R0, 0x78, RZ ;  /* 0x0000007800047810 */ /* 0x000fe40007ffe0ff */
[----:B------:R-:W-:-:S02]  /*dbd0*/  ISETP.GE.AND P1, PT, R5, c[0x0][0x3c8], PT ;  /* 0x0000f20005007a0c */ /* 0x000fc40003f26270 */
[----:B------:R-:W-:Y:S02]  /*dbe0*/  ISETP.GE.AND P0, PT, R4, c[0x0][0x3c8], PT ;  /* 0x0000f20004007a0c */ /* 0x000fe40003f06270 */
[----:B------:R-:W-:-:S09]  /*dbf0*/  @!P2 LOP3.LUT R7, R7, 0xfffffffe, RZ, 0xc0, !PT ;  /* 0xfffffffe0707a812 */ /* 0x000fd200078ec0ff */
[----:B------:R-:W-:Y:S02]  /*dc00*/  @!P1 LEA.HI R6, R5, R5, RZ, 0x1 ;  /* 0x0000000505069211 */ /* 0x000fe400078f08ff */
[----:B------:R-:W-:Y:S02]  /*dc10*/  @!P0 LEA.HI R4, R4, R4, RZ, 0x1 ;  /* 0x0000000404048211 */ /* 0x000fe400078f08ff */
[----:B------:R-:W-:Y:S01]  /*dc20*/  @!P4 LOP3.LUT R5, R9, 0xfffffffe, RZ, 0xc0, !PT ;  /* 0xfffffffe0905c812 */ /* 0x000fe200078ec0ff */
[--C-:B------:R-:W-:Y:S01]  /*dc30*/  @!P3 IMAD.WIDE R8, R8, 0x4, R2.reuse ;  /* 0x000000040808b825 */ /* 0x100fe200078e0202 */
[----:B------:R-:W-:Y:S02]  /*dc40*/  @!P1 LOP3.LUT R12, R6, 0xfffffffe, RZ, 0xc0, !PT ;  /* 0xfffffffe060c9812 */ /* 0x000fe400078ec0ff */
[----:B------:R-:W-:Y:S01]  /*dc50*/  @!P0 LOP3.LUT R13, R4, 0xfffffffe, RZ, 0xc0, !PT ;  /* 0xfffffffe040d8812 */ /* 0x000fe200078ec0ff */
        /* <DEDUP_REMOVED lines=9> */
.L_x_117:
[----:B------:R-:W-:Y:S05]  /*dcf0*/  BSYNC B0 ;  /* 0x0000000000007941 */ /* 0x000fea0003800000 */
.L_x_116:
[----:B--23--:R2:W3:Y:S01]  /*dd00*/  SHFL.IDX PT, R3, R22, 0x2, 0x1c1f ;  /* 0x005c1f0016037f89 */ /* 0x00c4e200000e0000 */
[----:B------:R-:W-:Y:S03]  /*dd10*/  BSSY B0, `(.L_x_118) ;  /* 0x0000060000007945 */ /* 0x000fe60003800000 */
[----:B----4-:R2:W4:Y:S01]  /*dd20*/  SHFL.IDX PT, R2, R23, 0x2, 0x1c1f ;  /* 0x005c1f0017027f89 */ /* 0x01052200000e0000 */
[----:B------:R-:W-:Y:S05]  /*dd30*/  @P5 BRA `(.L_x_119) ;  /* 0x000005d000005947 */ /* 0x000fea0003800000 */
[C---:B------:R-:W-:Y:S02]  /*dd40*/  IADD3 R5, R0.reuse, 0x8, RZ ;  /* 0x0000000800057810 */ /* 0x040fe40007ffe0ff */
[----:B------:R-:W-:-:S02]  /*dd50*/  IADD3 R4, R0, 0x10, RZ ;  /* 0x0000001000047810 */ /* 0x000fc40007ffe0ff */
[----:B------:R-:W-:Y:S02]  /*dd60*/  ISETP.GE.AND P2, PT, R5, c[0x0][0x3c8], PT ;  /* 0x0000f20005007a0c */ /* 0x000fe40003f46270 */
[----:B------:R-:W-:Y:S02]  /*dd70*/  ISETP.GE.AND P1, PT, R4, c[0x0][0x3c8], PT ;  /* 0x0000f20004007a0c */ /* 0x000fe40003f26270 */
[C---:B------:R-:W-:Y:S02]  /*dd80*/  ISETP.GE.AND P3, PT, R0.reuse, c[0x0][0x3c8], PT ;  /* 0x0000f20000007a0c */ /* 0x040fe40003f66270 */
[C---:B------:R-:W-:Y:S02]  /*dd90*/  IADD3 R10, R0.reuse, 0x18, RZ ;  /* 0x00000018000a7810 */ /* 0x040fe40007ffe0ff */
[----:B------:R-:W-:Y:S02]  /*dda0*/  IADD3 R11, R0, 0x20, RZ ;  /* 0x00000020000b7810 */ /* 0x000fe40007ffe0ff */
[----:B------:R-:W-:-:S02]  /*ddb0*/  ISETP.GE.AND P0, PT, R10, c[0x0][0x3c8], PT ;  /* 0x0000f2000a007a0c */ /* 0x000fc40003f06270 */
[----:B------:R-:W-:Y:S02]  /*ddc0*/  ISETP.GE.AND P5, PT, R11, c[0x0][0x3c8], PT ;  /* 0x0000f2000b007a0c */ /* 0x000fe40003fa6270 */
[----:B------:R-:W-:Y:S02]  /*ddd0*/  @!P2 LEA.HI R5, R5, R5, RZ, 0x1 ;  /* 0x000000050505a211 */ /* 0x000fe400078f08ff */
[----:B------:R-:W-:Y:S01]  /*dde0*/  @!P1 LEA.HI R4, R4, R4, RZ, 0x1 ;  /* 0x0000000404049211 */ /* 0x000fe200078f08ff */
[--C-:B---34-:R-:W-:Y:S01]  /*ddf0*/  @!P3 IMAD.WIDE R6, R0, 0x4, R2.reuse ;  /* 0x000000040006b825 */ /* 0x118fe200078e0202 */
[----:B------:R-:W-:Y:S02]  /*de00*/  @!P2 LOP3.LUT R5, R5, 0xfffffffe, RZ, 0xc0, !PT ;  /* 0xfffffffe0505a812 */ /* 0x000fe400078ec0ff */
[----:B------:R-:W-:Y:S02]  /*de10*/  @!P1 LOP3.LUT R8, R4, 0xfffffffe, RZ, 0xc0, !PT ;  /* 0xfffffffe04089812 */ /* 0x000fe400078ec0ff */
[----:B------:R3:W-:Y:S01]  /*de20*/  @!P3 ST.E.64 [R6.64], R140 ;  /* 0x0000008c0600b985 */ /* 0x0007e2000c101b12 */
[----:B------:R-:W-:Y:S01]  /*de30*/  @!P2 IMAD.WIDE R4, R5, 0x4, R2 ;  /* 0x000000040504a825 */ /* 0x000fe200078e0202 */
[----:B------:R-:W-:-:S03]  /*de40*/  IADD3 R12, R0, 0x48, RZ ;  /* 0x00000048000c7810 */ /* 0x000fc60007ffe0ff */
[----:B------:R-:W-:Y:S01]  /*de50*/  @!P1 IMAD.WIDE R8, R8, 0x4, R2 ;  /* 0x0000000408089825 */ /* 0x000fe200078e0202 */
[----:B------:R4:W-:Y:S04]  /*de60*/  @!P2 ST.E.64 [R4.64], R148 ;  /* 0x000000940400a985 */ /* 0x0009e8000c101b12 */
[----:B------:R5:W-:Y:S01]  /*de70*/  @!P1 ST.E.64 [R8.64], R160 ;  /* 0x000000a008009985 */ /* 0x000be2000c101b12 */
[----:B---3--:R-:W-:Y:S02]  /*de80*/  IADD3 R7, R0, 0x28, RZ ;  /* 0x0000002800077810 */ /* 0x008fe40007ffe0ff */
[----:B------:R-:W-:Y:S02]  /*de90*/  @!P5 LEA.HI R6, R11, R11, RZ, 0x1 ;  /* 0x0000000b0b06d211 */ /* 0x000fe400078f08ff */
[----:B------:R-:W-:-:S02]  /*dea0*/  ISETP.GE.AND P4, PT, R7, c[0x0][0x3c8], PT ;  /* 0x0000f20007007a0c */ /* 0x000fc40003f86270 */
[----:B----4-:R-:W-:Y:S02]  /*deb0*/  @!P0 LEA.HI R4, R10, R10, RZ, 0x1 ;  /* 0x0000000a0a048211 */ /* 0x010fe400078f08ff */
[----:B------:R-:W-:Y:S02]  /*dec0*/  IADD3 R10, R0, 0x40, RZ ;  /* 0x00000040000a7810 */ /* 0x000fe40007ffe0ff */
[----:B------:R-:W-:Y:S02]  /*ded0*/  @!P0 LOP3.LUT R4, R4, 0xfffffffe, RZ, 0xc0, !PT ;  /* 0xfffffffe04048812 */ /* 0x000fe400078ec0ff */
[C---:B-----5:R-:W-:Y:S02]  /*dee0*/  IADD3 R8, R0.reuse, 0x30, RZ ;  /* 0x0000003000087810 */ /* 0x060fe40007ffe0ff */
[----:B------:R-:W-:Y:S01]  /*def0*/  IADD3 R9, R0, 0x38, RZ ;  /* 0x0000003800097810 */ /* 0x000fe20007ffe0ff */
[----:B------:R-:W-:Y:S01]  /*df00*/  @!P0 IMAD.WIDE R4, R4, 0x4, R2 ;  /* 0x0000000404048825 */ /* 0x000fe200078e0202 */
[----:B------:R-:W-:-:S02]  /*df10*/  ISETP.GE.AND P3, PT, R8, c[0x0][0x3c8], PT ;  /* 0x0000f20008007a0c */ /* 0x000fc40003f66270 */
[----:B------:R-:W-:Y:S02]  /*df20*/  ISETP.GE.AND P2, PT, R9, c[0x0][0x3c8], PT ;  /* 0x0000f20009007a0c */ /* 0x000fe40003f46270 */
[----:B------:R-:W-:Y:S01]  /*df30*/  @!P5 LOP3.LUT R6, R6, 0xfffffffe, RZ, 0xc0, !PT ;  /* 0xfffffffe0606d812 */ /* 0x000fe200078ec0ff */
[----:B------:R3:W-:Y:S01]  /*df40*/  @!P0 ST.E.64 [R4.64], R164 ;  /* 0x000000a404008985 */ /* 0x0007e2000c101b12 */
[----:B------:R-:W-:Y:S02]  /*df50*/  ISETP.GE.AND P1, PT, R10, c[0x0][0x3c8], PT ;  /* 0x0000f2000a007a0c */ /* 0x000fe40003f26270 */
[----:B------:R-:W-:-:S13]  /*df60*/  ISETP.GE.AND P0, PT, R12, c[0x0][0x3c8], PT ;  /* 0x0000f2000c007a0c */ /* 0x000fda0003f06270 */
[----:B------:R-:W-:-:S04]  /*df70*/  @!P0 LEA.HI R12, R12, R12, RZ, 0x1 ;  /* 0x0000000c0c0c8211 */ /* 0x000fc800078f08ff */
[----:B------:R-:W-:Y:S01]  /*df80*/  @!P0 LOP3.LUT R12, R12, 0xfffffffe, RZ, 0xc0, !PT ;  /* 0xfffffffe0c0c8812 */ /* 0x000fe200078ec0ff */
[----:B---3--:R-:W-:Y:S01]  /*df90*/  @!P5 IMAD.WIDE R4, R6, 0x4, R2 ;  /* 0x000000040604d825 */ /* 0x008fe200078e0202 */
[----:B------:R-:W-:Y:S02]  /*dfa0*/  @!P4 LEA.HI R6, R7, R7, RZ, 0x1 ;  /* 0x000000070706c211 */ /* 0x000fe400078f08ff */
[----:B------:R-:W-:Y:S02]  /*dfb0*/  @!P1 LEA.HI R7, R10, R10, RZ, 0x1 ;  /* 0x0000000a0a079211 */ /* 0x000fe400078f08ff */
[----:B------:R3:W-:Y:S01]  /*dfc0*/  @!P5 ST.E.64 [R4.64], R176 ;  /* 0x000000b00400d985 */ /* 0x0007e2000c101b12 */
[----:B------:R-:W-:Y:S02]  /*dfd0*/  @!P4 LOP3.LUT R6, R6, 0xfffffffe, RZ, 0xc0, !PT ;  /* 0xfffffffe0606c812 */ /* 0x000fe400078ec0ff */
[----:B------:R-:W-:Y:S02]  /*dfe0*/  @!P1 LOP3.LUT R7, R7, 0xfffffffe, RZ, 0xc0, !PT ;  /* 0xfffffffe07079812 */ /* 0x000fe400078ec0ff */
[----:B---3--:R-:W-:-:S02]  /*dff0*/  @!P3 LEA.HI R5, R8, R8, RZ, 0x1 ;  /* 0x000000080805b211 */ /* 0x008fc400078f08ff */
[----:B------:R-:W-:Y:S02]  /*e000*/  @!P2 LEA.HI R4, R9, R9, RZ, 0x1 ;  /* 0x000000090904a211 */ /* 0x000fe400078f08ff */
[----:B------:R-:W-:Y:S02]  /*e010*/  @!P3 LOP3.LUT R8, R5, 0xfffffffe, RZ, 0xc0, !PT ;  /* 0xfffffffe0508b812 */ /* 0x000fe400078ec0ff */
[----:B------:R-:W-:Y:S01]  /*e020*/  @!P2 LOP3.LUT R10, R4, 0xfffffffe, RZ, 0xc0, !PT ;  /* 0xfffffffe040aa812 */ /* 0x000fe200078ec0ff */
[----:B------:R-:W-:-:S04]  /*e030*/  @!P4 IMAD.WIDE R4, R6, 0x4, R2 ;  /* 0x000000040604c825 */ /* 0x000fc800078e0202 */
[--C-:B------:R-:W-:Y:S01]  /*e040*/  @!P3 IMAD.WIDE R8, R8, 0x4, R2.reuse ;  /* 0x000000040808b825 */ /* 0x100fe200078e0202 */
[----:B------:R3:W-:Y:S03]  /*e050*/  @!P4 ST.E.64 [R4.64], R180 ;  /* 0x000000b40400c985 */ /* 0x0007e6000c101b12 */
[--C-:B------:R-:W-:Y:S01]  /*e060*/  @!P2 IMAD.WIDE R10, R10, 0x4, R2.reuse ;  /* 0x000000040a0aa825 */ /* 0x100fe200078e0202 */
[----:B------:R4:W-:Y:S03]  /*e070*/  @!P3 ST.E.64 [R8.64], R196 ;  /* 0x000000c40800b985 */ /* 0x0009e6000c101b12 */
[--C-:B------:R-:W-:Y:S01]  /*e080*/  @!P1 IMAD.WIDE R6, R7, 0x4, R2.reuse ;  /* 0x0000000407069825 */ /* 0x100fe200078e0202 */
[----:B------:R-:W-:Y:S04]  /*e090*/  @!P2 ST.E.64 [R10.64], R200 ;  /* 0x000000c80a00a985 */ /* 0x000fe8000c101b12 */
[----:B------:R5:W-:Y:S01]  /*e0a0*/  @!P1 ST.E.64 [R6.64], R72 ;  /* 0x0000004806009985 */ /* 0x000be2000c101b12 */
[----:B---3--:R-:W-:Y:S01]  /*e0b0*/  @!P0 IMAD.WIDE R4, R12, 0x4, R2 ;  /* 0x000000040c048825 */ /* 0x008fe200078e0202 */
[----:B----4-:R-:W-:-:S04]  /*e0c0*/  IADD3 R9, R0, 0x50, RZ ;  /* 0x0000005000097810 */ /* 0x010fc80007ffe0ff */
[----:B------:R3:W-:Y:S01]  /*e0d0*/  @!P0 ST.E.64 [R4.64], R76 ;  /* 0x0000004c04008985 */ /* 0x0007e2000c101b12 */
[----:B------:R-:W-:Y:S02]  /*e0e0*/  IADD3 R8, R0, 0x58, RZ ;  /* 0x0000005800087810 */ /* 0x000fe40007ffe0ff */
[----:B------:R-:W-:Y:S02]  /*e0f0*/  ISETP.GE.AND P5, PT, R9, c[0x0][0x3c8], PT ;  /* 0x0000f20009007a0c */ /* 0x000fe40003fa6270 */
[----:B------:R-:W-:Y:S02]  /*e100*/  ISETP.GE.AND P4, PT, R8, c[0x0][0x3c8], PT ;  /* 0x0000f20008007a0c */ /* 0x000fe40003f86270 */
[C---:B-----5:R-:W-:Y:S02]  /*e110*/  IADD3 R7, R0.reuse, 0x60, RZ ;  /* 0x0000006000077810 */ /* 0x060fe40007ffe0ff */
[----:B------:R-:W-:Y:S02]  /*e120*/  IADD3 R6, R0, 0x68, RZ ;  /* 0x0000006800067810 */ /* 0x000fe40007ffe0ff */
[----:B------:R-:W-:-:S02]  /*e130*/  ISETP.GE.AND P3, PT, R7, c[0x0][0x3c8], PT ;  /* 0x0000f20007007a0c */ /* 0x000fc40003f66270 */
[----:B------:R-:W-:-:S03]  /*e140*/  ISETP.GE.AND P2, PT, R6, c[0x0][0x3c8], PT ;  /* 0x0000f20006007a0c */ /* 0x000fc60003f46270 */
[----:B------:R-:W-:Y:S02]  /*e150*/  @!P5 LEA.HI R9, R9, R9, RZ, 0x1 ;  /* 0x000000090909d211 */ /* 0x000fe400078f08ff */
[----:B------:R-:W-:-:S04]  /*e160*/  @!P4 LEA.HI R10, R8, R8, RZ, 0x1 ;  /* 0x00000008080ac211 */ /* 0x000fc800078f08ff */
[----:B------:R-:W-:Y:S02]  /*e170*/  @!P4 LOP3.LUT R10, R10, 0xfffffffe, RZ, 0xc0, !PT ;  /* 0xfffffffe0a0ac812 */ /* 0x000fe400078ec0ff */
[----:B------:R-:W-:Y:S02]  /*e180*/  @!P3 LEA.HI R8, R7, R7, RZ, 0x1 ;  /* 0x000000070708b211 */ /* 0x000fe400078f08ff */
[----:B------:R-:W-:Y:S01]  /*e190*/  @!P2 LEA.HI R7, R6, R6, RZ, 0x1 ;  /* 0x000000060607a211 */ /* 0x000fe200078f08ff */
[----:B------:R-:W-:Y:S01]  /*e1a0*/  @!P4 IMAD.WIDE R10, R10, 0x4, R2 ;  /* 0x000000040a0ac825 */ /* 0x000fe200078e0202 */
[----:B------:R-:W-:Y:S02]  /*e1b0*/  @!P3 LOP3.LUT R8, R8, 0xfffffffe, RZ, 0xc0, !PT ;  /* 0xfffffffe0808b812 */ /* 0x000fe400078ec0ff */
[C---:B---3--:R-:W-:Y:S02]  /*e1c0*/  IADD3 R5, R0.reuse, 0x70, RZ ;  /* 0x0000007000057810 */ /* 0x048fe40007ffe0ff */
[----:B------:R-:W-:-:S02]  /*e1d0*/  IADD3 R4, R0, 0x78, RZ ;  /* 0x0000007800047810 */ /* 0x000fc40007ffe0ff */
[----:B------:R-:W-:Y:S02]  /*e1e0*/  ISETP.GE.AND P1, PT, R5, c[0x0][0x3c8], PT ;  /* 0x0000f20005007a0c */ /* 0x000fe40003f26270 */
[----:B------:R-:W-:Y:S02]  /*e1f0*/  ISETP.GE.AND P0, PT, R4, c[0x0][0x3c8], PT ;  /* 0x0000f20004007a0c */ /* 0x000fe40003f06270 */
[----:B------:R-:W-:-:S09]  /*e200*/  @!P2 LOP3.LUT R7, R7, 0xfffffffe, RZ, 0xc0, !PT ;  /* 0xfffffffe0707a812 */ /* 0x000fd200078ec0ff */
[----:B------:R-:W-:Y:S02]  /*e210*/  @!P1 LEA.HI R6, R5, R5, RZ, 0x1 ;  /* 0x0000000505069211 */ /* 0x000fe400078f08ff */
[----:B------:R-:W-:Y:S01]  /*e220*/  @!P5 LOP3.LUT R5, R9, 0xfffffffe, RZ, 0xc0, !PT ;  /* 0xfffffffe0905d812 */ /* 0x000fe200078ec0ff */
[--C-:B------:R-:W-:Y:S01]  /*e230*/  @!P3 IMAD.WIDE R8, R8, 0x4, R2.reuse ;  /* 0x000000040808b825 */ /* 0x100fe200078e0202 */
[----:B------:R-:W-:Y:S02]  /*e240*/  @!P0 LEA.HI R4, R4, R4, RZ, 0x1 ;  /* 0x0000000404048211 */ /* 0x000fe400078f08ff */
[----:B------:R-:W-:Y:S01]  /*e250*/  @!P1 LOP3.LUT R14, R6, 0xfffffffe, RZ, 0xc0, !PT ;  /* 0xfffffffe060e9812 */ /* 0x000fe200078ec0ff */
[----:B------:R-:W-:Y:S01]  /*e260*/  @!P5 IMAD.WIDE R12, R5, 0x4, R2 ;  /* 0x00000004050cd825 */ /* 0x000fe200078e0202 */
[----:B------:R-:W-:-:S03]  /*e270*/  @!P0 LOP3.LUT R15, R4, 0xfffffffe, RZ, 0xc0, !PT ;  /* 0xfffffffe040f8812 */ /* 0x000fc600078ec0ff */
[--C-:B------:R-:W-:Y:S01]  /*e280*/  @!P2 IMAD.WIDE R6, R7, 0x4, R2.reuse ;  /* 0x000000040706a825 */ /* 0x100fe200078e0202 */
[----:B------:R3:W-:Y:S03]  /*e290*/  @!P5 ST.E.64 [R12.64], R88 ;  /* 0x000000580c00d985 */ /* 0x0007e6000c101b12 */
[--C-:B------:R-:W-:Y:S01]  /*e2a0*/  @!P1 IMAD.WIDE R4, R14, 0x4, R2.reuse ;  /* 0x000000040e049825 */ /* 0x100fe200078e0202 */
[----:B------:R3:W-:Y:S03]  /*e2b0*/  @!P4 ST.E.64 [R10.64], R92 ;  /* 0x0000005c0a00c985 */ /* 0x0007e6000c101b12 */
[----:B------:R-:W-:Y:S01]  /*e2c0*/  @!P0 IMAD.WIDE R2, R15, 0x4, R2 ;  /* 0x000000040f028825 */ /* 0x000fe200078e0202 */
[----:B------:R3:W-:Y:S04]  /*e2d0*/  @!P3 ST.E.64 [R8.64], R104 ;  /* 0x000000680800b985 */ /* 0x0007e8000c101b12 */
[----:B------:R3:W-:Y:S04]  /*e2e0*/  @!P2 ST.E.64 [R6.64], R108 ;  /* 0x0000006c0600a985 */ /* 0x0007e8000c101b12 */
[----:B------:R3:W-:Y:S04]  /*e2f0*/  @!P1 ST.E.64 [R4.64], R120 ;  /* 0x0000007804009985 */ /* 0x0007e8000c101b12 */
[----:B------:R3:W-:Y:S02]  /*e300*/  @!P0 ST.E.64 [R2.64], R124 ;  /* 0x0000007c02008985 */ /* 0x0007e4000c101b12 */
.L_x_119:
[----:B------:R-:W-:Y:S05]  /*e310*/  BSYNC B0 ;  /* 0x0000000000007941 */ /* 0x000fea0003800000 */
.L_x_118:
[----:B---3--:R3:W1:Y:S04]  /*e320*/  SHFL.IDX PT, R3, R22, 0x3, 0x1c1f ;  /* 0x007c1f0016037f89 */ /* 0x00866800000e0000 */
[----:B----4-:R3:W4:Y:S01]  /*e330*/  SHFL.IDX PT, R2, R23, 0x3, 0x1c1f ;  /* 0x007c1f0017027f89 */ /* 0x01072200000e0000 */
[----:B------:R-:W-:Y:S05]  /*e340*/  @P6 EXIT ;  /* 0x000000000000694d */ /* 0x000fea0003800000 */
[C---:B------:R-:W-:Y:S02]  /*e350*/  ISETP.GE.AND P0, PT, R0.reuse, c[0x0][0x3c8], PT ;  /* 0x0000f20000007a0c */ /* 0x040fe40003f06270 */
[----:B------:R-:W-:-:S02]  /*e360*/  IADD3 R5, R0, 0x8, RZ ;  /* 0x0000000800057810 */ /* 0x000fc40007ffe0ff */
[----:B------:R-:W-:Y:S02]  /*e370*/  IADD3 R4, R0, 0x10, RZ ;  /* 0x0000001000047810 */ /* 0x000fe40007ffe0ff */
[----:B------:R-:W-:Y:S02]  /*e380*/  ISETP.GE.AND P6, PT, R5, c[0x0][0x3c8], PT ;  /* 0x0000f20005007a0c */ /* 0x000fe40003fc6270 */
[----:B------:R-:W-:Y:S02]  /*e390*/  ISETP.GE.AND P5, PT, R4, c[0x0][0x3c8], PT ;  /* 0x0000f20004007a0c */ /* 0x000fe40003fa6270 */
[C---:B------:R-:W-:Y:S02]  /*e3a0*/  IADD3 R8, R0.reuse, 0x18, RZ ;  /* 0x0000001800087810 */ /* 0x040fe40007ffe0ff */
[C---:B------:R-:W-:Y:S01]  /*e3b0*/  IADD3 R9, R0.reuse, 0x20, RZ ;  /* 0x0000002000097810 */ /* 0x040fe20007ffe0ff */
[C---:B-1--4-:R-:W-:Y:S01]  /*e3c0*/  @!P0 IMAD.WIDE R6, R0.reuse, 0x4, R2 ;  /* 0x0000000400068825 */ /* 0x052fe200078e0202 */
[----:B------:R-:W-:-:S02]  /*e3d0*/  IADD3 R10, R0, 0x28, RZ ;  /* 0x00000028000a7810 */ /* 0x000fc40007ffe0ff */
[C---:B------:R-:W-:Y:S02]  /*e3e0*/  IADD3 R11, R0.reuse, 0x30, RZ ;  /* 0x00000030000b7810 */ /* 0x040fe40007ffe0ff */
[----:B------:R1:W-:Y:S01]  /*e3f0*/  @!P0 ST.E.64 [R6.64], R142 ;  /* 0x0000008e06008985 */ /* 0x0003e2000c101b12 */
[----:B------:R-:W-:Y:S02]  /*e400*/  IADD3 R12, R0, 0x38, RZ ;  /* 0x00000038000c7810 */ /* 0x000fe40007ffe0ff */
[----:B------:R-:W-:Y:S02]  /*e410*/  @!P5 LEA.HI R4, R4, R4, RZ, 0x1 ;  /* 0x000000040404d211 */ /* 0x000fe400078f08ff */
[----:B------:R-:W-:Y:S02]  /*e420*/  ISETP.GE.AND P4, PT, R8, c[0x0][0x3c8], PT ;  /* 0x0000f20008007a0c */ /* 0x000fe40003f86270 */
[----:B------:R-:W-:Y:S02]  /*e430*/  ISETP.GE.AND P3, PT, R9, c[0x0][0x3c8], PT ;  /* 0x0000f20009007a0c */ /* 0x000fe40003f66270 */
[----:B------:R-:W-:-:S02]  /*e440*/  @!P5 LOP3.LUT R4, R4, 0xfffffffe, RZ, 0xc0, !PT ;  /* 0xfffffffe0404d812 */ /* 0x000fc400078ec0ff */
[----:B------:R-:W-:Y:S02]  /*e450*/  ISETP.GE.AND P2, PT, R10, c[0x0][0x3c8], PT ;  /* 0x0000f2000a007a0c */ /* 0x000fe40003f46270 */
[----:B------:R-:W-:Y:S02]  /*e460*/  ISETP.GE.AND P1, PT, R11, c[0x0][0x3c8], PT ;  /* 0x0000f2000b007a0c */ /* 0x000fe40003f26270 */
[----:B------:R-:W-:Y:S02]  /*e470*/  ISETP.GE.AND P0, PT, R12, c[0x0][0x3c8], PT ;  /* 0x0000f2000c007a0c */ /* 0x000fe40003f06270 */
[C---:B------:R-:W-:Y:S02]  /*e480*/  IADD3 R14, R0.reuse, 0x40, RZ ;  /* 0x00000040000e7810 */ /* 0x040fe40007ffe0ff */
[----:B------:R-:W-:Y:S02]  /*e490*/  IADD3 R15, R0, 0x48, RZ ;  /* 0x00000048000f7810 */ /* 0x000fe40007ffe0ff */
[----:B-1----:R-:W-:Y:S01]  /*e4a0*/  @!P6 LEA.HI R6, R5, R5, RZ, 0x1 ;  /* 0x000000050506e211 */ /* 0x002fe200078f08ff */
[----:B------:R-:W-:-:S03]  /*e4b0*/  @!P5 IMAD.WIDE R4, R4, 0x4, R2 ;  /* 0x000000040404d825 */ /* 0x000fc600078e0202 */
[----:B------:R-:W-:-:S05]  /*e4c0*/  @!P6 LOP3.LUT R6, R6, 0xfffffffe, RZ, 0xc0, !PT ;  /* 0xfffffffe0606e812 */ /* 0x000fca00078ec0ff */
[----:B------:R-:W-:-:S05]  /*e4d0*/  @!P6 IMAD.WIDE R6, R6, 0x4, R2 ;  /* 0x000000040606e825 */ /* 0x000fca00078e0202 */
[----:B------:R1:W-:Y:S01]  /*e4e0*/  @!P6 ST.E.64 [R6.64], R150 ;  /* 0x000000960600e985 */ /* 0x0003e2000c101b12 */
[----:B------:R-:W-:-:S03]  /*e4f0*/  ISETP.GE.AND P6, PT, R14, c[0x0][0x3c8], PT ;  /* 0x0000f2000e007a0c */ /* 0x000fc60003fc6270 */
[----:B------:R4:W-:Y:S01]  /*e500*/  @!P5 ST.E.64 [R4.64], R162 ;  /* 0x000000a20400d985 */ /* 0x0009e2000c101b12 */
[----:B------:R-:W-:Y:S02]  /*e510*/  ISETP.GE.AND P5, PT, R15, c[0x0][0x3c8], PT ;  /* 0x0000f2000f007a0c */ /* 0x000fe40003fa6270 */
[----:B-1----:R-:W-:Y:S02]  /*e520*/  @!P2 LEA.HI R7, R10, R10, RZ, 0x1 ;  /* 0x0000000a0a07a211 */ /* 0x002fe400078f08ff */
[----:B------:R-:W-:Y:S02]  /*e530*/  @!P1 LEA.HI R6, R11, R11, RZ, 0x1 ;  /* 0x0000000b0b069211 */ /* 0x000fe400078f08ff */
[----:B----4-:R-:W-:Y:S02]  /*e540*/  @!P4 LEA.HI R4, R8, R8, RZ, 0x1 ;  /* 0x000000080804c211 */ /* 0x010fe400078f08ff */
[----:B------:R-:W-:Y:S02]  /*e550*/  @!P3 LEA.HI R8, R9, R9, RZ, 0x1 ;  /* 0x000000090908b211 */ /* 0x000fe400078f08ff */
[----:B------:R-:W-:-:S02]  /*e560*/  @!P0 LEA.HI R5, R12, R12, RZ, 0x1 ;  /* 0x0000000c0c058211 */ /* 0x000fc400078f08ff */
[----:B------:R-:W-:Y:S02]  /*e570*/  @!P4 LOP3.LUT R4, R4, 0xfffffffe, RZ, 0xc0, !PT ;  /* 0xfffffffe0404c812 */ /* 0x000fe400078ec0ff */
[----:B------:R-:W-:Y:S02]  /*e580*/  @!P3 LOP3.LUT R8, R8, 0xfffffffe, RZ, 0xc0, !PT ;  /* 0xfffffffe0808b812 */ /* 0x000fe400078ec0ff */
[----:B------:R-:W-:Y:S01]  /*e590*/  @!P2 LOP3.LUT R7, R7, 0xfffffffe, RZ, 0xc0, !PT ;  /* 0xfffffffe0707a812 */ /* 0x000fe200078ec0ff */
[--C-:B------:R-:W-:Y:S01]  /*e5a0*/  @!P4 IMAD.WIDE R12, R4, 0x4, R2.reuse ;  /* 0x00000004040cc825 */ /* 0x100fe200078e0202 */
[----:B------:R-:W-:Y:S02]  /*e5b0*/  @!P1 LOP3.LUT R6, R6, 0xfffffffe, RZ, 0xc0, !PT ;  /* 0xfffffffe06069812 */ /* 0x000fe400078ec0ff */
[----:B------:R-:W-:Y:S01]  /*e5c0*/  @!P0 LOP3.LUT R5, R5, 0xfffffffe, RZ, 0xc0, !PT ;  /* 0xfffffffe05058812 */ /* 0x000fe200078ec0ff */
[--C-:B------:R-:W-:Y:S01]  /*e5d0*/  @!P3 IMAD.WIDE R10, R8, 0x4, R2.reuse ;  /* 0x00000004080ab825 */ /* 0x100fe200078e0202 */
[----:B------:R1:W-:Y:S03]  /*e5e0*/  @!P4 ST.E.64 [R12.64], R166 ;  /* 0x000000a60c00c985 */ /* 0x0003e6000c101b12 */
[--C-:B------:R-:W-:Y:S01]  /*e5f0*/  @!P2 IMAD.WIDE R8, R7, 0x4, R2.reuse ;  /* 0x000000040708a825 */ /* 0x100fe200078e0202 */
[----:B------:R4:W-:Y:S03]  /*e600*/  @!P3 ST.E.64 [R10.64], R178 ;  /* 0x000000b20a00b985 */ /* 0x0009e6000c101b12 */
[--C-:B------:R-:W-:Y:S01]  /*e610*/  @!P1 IMAD.WIDE R6, R6, 0x4, R2.reuse ;  /* 0x0000000406069825 */ /* 0x100fe200078e0202 */
[----:B------:R5:W-:Y:S03]  /*e620*/  @!P2 ST.E.64 [R8.64], R182 ;  /* 0x000000b60800a985 */ /* 0x000be6000c101b12 */
[----:B------:R-:W-:Y:S01]  /*e630*/  @!P0 IMAD.WIDE R4, R5, 0x4, R2 ;  /* 0x0000000405048825 */ /* 0x000fe200078e0202 */
[----:B------:R-:W-:Y:S04]  /*e640*/  @!P1 ST.E.64 [R6.64], R198 ;  /* 0x000000c606009985 */ /* 0x000fe8000c101b12 */
[----:B------:R2:W-:Y:S01]  /*e650*/  @!P0 ST.E.64 [R4.64], R202 ;  /* 0x000000ca04008985 */ /* 0x0005e2000c101b12 */
[----:B-1----:R-:W-:-:S02]  /*e660*/  IADD3 R12, R0, 0x70, RZ ;  /* 0x00000070000c7810 */ /* 0x002fc40007ffe0ff */
[C---:B----4-:R-:W-:Y:S02]  /*e670*/  IADD3 R10, R0.reuse, 0x60, RZ ;  /* 0x00000060000a7810 */ /* 0x050fe40007ffe0ff */
[C---:B------:R-:W-:Y:S02]  /*e680*/  IADD3 R11, R0.reuse, 0x68, RZ ;  /* 0x00000068000b7810 */ /* 0x040fe40007ffe0ff */
[C---:B-----5:R-:W-:Y:S02]  /*e690*/  IADD3 R8, R0.reuse, 0x50, RZ ;  /* 0x0000005000087810 */ /* 0x060fe40007ffe0ff */
[----:B------:R-:W-:Y:S02]  /*e6a0*/  IADD3 R9, R0, 0x58, RZ ;  /* 0x0000005800097810 */ /* 0x000fe40007ffe0ff */
[----:B------:R-:W-:Y:S02]  /*e6b0*/  ISETP.GE.AND P4, PT, R8, c[0x0][0x3c8], PT ;  /* 0x0000f20008007a0c */ /* 0x000fe40003f86270 */
[----:B------:R-:W-:-:S02]  /*e6c0*/  ISETP.GE.AND P3, PT, R9, c[0x0][0x3c8], PT ;  /* 0x0000f20009007a0c */ /* 0x000fc40003f66270 */
[----:B--2---:R-:W-:Y:S02]  /*e6d0*/  @!P6 LEA.HI R4, R14, R14, RZ, 0x1 ;  /* 0x0000000e0e04e211 */ /* 0x004fe400078f08ff */
[----:B------:R-:W-:Y:S02]  /*e6e0*/  @!P5 LEA.HI R5, R15, R15, RZ, 0x1 ;  /* 0x0000000f0f05d211 */ /* 0x000fe400078f08ff */
[----:B------:R-:W-:Y:S02]  /*e6f0*/  @!P6 LOP3.LUT R4, R4, 0xfffffffe, RZ, 0xc0, !PT ;  /* 0xfffffffe0404e812 */ /* 0x000fe400078ec0ff */
[----:B------:R-:W-:Y:S02]  /*e700*/  ISETP.GE.AND P2, PT, R10, c[0x0][0x3c8], PT ;  /* 0x0000f2000a007a0c */ /* 0x000fe40003f46270 */
[----:B------:R-:W-:Y:S01]  /*e710*/  @!P5 LOP3.LUT R5, R5, 0xfffffffe, RZ, 0xc0, !PT ;  /* 0xfffffffe0505d812 */ /* 0x000fe200078ec0ff */
[----:B------:R-:W-:Y:S01]  /*e720*/  @!P6 IMAD.WIDE R6, R4, 0x4, R2 ;  /* 0x000000040406e825 */ /* 0x000fe200078e0202 */
[----:B------:R-:W-:-:S02]  /*e730*/  ISETP.GE.AND P1, PT, R11, c[0x0][0x3c8], PT ;  /* 0x0000f2000b007a0c */ /* 0x000fc40003f26270 */
[----:B------:R-:W-:Y:S01]  /*e740*/  ISETP.GE.AND P0, PT, R12, c[0x0][0x3c8], PT ;  /* 0x0000f2000c007a0c */ /* 0x000fe20003f06270 */
[----:B------:R-:W-:Y:S01]  /*e750*/  @!P5 IMAD.WIDE R4, R5, 0x4, R2 ;  /* 0x000000040504d825 */ /* 0x000fe200078e0202 */
[----:B------:R1:W-:Y:S01]  /*e760*/  @!P6 ST.E.64 [R6.64], R74 ;  /* 0x0000004a0600e985 */ /* 0x0003e2000c101b12 */
[----:B------:R-:W-:-:S03]  /*e770*/  IADD3 R0, R0, 0x78, RZ ;  /* 0x0000007800007810 */ /* 0x000fc60007ffe0ff */
[----:B------:R2:W-:Y:S01]  /*e780*/  @!P5 ST.E.64 [R4.64], R78 ;  /* 0x0000004e0400d985 */ /* 0x0005e2000c101b12 */
[----:B-1----:R-:W-:-:S04]  /*e790*/  @!P2 LEA.HI R7, R10, R10, RZ, 0x1 ;  /* 0x0000000a0a07a211 */ /* 0x002fc800078f08ff */
[----:B------:R-:W-:Y:S02]  /*e7a0*/  @!P1 LEA.HI R6, R11, R11, RZ, 0x1 ;  /* 0x0000000b0b069211 */ /* 0x000fe400078f08ff */
[----:B--2---:R-:W-:Y:S02]  /*e7b0*/  @!P4 LEA.HI R4, R8, R8, RZ, 0x1 ;  /* 0x000000080804c211 */ /* 0x004fe400078f08ff */
[----:B------:R-:W-:Y:S02]  /*e7c0*/  @!P3 LEA.HI R8, R9, R9, RZ, 0x1 ;  /* 0x000000090908b211 */ /* 0x000fe400078f08ff */
[----:B------:R-:W-:Y:S02]  /*e7d0*/  @!P0 LEA.HI R5, R12, R12, RZ, 0x1 ;  /* 0x0000000c0c058211 */ /* 0x000fe400078f08ff */
[----:B------:R-:W-:Y:S02]  /*e7e0*/  @!P4 LOP3.LUT R4, R4, 0xfffffffe, RZ, 0xc0, !PT ;  /* 0xfffffffe0404c812 */ /* 0x000fe400078ec0ff */
[----:B------:R-:W-:-:S02]  /*e7f0*/  @!P3 LOP3.LUT R8, R8, 0xfffffffe, RZ, 0xc0, !PT ;  /* 0xfffffffe0808b812 */ /* 0x000fc400078ec0ff */
        /* <DEDUP_REMOVED lines=11> */
[----:B------:R1:W-:Y:S04]  /*e8b0*/  @!P1 ST.E.64 [R6.64], R110 ;  /* 0x0000006e06009985 */ /* 0x0003e8000c101b12 */
[----:B------:R1:W-:Y:S01]  /*e8c0*/  @!P0 ST.E.64 [R4.64], R122 ;  /* 0x0000007a04008985 */ /* 0x0003e2000c101b12 */
[----:B------:R-:W-:-:S13]  /*e8d0*/  ISETP.GE.AND P0, PT, R0, c[0x0][0x3c8], PT ;  /* 0x0000f20000007a0c */ /* 0x000fda0003f06270 */
[----:B------:R-:W-:Y:S05]  /*e8e0*/  @P0 EXIT ;  /* 0x000000000000094d */ /* 0x000fea0003800000 */
[----:B------:R-:W-:-:S04]  /*e8f0*/  LEA.HI R0, R0, R0, RZ, 0x1 ;  /* 0x0000000000007211 */ /* 0x000fc800078f08ff */
[----:B------:R-:W-:-:S05]  /*e900*/  LOP3.LUT R0, R0, 0xfffffffe, RZ, 0xc0, !PT ;  /* 0xfffffffe00007812 */ /* 0x000fca00078ec0ff */
[----:B------:R-:W-:-:S05]  /*e910*/  IMAD.WIDE R2, R0, 0x4, R2 ;  /* 0x0000000400027825 */ /* 0x000fca00078e0202 */
[----:B------:R-:W-:Y:S01]  /*e920*/  ST.E.64 [R2.64], R126 ;  /* 0x0000007e02007985 */ /* 0x000fe2000c101b12 */
[----:B------:R-:W-:Y:S05]  /*e930*/  EXIT ;  /* 0x000000000000794d */ /* 0x000fea0003800000 */
.L_x_113:
        /* <DEDUP_REMOVED lines=26> */
[----:B------:R-:W-:-:S04]  /*eae0*/  IMAD.WIDE.U32 R2, R7, c[0x0][0x4d8], R2 ;  /* 0x0001360007027a25 */ /* 0x000fc800078e0002 */
[----:B------:R-:W-:Y:S02]  /*eaf0*/  IMAD R6, R6, c[0x0][0x4d8], RZ ;  /* 0x0001360006067a24 */ /* 0x000fe400078e02ff */
[----:B--2---:R-:W-:Y:S02]  /*eb00*/  IMAD R4, R4, c[0x0][0x550], R9 ;  /* 0x0001540004047a24 */ /* 0x004fe400078e0209 */
[----:B------:R-:W-:Y:S01]  /*eb10*/  IMAD R5, R7, c[0x0][0x4dc], R6 ;  /* 0x0001370007057a24 */ /* 0x000fe200078e0206 */
[----:B------:R-:W-:Y:S02]  /*eb20*/  IADD3 R7, -R0, RZ, RZ ;  /* 0x000000ff00077210 */ /* 0x000fe40007ffe1ff */
[----:B------:R-:W-:Y:S01]  /*eb30*/  SHF.R.S32.HI R6, RZ, 0x1f, R4 ;  /* 0x0000001fff067819 */ /* 0x000fe20000011404 */
[----:B------:R-:W-:Y:S02]  /*eb40*/  IMAD.IADD R3, R5, 0x1, R3 ;  /* 0x0000000105037824 */ /* 0x000fe400078e0203 */
[----:B------:R-:W-:Y:S01]  /*eb50*/  IMAD R5, R7, c[0x0][0x4e8], R8 ;  /* 0x00013a0007057a24 */ /* 0x000fe200078e0208 */
[----:B------:R-:W-:Y:S01]  /*eb60*/  SHF.R.S32.HI R7, RZ, 0x1f, R0 ;  /* 0x0000001fff077819 */ /* 0x000fe20000011400 */
[----:B------:R-:W-:-:S02]  /*eb70*/  IMAD R6, R6, c[0x0][0x4e0], RZ ;  /* 0x0001380006067a24 */ /* 0x000fc400078e02ff */
        /* <DEDUP_REMOVED lines=14> */
.L_x_120:
        /* <DEDUP_REMOVED lines=10> */
.L_x_1341:


//--------------------- .text._ZN7cutlass13device_kernelIN5flash19enable_sm80_to_sm89INS1_16FlashAttnFwdSm80INS1_25CollectiveMainloopFwdSm80ILi8ELi1ELb1EN4cute5tupleIJNS5_1CILi128EEENS7_ILi112EEES8_EEELi128ENS_6half_tEfNS_4arch4Sm80ELb0ELb0ELb1ELb1ELb0ELb0ELb1ELb1EEENS1_21CollectiveEpilogueFwdINS6_IJS8_S8_S9_EEENS6_IJNS7_ILi1EEESH_SH_EEESB_SD_Li256ELb1ELb1ELb1ELb0EEENS1_36VarlenDynamicPersistentTileSchedulerILi128ELi112ELi256ELi256ELb1ELb1ELb0ELb0ELb1ELb1EEEEEEEEEvNT_6ParamsE --------------------------
	.section	.text._ZN7cutlass13device_kernelIN5flash19enable_sm80_to_sm89INS1_16FlashAttnFwdSm80INS1_25CollectiveMainloopFwdSm80ILi8ELi1ELb1EN4cute5tupleIJNS5_1CILi128EEENS7_ILi112EEES8_EEELi128ENS_6half_tEfNS_4arch4Sm80ELb0ELb0ELb1ELb1ELb0ELb0ELb1ELb1EEENS1_21CollectiveEpilogueFwdINS6_IJS8_S8_S9_EEENS6_IJNS7_ILi1EEESH_SH_EEESB_SD_Li256ELb1ELb1ELb1ELb0EEENS1_36VarlenDynamicPersistentTileSchedulerILi128ELi112ELi256ELi256ELb1ELb1ELb0ELb0ELb1ELb1EEEEEEEEEvNT_6ParamsE,"ax",@progbits
	.sectioninfo	@"SHI_REGISTERS=255"
	.align	128
.text._ZN7cutlass13device_kernelIN5flash19enable_sm80_to_sm89INS1_16FlashAttnFwdSm80INS1_25CollectiveMainloopFwdSm80ILi8ELi1ELb1EN4cute5tupleIJNS5_1CILi128EEENS7_ILi112EEES8_EEELi128ENS_6half_tEfNS_4arch4Sm80ELb0ELb0ELb1ELb1ELb0ELb0ELb1ELb1EEENS1_21CollectiveEpilogueFwdINS6_IJS8_S8_S9_EEENS6_IJNS7_ILi1EEESH_SH_EEESB_SD_Li256ELb1ELb1ELb1ELb0EEENS1_36VarlenDynamicPersistentTileSchedulerILi128ELi112ELi256ELi256ELb1ELb1ELb0ELb0ELb1ELb1EEEEEEEEEvNT_6ParamsE:
        .type           _ZN7cutlass13device_kernelIN5flash19enable_sm80_to_sm89INS1_16FlashAttnFwdSm80INS1_25CollectiveMainloopFwdSm80ILi8ELi1ELb1EN4cute5tupleIJNS5_1CILi128EEENS7_ILi112EEES8_EEELi128ENS_6half_tEfNS_4arch4Sm80ELb0ELb0ELb1ELb1ELb0ELb0ELb1ELb1EEENS1_21CollectiveEpilogueFwdINS6_IJS8_S8_S9_EEENS6_IJNS7_ILi1EEESH_SH_EEESB_SD_Li256ELb1ELb1ELb1ELb0EEENS1_36VarlenDynamicPersistentTileSchedulerILi128ELi112ELi256ELi256ELb1ELb1ELb0ELb0ELb1ELb1EEEEEEEEEvNT_6ParamsE,@function
        .size           _ZN7cutlass13device_kernelIN5flash19enable_sm80_to_sm89INS1_16FlashAttnFwdSm80INS1_25CollectiveMainloopFwdSm80ILi8ELi1ELb1EN4cute5tupleIJNS5_1CILi128EEENS7_ILi112EEES8_EEELi128ENS_6half_tEfNS_4arch4Sm80ELb0ELb0ELb1ELb1ELb0ELb0ELb1ELb1EEENS1_21CollectiveEpilogueFwdINS6_IJS8_S8_S9_EEENS6_IJNS7_ILi1EEESH_SH_EEESB_SD_Li256ELb1ELb1ELb1ELb0EEENS1_36VarlenDynamicPersistentTileSchedulerILi128ELi112ELi256ELi256ELb1ELb1ELb0ELb0ELb1ELb1EEEEEEEEEvNT_6ParamsE,(.L_x_1342 - _ZN7cutlass13device_kernelIN5flash19enable_sm80_to_sm89INS1_16FlashAttnFwdSm80INS1_25CollectiveMainloopFwdSm80ILi8ELi1ELb1EN4cute5tupleIJNS5_1CILi128EEENS7_ILi112EEES8_EEELi128ENS_6half_tEfNS_4arch4Sm80ELb0ELb0ELb1ELb1ELb0ELb0ELb1ELb1EEENS1_21CollectiveEpilogueFwdINS6_IJS8_S8_S9_EEENS6_IJNS7_ILi1EEESH_SH_EEESB_SD_Li256ELb1ELb1ELb1ELb0EEENS1_36VarlenDynamicPersistentTileSchedulerILi128ELi112ELi256ELi256ELb1ELb1ELb0ELb0ELb1ELb1EEEEEEEEEvNT_6ParamsE)
        .other          _ZN7cutlass13device_kernelIN5flash19enable_sm80_to_sm89INS1_16FlashAttnFwdSm80INS1_25CollectiveMainloopFwdSm80ILi8ELi1ELb1EN4cute5tupleIJNS5_1CILi128EEENS7_ILi112EEES8_EEELi128ENS_6half_tEfNS_4arch4Sm80ELb0ELb0ELb1ELb1ELb0ELb0ELb1ELb1EEENS1_21CollectiveEpilogueFwdINS6_IJS8_S8_S9_EEENS6_IJNS7_ILi1EEESH_SH_EEESB_SD_Li256ELb1ELb1ELb1ELb0EEENS1_36VarlenDynamicPersistentTileSchedulerILi128ELi112ELi256ELi256ELb1ELb1ELb0ELb0ELb1ELb1EEEEEEEEEvNT_6ParamsE,@"STO_CUDA_ENTRY STV_DEFAULT"
_ZN7cutlass13device_kernelIN5flash19enable_sm80_to_sm89INS1_16FlashAttnFwdSm80INS1_25CollectiveMainloopFwdSm80ILi8ELi1ELb1EN4cute5tupleIJNS5_1CILi128EEENS7_ILi112EEES8_EEELi128ENS_6half_tEfNS_4arch4Sm80ELb0ELb0ELb1ELb1ELb0ELb0ELb1ELb1EEENS1_21CollectiveEpilogueFwdINS6_IJS8_S8_S9_EEENS6_IJNS7_ILi1EEESH_SH_EEESB_SD_Li256ELb1ELb1ELb1ELb0EEENS1_36VarlenDynamicPersistentTileSchedulerILi128ELi112ELi256ELi256ELb1ELb1ELb0ELb0ELb1ELb1EEEEEEEEEvNT_6ParamsE:
[----:B------:R-:W-:-:S03]  /*0000*/  MOV R1, c[0x0][0x28] ;  /* 0x00000a0000017a02 */ /* 0x000fc60000000f00 */
[----:B------:R-:W1:Y:S01]  /*0010*/  S2R R2, SR_TID.X ;  /* 0x0000000000027919 */ /* 0x000e620000002100 */
[----:B------:R-:W-:Y:S01]  /*0020*/  IADD3 R1, R1, -0x88, RZ ;  /* 0xffffff7801017810 */ /* 0x000fe20007ffe0ff */
[----:B------:R-:W-:Y:S01]  /*0030*/  ULDC.64 UR6, c[0x0][0x118] ;  /* 0x0000460000067ab9 */ /* 0x000fe20000000a00 */
[----:B-1----:R-:W-:-:S05]  /*0040*/  SHF.R.U32.HI R0, RZ, 0x5, R2 ;  /* 0x00000005ff007819 */ /* 0x002fca0000011602 */
[----:B------:R-:W1:Y:S02]  /*0050*/  SHFL.IDX PT, R3, R0, RZ, 0x1f ;  /* 0x00001fff00037589 */ /* 0x000e6400000e0000 */
[----:B-1----:R-:W-:Y:S02]  /*0060*/  ISETP.NE.AND P0, PT, R3, RZ, PT ;  /* 0x000000ff0300720c */ /* 0x002fe40003f05270 */
[----:B------:R-:W-:Y:S11]  /*0070*/  STL [R1+0x78], R3 ;  /* 0x0000780301007387 */ /* 0x000ff60000100800 */
[----:B------:R-:W-:Y:S06]  /*0080*/  @P0 BAR.SYNC.DEFER_BLOCKING 0x5, 0x100 ;  /* 0x0144000000000b1d */ /* 0x000fec0000010000 */
[----:B------:R-:W1:Y:S04]  /*0090*/  @P0 LDS.128 R4, [0xf100] ;  /* 0x00f10000ff040984 */ /* 0x000e680000000c00 */
[----:B-1----:R1:W-:Y:S04]  /*00a0*/  @P0 STL.64 [R1+0x28], R4 ;  /* 0x0000280401000387 */ /* 0x0023e80000100a00 */
[----:B------:R1:W-:Y:S04]  /*00b0*/  @P0 STL.64 [R1+0x30], R6 ;  /* 0x0000300601000387 */ /* 0x0003e80000100a00 */
[----:B------:R-:W-:Y:S06]  /*00c0*/  @P0 BAR.ARV 0x4, 0x100 ;  /* 0x0104000000000b1d */ /* 0x000fec0000002000 */
[----:B------:R-:W-:Y:S05]  /*00d0*/  @P0 BRA `(.L_x_121) ;  /* 0x00000b1000000947 */ /* 0x000fea0003800000 */
[----:B------:R-:W-:Y:S01]  /*00e0*/  LOP3.LUT R14, R2, 0x1f, RZ, 0xc0, !PT ;  /* 0x0000001f020e7812 */ /* 0x000fe200078ec0ff */
[----:B------:R-:W-:Y:S01]  /*00f0*/  CS2R R8, SRZ ;  /* 0x0000000000087805 */ /* 0x000fe2000001ff00 */
[----:B-1----:R-:W-:-:S02]  /*0100*/  IMAD.MOV.U32 R7, RZ, RZ, RZ ;  /* 0x000000ffff077224 */ /* 0x002fc400078e00ff */
[----:B------:R-:W-:-:S04]  /*0110*/  ISETP.NE.AND P6, PT, R14, 0x1f, PT ;  /* 0x0000001f0e00780c */ /* 0x000fc80003fc5270 */
[----:B------:R-:W-:-:S13]  /*0120*/  ISETP.GE.OR P0, PT, R14, c[0x0][0x53c], !P6 ;  /* 0x00014f000e007a0c */ /* 0x000fda0007706670 */
[----:B------:R-:W-:Y:S02]  /*0130*/  @!P0 IMAD.MOV.U32 R4, RZ, RZ, 0x4 ;  /* 0x00000004ff048424 */ /* 0x000fe400078e00ff */
[----:B------:R-:W-:Y:S02]  /*0140*/  @!P0 IMAD.MOV.U32 R2, RZ, RZ, 0x4 ;  /* 0x00000004ff028424 */ /* 0x000fe400078e00ff */
[----:B------:R-:W-:-:S04]  /*0150*/  @!P0 IMAD.WIDE.U32 R4, R14, R4, c[0x0][0x580] ;  /* 0x000160000e048625 */ /* 0x000fc800078e0004 */
[C---:B------:R-:W-:Y:S01]  /*0160*/  @!P0 IMAD.WIDE.U32 R2, R14.reuse, R2, c[0x0][0x578] ;  /* 0x00015e000e028625 */ /* 0x040fe200078e0002 */
[----:B------:R-:W2:Y:S04]  /*0170*/  @!P0 LDG.E R8, [R4.64] ;  /* 0x0000000604088981 */ /* 0x000ea8000c1e1900 */
[----:B------:R-:W2:Y:S01]  /*0180*/  @!P0 LDG.E R7, [R2.64] ;  /* 0x0000000602078981 */ /* 0x000ea2000c1e1900 */
[C---:B------:R-:W-:Y:S01]  /*0190*/  ISETP.NE.AND P5, PT, R14.reuse, RZ, PT ;  /* 0x000000ff0e00720c */ /* 0x040fe20003fa5270 */
[----:B------:R-:W1:Y:S01]  /*01a0*/  S2UR UR4, SR_CTAID.X ;  /* 0x00000000000479c3 */ /* 0x000e620000002500 */
[C---:B------:R-:W-:Y:S02]  /*01b0*/  ISETP.GE.U32.AND P4, PT, R14.reuse, 0x2, PT ;  /* 0x000000020e00780c */ /* 0x040fe40003f86070 */
[----:B------:R-:W-:-:S02]  /*01c0*/  ISETP.GE.U32.AND P3, PT, R14, 0x4, PT ;  /* 0x000000040e00780c */ /* 0x000fc40003f66070 */
[C---:B------:R-:W-:Y:S02]  /*01d0*/  ISETP.GE.U32.AND P2, PT, R14.reuse, 0x8, PT ;  /* 0x000000080e00780c */ /* 0x040fe40003f46070 */
[----:B------:R-:W-:Y:S01]  /*01e0*/  ISETP.GE.U32.AND P1, PT, R14, 0x10, PT ;  /* 0x000000100e00780c */ /* 0x000fe20003f26070 */
[----:B--2---:R-:W-:-:S05]  /*01f0*/  IMAD R4, R8, R7, RZ ;  /* 0x0000000708047224 */ /* 0x004fca00078e02ff */
[----:B------:R-:W2:Y:S02]  /*0200*/  SHFL.UP PT, R0, R4, 0x1, RZ ;  /* 0x0420000004007989 */ /* 0x000ea400000e00ff */
[----:B--2---:R-:W-:-:S05]  /*0210*/  SEL R0, R0, RZ, P5 ;  /* 0x000000ff00007207 */ /* 0x004fca0002800000 */
[----:B------:R-:W-:-:S05]  /*0220*/  IMAD.IADD R4, R4, 0x1, R0 ;  /* 0x0000000104047824 */ /* 0x000fca00078e0200 */
        /* <DEDUP_REMOVED lines=12> */
[----:B------:R-:W2:Y:S02]  /*02f0*/  SHFL.IDX PT, R6, R4, 0x1f, 0x1f ;  /* 0x03e01f0004067f89 */ /* 0x000ea400000e0000 */
[----:B--2---:R-:W-:-:S04]  /*0300*/  IMAD R6, R6, c[0x0][0x538], RZ ;  /* 0x00014e0006067a24 */ /* 0x004fc800078e02ff */
[----:B------:R-:W-:Y:S01]  /*0310*/  IMAD.MOV.U32 R0, RZ, RZ, R6 ;  /* 0x000000ffff007224 */ /* 0x000fe200078e0006 */
[----:B-1----:R-:W-:-:S13]  /*0320*/  ISETP.GT.AND P0, PT, R6, UR4, PT ;  /* 0x0000000406007c0c */ /* 0x002fda000bf04270 */
[----:B------:R-:W-:Y:S05]  /*0330*/  @P0 BRA `(.L_x_122) ;  /* 0x0000027000000947 */ /* 0x000fea0003800000 */
[----:B------:R-:W-:Y:S02]  /*0340*/  MOV R6, R0 ;  /* 0x0000000000067202 */ /* 0x000fe40000000f00 */
[----:B------:R-:W-:-:S04]  /*0350*/  MOV R9, RZ ;  /* 0x000000ff00097202 */ /* 0x000fc80000000f00 */
.L_x_126:
[----:B------:R-:W-:-:S04]  /*0360*/  IADD3 R0, R9, 0x1f, RZ ;  /* 0x0000001f09007810 */ /* 0x000fc80007ffe0ff */
[----:B------:R-:W-:-:S13]  /*0370*/  ISETP.GE.AND P0, PT, R0, c[0x0][0x53c], PT ;  /* 0x00014f0000007a0c */ /* 0x000fda0003f06270 */
[----:B------:R-:W-:Y:S05]  /*0380*/  @P0 BRA `(.L_x_123) ;  /* 0x0000078000000947 */ /* 0x000fea0003800000 */
[----:B------:R-:W-:Y:S01]  /*0390*/  MOV R9, R0 ;  /* 0x0000000000097202 */ /* 0x000fe20000000f00 */
[----:B------:R-:W-:Y:S01]  /*03a0*/  IMAD.MOV.U32 R7, RZ, RZ, RZ ;  /* 0x000000ffff077224 */ /* 0x000fe200078e00ff */
[----:B------:R-:W-:Y:S02]  /*03b0*/  MOV R8, RZ ;  /* 0x000000ff00087202 */ /* 0x000fe40000000f00 */
[----:B------:R-:W-:-:S04]  /*03c0*/  IADD3 R0, R14, R9, RZ ;  /* 0x000000090e007210 */ /* 0x000fc80007ffe0ff */
[----:B------:R-:W-:-:S13]  /*03d0*/  ISETP.GE.OR P0, PT, R0, c[0x0][0x53c], !P6 ;  /* 0x00014f0000007a0c */ /* 0x000fda0007706670 */
[----:B------:R-:W-:Y:S01]  /*03e0*/  @!P0 MOV R2, 0x4 ;  /* 0x0000000400028802 */ /* 0x000fe20000000f00 */
[----:B------:R-:W-:-:S04]  /*03f0*/  @!P0 IMAD.MOV.U32 R3, RZ, RZ, 0x4 ;  /* 0x00000004ff038424 */ /* 0x000fc800078e00ff */
[----:B------:R-:W-:-:S04]  /*0400*/  @!P0 IMAD.WIDE R4, R0, R2, c[0x0][0x580] ;  /* 0x0001600000048625 */ /* 0x000fc800078e0202 */
[----:B------:R-:W-:Y:S01]  /*0410*/  @!P0 IMAD.WIDE R2, R0, R3, c[0x0][0x578] ;  /* 0x00015e0000028625 */ /* 0x000fe200078e0203 */
[----:B------:R-:W2:Y:S04]  /*0420*/  @!P0 LDG.E R8, [R4.64] ;  /* 0x0000000604088981 */ /* 0x000ea8000c1e1900 */
[----:B------:R-:W2:Y:S02]  /*0430*/  @!P0 LDG.E R7, [R2.64] ;  /* 0x0000000602078981 */ /* 0x000ea4000c1e1900 */
[----:B--2---:R-:W-:Y:S01]  /*0440*/  IMAD R5, R8, R7, RZ ;  /* 0x0000000708057224 */ /* 0x004fe200078e02ff */
[----:B------:R-:W-:Y:S05]  /*0450*/  BRA.DIV ~URZ, `(.L_x_124) ;  /* 0x0000d8b27f007947 */ /* 0x000fea000b800000 */
[----:B------:R1:W2:Y:S02]  /*0460*/  SHFL.UP PT, R0, R5, 0x1, RZ ;  /* 0x0420000005007989 */ /* 0x0002a400000e00ff */
.L_x_204:
[----:B--2---:R-:W-:-:S04]  /*0470*/  SEL R0, R0, RZ, P5 ;  /* 0x000000ff00007207 */ /* 0x004fc80002800000 */
[----:B-1----:R-:W-:Y:S01]  /*0480*/  IADD3 R5, R5, R0, RZ ;  /* 0x0000000005057210 */ /* 0x002fe20007ffe0ff */
[----:B------:R-:W-:Y:S05]  /*0490*/  BRA.DIV ~URZ, `(.L_x_125) ;  /* 0x0000d8d27f007947 */ /* 0x000fea000b800000 */
[----:B------:R-:W1:Y:S02]  /*04a0*/  SHFL.UP PT, R0, R5, 0x2, RZ ;  /* 0x0440000005007989 */ /* 0x000e6400000e00ff */
[----:B-1----:R-:W-:-:S05]  /*04b0*/  SEL R0, R0, RZ, P4 ;  /* 0x000000ff00007207 */ /* 0x002fca0002000000 */
[----:B------:R-:W-:-:S05]  /*04c0*/  IMAD.IADD R0, R5, 0x1, R0 ;  /* 0x0000000105007824 */ /* 0x000fca00078e0200 */
        /* <DEDUP_REMOVED lines=9> */
[----:B------:R1:W2:Y:S02]  /*0560*/  SHFL.IDX PT, R0, R4, 0x1f, 0x1f ;  /* 0x03e01f0004007f89 */ /* 0x0002a400000e0000 */
.L_x_205:
[----:B--2---:R-:W-:-:S05]  /*0570*/  IMAD R0, R0, c[0x0][0x538], RZ ;  /* 0x00014e0000007a24 */ /* 0x004fca00078e02ff */
[----:B------:R-:W-:-:S04]  /*0580*/  IADD3 R6, R0, R6, RZ ;  /* 0x0000000600067210 */ /* 0x000fc80007ffe0ff */
[----:B------:R-:W-:-:S13]  /*0590*/  ISETP.GT.AND P0, PT, R6, UR4, PT ;  /* 0x0000000406007c0c */ /* 0x000fda000bf04270 */
[----:B-1----:R-:W-:Y:S05]  /*05a0*/  @!P0 BRA `(.L_x_126) ;  /* 0xfffffdb000008947 */ /* 0x002fea000383ffff */
.L_x_122:
[----:B------:R-:W-:-:S05]  /*05b0*/  IADD3 R12, -R0, R6, RZ ;  /* 0x00000006000c7210 */ /* 0x000fca0007ffe1ff */
[----:B------:R-:W-:-:S05]  /*05c0*/  IMAD R0, R4, c[0x0][0x538], R12 ;  /* 0x00014e0004007a24 */ /* 0x000fca00078e020c */
[----:B------:R-:W-:Y:S01]  /*05d0*/  ISETP.GT.AND P0, PT, R0, UR4, PT ;  /* 0x0000000400007c0c */ /* 0x000fe2000bf04270 */
[----:B------:R-:W-:-:S12]  /*05e0*/  BRA.DIV ~URZ, `(.L_x_127) ;  /* 0x0000d9327f007947 */ /* 0x000fd8000b800000 */
[----:B------:R-:W-:-:S04]  /*05f0*/  VOTE.ANY R6, PT, !P0 ;  /* 0x0000000000067806 */ /* 0x000fc800040e0100 */
.L_x_206:
[----:B------:R1:W2:Y:S01]  /*0600*/  POPC R13, R6 ;  /* 0x00000006000d7309 */ /* 0x0002a20000000000 */
[----:B------:R-:W-:Y:S05]  /*0610*/  BRA.DIV ~URZ, `(.L_x_128) ;  /* 0x0000d9527f007947 */ /* 0x000fea000b800000 */
[----:B--2---:R-:W2:Y:S04]  /*0620*/  SHFL.IDX PT, R11, R8, R13, 0x1f ;  /* 0x00001f0d080b7589 */ /* 0x004ea800000e0000 */
[----:B------:R3:W4:Y:S02]  /*0630*/  SHFL.IDX PT, R10, R7, R13, 0x1f ;  /* 0x00001f0d070a7589 */ /* 0x00072400000e0000 */
[----:B---3--:R-:W-:Y:S02]  /*0640*/  MOV R7, RZ ;  /* 0x000000ff00077202 */ /* 0x008fe40000000f00 */
.L_x_207:
[----:B--2-4-:R-:W-:Y:S01]  /*0650*/  ISETP.NE.AND P0, PT, R6, RZ, PT ;  /* 0x000000ff0600720c */ /* 0x014fe20003f05270 */
[----:B------:R-:W-:-:S12]  /*0660*/  BSSY B0, `(.L_x_129) ;  /* 0x0000005000007945 */ /* 0x000fd80003800000 */
[----:B------:R-:W-:Y:S05]  /*0670*/  @!P0 BRA `(.L_x_130) ;  /* 0x0000003000008947 */ /* 0x000fea0003800000 */
[----:B------:R-:W-:Y:S01]  /*0680*/  IADD3 R3, R13, -0x1, RZ ;  /* 0xffffffff0d037810 */ /* 0x000fe20007ffe0ff */
[----:B------:R-:W-:Y:S05]  /*0690*/  BRA.DIV ~URZ, `(.L_x_131) ;  /* 0x0000d9b27f007947 */ /* 0x000fea000b800000 */
[----:B------:R2:W3:Y:S02]  /*06a0*/  SHFL.IDX PT, R7, R4, R3, 0x1f ;  /* 0x00001f0304077589 */ /* 0x0004e400000e0000 */
.L_x_130:
[----:B------:R-:W-:Y:S05]  /*06b0*/  BSYNC B0 ;  /* 0x0000000000007941 */ /* 0x000fea0003800000 */
.L_x_129:
[----:B------:R-:W-:Y:S01]  /*06c0*/  IABS R0, R11 ;  /* 0x0000000b00007213 */ /* 0x000fe20000000000 */
[----:B--23--:R-:W-:-:S04]  /*06d0*/  IMAD R4, R7, c[0x0][0x538], R12 ;  /* 0x00014e0007047a24 */ /* 0x00cfc800078e020c */
[----:B------:R-:W-:Y:S01]  /*06e0*/  IMAD.MOV.U32 R5, RZ, RZ, R0 ;  /* 0x000000ffff057224 */ /* 0x000fe200078e0000 */
[----:B------:R-:W-:Y:S01]  /*06f0*/  IABS R0, R10 ;  /* 0x0000000a00007213 */ /* 0x000fe20000000000 */
[----:B------:R2:W-:Y:S01]  /*0700*/  STL [R1+0x28], R4 ;  /* 0x0000280401007387 */ /* 0x0005e20000100800 */
[----:B------:R-:W-:Y:S01]  /*0710*/  IADD3 R12, -R4, UR4, RZ ;  /* 0x00000004040c7c10 */ /* 0x000fe2000fffe1ff */
[----:B------:R-:W3:Y:S02]  /*0720*/  I2F.RP R2, R5 ;  /* 0x0000000500027306 */ /* 0x000ee40000209400 */
[----:B------:R-:W-:Y:S01]  /*0730*/  IMAD.MOV.U32 R7, RZ, RZ, R0 ;  /* 0x000000ffff077224 */ /* 0x000fe200078e0000 */
[----:B-1----:R-:W-:Y:S02]  /*0740*/  IABS R6, R12 ;  /* 0x0000000c00067213 */ /* 0x002fe40000000000 */
[----:B------:R-:W-:-:S03]  /*0750*/  IABS R0, R11 ;  /* 0x0000000b00007213 */ /* 0x000fc60000000000 */
[----:B------:R-:W-:Y:S01]  /*0760*/  I2F.RP R8, R7 ;  /* 0x0000000700087306 */ /* 0x000fe20000209400 */
[----:B------:R-:W-:-:S07]  /*0770*/  IADD3 R0, RZ, -R0, RZ ;  /* 0x80000000ff007210 */ /* 0x000fce0007ffe0ff */
[----:B---3--:R-:W1:Y:S02]  /*0780*/  MUFU.RCP R2, R2 ;  /* 0x0000000200027308 */ /* 0x008e640000001000 */
[----:B-1----:R-:W-:-:S06]  /*0790*/  IADD3 R2, R2, 0xffffffe, RZ ;  /* 0x0ffffffe02027810 */ /* 0x002fcc0007ffe0ff */
[----:B------:R-:W1:Y:S02]  /*07a0*/  F2I.FTZ.U32.TRUNC.NTZ R3, R2 ;  /* 0x0000000200037305 */ /* 0x000e64000021f000 */
[----:B-1----:R-:W-:-:S04]  /*07b0*/  IMAD.MOV R2, RZ, RZ, -R3 ;  /* 0x000000ffff027224 */ /* 0x002fc800078e0a03 */
[----:B--2---:R-:W-:Y:S02]  /*07c0*/  IMAD R4, R2, R5, RZ ;  /* 0x0000000502047224 */ /* 0x004fe400078e02ff */
[----:B------:R-:W-:-:S04]  /*07d0*/  IMAD.MOV.U32 R2, RZ, RZ, RZ ;  /* 0x000000ffff027224 */ /* 0x000fc800078e00ff */
[----:B------:R-:W-:-:S04]  /*07e0*/  IMAD.HI.U32 R2, R3, R4, R2 ;  /* 0x0000000403027227 */ /* 0x000fc800078e0002 */
[----:B------:R-:W-:-:S04]  /*07f0*/  IMAD.MOV.U32 R3, RZ, RZ, R6 ;  /* 0x000000ffff037224 */ /* 0x000fc800078e0006 */
[----:B------:R-:W-:-:S04]  /*0800*/  IMAD.HI.U32 R2, R2, R3, RZ ;  /* 0x0000000302027227 */ /* 0x000fc800078e00ff */
[----:B------:R-:W-:Y:S02]  /*0810*/  IMAD R0, R2, R0, R3 ;  /* 0x0000000002007224 */ /* 0x000fe400078e0203 */
[----:B------:R-:W1:Y:S03]  /*0820*/  MUFU.RCP R3, R8 ;  /* 0x0000000800037308 */ /* 0x000e660000001000 */
[----:B------:R-:W-:Y:S02]  /*0830*/  ISETP.GT.U32.AND P1, PT, R5, R0, PT ;  /* 0x000000000500720c */ /* 0x000fe40003f24070 */
[----:B-1----:R-:W-:-:S11]  /*0840*/  IADD3 R3, R3, 0xffffffe, RZ ;  /* 0x0ffffffe03037810 */ /* 0x002fd60007ffe0ff */
[----:B------:R-:W-:Y:S01]  /*0850*/  @!P1 IMAD.IADD R0, R0, 0x1, -R5 ;  /* 0x0000000100009824 */ /* 0x000fe200078e0a05 */
[----:B------:R-:W-:Y:S02]  /*0860*/  @!P1 IADD3 R2, R2, 0x1, RZ ;  /* 0x0000000102029810 */ /* 0x000fe40007ffe0ff */
[----:B------:R-:W-:Y:S01]  /*0870*/  ISETP.NE.AND P1, PT, R11, RZ, PT ;  /* 0x000000ff0b00720c */ /* 0x000fe20003f25270 */
[----:B------:R-:W1:Y:S01]  /*0880*/  F2I.FTZ.U32.TRUNC.NTZ R3, R3 ;  /* 0x0000000300037305 */ /* 0x000e62000021f000 */
[----:B------:R-:W-:Y:S02]  /*0890*/  ISETP.GE.U32.AND P2, PT, R0, R5, PT ;  /* 0x000000050000720c */ /* 0x000fe40003f46070 */
[----:B------:R-:W-:-:S04]  /*08a0*/  LOP3.LUT R0, R12, R11, RZ, 0x3c, !PT ;  /* 0x0000000b0c007212 */ /* 0x000fc800078e3cff */
[----:B------:R-:W-:-:S07]  /*08b0*/  ISETP.GE.AND P0, PT, R0, RZ, PT ;  /* 0x000000ff0000720c */ /* 0x000fce0003f06270 */
[----:B------:R-:W-:Y:S02]  /*08c0*/  @P2 IADD3 R2, R2, 0x1, RZ ;  /* 0x0000000102022810 */ /* 0x000fe40007ffe0ff */
[----:B-1----:R-:W-:-:S03]  /*08d0*/  IADD3 R0, RZ, -R3, RZ ;  /* 0x80000003ff007210 */ /* 0x002fc60007ffe0ff */
[----:B------:R-:W-:Y:S02]  /*08e0*/  IMAD.MOV.U32 R4, RZ, RZ, R2 ;  /* 0x000000ffff047224 */ /* 0x000fe400078e0002 */
[----:B------:R-:W-:Y:S01]  /*08f0*/  IMAD.MOV.U32 R2, RZ, RZ, R0 ;  /* 0x000000ffff027224 */ /* 0x000fe200078e0000 */
[----:B------:R-:W-:Y:S01]  /*0900*/  IABS R0, R10 ;  /* 0x0000000a00007213 */ /* 0x000fe20000000000 */
[----:B------:R-:W-:Y:S01]  /*0910*/  @!P0 IMAD.MOV R4, RZ, RZ, -R4 ;  /* 0x000000ffff048224 */ /* 0x000fe200078e0a04 */
[----:B------:R-:W-:Y:S01]  /*0920*/  @!P1 LOP3.LUT R4, RZ, R11, RZ, 0x33, !PT ;  /* 0x0000000bff049212 */ /* 0x000fe200078e33ff */
[----:B------:R-:W-:Y:S01]  /*0930*/  IMAD R5, R2, R7, RZ ;  /* 0x0000000702057224 */ /* 0x000fe200078e02ff */
[----:B------:R-:W-:Y:S01]  /*0940*/  MOV R2, RZ ;  /* 0x000000ff00027202 */ /* 0x000fe20000000f00 */
[----:B------:R-:W-:Y:S01]  /*0950*/  IMAD.MOV R6, RZ, RZ, -R0 ;  /* 0x000000ffff067224 */ /* 0x000fe200078e0a00 */
[----:B------:R-:W-:-:S03]  /*0960*/  IABS R8, R4 ;  /* 0x0000000400087213 */ /* 0x000fc60000000000 */
[----:B------:R-:W-:-:S04]  /*0970*/  IMAD.HI.U32 R0, R3, R5, R2 ;  /* 0x0000000503007227 */ /* 0x000fc800078e0002 */
[----:B------:R-:W-:Y:S02]  /*0980*/  IMAD.MOV.U32 R2, RZ, RZ, R8 ;  /* 0x000000ffff027224 */ /* 0x000fe400078e0008 */
[----:B------:R-:W-:Y:S02]  /*0990*/  IMAD.MOV.U32 R3, RZ, RZ, R6 ;  /* 0x000000ffff037224 */ /* 0x000fe400078e0006 */
[----:B------:R-:W-:-:S04]  /*09a0*/  IMAD.HI.U32 R0, R0, R2, RZ ;  /* 0x0000000200007227 */ /* 0x000fc800078e00ff */
[----:B------:R-:W-:Y:S02]  /*09b0*/  IMAD R2, R0, R3, R2 ;  /* 0x0000000300027224 */ /* 0x000fe400078e0202 */
[----:B------:R-:W-:-:S03]  /*09c0*/  IMAD R3, R4, R11, RZ ;  /* 0x0000000b04037224 */ /* 0x000fc600078e02ff */
[----:B------:R-:W-:Y:S02]  /*09d0*/  ISETP.GT.U32.AND P1, PT, R7, R2, PT ;  /* 0x000000020700720c */ /* 0x000fe40003f24070 */
[----:B------:R-:W-:-:S11]  /*09e0*/  IADD3 R3, R12, -R3, RZ ;  /* 0x800000030c037210 */ /* 0x000fd60007ffe0ff */
[----:B------:R-:W-:Y:S01]  /*09f0*/  @!P1 IMAD.IADD R2, R2, 0x1, -R7 ;  /* 0x0000000102029824 */ /* 0x000fe200078e0a07 */
[----:B------:R-:W-:Y:S02]  /*0a00*/  @!P1 IADD3 R0, R0, 0x1, RZ ;  /* 0x0000000100009810 */ /* 0x000fe40007ffe0ff */
[----:B------:R-:W-:Y:S02]  /*0a10*/  ISETP.NE.AND P1, PT, R10, RZ, PT ;  /* 0x000000ff0a00720c */ /* 0x000fe40003f25270 */
[----:B------:R-:W-:Y:S02]  /*0a20*/  ISETP.GE.U32.AND P2, PT, R2, R7, PT ;  /* 0x000000070200720c */ /* 0x000fe40003f46070 */
[----:B------:R-:W-:-:S04]  /*0a30*/  LOP3.LUT R2, R4, R10, RZ, 0x3c, !PT ;  /* 0x0000000a04027212 */ /* 0x000fc800078e3cff */
[----:B------:R-:W-:-:S07]  /*0a40*/  ISETP.GE.AND P0, PT, R2, RZ, PT ;  /* 0x000000ff0200720c */ /* 0x000fce0003f06270 */
[----:B------:R-:W-:-:S06]  /*0a50*/  @P2 IADD3 R0, R0, 0x1, RZ ;  /* 0x0000000100002810 */ /* 0x000fcc0007ffe0ff */
[----:B------:R-:W-:Y:S02]  /*0a60*/  @!P0 IADD3 R0, -R0, RZ, RZ ;  /* 0x000000ff00008210 */ /* 0x000fe40007ffe1ff */
[----:B------:R-:W-:-:S05]  /*0a70*/  @!P1 LOP3.LUT R0, RZ, R10, RZ, 0x33, !PT ;  /* 0x0000000aff009212 */ /* 0x000fca00078e33ff */
[--C-:B------:R-:W-:Y:S02]  /*0a80*/  IMAD.MOV R2, RZ, RZ, -R0.reuse ;  /* 0x000000ffff027224 */ /* 0x100fe400078e0a00 */
[C---:B------:R-:W-:Y:S02]  /*0a90*/  IMAD R0, R10.reuse, 0x1000000, R0 ;  /* 0x010000000a007824 */ /* 0x040fe400078e0200 */
[----:B------:R-:W-:Y:S02]  /*0aa0*/  IMAD R2, R10, R2, R4 ;  /* 0x000000020a027224 */ /* 0x000fe400078e0204 */
[----:B------:R-:W-:Y:S02]  /*0ab0*/  IMAD.IADD R4, R13, 0x1, R9 ;  /* 0x000000010d047824 */ /* 0x000fe400078e0209 */
[----:B------:R-:W-:-:S03]  /*0ac0*/  IMAD R0, R2, 0x10000, R0 ;  /* 0x0001000002007824 */ /* 0x000fc600078e0200 */
[----:B------:R1:W-:Y:S04]  /*0ad0*/  STL [R1+0x34], R4 ;  /* 0x0000340401007387 */ /* 0x0003e80000100800 */
[----:B------:R1:W-:Y:S04]  /*0ae0*/  STL [R1+0x30], R0 ;  /* 0x0000300001007387 */ /* 0x0003e80000100800 */
[----:B------:R1:W-:Y:S01]  /*0af0*/  STL [R1+0x2c], R3 ;  /* 0x00002c0301007387 */ /* 0x0003e20000100800 */
[----:B------:R-:W-:Y:S05]  /*0b00*/  BRA `(.L_x_132) ;  /* 0x0000006000007947 */ /* 0x000fea0003800000 */
.L_x_123:
[----:B------:R-:W-:Y:S01]  /*0b10*/  MOV R0, UR4 ;  /* 0x0000000400007c02 */ /* 0x000fe20008000f00 */
[----:B------:R-:W-:Y:S04]  /*0b20*/  STL [R1+0x2c], RZ ;  /* 0x00002cff01007387 */ /* 0x000fe80000100800 */
[----:B------:R-:W-:Y:S04]  /*0b30*/  STL [R1+0x30], RZ ;  /* 0x000030ff01007387 */ /* 0x000fe80000100800 */
[----:B------:R1:W-:Y:S02]  /*0b40*/  STL [R1+0x28], R0 ;  /* 0x0000280001007387 */ /* 0x0003e40000100800 */
[----:B-1----:R-:W-:-:S05]  /*0b50*/  MOV R0, c[0x0][0x53c] ;  /* 0x00014f0000007a02 */ /* 0x002fca0000000f00 */
[----:B------:R1:W-:Y:S02]  /*0b60*/  STL [R1+0x34], R0 ;  /* 0x0000340001007387 */ /* 0x0003e40000100800 */
.L_x_132:
[----:B-1----:R-:W2:Y:S04]  /*0b70*/  LDL R4, [R1+0x28] ;  /* 0x0000280001047983 */ /* 0x002ea80000100800 */
[----:B------:R-:W2:Y:S04]  /*0b80*/  LDL R5, [R1+0x2c] ;  /* 0x00002c0001057983 */ /* 0x000ea80000100800 */
[----:B------:R-:W2:Y:S04]  /*0b90*/  LDL R6, [R1+0x30] ;  /* 0x0000300001067983 */ /* 0x000ea80000100800 */
[----:B------:R-:W2:Y:S01]  /*0ba0*/  LDL R7, [R1+0x34] ;  /* 0x0000340001077983 */ /* 0x000ea20000100800 */
[----:B------:R-:W-:Y:S01]  /*0bb0*/  ISETP.NE.AND P0, PT, R14, RZ, PT ;  /* 0x000000ff0e00720c */ /* 0x000fe20003f05270 */
[----:B------:R-:W-:-:S12]  /*0bc0*/  WARPSYNC 0xffffffff ;  /* 0xffffffff00007948 */ /* 0x000fd80003800000 */
[----:B--2---:R1:W-:Y:S04]  /*0bd0*/  @!P0 STS.128 [0xf100], R4 ;  /* 0x00f10004ff008388 */ /* 0x0043e80000000c00 */
[----:B------:R-:W-:Y:S06]  /*0be0*/  BAR.ARV 0x5, 0x100 ;  /* 0x0144000000007b1d */ /* 0x000fec0000002000 */
.L_x_121:
[----:B------:R-:W2:Y:S02]  /*0bf0*/  LDL R0, [R1+0x34] ;  /* 0x0000340001007983 */ /* 0x000ea40000100800 */
[----:B--2---:R-:W-:-:S13]  /*0c00*/  ISETP.GE.AND P0, PT, R0, c[0x0][0x53c], PT ;  /* 0x00014f0000007a0c */ /* 0x004fda0003f06270 */
[----:B------:R-:W-:Y:S05]  /*0c10*/  @P0 EXIT ;  /* 0x000000000000094d */ /* 0x000fea0003800000 */
[----:B------:R-:W2:Y:S02]  /*0c20*/  S2R R15, SR_TID.X ;  /* 0x00000000000f7919 */ /* 0x000ea40000002100 */
[----:B-12---:R-:W-:-:S04]  /*0c30*/  SHF.R.S32.HI R7, RZ, 0x1f, R15 ;  /* 0x0000001fff077819 */ /* 0x006fc8000001140f */
[CC--:B------:R-:W-:Y:S02]  /*0c40*/  LEA.HI R2, R7.reuse, R15.reuse, RZ, 0x4 ;  /* 0x0000000f07027211 */ /* 0x0c0fe400078f20ff */
[----:B------:R-:W-:Y:S02]  /*0c50*/  LEA.HI R14, R7, R15, RZ, 0x2 ;  /* 0x0000000f070e7211 */ /* 0x000fe400078f10ff */
[----:B------:R-:W-:Y:S02]  /*0c60*/  SHF.R.S32.HI R3, RZ, 0x4, R2 ;  /* 0x00000004ff037819 */ /* 0x000fe40000011402 */
[--C-:B------:R-:W-:Y:S02]  /*0c70*/  SHF.R.S32.HI R8, RZ, 0x2, R14.reuse ;  /* 0x00000002ff087819 */ /* 0x100fe4000001140e */
[----:B------:R-:W-:Y:S02]  /*0c80*/  LEA.HI R0, R2, R3, RZ, 0x1 ;  /* 0x0000000302007211 */ /* 0x000fe400078f08ff */
[----:B------:R-:W-:-:S02]  /*0c90*/  SHF.R.S32.HI R4, RZ, 0x1f, R14 ;  /* 0x0000001fff047819 */ /* 0x000fc4000001140e */
[----:B------:R-:W-:Y:S02]  /*0ca0*/  LOP3.LUT R0, R0, 0xfffffffe, RZ, 0xc0, !PT ;  /* 0xfffffffe00007812 */ /* 0x000fe400078ec0ff */
[----:B------:R-:W-:Y:S02]  /*0cb0*/  LEA.HI R10, R7, R15, RZ, 0x3 ;  /* 0x0000000f070a7211 */ /* 0x000fe400078f18ff */
[----:B------:R-:W-:Y:S01]  /*0cc0*/  LOP3.LUT R2, R2, 0xfffffff0, RZ, 0xc0, !PT ;  /* 0xfffffff002027812 */ /* 0x000fe200078ec0ff */
[----:B------:R-:W-:Y:S01]  /*0cd0*/  IMAD.IADD R12, R3, 0x1, -R0 ;  /* 0x00000001030c7824 */ /* 0x000fe200078e0a00 */
[----:B------:R-:W-:Y:S02]  /*0ce0*/  LEA.HI R0, R4, R8, RZ, 0x3 ;  /* 0x0000000804007211 */ /* 0x000fe400078f18ff */
[----:B------:R-:W-:Y:S01]  /*0cf0*/  SHF.R.S32.HI R5, RZ, 0x3, R10 ;  /* 0x00000003ff057819 */ /* 0x000fe2000001140a */
[----:B------:R-:W-:Y:S01]  /*0d00*/  IMAD.IADD R3, R15, 0x1, -R2 ;  /* 0x000000010f037824 */ /* 0x000fe200078e0a02 */
[----:B------:R-:W-:-:S02]  /*0d10*/  LOP3.LUT R4, R10, 0xfffffff8, RZ, 0xc0, !PT ;  /* 0xfffffff80a047812 */ /* 0x000fc400078ec0ff */
[----:B------:R-:W-:Y:S01]  /*0d20*/  LOP3.LUT R0, R0, 0xfffffff8, RZ, 0xc0, !PT ;  /* 0xfffffff800007812 */ /* 0x000fe200078ec0ff */
[----:B------:R-:W-:Y:S01]  /*0d30*/  IMAD.SHL.U32 R2, R5, 0x40, RZ ;  /* 0x0000004005027824 */ /* 0x000fe200078e00ff */
[----:B------:R-:W-:Y:S01]  /*0d40*/  LEA.HI R9, R7, R15, RZ, 0x5 ;  /* 0x0000000f07097211 */ /* 0x000fe200078f28ff */
[----:B------:R-:W-:Y:S01]  /*0d50*/  IMAD.IADD R5, R15, 0x1, -R4 ;  /* 0x000000010f057824 */ /* 0x000fe200078e0a04 */
[----:B------:R-:W-:Y:S01]  /*0d60*/  SHF.R.S32.HI R4, RZ, 0x1f, R3 ;  /* 0x0000001fff047819 */ /* 0x000fe20000011403 */
[----:B------:R-:W-:Y:S01]  /*0d70*/  IMAD.IADD R8, R8, 0x1, -R0 ;  /* 0x0000000108087824 */ /* 0x000fe200078e0a00 */
[----:B------:R-:W-:Y:S01]  /*0d80*/  LOP3.LUT R0, R2, 0x1c0, RZ, 0xc0, !PT ;  /* 0x000001c002007812 */ /* 0x000fe200078ec0ff */
[C---:B------:R-:W-:Y:S01]  /*0d90*/  IMAD.SHL.U32 R18, R5.reuse, 0x8, RZ ;  /* 0x0000000805127824 */ /* 0x040fe200078e00ff */
[----:B------:R-:W-:Y:S01]  /*0da0*/  LEA.HI R13, R4, R3, RZ, 0x3 ;  /* 0x00000003040d7211 */ /* 0x000fe200078f18ff */
[----:B------:R-:W-:Y:S01]  /*0db0*/  IMAD.SHL.U32 R4, R5, 0x40, RZ ;  /* 0x0000004005047824 */ /* 0x000fe200078e00ff */
[----:B------:R-:W-:-:S02]  /*0dc0*/  SHF.R.U32.HI R6, RZ, 0x3, R0 ;  /* 0x00000003ff067819 */ /* 0x000fc40000011600 */
[----:B------:R-:W-:Y:S01]  /*0dd0*/  LOP3.LUT R5, R0, 0x38, R18, 0xf8, !PT ;  /* 0x0000003800057812 */ /* 0x000fe200078ef812 */
[----:B------:R-:W-:Y:S01]  /*0de0*/  STL [R1+0x8], R18 ;  /* 0x0000081201007387 */ /* 0x000fe20000100800 */
[----:B------:R-:W-:Y:S02]  /*0df0*/  LOP3.LUT R2, R13, 0xfffffff8, RZ, 0xc0, !PT ;  /* 0xfffffff80d027812 */ /* 0x000fe400078ec0ff */
[----:B------:R-:W-:Y:S02]  /*0e00*/  LOP3.LUT R11, R5, R6, RZ, 0x3c, !PT ;  /* 0x00000006050b7212 */ /* 0x000fe400078e3cff */
[----:B------:R-:W-:Y:S01]  /*0e10*/  LOP3.LUT R0, R4, 0x1c0, RZ, 0xc0, !PT ;  /* 0x000001c004007812 */ /* 0x000fe200078ec0ff */
[----:B------:R-:W-:Y:S01]  /*0e20*/  IMAD.IADD R6, R3, 0x1, -R2 ;  /* 0x0000000103067824 */ /* 0x000fe200078e0a02 */
[----:B------:R-:W-:Y:S02]  /*0e30*/  LOP3.LUT R3, R9, 0xffffffe0, RZ, 0xc0, !PT ;  /* 0xffffffe009037812 */ /* 0x000fe400078ec0ff */
[----:B------:R-:W-:-:S02]  /*0e40*/  LOP3.LUT R4, R0, 0x8, R10, 0xf8, !PT ;  /* 0x0000000800047812 */ /* 0x000fc400078ef80a */
[----:B------:R-:W-:Y:S01]  /*0e50*/  SHF.R.U32.HI R2, RZ, 0x3, R0 ;  /* 0x00000003ff027819 */ /* 0x000fe20000011600 */
[----:B------:R-:W-:Y:S01]  /*0e60*/  IMAD.IADD R17, R15, 0x1, -R3 ;  /* 0x000000010f117824 */ /* 0x000fe200078e0a03 */
[--C-:B------:R-:W-:Y:S02]  /*0e70*/  SHF.R.S32.HI R204, RZ, 0x5, R9.reuse ;  /* 0x00000005ffcc7819 */ /* 0x100fe40000011409 */
[----:B------:R-:W-:Y:S02]  /*0e80*/  SHF.R.S32.HI R0, RZ, 0x1f, R9 ;  /* 0x0000001fff007819 */ /* 0x000fe40000011409 */
[----:B------:R-:W-:Y:S02]  /*0e90*/  LOP3.LUT R10, R4, R2, RZ, 0x3c, !PT ;  /* 0x00000002040a7212 */ /* 0x000fe400078e3cff */
[----:B------:R-:W-:Y:S02]  /*0ea0*/  LEA.HI R0, R0, R204, RZ, 0x3 ;  /* 0x000000cc00007211 */ /* 0x000fe400078f18ff */
[----:B------:R-:W-:-:S02]  /*0eb0*/  SHF.R.S32.HI R9, RZ, 0x1f, R17 ;  /* 0x0000001fff097819 */ /* 0x000fc40000011411 */
[----:B------:R-:W-:Y:S01]  /*0ec0*/  LOP3.LUT R2, R14, 0xfffffffc, RZ, 0xc0, !PT ;  /* 0xfffffffc0e027812 */ /* 0x000fe200078ec0ff */
[----:B------:R-:W-:Y:S01]  /*0ed0*/  IMAD.MOV.U32 R14, RZ, RZ, 0x20 ;  /* 0x00000020ff0e7424 */ /* 0x000fe200078e00ff */
[----:B------:R-:W-:Y:S02]  /*0ee0*/  LOP3.LUT R0, R0, 0xffffff8, RZ, 0xc0, !PT ;  /* 0x0ffffff800007812 */ /* 0x000fe400078ec0ff */
[----:B------:R-:W-:Y:S01]  /*0ef0*/  LEA.HI R9, R9, R17, RZ, 0x2 ;  /* 0x0000001109097211 */ /* 0x000fe200078f10ff */
[----:B------:R-:W-:Y:S01]  /*0f00*/  IMAD.IADD R5, R15, 0x1, -R2 ;  /* 0x000000010f057824 */ /* 0x000fe200078e0a02 */
[----:B------:R-:W-:Y:S01]  /*0f10*/  LOP3.LUT R4, R8, 0x1, RZ, 0xc0, !PT ;  /* 0x0000000108047812 */ /* 0x000fe200078ec0ff */
[----:B------:R-:W-:Y:S01]  /*0f20*/  IMAD.IADD R3, R204, 0x1, -R0 ;  /* 0x00000001cc037824 */ /* 0x000fe200078e0a00 */
[----:B------:R-:W-:Y:S02]  /*0f30*/  SHF.R.S32.HI R2, RZ, 0x2, R9 ;  /* 0x00000002ff027819 */ /* 0x000fe40000011409 */
[----:B------:R-:W-:-:S02]  /*0f40*/  LEA.HI R0, R5, R5, RZ, 0x1 ;  /* 0x0000000505007211 */ /* 0x000fc400078f08ff */
[----:B------:R-:W-:Y:S01]  /*0f50*/  LEA.HI R7, R7, R15, RZ, 0x6 ;  /* 0x0000000f07077211 */ /* 0x000fe200078f30ff */
[----:B------:R-:W-:Y:S01]  /*0f60*/  IMAD R16, R3, 0x10, R2 ;  /* 0x0000001003107824 */ /* 0x000fe200078e0202 */
[----:B------:R-:W-:Y:S01]  /*0f70*/  ISETP.NE.U32.AND P0, PT, R4, 0x1, PT ;  /* 0x000000010400780c */ /* 0x000fe20003f05070 */
[----:B------:R-:W-:Y:S01]  /*0f80*/  IMAD.SHL.U32 R2, R6, 0x40, RZ ;  /* 0x0000004006027824 */ /* 0x000fe200078e00ff */
[----:B------:R-:W-:Y:S01]  /*0f90*/  LOP3.LUT R3, R0, 0x1ffffffe, RZ, 0xc0, !PT ;  /* 0x1ffffffe00037812 */ /* 0x000fe200078ec0ff */
[C---:B------:R-:W-:Y:S01]  /*0fa0*/  IMAD.SHL.U32 R4, R8.reuse, 0x40, RZ ;  /* 0x0000004008047824 */ /* 0x040fe200078e00ff */
[----:B------:R-:W-:Y:S01]  /*0fb0*/  R2P PR, R8, 0x6 ;  /* 0x0000000608007804 */ /* 0x000fe20000000000 */
[----:B------:R-:W-:Y:S01]  /*0fc0*/  IMAD.SHL.U32 R7, R7, 0x8, RZ ;  /* 0x0000000807077824 */ /* 0x000fe200078e00ff */
[C---:B------:R-:W-:Y:S01]  /*0fd0*/  LOP3.LUT P4, RZ, R6.reuse, 0x2, RZ, 0xc0, !PT ;  /* 0x0000000206ff7812 */ /* 0x040fe2000788c0ff */
[----:B------:R-:W-:Y:S01]  /*0fe0*/  IMAD.IADD R8, R5, 0x1, -R3 ;  /* 0x0000000105087824 */ /* 0x000fe200078e0a03 */
[----:B------:R-:W-:Y:S01]  /*0ff0*/  LOP3.LUT P3, RZ, R6, 0x4, RZ, 0xc0, !PT ;  /* 0x0000000406ff7812 */ /* 0x000fe2000786c0ff */
[----:B------:R-:W-:Y:S01]  /*1000*/  IMAD.SHL.U32 R6, R12, 0x8, RZ ;  /* 0x000000080c067824 */ /* 0x000fe200078e00ff */
[----:B------:R-:W-:Y:S01]  /*1010*/  LOP3.LUT R2, R2, 0x1c0, RZ, 0xc0, !PT ;  /* 0x000001c002027812 */ /* 0x000fe200078ec0ff */
[----:B------:R-:W-:Y:S01]  /*1020*/  IMAD.MOV.U32 R15, RZ, RZ, 0x10 ;  /* 0x00000010ff0f7424 */ /* 0x000fe200078e00ff */
[----:B------:R-:W-:Y:S01]  /*1030*/  LOP3.LUT R3, R4, 0x1c0, RZ, 0xc0, !PT ;  /* 0x000001c004037812 */ /* 0x000fe200078ec0ff */
[----:B------:R-:W-:Y:S01]  /*1040*/  IMAD R0, R12, 0x200, R10 ;  /* 0x000002000c007824 */ /* 0x000fe200078e020a */
[----:B------:R-:W-:Y:S01]  /*1050*/  LOP3.LUT R11, R11, 0x7ffffe00, R7, 0xf8, !PT ;  /* 0x7ffffe000b0b7812 */ /* 0x000fe200078ef807 */
[----:B------:R-:W-:Y:S01]  /*1060*/  IMAD R7, R204, 0x200, R5 ;  /* 0x00000200cc077824 */ /* 0x000fe200078e0205 */
[----:B------:R-:W-:Y:S01]  /*1070*/  LOP3.LUT R6, R2, 0x8, R6, 0xf8, !PT ;  /* 0x0000000802067812 */ /* 0x000fe200078ef806 */
[----:B------:R-:W-:Y:S01]  /*1080*/  STL [R1+0x7c], R16 ;  /* 0x00007c1001007387 */ /* 0x000fe20000100800 */
[----:B------:R-:W-:Y:S01]  /*1090*/  SHF.R.U32.HI R5, RZ, 0x3, R2 ;  /* 0x00000003ff057819 */ /* 0x000fe20000011602 */
[----:B------:R-:W-:Y:S01]  /*10a0*/  IMAD.SHL.U32 R208, R11, 0x2, RZ ;  /* 0x000000020bd07824 */ /* 0x000fe200078e00ff */
[----:B------:R-:W-:-:S02]  /*10b0*/  LEA.HI R2, R3, R3, RZ, 0x1d ;  /* 0x0000000303027211 */ /* 0x000fc400078fe8ff */
[----:B------:R-:W-:Y:S02]  /*10c0*/  SEL R4, R15, 0xfffffff0, !P4 ;  /* 0xfffffff00f047807 */ /* 0x000fe40006000000 */
[----:B------:R-:W-:Y:S01]  /*10d0*/  SEL R3, R14, 0xffffffe0, !P3 ;  /* 0xffffffe00e037807 */ /* 0x000fe20005800000 */
[----:B------:R-:W-:Y:S01]  /*10e0*/  IMAD.U32 R7, R7, 0x2, R2 ;  /* 0x0000000207077824 */ /* 0x000fe200078e0002 */
[----:B------:R-:W-:Y:S01]  /*10f0*/  LOP3.LUT R5, R6, R5, RZ, 0x3c, !PT ;  /* 0x0000000506057212 */ /* 0x000fe200078e3cff */
[----:B------:R-:W-:Y:S01]  /*1100*/  IMAD.SHL.U32 R6, R13, 0x40, RZ ;  /* 0x000000400d067824 */ /* 0x000fe200078e00ff */
[----:B------:R-:W-:Y:S01]  /*1110*/  LOP3.LUT R2, R9, 0x7ffffffc, RZ, 0xc0, !PT ;  /* 0x7ffffffc09027812 */ /* 0x000fe200078ec0ff */
[----:B------:R-:W-:Y:S01]  /*1120*/  IMAD.IADD R4, R4, 0x1, R3 ;  /* 0x0000000104047824 */ /* 0x000fe200078e0203 */
[----:B------:R-:W-:Y:S01]  /*1130*/  LEA R12, R7, 0x80, 0x1 ;  /* 0x00000080070c7811 */ /* 0x000fe200078e08ff */
[----:B------:R-:W-:Y:S01]  /*1140*/  IMAD.MOV.U32 R9, RZ, RZ, 0x40 ;  /* 0x00000040ff097424 */ /* 0x000fe200078e00ff */
[----:B------:R-:W-:Y:S01]  /*1150*/  LOP3.LUT R3, R5, 0x7ffffe00, R6, 0xf8, !PT ;  /* 0x7ffffe0005037812 */ /* 0x000fe200078ef806 */
[----:B------:R-:W-:Y:S01]  /*1160*/  IMAD.IADD R2, R17, 0x1, -R2 ;  /* 0x0000000111027824 */ /* 0x000fe200078e0a02 */
[----:B------:R-:W-:-:S02]  /*1170*/  IADD3 R5, R18, 0x40, RZ ;  /* 0x0000004012057810 */ /* 0x000fc40007ffe0ff */
[----:B------:R-:W-:Y:S01]  /*1180*/  SEL R6, R14, 0xffffffe0, !P1 ;  /* 0xffffffe00e067807 */ /* 0x000fe20004800000 */
[----:B------:R-:W-:Y:S01]  /*1190*/  IMAD.SHL.U32 R7, R2, 0x2, RZ ;  /* 0x0000000202077824 */ /* 0x000fe200078e00ff */
[----:B------:R-:W-:Y:S01]  /*11a0*/  LEA R198, R3, 0x100, 0x1 ;  /* 0x0000010003c67811 */ /* 0x000fe200078e08ff */
[----:B------:R1:W-:Y:S01]  /*11b0*/  STL [R1+0x10], R5 ;  /* 0x0000100501007387 */ /* 0x0003e20000100800 */
[----:B------:R-:W-:Y:S01]  /*11c0*/  IMAD R2, R8, 0x8, R16 ;  /* 0x0000000808027824 */ /* 0x000fe200078e0210 */
[----:B------:R-:W-:Y:S01]  /*11d0*/  LEA R196, R0, 0x8100, 0x1 ;  /* 0x0000810000c47811 */ /* 0x000fe200078e08ff */
[----:B------:R-:W-:Y:S01]  /*11e0*/  IMAD.IADD R10, R12, 0x1, R6 ;  /* 0x000000010c0a7824 */ /* 0x000fe200078e0206 */
[----:B------:R2:W-:Y:S01]  /*11f0*/  STL [R1+0x48], R7 ;  /* 0x0000480701007387 */ /* 0x0005e20000100800 */
[----:B------:R-:W-:Y:S01]  /*1200*/  SEL R0, R9, 0xffffffc0, !P3 ;  /* 0xffffffc009007807 */ /* 0x000fe20005800000 */
[--C-:B------:R-:W-:Y:S02]  /*1210*/  IMAD R204, R204, 0x800, R198.reuse ;  /* 0x00000800cccc7824 */ /* 0x100fe400078e02c6 */
[----:B------:R-:W-:Y:S01]  /*1220*/  STL [R1+0x58], R12 ;  /* 0x0000580c01007387 */ /* 0x000fe20000100800 */
[----:B------:R-:W-:-:S02]  /*1230*/  IMAD R203, R4, 0x2, R198 ;  /* 0x0000000204cb7824 */ /* 0x000fc400078e02c6 */
[----:B------:R-:W-:Y:S01]  /*1240*/  IMAD.IADD R199, R198, 0x1, R0 ;  /* 0x00000001c6c77824 */ /* 0x000fe200078e0200 */
[----:B------:R3:W-:Y:S01]  /*1250*/  STL [R1+0x80], R2 ;  /* 0x0000800201007387 */ /* 0x0007e20000100800 */
[----:B------:R-:W-:-:S03]  /*1260*/  IMAD.IADD R207, R0, 0x1, R204 ;  /* 0x0000000100cf7824 */ /* 0x000fc600078e02cc */
[----:B------:R-:W-:Y:S01]  /*1270*/  STL [R1+0x64], R10 ;  /* 0x0000640a01007387 */ /* 0x000fe20000100800 */
[----:B-1----:R-:W-:Y:S02]  /*1280*/  SEL R5, R9, 0xffffffc0, !P2 ;  /* 0xffffffc009057807 */ /* 0x002fe40005000000 */
[----:B--2---:R-:W-:-:S03]  /*1290*/  IADD3 R7, R12, -0x10, RZ ;  /* 0xfffffff00c077810 */ /* 0x004fc60007ffe0ff */
[C---:B------:R-:W-:Y:S01]  /*12a0*/  IMAD.IADD R8, R12.reuse, 0x1, R5 ;  /* 0x000000010c087824 */ /* 0x040fe200078e0205 */
[----:B------:R-:W-:-:S04]  /*12b0*/  @P0 IADD3 R7, R12, 0x10, RZ ;  /* 0x000000100c070810 */ /* 0x000fc80007ffe0ff */
[----:B------:R1:W-:Y:S01]  /*12c0*/  STL [R1+0x74], R8 ;  /* 0x0000740801007387 */ /* 0x0003e20000100800 */
[--C-:B------:R-:W-:Y:S01]  /*12d0*/  IMAD.IADD R3, R6, 0x1, R7.reuse ;  /* 0x0000000106037824 */ /* 0x100fe200078e0207 */
[----:B---3--:R-:W-:Y:S01]  /*12e0*/  SEL R2, R14, 0xffffffe0, !P4 ;  /* 0xffffffe00e027807 */ /* 0x008fe20006000000 */
[----:B------:R-:W-:Y:S01]  /*12f0*/  IMAD.IADD R6, R5, 0x1, R7 ;  /* 0x0000000105067824 */ /* 0x000fe200078e0207 */
[----:B------:R2:W-:Y:S02]  /*1300*/  STL [R1+0x5c], R7 ;  /* 0x00005c0701007387 */ /* 0x0005e40000100800 */
[--C-:B------:R-:W-:Y:S01]  /*1310*/  IADD3 R201, R0, R198, R2.reuse ;  /* 0x000000c600c97210 */ /* 0x100fe20007ffe002 */
[----:B------:R-:W-:Y:S02]  /*1320*/  IMAD.IADD R200, R198, 0x1, R2 ;  /* 0x00000001c6c87824 */ /* 0x000fe400078e0202 */
[----:B------:R-:W-:Y:S02]  /*1330*/  IMAD.IADD R205, R2, 0x1, R204 ;  /* 0x0000000102cd7824 */ /* 0x000fe400078e02cc */
[----:B------:R-:W-:-:S02]  /*1340*/  IMAD.IADD R2, R3, 0x1, R5 ;  /* 0x0000000103027824 */ /* 0x000fc400078e0205 */
[----:B------:R-:W-:Y:S02]  /*1350*/  IMAD.IADD R206, R0, 0x1, R205 ;  /* 0x0000000100ce7824 */ /* 0x000fe400078e02cd */
[----:B-1----:R-:W-:-:S05]  /*1360*/  IMAD.IADD R8, R10, 0x1, R5 ;  /* 0x000000010a087824 */ /* 0x002fca00078e0205 */
[----:B------:R2:W-:Y:S04]  /*1370*/  STL [R1+0x70], R8 ;  /* 0x0000700801007387 */ /* 0x0005e80000100800 */
[----:B------:R2:W-:Y:S04]  /*1380*/  STL [R1+0x6c], R6 ;  /* 0x00006c0601007387 */ /* 0x0005e80000100800 */
[----:B------:R2:W-:Y:S04]  /*1390*/  STL [R1+0x60], R3 ;  /* 0x0000600301007387 */ /* 0x0005e80000100800 */
[----:B------:R2:W-:Y:S02]  /*13a0*/  STL [R1+0x68], R2 ;  /* 0x0000680201007387 */ /* 0x0005e40000100800 */
.L_x_203:
[----:B------:R-:W3:Y:S01]  /*13b0*/  LDL R0, [R1+0x34] ;  /* 0x0000340001007983 */ /* 0x000ee20000100800 */
[----:B------:R-:W-:Y:S01]  /*13c0*/  IMAD.MOV.U32 R14, RZ, RZ, 0x4 ;  /* 0x00000004ff0e7424 */ /* 0x000fe200078e00ff */
[----:B------:R-:W-:-:S02]  /*13d0*/  ISETP.NE.U32.AND P1, PT, RZ, c[0x0][0x370], PT ;  /* 0x0000dc00ff007a0c */ /* 0x000fc40003f25070 */
[----:B------:R-:W4:Y:S02]  /*13e0*/  LDL R10, [R1+0x30] ;  /* 0x00003000010a7983 */ /* 0x000f240000100800 */
[----:B------:R-:W-:Y:S01]  /*13f0*/  ISETP.NE.AND.EX P1, PT, RZ, c[0x0][0x374], PT, P1 ;  /* 0x0000dd00ff007a0c */ /* 0x000fe20003f25310 */
[----:B--23--:R-:W-:-:S05]  /*1400*/  IMAD.WIDE R2, R0, R14, c[0x0][0x588] ;  /* 0x0001620000027625 */ /* 0x00cfca00078e020e */
[----:B------:R-:W2:Y:S01]  /*1410*/  LDG.E R16, [R2.64] ;  /* 0x0000000602107981 */ /* 0x000ea2000c1e1900 */
[----:B------:R-:W-:Y:S01]  /*1420*/  ISETP.NE.U32.AND P4, PT, RZ, c[0x0][0x360], PT ;  /* 0x0000d800ff007a0c */ /* 0x000fe20003f85070 */
[----:B------:R-:W-:Y:S01]  /*1430*/  CS2R R8, SRZ ;  /* 0x0000000000087805 */ /* 0x000fe2000001ff00 */
[----:B------:R-:W-:Y:S02]  /*1440*/  ISETP.NE.U32.AND P6, PT, RZ, c[0x0][0x350], PT ;  /* 0x0000d400ff007a0c */ /* 0x000fe40003fc5070 */
[----:B------:R-:W-:Y:S02]  /*1450*/  ISETP.NE.AND.EX P4, PT, RZ, c[0x0][0x364], PT, P4 ;  /* 0x0000d900ff007a0c */ /* 0x000fe40003f85340 */
[----:B------:R-:W-:Y:S01]  /*1460*/  ISETP.NE.AND.EX P6, PT, RZ, c[0x0][0x354], PT, P6 ;  /* 0x0000d500ff007a0c */ /* 0x000fe20003fc5360 */
[----:B------:R-:W-:Y:S01]  /*1470*/  IMAD.MOV.U32 R11, RZ, RZ, RZ ;  /* 0x000000ffff0b7224 */ /* 0x000fe200078e00ff */
[----:B--2---:R-:W-:Y:S01]  /*1480*/  SHF.R.S32.HI R12, RZ, 0x1f, R16 ;  /* 0x0000001fff0c7819 */ /* 0x004fe20000011410 */
[----:B------:R1:W-:Y:S01]  /*1490*/  STL [R1+0x20], R16 ;  /* 0x0000201001007387 */ /* 0x0003e20000100800 */
[----:B------:R-:W-:-:S04]  /*14a0*/  @P1 LEA R2, P0, R16, c[0x0][0x370], 0x2 ;  /* 0x0000dc0010021a11 */ /* 0x000fc800078010ff */
[C-C-:B------:R-:W-:Y:S02]  /*14b0*/  @P1 LEA.HI.X R3, R16.reuse, c[0x0][0x374], R12.reuse, 0x2, P0 ;  /* 0x0000dd0010031a11 */ /* 0x140fe400000f140c */
[----:B------:R-:W-:Y:S02]  /*14c0*/  ISETP.NE.U32.AND P0, PT, RZ, c[0x0][0x348], PT ;  /* 0x0000d200ff007a0c */ /* 0x000fe40003f05070 */
[C---:B------:R-:W-:Y:S01]  /*14d0*/  LEA R4, P3, R16.reuse, c[0x0][0x348], 0x2 ;  /* 0x0000d20010047a11 */ /* 0x040fe200078610ff */
[----:B------:R2:W5:Y:S01]  /*14e0*/  @P1 LDG.E R8, [R2.64] ;  /* 0x0000000602081981 */ /* 0x000562000c1e1900 */
[----:B------:R-:W-:Y:S02]  /*14f0*/  ISETP.NE.AND.EX P0, PT, RZ, c[0x0][0x34c], PT, P0 ;  /* 0x0000d300ff007a0c */ /* 0x000fe40003f05300 */
[C---:B------:R-:W-:Y:S02]  /*1500*/  @P4 LEA R6, P1, R16.reuse, c[0x0][0x360], 0x2 ;  /* 0x0000d80010064a11 */ /* 0x040fe400078210ff */
[----:B------:R-:W-:-:S02]  /*1510*/  LEA.HI.X R5, R16, c[0x0][0x34c], R12, 0x2, P3 ;  /* 0x0000d30010057a11 */ /* 0x000fc400018f140c */
[----:B------:R-:W-:-:S05]  /*1520*/  @P4 LEA.HI.X R7, R16, c[0x0][0x364], R12, 0x2, P1 ;  /* 0x0000d90010074a11 */ /* 0x000fca00008f140c */
[----:B------:R1:W5:Y:S04]  /*1530*/  @P4 LDG.E R15, [R6.64] ;  /* 0x00000006060f4981 */ /* 0x000368000c1e1900 */
[----:B------:R1:W5:Y:S01]  /*1540*/  @P0 LDG.E R11, [R4.64] ;  /* 0x00000006040b0981 */ /* 0x000362000c1e1900 */
[----:B--2---:R-:W-:-:S04]  /*1550*/  LEA R2, P2, R16, c[0x0][0x350], 0x2 ;  /* 0x0000d40010027a11 */ /* 0x004fc800078410ff */
[----:B------:R-:W-:-:S05]  /*1560*/  LEA.HI.X R3, R16, c[0x0][0x354], R12, 0x2, P2 ;  /* 0x0000d50010037a11 */ /* 0x000fca00010f140c */
[----:B------:R1:W5:Y:S01]  /*1570*/  @P6 LDG.E R9, [R2.64] ;  /* 0x0000000602096981 */ /* 0x000362000c1e1900 */
[----:B----4-:R-:W-:-:S05]  /*1580*/  LOP3.LUT R29, R10, 0xffff, RZ, 0xc0, !PT ;  /* 0x0000ffff0a1d7812 */ /* 0x010fca00078ec0ff */
[----:B------:R1:W-:Y:S01]  /*1590*/  STL [R1+0x4c], R29 ;  /* 0x00004c1d01007387 */ /* 0x0003e20000100800 */
[----:B------:R-:W-:Y:S01]  /*15a0*/  YIELD ;  /* 0x0000000000007946 */ /* 0x000fe20003800000 */
[----:B------:R-:W-:Y:S05]  /*15b0*/  @P4 BRA `(.L_x_133) ;  /* 0x0000005000004947 */ /* 0x000fea0003800000 */
[----:B-----5:R-:W-:Y:S01]  /*15c0*/  MOV R15, c[0x0][0x168] ;  /* 0x00005a00000f7a02 */ /* 0x020fe20000000f00 */
[----:B------:R-:W-:Y:S05]  /*15d0*/  @!P0 BRA `(.L_x_133) ;  /* 0x0000003000008947 */ /* 0x000fea0003800000 */
[----:B-1----:R-:W2:Y:S04]  /*15e0*/  LDG.E R6, [R4.64] ;  /* 0x0000000604067981 */ /* 0x002ea8000c1e1900 */
[----:B------:R-:W2:Y:S02]  /*15f0*/  LDG.E R0, [R4.64+0x4] ;  /* 0x0000040604007981 */ /* 0x000ea4000c1e1900 */
[----:B--2---:R-:W-:Y:S02]  /*1600*/  IADD3 R15, -R6, R0, RZ ;  /* 0x00000000060f7210 */ /* 0x004fe40007ffe1ff */
.L_x_133:
[----:B------:R-:W-:-:S04]  /*1610*/  ISETP.NE.U32.AND P1, PT, RZ, c[0x0][0x368], PT ;  /* 0x0000da00ff007a0c */ /* 0x000fc80003f25070 */
[----:B------:R-:W-:-:S13]  /*1620*/  ISETP.NE.AND.EX P1, PT, RZ, c[0x0][0x36c], PT, P1 ;  /* 0x0000db00ff007a0c */ /* 0x000fda0003f25310 */
[----:B------:R-:W-:Y:S05]  /*1630*/  @!P1 BRA `(.L_x_134) ;  /* 0x0000004000009947 */ /* 0x000fea0003800000 */
[----:B-1----:R-:W-:-:S04]  /*1640*/  LEA R2, P1, R16, c[0x0][0x368], 0x2 ;  /* 0x0000da0010027a11 */ /* 0x002fc800078210ff */
[----:B------:R-:W-:-:S05]  /*1650*/  LEA.HI.X R3, R16, c[0x0][0x36c], R12, 0x2, P1 ;  /* 0x0000db0010037a11 */ /* 0x000fca00008f140c */
[----:B------:R1:W5:Y:S01]  /*1660*/  LDG.E R0, [R2.64] ;  /* 0x0000000602007981 */ /* 0x000362000c1e1900 */
[----:B------:R-:W-:Y:S05]  /*1670*/  BRA `(.L_x_135) ;  /* 0x0000005000007947 */ /* 0x000fea0003800000 */
.L_x_134:
[----:B------:R-:W-:Y:S01]  /*1680*/  MOV R0, c[0x0][0x1d0] ;  /* 0x0000740000007a02 */ /* 0x000fe20000000f00 */
[----:B------:R-:W-:Y:S05]  /*1690*/  @!P6 BRA `(.L_x_135) ;  /* 0x000000300000e947 */ /* 0x000fea0003800000 */
[----:B-1----:R-:W2:Y:S04]  /*16a0*/  LDG.E R4, [R2.64] ;  /* 0x0000000602047981 */ /* 0x002ea8000c1e1900 */
[----:B------:R-:W2:Y:S02]  /*16b0*/  LDG.E R0, [R2.64+0x4] ;  /* 0x0000040602007981 */ /* 0x000ea4000c1e1900 */
[----:B--2---:R-:W-:-:S05]  /*16c0*/  IADD3 R0, -R4, R0, RZ ;  /* 0x0000000004007210 */ /* 0x004fca0007ffe1ff */
.L_x_135:
[--C-:B-----5:R-:W-:Y:S01]  /*16d0*/  IMAD.IADD R26, R0, 0x1, -R8.reuse ;  /* 0x00000001001a7824 */ /* 0x120fe200078e0a08 */
[----:B------:R-:W-:Y:S01]  /*16e0*/  LOP3.LUT R0, R10, 0xff000000, RZ, 0xc0, !PT ;  /* 0xff0000000a007812 */ /* 0x000fe200078ec0ff */
[----:B-1----:R-:W-:Y:S01]  /*16f0*/  IMAD.MOV.U32 R2, RZ, RZ, RZ ;  /* 0x000000ffff027224 */ /* 0x002fe200078e00ff */
[----:B------:R-:W-:Y:S01]  /*1700*/  BSSY B0, `(.L_x_136) ;  /* 0x000002e000007945 */ /* 0x000fe20003800000 */
[----:B------:R-:W-:Y:S01]  /*1710*/  IMAD.IADD R13, R9, 0x1, R8 ;  /* 0x00000001090d7824 */ /* 0x000fe200078e0208 */
[----:B------:R-:W-:-:S02]  /*1720*/  IADD3 R3, R26, 0x6f, RZ ;  /* 0x0000006f1a037810 */ /* 0x000fc40007ffe0ff */
[----:B------:R-:W-:Y:S02]  /*1730*/  SHF.R.U32.HI R4, RZ, 0x8, R0 ;  /* 0x00000008ff047819 */ /* 0x000fe40000011600 */
[----:B------:R-:W-:Y:S01]  /*1740*/  ISETP.GE.AND P1, PT, R26, 0x1, PT ;  /* 0x000000011a00780c */ /* 0x000fe20003f26270 */
[----:B------:R-:W-:Y:S01]  /*1750*/  IMAD.HI R2, R3, -0x6db6db6d, R2 ;  /* 0x9249249303027827 */ /* 0x000fe200078e0202 */
[----:B------:R-:W-:-:S04]  /*1760*/  LOP3.LUT R3, R10, 0xff0000, RZ, 0xc0, !PT ;  /* 0x00ff00000a037812 */ /* 0x000fc800078ec0ff */
[----:B------:R-:W-:Y:S02]  /*1770*/  LEA.HI R3, R3, R4, RZ, 0x10 ;  /* 0x0000000403037211 */ /* 0x000fe400078f80ff */
[----:B------:R-:W-:Y:S02]  /*1780*/  SHF.R.U32.HI R0, RZ, 0x1f, R2 ;  /* 0x0000001fff007819 */ /* 0x000fe40000011602 */
[----:B------:R-:W-:Y:S02]  /*1790*/  LOP3.LUT R17, R3, 0xff, RZ, 0xc0, !PT ;  /* 0x000000ff03117812 */ /* 0x000fe400078ec0ff */
[----:B------:R-:W-:Y:S02]  /*17a0*/  SHF.R.U32.HI R5, RZ, 0x10, R3 ;  /* 0x00000010ff057819 */ /* 0x000fe40000011603 */
[----:B------:R-:W-:Y:S01]  /*17b0*/  LEA.HI.SX32 R10, R2, R0, 0x1a ;  /* 0x00000000020a7211 */ /* 0x000fe200078fd2ff */
[----:B------:R1:W-:Y:S01]  /*17c0*/  STL [R1+0x54], R17 ;  /* 0x0000541101007387 */ /* 0x0003e20000100800 */
[----:B------:R-:W-:-:S03]  /*17d0*/  IMAD.MOV.U32 R2, RZ, RZ, RZ ;  /* 0x000000ffff027224 */ /* 0x000fc600078e00ff */
[----:B------:R1:W-:Y:S01]  /*17e0*/  STL [R1+0x50], R5 ;  /* 0x0000500501007387 */ /* 0x0003e20000100800 */
[----:B------:R-:W-:Y:S05]  /*17f0*/  @!P1 BRA `(.L_x_137) ;  /* 0x000001e000009947 */ /* 0x000fea0003800000 */
[----:B------:R-:W-:Y:S01]  /*1800*/  ISETP.NE.AND P1, PT, R5, RZ, PT ;  /* 0x000000ff0500720c */ /* 0x000fe20003f25270 */
[----:B------:R-:W-:-:S03]  /*1810*/  IMAD.MOV.U32 R4, RZ, RZ, RZ ;  /* 0x000000ffff047224 */ /* 0x000fc600078e00ff */
[----:B------:R-:W-:-:S04]  /*1820*/  SEL R0, R5, c[0x0][0x338], P1 ;  /* 0x0000ce0005007a07 */ /* 0x000fc80000800000 */
[----:B------:R-:W-:Y:S02]  /*1830*/  IABS R3, R0 ;  /* 0x0000000000037213 */ /* 0x000fe40000000000 */
[----:B------:R-:W-:Y:S02]  /*1840*/  IADD3 R6, R10, -0x1, R0 ;  /* 0xffffffff0a067810 */ /* 0x000fe40007ffe000 */
[----:B------:R-:W2:Y:S02]  /*1850*/  I2F.RP R2, R3 ;  /* 0x0000000300027306 */ /* 0x000ea40000209400 */
[----:B------:R-:W-:-:S06]  /*1860*/  IABS R9, R6 ;  /* 0x0000000600097213 */ /* 0x000fcc0000000000 */
[----:B--2---:R-:W2:Y:S02]  /*1870*/  MUFU.RCP R2, R2 ;  /* 0x0000000200027308 */ /* 0x004ea40000001000 */
[----:B--2---:R-:W-:-:S06]  /*1880*/  IADD3 R2, R2, 0xffffffe, RZ ;  /* 0x0ffffffe02027810 */ /* 0x004fcc0007ffe0ff */
[----:B-1----:R-:W1:Y:S02]  /*1890*/  F2I.FTZ.U32.TRUNC.NTZ R5, R2 ;  /* 0x0000000200057305 */ /* 0x002e64000021f000 */
[----:B-1----:R-:W-:-:S04]  /*18a0*/  IMAD.MOV R2, RZ, RZ, -R5 ;  /* 0x000000ffff027224 */ /* 0x002fc800078e0a05 */
        /* <DEDUP_REMOVED lines=13> */
[----:B------:R-:W-:Y:S02]  /*1980*/  ISETP.GE.U32.AND P3, PT, R4, R3, PT ;  /* 0x000000030400720c */ /* 0x000fe40003f66070 */
[----:B------:R-:W-:-:S04]  /*1990*/  LOP3.LUT R3, R6, R0, RZ, 0x3c, !PT ;  /* 0x0000000006037212 */ /* 0x000fc800078e3cff */
[----:B------:R-:W-:-:S07]  /*19a0*/  ISETP.GE.AND P1, PT, R3, RZ, PT ;  /* 0x000000ff0300720c */ /* 0x000fce0003f26270 */
[----:B------:R-:W-:-:S06]  /*19b0*/  @P3 IADD3 R2, R2, 0x1, RZ ;  /* 0x0000000102023810 */ /* 0x000fcc0007ffe0ff */
[----:B------:R-:W-:Y:S01]  /*19c0*/  @!P1 IMAD.MOV R2, RZ, RZ, -R2 ;  /* 0x000000ffff029224 */ /* 0x000fe200078e0a02 */
[----:B------:R-:W-:Y:S02]  /*19d0*/  @!P2 LOP3.LUT R2, RZ, R0, RZ, 0x33, !PT ;  /* 0x00000000ff02a212 */ /* 0x000fe400078e33ff */
.L_x_137:
[----:B------:R-:W-:Y:S05]  /*19e0*/  BSYNC B0 ;  /* 0x0000000000007941 */ /* 0x000fea0003800000 */
.L_x_136:
        /* <DEDUP_REMOVED lines=40> */
[----:B--2---:R-:W2:Y:S04]  /*1c70*/  LDL.64 R18, [R1+0x8] ;  /* 0x0000080001127983 */ /* 0x004ea80000100a00 */
[----:B------:R3:W2:Y:S04]  /*1c80*/  LDL.64 R30, [R1+0x8] ;  /* 0x00000800011e7983 */ /* 0x0006a80000100a00 */
[----:B------:R-:W4:Y:S01]  /*1c90*/  LDL R8, [R1+0x2c] ;  /* 0x00002c0001087983 */ /* 0x000f220000100800 */
[----:B------:R-:W-:-:S04]  /*1ca0*/  ISETP.NE.U32.AND P1, PT, RZ, c[0x0][0x340], PT ;  /* 0x0000d000ff007a0c */ /* 0x000fc80003f25070 */
[----:B------:R-:W-:-:S13]  /*1cb0*/  ISETP.NE.AND.EX P1, PT, RZ, c[0x0][0x344], PT, P1 ;  /* 0x0000d100ff007a0c */ /* 0x000fda0003f25310 */
[----:B------:R-:W-:-:S05]  /*1cc0*/  @P1 IMAD.WIDE R2, R16, R14, c[0x0][0x340] ;  /* 0x0000d00010021625 */ /* 0x000fca00078e020e */
[----:B------:R5:W3:Y:S01]  /*1cd0*/  @P1 LDG.E R14, [R2.64] ;  /* 0x00000006020e1981 */ /* 0x000ae2000c1e1900 */
[----:B------:R-:W-:Y:S02]  /*1ce0*/  SHF.R.S32.HI R0, RZ, 0x1f, R11 ;  /* 0x0000001fff007819 */ /* 0x000fe4000001140b */
[----:B------:R-:W-:Y:S01]  /*1cf0*/  MOV R4, c[0x0][0x2c4] ;  /* 0x0000b10000047a02 */ /* 0x000fe20000000f00 */
[----:B-1----:R-:W1:Y:S02]  /*1d00*/  S2R R5, SR_TID.X ;  /* 0x0000000000057919 */ /* 0x002e640000002100 */
[----:B------:R-:W-:Y:S01]  /*1d10*/  IMAD R0, R0, c[0x0][0x178], RZ ;  /* 0x00005e0000007a24 */ /* 0x000fe200078e02ff */
[----:B------:R-:W-:Y:S02]  /*1d20*/  ISETP.NE.AND P2, PT, R4, 0x1, PT ;  /* 0x000000010400780c */ /* 0x000fe40003f45270 */
[--C-:B-1----:R-:W-:Y:S02]  /*1d30*/  SHF.R.S32.HI R251, RZ, 0x1f, R5.reuse ;  /* 0x0000001ffffb7819 */ /* 0x102fe40000011405 */
[----:B------:R-:W-:-:S02]  /*1d40*/  SHF.R.S32.HI R146, RZ, 0x1f, R5 ;  /* 0x0000001fff927819 */ /* 0x000fc40000011405 */
[-C--:B------:R-:W-:Y:S02]  /*1d50*/  LEA.HI R251, R251, R5.reuse, RZ, 0x3 ;  /* 0x00000005fbfb7211 */ /* 0x080fe400078f18ff */
[----:B------:R-:W-:Y:S02]  /*1d60*/  LEA.HI R146, R146, R5, RZ, 0x3 ;  /* 0x0000000592927211 */ /* 0x000fe400078f18ff */
[----:B------:R-:W-:Y:S02]  /*1d70*/  LOP3.LUT R251, R251, 0xfffffff8, RZ, 0xc0, !PT ;  /* 0xfffffff8fbfb7812 */ /* 0x000fe400078ec0ff */
[----:B------:R-:W-:-:S03]  /*1d80*/  SHF.R.S32.HI R146, RZ, 0x3, R146 ;  /* 0x00000003ff927819 */ /* 0x000fc60000011492 */
[----:B------:R-:W-:Y:S02]  /*1d90*/  IMAD.IADD R251, R5, 0x1, -R251 ;  /* 0x0000000105fb7824 */ /* 0x000fe400078e0afb */
[----:B--2---:R-:W-:-:S05]  /*1da0*/  IMAD.MOV.U32 R30, RZ, RZ, R18 ;  /* 0x000000ffff1e7224 */ /* 0x004fca00078e0012 */
[----:B------:R-:W-:-:S05]  /*1db0*/  SHF.R.S32.HI R31, RZ, 0x1f, R30 ;  /* 0x0000001fff1f7819 */ /* 0x000fca000001141e */
[----:B------:R-:W-:Y:S04]  /*1dc0*/  STL [R1+0xc], R31 ;  /* 0x00000c1f01007387 */ /* 0x000fe80000100800 */
[----:B------:R-:W2:Y:S01]  /*1dd0*/  LDL R252, [R1+0x10] ;  /* 0x0000100001fc7983 */ /* 0x000ea20000100800 */
[----:B------:R-:W-:Y:S01]  /*1de0*/  LEA R5, R251, R146, 0x5 ;  /* 0x00000092fb057211 */ /* 0x000fe200078e28ff */
[C---:B------:R-:W-:Y:S02]  /*1df0*/  IMAD R0, R11.reuse, c[0x0][0x17c], R0 ;  /* 0x00005f000b007a24 */ /* 0x040fe400078e0200 */
[----:B-----5:R-:W-:Y:S01]  /*1e00*/  IMAD.WIDE.U32 R2, R11, c[0x0][0x178], RZ ;  /* 0x00005e000b027a25 */ /* 0x020fe200078e00ff */
[----:B----4-:R-:W-:-:S03]  /*1e10*/  LEA R5, R8, R5, 0x7 ;  /* 0x0000000508057211 */ /* 0x010fc600078e38ff */
[----:B------:R-:W-:Y:S01]  /*1e20*/  IMAD.IADD R3, R3, 0x1, R0 ;  /* 0x0000000103037824 */ /* 0x000fe200078e0200 */
[----:B------:R-:W-:Y:S01]  /*1e30*/  SEL R6, R12, RZ, !P0 ;  /* 0x000000ff0c067207 */ /* 0x000fe20004000000 */
[----:B------:R-:W-:Y:S01]  /*1e40*/  @P2 IMAD.HI.U32 R7, R5, c[0x0][0x2c8], RZ ;  /* 0x0000b20005072a27 */ /* 0x000fe200078e00ff */
[----:B------:R-:W-:-:S03]  /*1e50*/  SEL R4, R16, RZ, !P0 ;  /* 0x000000ff10047207 */ /* 0x000fc60004000000 */
[----:B------:R-:W-:-:S04]  /*1e60*/  IMAD.WIDE.U32 R2, R29, c[0x0][0x1b8], R2 ;  /* 0x00006e001d027a25 */ /* 0x000fc800078e0002 */
[----:B------:R-:W-:Y:S01]  /*1e70*/  IMAD.MOV.U32 R0, RZ, RZ, R5 ;  /* 0x000000ffff007224 */ /* 0x000fe200078e0005 */
[----:B------:R-:W-:Y:S01]  /*1e80*/  @P2 SHF.R.U32.HI R0, RZ, c[0x0][0x2cc], R7 ;  /* 0x0000b300ff002a19 */ /* 0x000fe20000011607 */
[----:B------:R-:W-:Y:S02]  /*1e90*/  IMAD R3, R29, c[0x0][0x1bc], R3 ;  /* 0x00006f001d037a24 */ /* 0x000fe400078e0203 */
[----:B------:R-:W-:Y:S02]  /*1ea0*/  IMAD R6, R6, c[0x0][0x1c0], RZ ;  /* 0x0000700006067a24 */ /* 0x000fe400078e02ff */
[----:B------:R-:W-:-:S04]  /*1eb0*/  IMAD.WIDE.U32 R2, R4, c[0x0][0x1c0], R2 ;  /* 0x0000700004027a25 */ /* 0x000fc800078e0002 */
[----:B------:R-:W-:Y:S01]  /*1ec0*/  IMAD R7, R4, c[0x0][0x1c4], R6 ;  /* 0x0000710004077a24 */ /* 0x000fe200078e0206 */
[----:B------:R-:W-:Y:S02]  /*1ed0*/  SHF.R.S32.HI R6, RZ, 0x1f, R0 ;  /* 0x0000001fff067819 */ /* 0x000fe40000011400 */
[----:B------:R-:W-:Y:S01]  /*1ee0*/  IADD3 R4, -R0, RZ, RZ ;  /* 0x000000ff00047210 */ /* 0x000fe20007ffe1ff */
[----:B------:R-:W-:Y:S02]  /*1ef0*/  IMAD.IADD R3, R3, 0x1, R7 ;  /* 0x0000000103037824 */ /* 0x000fe400078e0207 */
[----:B------:R-:W-:Y:S02]  /*1f00*/  IMAD R6, R6, c[0x0][0x1b0], RZ ;  /* 0x00006c0006067a24 */ /* 0x000fe400078e02ff */
[----:B------:R-:W-:Y:S02]  /*1f10*/  IMAD R4, R4, c[0x0][0x2c4], R5 ;  /* 0x0000b10004047a24 */ /* 0x000fe400078e0205 */
[----:B------:R-:W-:-:S02]  /*1f20*/  IMAD R5, R0, c[0x0][0x1b4], R6 ;  /* 0x00006d0000057a24 */ /* 0x000fc400078e0206 */
[----:B------:R-:W-:Y:S01]  /*1f30*/  IMAD.WIDE.U32 R2, R0, c[0x0][0x1b0], R2 ;  /* 0x00006c0000027a25 */ /* 0x000fe200078e0002 */
[----:B------:R-:W-:Y:S02]  /*1f40*/  SHF.R.S32.HI R0, RZ, 0x1f, R4 ;  /* 0x0000001fff007819 */ /* 0x000fe40000011404 */
[----:B------:R-:W-:Y:S02]  /*1f50*/  SHF.R.S32.HI R6, RZ, 0x1f, R13 ;  /* 0x0000001fff067819 */ /* 0x000fe4000001140d */
[----:B------:R-:W-:Y:S01]  /*1f60*/  IADD3 R22, P0, R146, R13, RZ ;  /* 0x0000000d92167210 */ /* 0x000fe20007f1e0ff */
[----:B------:R-:W-:Y:S01]  /*1f70*/  IMAD R0, R0, c[0x0][0x1a8], RZ ;  /* 0x00006a0000007a24 */ /* 0x000fe200078e02ff */
[----:B------:R-:W-:Y:S02]  /*1f80*/  IADD3 R3, R3, R5, RZ ;  /* 0x0000000503037210 */ /* 0x000fe40007ffe0ff */
[----:B------:R-:W-:Y:S01]  /*1f90*/  LEA.HI.X.SX32 R27, R146, R6, 0x1, P0 ;  /* 0x00000006921b7211 */ /* 0x000fe200000f0eff */
[----:B------:R-:W-:-:S02]  /*1fa0*/  IMAD R0, R4, c[0x0][0x1ac], R0 ;  /* 0x00006b0004007a24 */ /* 0x000fc400078e0200 */
[----:B------:R-:W-:-:S04]  /*1fb0*/  IMAD.WIDE.U32 R2, R4, c[0x0][0x1a8], R2 ;  /* 0x00006a0004027a25 */ /* 0x000fc800078e0002 */
[----:B------:R-:W-:Y:S01]  /*1fc0*/  IMAD R4, R27, c[0x0][0x1e0], RZ ;  /* 0x000078001b047a24 */ /* 0x000fe200078e02ff */
[----:B------:R-:W-:Y:S01]  /*1fd0*/  LEA R8, R8, R146, 0x7 ;  /* 0x0000009208087211 */ /* 0x000fe200078e38ff */
[----:B------:R-:W-:Y:S01]  /*1fe0*/  IMAD.WIDE.U32 R6, R22, c[0x0][0x1e0], R30 ;  /* 0x0000780016067a25 */ /* 0x000fe200078e001e */
[----:B------:R-:W-:-:S03]  /*1ff0*/  LEA R5, P0, R2, c[0x0][0x160], 0x1 ;  /* 0x0000580002057a11 */ /* 0x000fc600078008ff */
[----:B------:R-:W-:Y:S02]  /*2000*/  IMAD R9, R22, c[0x0][0x1e4], R4 ;  /* 0x0000790016097a24 */ /* 0x000fe400078e0204 */
[----:B------:R-:W-:Y:S01]  /*2010*/  IMAD.IADD R0, R3, 0x1, R0 ;  /* 0x0000000103007824 */ /* 0x000fe200078e0200 */
[----:B------:R-:W-:Y:S01]  /*2020*/  IADD3 R10, R8, 0x20, RZ ;  /* 0x00000020080a7810 */ /* 0x000fe20007ffe0ff */
[----:B------:R-:W-:Y:S01]  /*2030*/  IMAD R4, R15, c[0x0][0x2c4], RZ ;  /* 0x0000b1000f047a24 */ /* 0x000fe200078e02ff */
[----:B------:R-:W-:Y:S01]  /*2040*/  IADD3 R3, R7, R9, RZ ;  /* 0x0000000907037210 */ /* 0x000fe20007ffe0ff */
[----:B------:R-:W-:Y:S01]  /*2050*/  WARPSYNC 0xffffffff ;  /* 0xffffffff00007948 */ /* 0x000fe20003800000 */
[----:B------:R-:W-:Y:S01]  /*2060*/  LEA.HI.X R0, R2, c[0x0][0x164], R0, 0x1, P0 ;  /* 0x0000590002007a11 */ /* 0x000fe200000f0c00 */
[----:B------:R-:W1:Y:S01]  /*2070*/  SHFL.IDX PT, R9, R5, RZ, 0x181f ;  /* 0x00181fff05097589 */ /* 0x000e6200000e0000 */
[----:B------:R-:W-:-:S03]  /*2080*/  ISETP.GE.AND P3, PT, R10, R4, PT ;  /* 0x000000040a00720c */ /* 0x000fc60003f66270 */
[----:B------:R-:W4:Y:S01]  /*2090*/  SHFL.IDX PT, R11, R0, RZ, 0x181f ;  /* 0x00181fff000b7589 */ /* 0x000f2200000e0000 */
[----:B------:R-:W-:-:S03]  /*20a0*/  IMAD.MOV.U32 R2, RZ, RZ, R6 ;  /* 0x000000ffff027224 */ /* 0x000fc600078e0006 */
[----:B------:R-:W5:Y:S01]  /*20b0*/  SHFL.IDX PT, R10, R5, 0x1, 0x181f ;  /* 0x00381f00050a7f89 */ /* 0x000f6200000e0000 */
[C---:B------:R-:W-:Y:S02]  /*20c0*/  ISETP.GE.AND P4, PT, R8.reuse, R4, PT ;  /* 0x000000040800720c */ /* 0x040fe40003f86270 */
[C---:B------:R-:W-:Y:S01]  /*20d0*/  IADD3 R7, R8.reuse, 0x40, RZ ;  /* 0x0000004008077810 */ /* 0x040fe20007ffe0ff */
[----:B------:R-:W4:Y:S01]  /*20e0*/  SHFL.IDX PT, R13, R0, 0x1, 0x181f ;  /* 0x00381f00000d7f89 */ /* 0x000f2200000e0000 */
[----:B------:R-:W-:-:S03]  /*20f0*/  IADD3 R6, R8, 0x60, RZ ;  /* 0x0000006008067810 */ /* 0x000fc60007ffe0ff */
[----:B------:R-:W5:Y:S04]  /*2100*/  SHFL.IDX PT, R8, R5, 0x2, 0x181f ;  /* 0x00581f0005087f89 */ /* 0x000f6800000e0000 */
[----:B------:R-:W2:Y:S01]  /*2110*/  SHFL.IDX PT, R19, R0, 0x2, 0x181f ;  /* 0x00581f0000137f89 */ /* 0x000ea200000e0000 */
[-C--:B------:R-:W-:Y:S02]  /*2120*/  ISETP.GE.AND P0, PT, R7, R4.reuse, PT ;  /* 0x000000040700720c */ /* 0x080fe40003f06270 */
[----:B---3--:R-:W-:Y:S01]  /*2130*/  @P1 SHF.R.S32.HI R7, RZ, 0x1f, R14 ;  /* 0x0000001fff071819 */ /* 0x008fe2000001140e */
[----:B------:R3:W2:Y:S01]  /*2140*/  SHFL.IDX PT, R18, R5, 0x3, 0x181f ;  /* 0x00781f0005127f89 */ /* 0x0006a200000e0000 */
[----:B------:R-:W-:Y:S01]  /*2150*/  @!P1 IMAD.MOV.U32 R14, RZ, RZ, R16 ;  /* 0x000000ffff0e9224 */ /* 0x000fe200078e0010 */
[----:B------:R-:W-:-:S02]  /*2160*/  ISETP.GE.AND P5, PT, R6, R4, PT ;  /* 0x000000040600720c */ /* 0x000fc40003fa6270 */
[----:B------:R-:W-:Y:S01]  /*2170*/  @!P1 MOV R7, R12 ;  /* 0x0000000c00079202 */ /* 0x000fe20000000f00 */
[----:B------:R-:W2:Y:S01]  /*2180*/  SHFL.IDX PT, R0, R0, 0x3, 0x181f ;  /* 0x00781f0000007f89 */ /* 0x000ea200000e0000 */
[----:B-1----:R-:W-:Y:S02]  /*2190*/  @!P4 LEA R6, P2, R30, R9, 0x1 ;  /* 0x000000091e06c211 */ /* 0x002fe400078408ff */
[----:B------:R-:W-:Y:S01]  /*21a0*/  SEL R24, R14, RZ, !P6 ;  /* 0x000000ff0e187207 */ /* 0x000fe20007000000 */
[----:B------:R-:W-:Y:S01]  /*21b0*/  BAR.SYNC.DEFER_BLOCKING 0x0 ;  /* 0x0000000000007b1d */ /* 0x000fe20000010000 */
[----:B------:R-:W-:Y:S02]  /*21c0*/  SEL R23, R7, RZ, !P6 ;  /* 0x000000ff07177207 */ /* 0x000fe40007000000 */
[C---:B----4-:R-:W-:Y:S02]  /*21d0*/  @!P4 LEA.HI.X R7, R30.reuse, R11, R31, 0x1, P2 ;  /* 0x0000000b1e07c211 */ /* 0x050fe400010f0c1f */
[----:B-----5:R-:W-:-:S04]  /*21e0*/  @!P3 LEA R16, P2, R30, R10, 0x1 ;  /* 0x0000000a1e10b211 */ /* 0x020fc800078408ff */
[C---:B------:R-:W-:Y:S02]  /*21f0*/  @!P3 LEA.HI.X R17, R30.reuse, R13, R31, 0x1, P2 ;  /* 0x0000000d1e11b211 */ /* 0x040fe400010f0c1f */
[----:B------:R-:W-:Y:S01]  /*2200*/  @!P0 LEA R12, P2, R30, R8, 0x1 ;  /* 0x000000081e0c8211 */ /* 0x000fe200078408ff */
[----:B------:R-:W-:Y:S01]  /*2210*/  IMAD.WIDE.U32 R2, R29, c[0x0][0x1e8], R2 ;  /* 0x00007a001d027a25 */ /* 0x000fe200078e0002 */
[----:B------:R-:W-:-:S03]  /*2220*/  MOV R25, 0x70 ;  /* 0x0000007000197802 */ /* 0x000fc60000000f00 */
[----:B------:R-:W-:Y:S02]  /*2230*/  IMAD R3, R29, c[0x0][0x1ec], R3 ;  /* 0x00007b001d037a24 */ /* 0x000fe400078e0203 */
[----:B------:R-:W-:Y:S01]  /*2240*/  IMAD R25, R250, -0x70, R25 ;  /* 0xffffff90fa197824 */ /* 0x000fe200078e0219 */
[----:B------:R-:W-:Y:S01]  /*2250*/  ISETP.GE.AND P1, PT, R30, c[0x0][0x198], PT ;  /* 0x000066001e007a0c */ /* 0x000fe20003f26270 */
[----:B------:R-:W-:Y:S01]  /*2260*/  IMAD.WIDE.U32 R232, R24, c[0x0][0x1f0], R2 ;  /* 0x00007c0018e87a25 */ /* 0x000fe200078e0002 */
[----:B------:R-:W-:Y:S02]  /*2270*/  IADD3 R145, R250, -0x1, RZ ;  /* 0xfffffffffa917810 */ /* 0x000fe40007ffe0ff */
[----:B------:R-:W-:Y:S02]  /*2280*/  IADD3 R144, R26, R25, RZ ;  /* 0x000000191a907210 */ /* 0x000fe40007ffe0ff */
[----:B------:R-:W-:Y:S01]  /*2290*/  SHF.R.S32.HI R28, RZ, 0x1f, R145 ;  /* 0x0000001fff1c7819 */ /* 0x000fe20000011491 */
[----:B------:R-:W-:-:S04]  /*22a0*/  IMAD.WIDE.U32 R2, R145, c[0x0][0x1e0], RZ ;  /* 0x0000780091027a25 */ /* 0x000fc800078e00ff */
[----:B------:R-:W-:Y:S02]  /*22b0*/  IMAD R21, R28, c[0x0][0x1e0], RZ ;  /* 0x000078001c157a24 */ /* 0x000fe400078e02ff */
[----:B------:R-:W-:Y:S01]  /*22c0*/  @!PT LDS RZ, [RZ] ;  /* 0x00000000fffff984 */ /* 0x000fe20000000800 */
[----:B------:R-:W-:Y:S01]  /*22d0*/  @!PT LDS RZ, [RZ] ;  /* 0x00000000fffff984 */ /* 0x000fe20000000800 */
[----:B------:R-:W-:Y:S01]  /*22e0*/  @!PT LDS RZ, [RZ] ;  /* 0x00000000fffff984 */ /* 0x000fe20000000800 */
[----:B------:R1:W-:Y:S02]  /*22f0*/  @!P4 LDGSTS.E.BYPASS.LTC128B.128 [R208+0x100], [R6.64], !P1 ;  /* 0x0010000006d0cfae */ /* 0x0003e4000c901d46 */
[----:B------:R-:W-:Y:S01]  /*2300*/  IMAD R21, R145, c[0x0][0x1e4], R21 ;  /* 0x0000790091157a24 */ /* 0x000fe200078e0215 */
[----:B------:R-:W-:Y:S02]  /*2310*/  MOV R230, R232 ;  /* 0x000000e800e67202 */ /* 0x000fe40000000f00 */
[----:B------:R-:W-:Y:S02]  /*2320*/  MOV R64, 0x40 ;  /* 0x0000004000407802 */ /* 0x000fe40000000f00 */
[----:B--2---:R-:W-:Y:S02]  /*2330*/  SHF.R.S32.HI R20, RZ, 0x1f, R252 ;  /* 0x0000001fff147819 */ /* 0x004fe400000114fc */
[----:B------:R-:W-:-:S04]  /*2340*/  @!P4 LEA R4, P6, R252, R9, 0x1 ;  /* 0x00000009fc04c211 */ /* 0x000fc800078c08ff */
[C---:B---3--:R-:W-:Y:S02]  /*2350*/  @!P4 LEA.HI.X R5, R252.reuse, R11, R20, 0x1, P6 ;  /* 0x0000000bfc05c211 */ /* 0x048fe400030f0c14 */
[----:B------:R-:W-:-:S04]  /*2360*/  @!P3 LEA R14, P6, R252, R10, 0x1 ;  /* 0x0000000afc0eb211 */ /* 0x000fc800078c08ff */
[----:B------:R-:W-:Y:S02]  /*2370*/  @!P3 LEA.HI.X R15, R252, R13, R20, 0x1, P6 ;  /* 0x0000000dfc0fb211 */ /* 0x000fe400030f0c14 */
[----:B------:R-:W-:Y:S02]  /*2380*/  @!P0 LEA.HI.X R13, R30, R19, R31, 0x1, P2 ;  /* 0x000000131e0d8211 */ /* 0x000fe400010f0c1f */
[----:B------:R-:W-:Y:S01]  /*2390*/  @!P0 LEA R10, P2, R252, R8, 0x1 ;  /* 0x00000008fc0a8211 */ /* 0x000fe200078408ff */
[----:B------:R-:W-:-:S03]  /*23a0*/  IMAD R9, R23, c[0x0][0x1f0], RZ ;  /* 0x00007c0017097a24 */ /* 0x000fc600078e02ff */
[----:B------:R-:W-:Y:S02]  /*23b0*/  @!P0 LEA.HI.X R11, R252, R19, R20, 0x1, P2 ;  /* 0x00000013fc0b8211 */ /* 0x000fe400010f0c14 */
[----:B------:R-:W-:Y:S01]  /*23c0*/  @!P5 LEA R8, P2, R30, R18, 0x1 ;  /* 0x000000121e08d211 */ /* 0x000fe200078408ff */
[----:B------:R-:W-:Y:S01]  /*23d0*/  IMAD R19, R24, c[0x0][0x1f4], R9 ;  /* 0x00007d0018137a24 */ /* 0x000fe200078e0209 */
[----:B------:R-:W-:Y:S02]  /*23e0*/  ISETP.GE.AND P6, PT, R252, c[0x0][0x198], PT ;  /* 0x00006600fc007a0c */ /* 0x000fe40003fc6270 */
[----:B------:R-:W-:Y:S02]  /*23f0*/  @!P5 LEA.HI.X R9, R30, R0, R31, 0x1, P2 ;  /* 0x000000001e09d211 */ /* 0x000fe400010f0c1f */
[----:B------:R-:W-:Y:S01]  /*2400*/  @!P5 LEA R18, P2, R252, R18, 0x1 ;  /* 0x00000012fc12d211 */ /* 0x000fe200078408ff */
[----:B------:R-:W-:-:S03]  /*2410*/  IMAD.IADD R231, R233, 0x1, R19 ;  /* 0x00000001e9e77824 */ /* 0x000fc600078e0213 */
[----:B------:R-:W-:Y:S02]  /*2420*/  @!P5 LEA.HI.X R19, R252, R0, R20, 0x1, P2 ;  /* 0x00000000fc13d211 */ /* 0x000fe400010f0c14 */
[----:B------:R-:W-:-:S03]  /*2430*/  IMNMX R0, R144, 0x70, PT ;  /* 0x0000007090007817 */ /* 0x000fc60003800200 */
[----:B------:R2:W-:Y:S02]  /*2440*/  @!P4 LDGSTS.E.BYPASS.LTC128B.128 [R208+0x4100], [R4.64], !P6 ;  /* 0x0410000004d0cfae */ /* 0x0005e4000f101d46 */
[----:B------:R-:W-:Y:S02]  /*2450*/  IMAD.IADD R0, R0, 0x1, -R146 ;  /* 0x0000000100007824 */ /* 0x000fe400078e0a92 */
[----:B------:R-:W-:Y:S01]  /*2460*/  IMAD.IADD R20, R3, 0x1, R21 ;  /* 0x0000000103147824 */ /* 0x000fe200078e0215 */
[----:B------:R3:W-:Y:S02]  /*2470*/  @!P3 LDGSTS.E.BYPASS.LTC128B.128 [R208+0x1100], [R16.64], !P1 ;  /* 0x0110000010d0bfae */ /* 0x0007e4000c901d46 */
[C---:B------:R-:W-:Y:S02]  /*2480*/  ISETP.GE.AND P4, PT, R0.reuse, 0x1, PT ;  /* 0x000000010000780c */ /* 0x040fe40003f86270 */
[----:B------:R4:W-:Y:S01]  /*2490*/  @!P3 LDGSTS.E.BYPASS.LTC128B.128 [R208+0x5100], [R14.64], !P6 ;  /* 0x051000000ed0bfae */ /* 0x0009e2000f101d46 */
[----:B------:R-:W-:Y:S01]  /*24a0*/  ISETP.GE.AND P3, PT, R0, 0x21, PT ;  /* 0x000000210000780c */ /* 0x000fe20003f66270 */
[----:B------:R-:W-:-:S02]  /*24b0*/  IMAD.WIDE.U32 R2, R2, 0x70, R230 ;  /* 0x0000007002027825 */ /* 0x000fc400078e00e6 */
[----:B------:R5:W-:Y:S04]  /*24c0*/  @!P0 LDGSTS.E.BYPASS.LTC128B.128 [R208+0x2100], [R12.64], !P1 ;  /* 0x021000000cd08fae */ /* 0x000be8000c901d46 */
[----:B------:R3:W-:Y:S04]  /*24d0*/  @!P0 LDGSTS.E.BYPASS.LTC128B.128 [R208+0x6100], [R10.64], !P6 ;  /* 0x061000000ad08fae */ /* 0x0007e8000f101d46 */
[----:B------:R4:W-:Y:S01]  /*24e0*/  @!P5 LDGSTS.E.BYPASS.LTC128B.128 [R208+0x3100], [R8.64], !P1 ;  /* 0x0310000008d0dfae */ /* 0x0009e2000c901d46 */
[----:B--2---:R-:W-:Y:S01]  /*24f0*/  MOV R5, 0x20 ;  /* 0x0000002000057802 */ /* 0x004fe20000000f00 */
[----:B------:R-:W-:Y:S01]  /*2500*/  IMAD R4, R20, 0x70, RZ ;  /* 0x0000007014047824 */ /* 0x000fe200078e02ff */
[----:B------:R-:W-:Y:S01]  /*2510*/  ISETP.GE.AND P2, PT, R0, 0x41, PT ;  /* 0x000000410000780c */ /* 0x000fe20003f46270 */
[----:B------:R2:W-:Y:S02]  /*2520*/  @!P5 LDGSTS.E.BYPASS.LTC128B.128 [R208+0x7100], [R18.64], !P6 ;  /* 0x0710000012d0dfae */ /* 0x0005e4000f101d46 */
[----:B------:R-:W-:-:S02]  /*2530*/  IMAD.IADD R3, R3, 0x1, R4 ;  /* 0x0000000103037824 */ /* 0x000fc400078e0204 */
[----:B-1----:R-:W-:Y:S01]  /*2540*/  IMAD.WIDE.U32 R6, R5, c[0x0][0x1e0], RZ ;  /* 0x0000780005067a25 */ /* 0x002fe200078e00ff */
[----:B---3--:R-:W-:-:S03]  /*2550*/  @P4 LEA R10, P1, R2, c[0x0][0x1c8], 0x1 ;  /* 0x00007200020a4a11 */ /* 0x008fc600078208ff */
[----:B------:R-:W-:Y:S01]  /*2560*/  IMAD R5, R5, c[0x0][0x1e4], RZ ;  /* 0x0000790005057a24 */ /* 0x000fe200078e02ff */
[----:B------:R-:W-:Y:S01]  /*2570*/  ISETP.GE.AND P6, PT, R30, c[0x0][0x1d4], PT ;  /* 0x000075001e007a0c */ /* 0x000fe20003fc6270 */
[----:B------:R-:W0:Y:S01]  /*2580*/  LDGDEPBAR ;  /* 0x00000000000079af */ /* 0x000e220000000000 */
[----:B------:R-:W-:Y:S02]  /*2590*/  @P4 LEA.HI.X R11, R2, c[0x0][0x1cc], R3, 0x1, P1 ;  /* 0x00007300020b4a11 */ /* 0x000fe400008f0c03 */
[----:B------:R-:W-:Y:S02]  /*25a0*/  ISETP.GE.AND P1, PT, R0, 0x61, PT ;  /* 0x000000610000780c */ /* 0x000fe40003f26270 */
[----:B------:R-:W-:-:S04]  /*25b0*/  @P3 IADD3 R4, P0, R2, R6, RZ ;  /* 0x0000000602043210 */ /* 0x000fc80007f1e0ff */
[----:B------:R-:W-:Y:S01]  /*25c0*/  @P3 IADD3.X R0, R3, R7, R5, P0, !PT ;  /* 0x0000000703003210 */ /* 0x000fe200007fe405 */
[----:B------:R-:W-:Y:S01]  /*25d0*/  IMAD.WIDE.U32 R6, R64, c[0x0][0x1e0], RZ ;  /* 0x0000780040067a25 */ /* 0x000fe200078e00ff */
[----:B----4-:R-:W-:Y:S01]  /*25e0*/  @P3 LEA R8, P0, R4, c[0x0][0x1c8], 0x1 ;  /* 0x0000720004083a11 */ /* 0x010fe200078008ff */
[----:B------:R1:W-:Y:S02]  /*25f0*/  @P4 LDGSTS.E.BYPASS.LTC128B.128 [R208+0x8100], [R10.64], !P6 ;  /* 0x081000000ad04fae */ /* 0x0003e4000f101d46 */
[----:B------:R-:W-:Y:S01]  /*2600*/  IMAD R5, R64, c[0x0][0x1e4], RZ ;  /* 0x0000790040057a24 */ /* 0x000fe200078e02ff */
[----:B------:R-:W-:Y:S01]  /*2610*/  @P3 LEA.HI.X R9, R4, c[0x0][0x1cc], R0, 0x1, P0 ;  /* 0x0000730004093a11 */ /* 0x000fe200000f0c00 */
[----:B------:R-:W-:Y:S01]  /*2620*/  @P1 IMAD.MOV.U32 R0, RZ, RZ, 0x60 ;  /* 0x00000060ff001424 */ /* 0x000fe200078e00ff */
[----:B------:R-:W-:Y:S02]  /*2630*/  @P2 IADD3 R4, P0, R2, R6, RZ ;  /* 0x0000000602042210 */ /* 0x000fe40007f1e0ff */
[----:B------:R-:W-:-:S02]  /*2640*/  ISETP.GE.AND P5, PT, R252, c[0x0][0x1d4], PT ;  /* 0x00007500fc007a0c */ /* 0x000fc40003fa6270 */
[----:B------:R-:W-:Y:S01]  /*2650*/  @P2 IADD3.X R5, R3, R7, R5, P0, !PT ;  /* 0x0000000703052210 */ /* 0x000fe200007fe405 */
[----:B------:R-:W-:Y:S01]  /*2660*/  @P1 IMAD.WIDE.U32 R2, R0, c[0x0][0x1e0], R2 ;  /* 0x0000780000021a25 */ /* 0x000fe200078e0002 */
[----:B------:R-:W-:-:S03]  /*2670*/  @P2 LEA R6, P0, R4, c[0x0][0x1c8], 0x1 ;  /* 0x0000720004062a11 */ /* 0x000fc600078008ff */
[----:B------:R-:W-:Y:S01]  /*2680*/  @P1 IMAD R0, R0, c[0x0][0x1e4], RZ ;  /* 0x0000790000001a24 */ /* 0x000fe200078e02ff */
[----:B------:R-:W-:Y:S01]  /*2690*/  @P2 LEA.HI.X R7, R4, c[0x0][0x1cc], R5, 0x1, P0 ;  /* 0x0000730004072a11 */ /* 0x000fe200000f0c05 */
[----:B------:R-:W-:Y:S01]  /*26a0*/  IMAD R5, R27, c[0x0][0x208], RZ ;  /* 0x000082001b057a24 */ /* 0x000fe200078e02ff */
[----:B------:R-:W-:Y:S02]  /*26b0*/  @P1 LEA R4, P0, R2, c[0x0][0x1c8], 0x1 ;  /* 0x0000720002041a11 */ /* 0x000fe400078008ff */
[----:B------:R-:W-:Y:S01]  /*26c0*/  @P1 IADD3 R0, R3, R0, RZ ;  /* 0x0000000003001210 */ /* 0x000fe20007ffe0ff */
[----:B------:R-:W-:Y:S01]  /*26d0*/  IMAD R3, R22, c[0x0][0x20c], R5 ;  /* 0x0000830016037a24 */ /* 0x000fe200078e0205 */
[----:B------:R1:W-:Y:S02]  /*26e0*/  @P4 LDGSTS.E.BYPASS.LTC128B.128 [R208+0xb900], [R10.64+0x80], !P5 ;  /* 0x0b9000800ad04fae */ /* 0x0003e4000e901d46 */
[----:B------:R-:W-:Y:S02]  /*26f0*/  @P1 LEA.HI.X R5, R2, c[0x0][0x1cc], R0, 0x1, P0 ;  /* 0x0000730002051a11 */ /* 0x000fe400000f0c00 */
[----:B------:R3:W-:Y:S04]  /*2700*/  @P3 LDGSTS.E.BYPASS.LTC128B.128 [R208+0x9100], [R8.64], !P6 ;  /* 0x0910000008d03fae */ /* 0x0007e8000f101d46 */
[----:B------:R3:W-:Y:S04]  /*2710*/  @P3 LDGSTS.E.BYPASS.LTC128B.128 [R208+0xc900], [R8.64+0x80], !P5 ;  /* 0x0c90008008d03fae */ /* 0x0007e8000e901d46 */
[----:B------:R4:W-:Y:S04]  /*2720*/  @P2 LDGSTS.E.BYPASS.LTC128B.128 [R208+0xa100], [R6.64], !P6 ;  /* 0x0a10000006d02fae */ /* 0x0009e8000f101d46 */
[----:B------:R4:W-:Y:S04]  /*2730*/  @P2 LDGSTS.E.BYPASS.LTC128B.128 [R208+0xd900], [R6.64+0x80], !P5 ;  /* 0x0d90008006d02fae */ /* 0x0009e8000e901d46 */
[----:B------:R1:W-:Y:S04]  /*2740*/  @P1 LDGSTS.E.BYPASS.LTC128B.128 [R208+0xb100], [R4.64], !P6 ;  /* 0x0b10000004d01fae */ /* 0x0003e8000f101d46 */
[----:B------:R1:W-:Y:S04]  /*2750*/  @P1 LDGSTS.E.BYPASS.LTC128B.128 [R208+0xe900], [R4.64+0x80], !P5 ;  /* 0x0e90008004d01fae */ /* 0x0003e8000e901d46 */
[----:B------:R-:W0:Y:S01]  /*2760*/  LDGDEPBAR ;  /* 0x00000000000079af */ /* 0x000e220000000000 */
[----:B------:R-:W-:-:S04]  /*2770*/  DEPBAR.LE SB0, 0x1 ;  /* 0x000080400000791a */ /* 0x000fc80000000000 */
[----:B------:R-:W-:Y:S01]  /*2780*/  BAR.SYNC.DEFER_BLOCKING 0x0 ;  /* 0x0000000000007b1d */ /* 0x000fe20000010000 */
[----:B-----5:R-:W-:-:S04]  /*2790*/  IMAD.WIDE.U32 R12, R22, c[0x0][0x208], R30 ;  /* 0x00008200160c7a25 */ /* 0x020fc800078e001e */
[----:B------:R-:W-:Y:S01]  /*27a0*/  IMAD.MOV.U32 R2, RZ, RZ, R12 ;  /* 0x000000ffff027224 */ /* 0x000fe200078e000c */
[----:B------:R-:W-:Y:S01]  /*27b0*/  IADD3 R3, R13, R3, RZ ;  /* 0x000000030d037210 */ /* 0x000fe20007ffe0ff */
        /* <DEDUP_REMOVED lines=8> */
[----:B------:R-:W-:Y:S01]  /*2840*/  BAR.SYNC.DEFER_BLOCKING 0x0 ;  /* 0x0000000000007b1d */ /* 0x000fe20000010000 */
[----:B------:R-:W-:-:S04]  /*2850*/  IMAD.WIDE.U32 R2, R29, c[0x0][0x210], R2 ;  /* 0x000084001d027a25 */ /* 0x000fc800078e0002 */
[----:B------:R-:W-:Y:S01]  /*2860*/  IMAD R0, R28, c[0x0][0x208], RZ ;  /* 0x000082001c007a24 */ /* 0x000fe200078e02ff */
[----:B------:R-:W5:Y:S01]  /*2870*/  S2R R14, SR_TID.X ;  /* 0x00000000000e7919 */ /* 0x000f620000002100 */
[----:B------:R-:W-:Y:S02]  /*2880*/  IMAD R3, R29, c[0x0][0x214], R3 ;  /* 0x000085001d037a24 */ /* 0x000fe400078e0203 */
[----:B-1----:R-:W-:Y:S02]  /*2890*/  IMAD R5, R23, c[0x0][0x218], RZ ;  /* 0x0000860017057a24 */ /* 0x002fe400078e02ff */
[----:B----4-:R-:W-:-:S04]  /*28a0*/  IMAD.WIDE.U32 R6, R145, c[0x0][0x208], RZ ;  /* 0x0000820091067a25 */ /* 0x010fc800078e00ff */
[----:B------:R-:W-:Y:S02]  /*28b0*/  IMAD R4, R145, c[0x0][0x20c], R0 ;  /* 0x0000830091047a24 */ /* 0x000fe400078e0200 */
[C---:B------:R-:W-:Y:S02]  /*28c0*/  IMAD R0, R24.reuse, c[0x0][0x21c], R5 ;  /* 0x0000870018007a24 */ /* 0x040fe400078e0205 */
[----:B------:R-:W-:Y:S01]  /*28d0*/  IMAD.WIDE.U32 R10, R24, c[0x0][0x218], R2 ;  /* 0x00008600180a7a25 */ /* 0x000fe200078e0002 */
[----:B------:R-:W-:-:S04]  /*28e0*/  DEPBAR.LE SB0, 0x0 ;  /* 0x000080000000791a */ /* 0x000fc80000000000 */
[----:B------:R-:W-:Y:S01]  /*28f0*/  BAR.SYNC.DEFER_BLOCKING 0x0 ;  /* 0x0000000000007b1d */ /* 0x000fe20000010000 */
[----:B------:R-:W-:Y:S01]  /*2900*/  IADD3 R2, R7, R4, RZ ;  /* 0x0000000407027210 */ /* 0x000fe20007ffe0ff */
[----:B---3--:R-:W-:Y:S01]  /*2910*/  IMAD.MOV.U32 R8, RZ, RZ, R10 ;  /* 0x000000ffff087224 */ /* 0x008fe200078e000a */
[----:B------:R-:W-:-:S03]  /*2920*/  IADD3 R9, R11, R0, RZ ;  /* 0x000000000b097210 */ /* 0x000fc60007ffe0ff */
[----:B------:R-:W-:Y:S02]  /*2930*/  IMAD R0, R2, 0x70, RZ ;  /* 0x0000007002007824 */ /* 0x000fe400078e02ff */
[----:B------:R-:W-:Y:S01]  /*2940*/  IMAD.WIDE.U32 R2, R6, 0x70, R8 ;  /* 0x0000007006027825 */ /* 0x000fe200078e0008 */
[----:B------:R-:W-:Y:S01]  /*2950*/  MOV R15, c[0x0][0x208] ;  /* 0x00008200000f7a02 */ /* 0x000fe20000000f00 */
[----:B------:R1:W-:Y:S03]  /*2960*/  STL.64 [R1+0x40], R10 ;  /* 0x0000400a01007387 */ /* 0x0003e60000100a00 */
[----:B------:R-:W-:Y:S02]  /*2970*/  IADD3 R0, R3, R0, RZ ;  /* 0x0000000003007210 */ /* 0x000fe40007ffe0ff */
[----:B------:R-:W-:Y:S02]  /*2980*/  LEA R4, P0, R2, c[0x0][0x1f8], 0x1 ;  /* 0x00007e0002047a11 */ /* 0x000fe400078008ff */
[----:B------:R-:W-:Y:S01]  /*2990*/  SHF.L.U32 R12, R15, 0x6, RZ ;  /* 0x000000060f0c7819 */ /* 0x000fe200000006ff */
[----:B------:R3:W-:Y:S01]  /*29a0*/  STL.64 [R1+0x38], R8 ;  /* 0x0000380801007387 */ /* 0x0007e20000100a00 */
[----:B-----5:R-:W-:-:S02]  /*29b0*/  ISETP.GT.AND P3, PT, R14, 0x7f, PT ;  /* 0x0000007f0e00780c */ /* 0x020fc40003f64270 */
[----:B------:R-:W-:Y:S01]  /*29c0*/  LEA.HI.X R5, R2, c[0x0][0x1fc], R0, 0x1, P0 ;  /* 0x00007f0002057a11 */ /* 0x000fe200000f0c00 */
[----:B------:R-:W4:Y:S01]  /*29d0*/  LDSM.16.M88.4 R20, [R196] ;  /* 0x00000000c414783b */ /* 0x000f220000000200 */
[----:B------:R-:W-:Y:S02]  /*29e0*/  SEL R0, RZ, 0x1, P6 ;  /* 0x00000001ff007807 */ /* 0x000fe40003000000 */
[----:B------:R-:W-:Y:S01]  /*29f0*/  SEL R3, RZ, 0x2, P5 ;  /* 0x00000002ff037807 */ /* 0x000fe20002800000 */
[----:B------:R-:W-:Y:S01]  /*2a00*/  LDSM.16.M88.4 R28, [R196+0x800] ;  /* 0x00080000c41c783b */ /* 0x000fe20000000200 */
[----:B------:R-:W-:Y:S02]  /*2a10*/  LOP3.LUT P4, RZ, R251, 0x2, RZ, 0xc0, !PT ;  /* 0x00000002fbff7812 */ /* 0x000fe4000788c0ff */
[----:B------:R-:W-:Y:S01]  /*2a20*/  IADD3 R202, R196, 0x20, RZ ;  /* 0x00000020c4ca7810 */ /* 0x000fe20007ffe0ff */
[----:B------:R-:W-:Y:S04]  /*2a30*/  LDSM.16.M88.4 R36, [R196+0x1000] ;  /* 0x00100000c424783b */ /* 0x000fe80000000200 */
[----:B------:R-:W-:Y:S01]  /*2a40*/  LDSM.16.M88.4 R40, [R196+0x1800] ;  /* 0x00180000c428783b */ /* 0x000fe20000000200 */
[----:B-1----:R-:W-:-:S03]  /*2a50*/  IMAD.MOV.U32 R11, RZ, RZ, 0x6 ;  /* 0x00000006ff0b7424 */ /* 0x002fc600078e00ff */
[----:B------:R-:W-:Y:S02]  /*2a60*/  LDSM.16.M88.4 R48, [R196+0x2000] ;  /* 0x00200000c430783b */ /* 0x000fe40000000200 */
[----:B------:R-:W-:Y:S02]  /*2a70*/  SHF.L.U64.HI R11, R15, R11, c[0x0][0x20c] ;  /* 0x000083000f0b7619 */ /* 0x000fe4000001020b */
[----:B------:R-:W-:Y:S01]  /*2a80*/  LDSM.16.M88.4 R60, [R196+0x2800] ;  /* 0x00280000c43c783b */ /* 0x000fe20000000200 */
[----:B---3--:R-:W-:-:S03]  /*2a90*/  IADD3 R8, P0, R12, R4, RZ ;  /* 0x000000040c087210 */ /* 0x008fc60007f1e0ff */
[----:B------:R-:W-:Y:S01]  /*2aa0*/  LDSM.16.M88.4 R68, [R196+0x3000] ;  /* 0x00300000c444783b */ /* 0x000fe20000000200 */
[----:B------:R-:W-:Y:S02]  /*2ab0*/  IADD3.X R9, R11, R5, RZ, P0, !PT ;  /* 0x000000050b097210 */ /* 0x000fe400007fe4ff */
[----:B------:R-:W-:Y:S02]  /*2ac0*/  IADD3 R6, P0, R8, R12, RZ ;  /* 0x0000000c08067210 */ /* 0x000fe40007f1e0ff */
[----:B------:R-:W-:Y:S02]  /*2ad0*/  IADD3 R12, P2, P1, R12, 0x80, R4 ;  /* 0x000000800c0c7810 */ /* 0x000fe4000795e004 */
[----:B------:R-:W-:Y:S01]  /*2ae0*/  IADD3 R3, R0, R3, RZ ;  /* 0x0000000300037210 */ /* 0x000fe20007ffe0ff */
[----:B------:R-:W-:Y:S01]  /*2af0*/  IMAD.X R7, R9, 0x1, R11, P0 ;  /* 0x0000000109077824 */ /* 0x000fe200000e060b */
[----:B------:R-:W-:Y:S02]  /*2b00*/  @!P3 MOV R14, c[0x0][0x20c] ;  /* 0x00008300000eba02 */ /* 0x000fe40000000f00 */
[----:B------:R-:W-:-:S02]  /*2b10*/  @!P3 LEA R10, P0, R15, R6, 0x6 ;  /* 0x000000060f0ab211 */ /* 0x000fc400078030ff */
[----:B------:R-:W-:Y:S02]  /*2b20*/  IADD3.X R13, R11, RZ, R5, P2, P1 ;  /* 0x000000ff0b0d7210 */ /* 0x000fe400017e2405 */
[----:B------:R-:W-:Y:S02]  /*2b30*/  IADD3 R2, R25, R26, -R146 ;  /* 0x0000001a19027210 */ /* 0x000fe40007ffe892 */
[----:B------:R-:W-:Y:S02]  /*2b40*/  LOP3.LUT P2, RZ, R3, 0x1, RZ, 0xc0, !PT ;  /* 0x0000000103ff7812 */ /* 0x000fe4000784c0ff */
[----:B------:R-:W-:Y:S02]  /*2b50*/  @!P3 LEA.HI.X R11, R15, R7, R14, 0x6, P0 ;  /* 0x000000070f0bb211 */ /* 0x000fe400000f340e */
[----:B------:R-:W-:Y:S01]  /*2b60*/  ISETP.LT.OR P0, PT, R2, 0x1, !P2 ;  /* 0x000000010200780c */ /* 0x000fe20005701670 */
[----:B------:R-:W-:Y:S01]  /*2b70*/  IMAD.MOV.U32 R0, RZ, RZ, R202 ;  /* 0x000000ffff007224 */ /* 0x000fe200078e00ca */
[----:B------:R-:W-:-:S02]  /*2b80*/  @P4 IADD3 R0, R196, -0x20, RZ ;  /* 0xffffffe0c4004810 */ /* 0x000fc40007ffe0ff */
[----:B------:R-:W-:-:S03]  /*2b90*/  LOP3.LUT P1, RZ, R3, 0x2, RZ, 0xc0, !PT ;  /* 0x0000000203ff7812 */ /* 0x000fc6000782c0ff */
[----:B------:R-:W1:Y:S04]  /*2ba0*/  LDSM.16.M88.4 R32, [R0] ;  /* 0x000000000020783b */ /* 0x000e680000000200 */
[----:B------:R-:W3:Y:S04]  /*2bb0*/  LDSM.16.M88.4 R44, [R0+0x800] ;  /* 0x00080000002c783b */ /* 0x000ee80000000200 */
[----:B------:R-:W5:Y:S04]  /*2bc0*/  LDSM.16.M88.4 R56, [R0+0x1000] ;  /* 0x001000000038783b */ /* 0x000f680000000200 */
[----:B------:R-:W-:Y:S04]  /*2bd0*/  LDSM.16.M88.4 R52, [R0+0x1800] ;  /* 0x001800000034783b */ /* 0x000fe80000000200 */
[----:B------:R-:W1:Y:S04]  /*2be0*/  LDSM.16.M88.4 R76, [R0+0x2000] ;  /* 0x00200000004c783b */ /* 0x000e680000000200 */
[----:B------:R-:W-:Y:S04]  /*2bf0*/  LDSM.16.M88.4 R112, [R0+0x2800] ;  /* 0x002800000070783b */ /* 0x000fe80000000200 */
[----:B------:R1:W-:Y:S04]  /*2c00*/  LDSM.16.M88.4 R108, [R0+0x3000] ;  /* 0x00300000006c783b */ /* 0x0003e80000000200 */
[----:B------:R-:W-:Y:S01]  /*2c10*/  @!PT LDS RZ, [RZ] ;  /* 0x00000000fffff984 */ /* 0x000fe20000000800 */
[----:B------:R-:W-:Y:S01]  /*2c20*/  @!PT LDS RZ, [RZ] ;  /* 0x00000000fffff984 */ /* 0x000fe20000000800 */
[----:B------:R-:W-:Y:S01]  /*2c30*/  @!PT LDS RZ, [RZ] ;  /* 0x00000000fffff984 */ /* 0x000fe20000000800 */
[----:B------:R1:W-:Y:S01]  /*2c40*/  LDGSTS.E.BYPASS.LTC128B.128 [R208+0x100], [R4.64], !P0 ;  /* 0x0010000004d07fae */ /* 0x0003e2000c101d46 */
[C---:B------:R-:W-:Y:S01]  /*2c50*/  ISETP.LT.OR P0, PT, R2.reuse, 0x1, !P1 ;  /* 0x000000010200780c */ /* 0x040fe20004f01670 */
[C---:B----4-:R-:W-:Y:S08]  /*2c60*/  HMMA.16816.F32 R24, R128.reuse, R20, RZ ;  /* 0x000000148018723c */ /* 0x050ff000000018ff */
[----:B------:R-:W-:Y:S04]  /*2c70*/  HMMA.16816.F32 R20, R128, R22, RZ ;  /* 0x000000168014723c */ /* 0x000fe800000018ff */
[----:B------:R4:W-:Y:S01]  /*2c80*/  LDGSTS.E.BYPASS.LTC128B.128 [R208+0x3900], [R4.64+0x80], !P0 ;  /* 0x0390008004d07fae */ /* 0x0009e2000c101d46 */
[----:B------:R-:W-:-:S02]  /*2c90*/  ISETP.LT.OR P0, PT, R2, 0x21, !P2 ;  /* 0x000000210200780c */ /* 0x000fc40005701670 */
[----:B------:R-:W-:-:S11]  /*2ca0*/  ISETP.LT.OR P2, PT, R2, 0x41, !P2 ;  /* 0x000000410200780c */ /* 0x000fd60005741670 */
[----:B------:R2:W-:Y:S01]  /*2cb0*/  LDGSTS.E.BYPASS.LTC128B.128 [R208+0x1100], [R8.64], !P0 ;  /* 0x0110000008d07fae */ /* 0x0005e2000c101d46 */
[C---:B------:R-:W-:Y:S01]  /*2cc0*/  ISETP.LT.OR P0, PT, R2.reuse, 0x21, !P1 ;  /* 0x000000210200780c */ /* 0x040fe20004f01670 */
[C---:B-1----:R-:W-:Y:S08]  /*2cd0*/  HMMA.16816.F32 R72, R132.reuse, R32, R24 ;  /* 0x000000208448723c */ /* 0x042ff00000001818 */
[----:B------:R-:W-:Y:S04]  /*2ce0*/  HMMA.16816.F32 R84, R132, R34, R20 ;  /* 0x000000228454723c */ /* 0x000fe80000001814 */
[----:B------:R1:W-:Y:S04]  /*2cf0*/  LDGSTS.E.BYPASS.LTC128B.128 [R208+0x4900], [R12.64], !P0 ;  /* 0x049000000cd07fae */ /* 0x0003e8000c101d46 */
[----:B------:R-:W-:Y:S01]  /*2d00*/  HMMA.16816.F32 R32, R128, R30, RZ ;  /* 0x0000001e8020723c */ /* 0x000fe200000018ff */
[----:B------:R-:W-:Y:S01]  /*2d10*/  LOP3.LUT P0, RZ, R251, 0x4, RZ, 0xc0, !PT ;  /* 0x00000004fbff7812 */ /* 0x000fe2000780c0ff */
[----:B------:R4:W-:Y:S01]  /*2d20*/  LDGSTS.E.BYPASS.LTC128B.128 [R208+0x2100], [R6.64], !P2 ;  /* 0x0210000006d07fae */ /* 0x0009e2000d101d46 */
[----:B------:R-:W-:-:S02]  /*2d30*/  ISETP.LT.OR P1, PT, R2, 0x41, !P1 ;  /* 0x000000410200780c */ /* 0x000fc40004f21670 */
[----:B------:R-:W-:Y:S02]  /*2d40*/  SEL R0, R64, 0xffffffc0, !P0 ;  /* 0xffffffc040007807 */ /* 0x000fe40004000000 */
[C---:B------:R-:W-:Y:S02]  /*2d50*/  @!P3 ISETP.LT.OR P2, PT, R2.reuse, 0x61, P6 ;  /* 0x000000610200b80c */ /* 0x040fe40003741670 */
[----:B------:R-:W-:Y:S02]  /*2d60*/  @!P3 ISETP.LT.OR P0, PT, R2, 0x61, P5 ;  /* 0x000000610200b80c */ /* 0x000fe40002f01670 */
[C---:B------:R-:W-:Y:S01]  /*2d70*/  IADD3 R2, R196.reuse, R0, RZ ;  /* 0x00000000c4027210 */ /* 0x040fe20007ffe0ff */
[C---:B--2---:R-:W-:Y:S04]  /*2d80*/  HMMA.16816.F32 R16, R128.reuse, R28, RZ ;  /* 0x0000001c8010723c */ /* 0x044fe800000018ff */
[----:B------:R4:W-:Y:S04]  /*2d90*/  LDGSTS.E.BYPASS.LTC128B.128 [R208+0x5900], [R6.64+0x80], !P1 ;  /* 0x0590008006d07fae */ /* 0x0009e8000c901d46 */
[----:B------:R2:W-:Y:S01]  /*2da0*/  @!P3 LDGSTS.E.BYPASS.LTC128B.128 [R208+0x3100], [R10.64], !P2 ;  /* 0x031000000ad0bfae */ /* 0x0005e2000d101d46 */
[----:B------:R-:W-:Y:S03]  /*2db0*/  HMMA.16816.F32 R28, R128, R36, RZ ;  /* 0x00000024801c723c */ /* 0x000fe600000018ff */
[----:B------:R2:W-:Y:S01]  /*2dc0*/  @!P3 LDGSTS.E.BYPASS.LTC128B.128 [R208+0x6900], [R10.64+0x80], !P0 ;  /* 0x069000800ad0bfae */ /* 0x0005e2000c101d46 */
[----:B------:R-:W-:-:S03]  /*2dd0*/  @P4 IADD3 R202, R196, -0x20, RZ ;  /* 0xffffffe0c4ca4810 */ /* 0x000fc60007ffe0ff */
[----:B------:R-:W0:Y:S01]  /*2de0*/  LDGDEPBAR ;  /* 0x00000000000079af */ /* 0x000e220000000000 */
[----:B---3--:R-:W-:Y:S03]  /*2df0*/  HMMA.16816.F32 R104, R132, R46, R32 ;  /* 0x0000002e8468723c */ /* 0x008fe60000001820 */
[----:B------:R-:W3:Y:S05]  /*2e00*/  LDSM.16.M88.4 R32, [R2] ;  /* 0x000000000220783b */ /* 0x000eea0000000200 */
[----:B-1----:R-:W-:Y:S01]  /*2e10*/  HMMA.16816.F32 R12, R128, R48, RZ ;  /* 0x00000030800c723c */ /* 0x002fe200000018ff */
[----:B------:R-:W-:-:S07]  /*2e20*/  IADD3 R197, R0, R202, RZ ;  /* 0x000000ca00c57210 */ /* 0x000fce0007ffe0ff */
[----:B------:R-:W-:Y:S01]  /*2e30*/  HMMA.16816.F32 R24, R128, R38, RZ ;  /* 0x000000268018723c */ /* 0x000fe200000018ff */
[----:B------:R-:W-:Y:S07]  /*2e40*/  LDSM.16.M88.4 R36, [R197+0x800] ;  /* 0x00080000c524783b */ /* 0x000fee0000000200 */
[----:B------:R-:W-:Y:S01]  /*2e50*/  HMMA.16816.F32 R100, R132, R44, R16 ;  /* 0x0000002c8464723c */ /* 0x000fe20000001810 */
[----:B------:R-:W-:Y:S07]  /*2e60*/  LDSM.16.M88.4 R44, [R2+0x800] ;  /* 0x00080000022c783b */ /* 0x000fee0000000200 */
[C---:B------:R-:W-:Y:S08]  /*2e70*/  HMMA.16816.F32 R20, R128.reuse, R40, RZ ;  /* 0x000000288014723c */ /* 0x040ff000000018ff */
[----:B------:R-:W-:Y:S01]  /*2e80*/  HMMA.16816.F32 R16, R128, R42, RZ ;  /* 0x0000002a8010723c */ /* 0x000fe200000018ff */
[----:B------:R-:W-:Y:S07]  /*2e90*/  LDSM.16.M88.4 R40, [R2+0x1000] ;  /* 0x001000000228783b */ /* 0x000fee0000000200 */
[----:B-----5:R-:W-:Y:S01]  /*2ea0*/  HMMA.16816.F32 R92, R132, R56, R28 ;  /* 0x00000038845c723c */ /* 0x020fe2000000181c */
[----:B------:R-:W1:Y:S07]  /*2eb0*/  LDSM.16.M88.4 R28, [R197] ;  /* 0x00000000c51c783b */ /* 0x000e6e0000000200 */
[----:B----4-:R-:W-:Y:S08]  /*2ec0*/  HMMA.16816.F32 R4, R128, R70, RZ ;  /* 0x000000468004723c */ /* 0x010ff000000018ff */
[C---:B------:R-:W-:Y:S08]  /*2ed0*/  HMMA.16816.F32 R88, R132.reuse, R76, R12 ;  /* 0x0000004c8458723c */ /* 0x040ff0000000180c */
[----:B------:R-:W-:Y:S01]  /*2ee0*/  HMMA.16816.F32 R80, R132, R58, R24 ;  /* 0x0000003a8450723c */ /* 0x000fe20000001818 */
[----:B------:R-:W-:Y:S07]  /*2ef0*/  LDSM.16.M88.4 R56, [R2+0x1800] ;  /* 0x001800000238783b */ /* 0x000fee0000000200 */
[----:B------:R-:W-:Y:S08]  /*2f00*/  HMMA.16816.F32 R12, R128, R62, RZ ;  /* 0x0000003e800c723c */ /* 0x000ff000000018ff */
[----:B---3--:R-:W-:Y:S08]  /*2f10*/  HMMA.16816.F32 R24, R164, R32, R72 ;  /* 0x00000020a418723c */ /* 0x008ff00000001848 */
[C---:B------:R-:W-:Y:S08]  /*2f20*/  HMMA.16816.F32 R64, R132.reuse, R52, R20 ;  /* 0x000000348440723c */ /* 0x040ff00000001814 */
[----:B------:R-:W-:Y:S01]  /*2f30*/  HMMA.16816.F32 R96, R132, R54, R16 ;  /* 0x000000368460723c */ /* 0x000fe20000001810 */
[----:B------:R-:W3:Y:S07]  /*2f40*/  LDSM.16.M88.4 R52, [R196+0x3800] ;  /* 0x00380000c434783b */ /* 0x000eee0000000200 */
[C---:B------:R-:W-:Y:S08]  /*2f50*/  HMMA.16816.F32 R20, R128.reuse, R50, RZ ;  /* 0x000000328014723c */ /* 0x040ff000000018ff */
[----:B------:R-:W-:Y:S08]  /*2f60*/  HMMA.16816.F32 R16, R128, R60, RZ ;  /* 0x0000003c8010723c */ /* 0x000ff000000018ff */
[----:B------:R-:W-:Y:S08]  /*2f70*/  HMMA.16816.F32 R124, R132, R110, R4 ;  /* 0x0000006e847c723c */ /* 0x000ff00000001804 */
[----:B------:R-:W-:Y:S01]  /*2f80*/  HMMA.16816.F32 R4, R164, R34, R84 ;  /* 0x00000022a404723c */ /* 0x000fe20000001854 */
[----:B------:R-:W-:Y:S04]  /*2f90*/  LDSM.16.M88.4 R84, [R196+0x4000] ;  /* 0x00400000c454783b */ /* 0x000fe80000000200 */
[----:B------:R-:W-:Y:S03]  /*2fa0*/  LDSM.16.M88.4 R32, [R197+0x2800] ;  /* 0x00280000c520783b */ /* 0x000fe60000000200 */
[----:B------:R-:W-:Y:S08]  /*2fb0*/  HMMA.16816.F32 R136, R132, R114, R12 ;  /* 0x000000728488723c */ /* 0x000ff0000000180c */
[----:B-1----:R-:W-:Y:S08]  /*2fc0*/  HMMA.16816.F32 R12, R172, R28, R24 ;  /* 0x0000001cac0c723c */ /* 0x002ff00000001818 */
[----:B--2---:R-:W-:Y:S01]  /*2fd0*/  HMMA.16816.F32 R8, R128, R68, RZ ;  /* 0x000000448008723c */ /* 0x004fe200000018ff */
[----:B------:R-:W-:Y:S07]  /*2fe0*/  LDSM.16.M88.4 R68, [R197+0x1000] ;  /* 0x00100000c544783b */ /* 0x000fee0000000200 */
[C---:B------:R-:W-:Y:S01]  /*2ff0*/  HMMA.16816.F32 R60, R132.reuse, R78, R20 ;  /* 0x0000004e843c723c */ /* 0x040fe20000001814 */
[----:B------:R-:W1:Y:S04]  /*3000*/  LDSM.16.M88.4 R76, [R202+0x3800] ;  /* 0x00380000ca4c783b */ /* 0x000e680000000200 */
[----:B------:R-:W2:Y:S03]  /*3010*/  LDSM.16.M88.4 R20, [R2+0x2800] ;  /* 0x002800000214783b */ /* 0x000ea60000000200 */
[----:B------:R-:W-:Y:S08]  /*3020*/  HMMA.16816.F32 R48, R132, R112, R16 ;  /* 0x000000708430723c */ /* 0x000ff00000001810 */
[C---:B------:R-:W-:Y:S01]  /*3030*/  HMMA.16816.F32 R16, R164.reuse, R44, R100 ;  /* 0x0000002ca410723c */ /* 0x040fe20000001864 */
[----:B------:R-:W-:Y:S07]  /*3040*/  LDSM.16.M88.4 R100, [R197+0x3800] ;  /* 0x00380000c564783b */ /* 0x000fee0000000200 */
[C---:B------:R-:W-:Y:S08]  /*3050*/  HMMA.16816.F32 R92, R164.reuse, R40, R92 ;  /* 0x00000028a45c723c */ /* 0x040ff0000000185c */
[----:B------:R-:W-:Y:S01]  /*3060*/  HMMA.16816.F32 R116, R164, R42, R80 ;  /* 0x0000002aa474723c */ /* 0x000fe20000001850 */
[----:B------:R-:W4:Y:S04]  /*3070*/  LDSM.16.M88.4 R40, [R2+0x3000] ;  /* 0x003000000228783b */ /* 0x000f280000000200 */
[----:B------:R-:W-:Y:S03]  /*3080*/  LDSM.16.M88.4 R80, [R202+0x4000] ;  /* 0x00400000ca50783b */ /* 0x000fe60000000200 */
[----:B------:R-:W-:Y:S08]  /*3090*/  HMMA.16816.F32 R4, R172, R30, R4 ;  /* 0x0000001eac04723c */ /* 0x000ff00000001804 */
[----:B---3--:R-:W-:Y:S08]  /*30a0*/  HMMA.16816.F32 R12, R180, R52, R12 ;  /* 0x00000034b40c723c */ /* 0x008ff0000000180c */
[----:B------:R-:W-:Y:S01]  /*30b0*/  HMMA.16816.F32 R140, R132, R108, R8 ;  /* 0x0000006c848c723c */ /* 0x000fe20000001808 */
[----:B------:R-:W3:Y:S07]  /*30c0*/  LDSM.16.M88.4 R8, [R2+0x2000] ;  /* 0x002000000208783b */ /* 0x000eee0000000200 */
[C---:B------:R-:W-:Y:S01]  /*30d0*/  HMMA.16816.F32 R112, R164.reuse, R58, R96 ;  /* 0x0000003aa470723c */ /* 0x040fe20000001860 */
[----:B------:R-:W5:Y:S07]  /*30e0*/  LDSM.16.M88.4 R96, [R2+0x3800] ;  /* 0x003800000260783b */ /* 0x000f6e0000000200 */
[----:B------:R-:W-:Y:S01]  /*30f0*/  HMMA.16816.F32 R104, R164, R46, R104 ;  /* 0x0000002ea468723c */ /* 0x000fe20000001868 */
[----:B------:R-:W-:Y:S07]  /*3100*/  LDSM.16.M88.4 R44, [R197+0x2000] ;  /* 0x00200000c52c783b */ /* 0x000fee0000000200 */
[----:B------:R-:W-:Y:S08]  /*3110*/  HMMA.16816.F32 R16, R172, R36, R16 ;  /* 0x00000024ac10723c */ /* 0x000ff00000001810 */
[----:B------:R-:W-:Y:S01]  /*3120*/  HMMA.16816.F32 R120, R164, R56, R64 ;  /* 0x00000038a478723c */ /* 0x000fe20000001840 */
[----:B------:R-:W3:Y:S07]  /*3130*/  LDSM.16.M88.4 R56, [R197+0x3000] ;  /* 0x00300000c538783b */ /* 0x000eee0000000200 */
[----:B------:R-:W-:Y:S08]  /*3140*/  HMMA.16816.F32 R4, R180, R54, R4 ;  /* 0x00000036b404723c */ /* 0x000ff00000001804 */
[----:B-1----:R-:W-:Y:S08]  /*3150*/  HMMA.16816.F32 R12, R184, R76, R12 ;  /* 0x0000004cb80c723c */ /* 0x002ff0000000180c */
[C---:B--2---:R-:W-:Y:S01]  /*3160*/  HMMA.16816.F32 R72, R164.reuse, R20, R48 ;  /* 0x00000014a448723c */ /* 0x044fe20000001830 */
[----:B------:R-:W1:Y:S07]  /*3170*/  LDSM.16.M88.4 R48, [R197+0x1800] ;  /* 0x00180000c530783b */ /* 0x000e6e0000000200 */
[C---:B------:R-:W-:Y:S08]  /*3180*/  HMMA.16816.F32 R28, R164.reuse, R22, R136 ;  /* 0x00000016a41c723c */ /* 0x040ff00000001888 */
[----:B----4-:R-:W-:Y:S08]  /*3190*/  HMMA.16816.F32 R24, R164, R40, R140 ;  /* 0x00000028a418723c */ /* 0x010ff0000000188c */
[----:B------:R-:W-:Y:S01]  /*31a0*/  HMMA.16816.F32 R20, R172, R38, R104 ;  /* 0x00000026ac14723c */ /* 0x000fe20000001868 */
[----:B------:R-:W2:Y:S07]  /*31b0*/  LDSM.16.M88.4 R36, [R196+0x4800] ;  /* 0x00480000c424783b */ /* 0x000eae0000000200 */
[----:B------:R-:W-:Y:S08]  /*31c0*/  HMMA.16816.F32 R16, R180, R84, R16 ;  /* 0x00000054b410723c */ /* 0x000ff00000001810 */
[C---:B---3--:R-:W-:Y:S08]  /*31d0*/  HMMA.16816.F32 R108, R164.reuse, R8, R88 ;  /* 0x00000008a46c723c */ /* 0x048ff00000001858 */
[----:B------:R-:W-:Y:S08]  /*31e0*/  HMMA.16816.F32 R88, R164, R10, R60 ;  /* 0x0000000aa458723c */ /* 0x000ff0000000183c */
[----:B------:R-:W-:Y:S01]  /*31f0*/  HMMA.16816.F32 R8, R184, R78, R4 ;  /* 0x0000004eb808723c */ /* 0x000fe20000001804 */
[----:B------:R-:W-:Y:S07]  /*3200*/  LDSM.16.M88.4 R76, [R196+0x5000] ;  /* 0x00500000c44c783b */ /* 0x000fee0000000200 */
[----:B------:R-:W-:Y:S08]  /*3210*/  HMMA.16816.F32 R60, R164, R42, R124 ;  /* 0x0000002aa43c723c */ /* 0x000ff0000000187c */
[C---:B------:R-:W-:Y:S08]  /*3220*/  HMMA.16816.F32 R64, R172.reuse, R68, R92 ;  /* 0x00000044ac40723c */ /* 0x040ff0000000185c */
[----:B------:R-:W-:Y:S01]  /*3230*/  HMMA.16816.F32 R40, R172, R70, R116 ;  /* 0x00000046ac28723c */ /* 0x000fe20000001874 */
[----:B------:R-:W3:Y:S07]  /*3240*/  LDSM.16.M88.4 R68, [R2+0x4000] ;  /* 0x004000000244783b */ /* 0x000eee0000000200 */
[----:B-----5:R-:W-:Y:S08]  /*3250*/  HMMA.16816.F32 R4, R188, R96, R12 ;  /* 0x00000060bc04723c */ /* 0x020ff0000000180c */
[----:B------:R-:W-:Y:S08]  /*3260*/  HMMA.16816.F32 R104, R172, R56, R24 ;  /* 0x00000038ac68723c */ /* 0x000ff00000001818 */
[----:B------:R-:W-:Y:S08]  /*3270*/  HMMA.16816.F32 R24, R180, R86, R20 ;  /* 0x00000056b418723c */ /* 0x000ff00000001814 */
[----:B------:R-:W-:Y:S08]  /*3280*/  HMMA.16816.F32 R20, R184, R80, R16 ;  /* 0x00000050b814723c */ /* 0x000ff00000001810 */
[C---:B-1----:R-:W-:Y:S08]  /*3290*/  HMMA.16816.F32 R52, R172.reuse, R48, R120 ;  /* 0x00000030ac34723c */ /* 0x042ff00000001878 */
[C---:B------:R-:W-:Y:S08]  /*32a0*/  HMMA.16816.F32 R48, R172.reuse, R50, R112 ;  /* 0x00000032ac30723c */ /* 0x040ff00000001870 */
[C---:B------:R-:W-:Y:S08]  /*32b0*/  HMMA.16816.F32 R72, R172.reuse, R32, R72 ;  /* 0x00000020ac48723c */ /* 0x040ff00000001848 */
[----:B------:R-:W-:Y:S01]  /*32c0*/  HMMA.16816.F32 R92, R172, R34, R28 ;  /* 0x00000022ac5c723c */ /* 0x000fe2000000181c */
[----:B------:R-:W1:Y:S04]  /*32d0*/  LDSM.16.M88.4 R32, [R202+0x4800] ;  /* 0x00480000ca20783b */ /* 0x000e680000000200 */
[----:B------:R-:W-:Y:S03]  /*32e0*/  LDSM.16.M88.4 R28, [R202+0x5000] ;  /* 0x00500000ca1c783b */ /* 0x000fe60000000200 */
[----:B------:R-:W-:Y:S08]  /*32f0*/  HMMA.16816.F32 R16, R188, R98, R8 ;  /* 0x00000062bc10723c */ /* 0x000ff00000001808 */
[----:B------:R-:W-:Y:S01]  /*3300*/  HMMA.16816.F32 R84, R172, R58, R60 ;  /* 0x0000003aac54723c */ /* 0x000fe2000000183c */
[----:B------:R-:W4:Y:S07]  /*3310*/  LDSM.16.M88.4 R56, [R197+0x4000] ;  /* 0x00400000c538783b */ /* 0x000f2e0000000200 */
[----:B------:R-:W-:Y:S08]  /*3320*/  HMMA.16816.F32 R4, R192, R100, R4 ;  /* 0x00000064c004723c */ /* 0x000ff00000001804 */
[----:B--2---:R-:W-:Y:S08]  /*3330*/  HMMA.16816.F32 R12, R180, R36, R64 ;  /* 0x00000024b40c723c */ /* 0x004ff00000001840 */
[----:B---3--:R-:W-:Y:S08]  /*3340*/  HMMA.16816.F32 R8, R188, R68, R20 ;  /* 0x00000044bc08723c */ /* 0x008ff00000001814 */
[----:B------:R-:W-:Y:S01]  /*3350*/  HMMA.16816.F32 R24, R184, R82, R24 ;  /* 0x00000052b818723c */ /* 0x000fe20000001818 */
[----:B------:R-:W-:-:S07]  /*3360*/  FMUL.FTZ R0, R4, c[0x0][0x320] ;  /* 0x0000c80004007a20 */ /* 0x000fce0000410000 */
[C---:B------:R-:W-:Y:S01]  /*3370*/  HMMA.16816.F32 R60, R180.reuse, R76, R52 ;  /* 0x0000004cb43c723c */ /* 0x040fe20000001834 */
[----:B------:R2:W3:Y:S01]  /*3380*/  MUFU.TANH R113, R0 ;  /* 0x0000000000717308 */ /* 0x0004e20000002400 */
[----:B------:R-:W-:Y:S06]  /*3390*/  LDSM.16.M88.4 R52, [R196+0x6000] ;  /* 0x00600000c434783b */ /* 0x000fec0000000200 */
[----:B------:R-:W-:Y:S01]  /*33a0*/  HMMA.16816.F32 R76, R180, R78, R48 ;  /* 0x0000004eb44c723c */ /* 0x000fe20000001830 */
[----:B------:R-:W5:Y:S07]  /*33b0*/  LDSM.16.M88.4 R48, [R2+0x4800] ;  /* 0x004800000230783b */ /* 0x000f6e0000000200 */
[----:B------:R-:W-:Y:S01]  /*33c0*/  HMMA.16816.F32 R16, R192, R102, R16 ;  /* 0x00000066c010723c */ /* 0x000fe20000001810 */
[----:B--2---:R-:W-:-:S04]  /*33d0*/  FMUL.FTZ R0, R5, c[0x0][0x320] ;  /* 0x0000c80005007a20 */ /* 0x004fc80000410000 */
[----:B------:R2:W1:Y:S03]  /*33e0*/  MUFU.TANH R112, R0 ;  /* 0x0000000000707308 */ /* 0x0004660000002400 */
[C---:B------:R-:W-:Y:S08]  /*33f0*/  HMMA.16816.F32 R108, R172.reuse, R44, R108 ;  /* 0x0000002cac6c723c */ /* 0x040ff0000000186c */
[----:B------:R-:W-:Y:S01]  /*3400*/  HMMA.16816.F32 R88, R172, R46, R88 ;  /* 0x0000002eac58723c */ /* 0x000fe20000001858 */
[----:B--2---:R-:W-:-:S07]  /*3410*/  FMUL.FTZ R0, R6, c[0x0][0x320] ;  /* 0x0000c80006007a20 */ /* 0x004fce0000410000 */
[----:B------:R-:W-:Y:S01]  /*3420*/  HMMA.16816.F32 R44, R180, R38, R40 ;  /* 0x00000026b42c723c */ /* 0x000fe20000001828 */
[----:B------:R-:W2:Y:S01]  /*3430*/  LDSM.16.M88.4 R40, [R196+0x5800] ;  /* 0x00580000c428783b */ /* 0x000ea20000000200 */
[----:B------:R3:W2:Y:S03]  /*3440*/  MUFU.TANH R103, R0 ;  /* 0x0000000000677308 */ /* 0x0006a60000002400 */
[----:B------:R-:W2:Y:S03]  /*3450*/  LDSM.16.M88.4 R36, [R197+0x4800] ;  /* 0x00480000c524783b */ /* 0x000ea60000000200 */
[----:B-1----:R-:W-:Y:S01]  /*3460*/  HMMA.16816.F32 R12, R184, R32, R12 ;  /* 0x00000020b80c723c */ /* 0x002fe2000000180c */
[----:B---3--:R-:W-:-:S07]  /*3470*/  FMUL.FTZ R0, R7, c[0x0][0x320] ;  /* 0x0000c80007007a20 */ /* 0x008fce0000410000 */
[----:B----4-:R-:W-:Y:S01]  /*3480*/  HMMA.16816.F32 R4, R192, R56, R8 ;  /* 0x00000038c004723c */ /* 0x010fe20000001808 */
[----:B------:R1:W3:Y:S07]  /*3490*/  MUFU.TANH R102, R0 ;  /* 0x0000000000667308 */ /* 0x0002ee0000002400 */
[----:B------:R-:W-:Y:S01]  /*34a0*/  HMMA.16816.F32 R8, R188, R70, R24 ;  /* 0x00000046bc08723c */ /* 0x000fe20000001818 */
[----:B-1----:R-:W-:-:S04]  /*34b0*/  FMUL.FTZ R0, R16, c[0x0][0x320] ;  /* 0x0000c80010007a20 */ /* 0x002fc80000410000 */
[----:B------:R1:W4:Y:S03]  /*34c0*/  MUFU.TANH R101, R0 ;  /* 0x0000000000657308 */ /* 0x0003260000002400 */
[----:B------:R-:W-:Y:S01]  /*34d0*/  HMMA.16816.F32 R20, R184, R34, R44 ;  /* 0x00000022b814723c */ /* 0x000fe2000000182c */
[----:B------:R-:W2:Y:S04]  /*34e0*/  LDSM.16.M88.4 R32, [R2+0x5000] ;  /* 0x005000000220783b */ /* 0x000ea80000000200 */
[----:B------:R-:W-:Y:S01]  /*34f0*/  LDSM.16.M88.4 R44, [R2+0x5800] ;  /* 0x00580000022c783b */ /* 0x000fe20000000200 */
[----:B-1----:R-:W-:-:S04]  /*3500*/  FMUL.FTZ R0, R17, c[0x0][0x320] ;  /* 0x0000c80011007a20 */ /* 0x002fc80000410000 */
[----:B------:R1:W1:Y:S02]  /*3510*/  MUFU.TANH R100, R0 ;  /* 0x0000000000647308 */ /* 0x0002640000002400 */
[----:B-1----:R-:W-:-:S06]  /*3520*/  FMUL.FTZ R0, R18, c[0x0][0x320] ;  /* 0x0000c80012007a20 */ /* 0x002fcc0000410000 */
[----:B------:R1:W1:Y:S02]  /*3530*/  MUFU.TANH R99, R0 ;  /* 0x0000000000637308 */ /* 0x0002640000002400 */
[----:B-1----:R-:W-:Y:S02]  /*3540*/  FMUL.FTZ R0, R19, c[0x0][0x320] ;  /* 0x0000c80013007a20 */ /* 0x002fe40000410000 */
[----:B-----5:R-:W-:Y:S04]  /*3550*/  HMMA.16816.F32 R16, R188, R48, R12 ;  /* 0x00000030bc10723c */ /* 0x020fe8000000180c */
[----:B------:R1:W1:Y:S04]  /*3560*/  MUFU.TANH R98, R0 ;  /* 0x0000000000627308 */ /* 0x0002680000002400 */
[----:B------:R-:W-:Y:S01]  /*3570*/  HMMA.16816.F32 R12, R192, R58, R8 ;  /* 0x0000003ac00c723c */ /* 0x000fe20000001808 */
[----:B------:R-:W-:Y:S01]  /*3580*/  LDSM.16.M88.4 R56, [R196+0x6800] ;  /* 0x00680000c438783b */ /* 0x000fe20000000200 */
[----:B-1----:R-:W-:-:S04]  /*3590*/  FMUL.FTZ R0, R4, c[0x0][0x320] ;  /* 0x0000c80004007a20 */ /* 0x002fc80000410000 */
[----:B------:R1:W1:Y:S02]  /*35a0*/  MUFU.TANH R97, R0 ;  /* 0x0000000000617308 */ /* 0x0002640000002400 */
[----:B--2---:R-:W-:Y:S01]  /*35b0*/  HMMA.16816.F32 R64, R180, R42, R88 ;  /* 0x0000002ab440723c */ /* 0x004fe20000001858 */
[----:B-1----:R-:W-:-:S05]  /*35c0*/  FMUL.FTZ R0, R5, c[0x0][0x320] ;  /* 0x0000c80005007a20 */ /* 0x002fca0000410000 */
[----:B------:R1:W2:Y:S02]  /*35d0*/  MUFU.TANH R96, R0 ;  /* 0x0000000000607308 */ /* 0x0002a40000002400 */
[----:B------:R-:W-:Y:S01]  /*35e0*/  HMMA.16816.F32 R68, R180, R40, R108 ;  /* 0x00000028b444723c */ /* 0x000fe2000000186c */
[----:B------:R-:W5:Y:S07]  /*35f0*/  LDSM.16.M88.4 R40, [R202+0x5800] ;  /* 0x00580000ca28783b */ /* 0x000f6e0000000200 */
[----:B------:R-:W-:Y:S01]  /*3600*/  HMMA.16816.F32 R8, R184, R28, R60 ;  /* 0x0000001cb808723c */ /* 0x000fe2000000183c */
[----:B-1----:R-:W-:-:S04]  /*3610*/  FMUL.FTZ R0, R6, c[0x0][0x320] ;  /* 0x0000c80006007a20 */ /* 0x002fc80000410000 */
[----:B------:R1:W1:Y:S03]  /*3620*/  MUFU.TANH R88, R0 ;  /* 0x0000000000587308 */ /* 0x0002660000002400 */
[----:B------:R-:W-:Y:S01]  /*3630*/  HMMA.16816.F32 R24, R192, R36, R16 ;  /* 0x00000024c018723c */ /* 0x000fe20000001810 */
[----:B-1----:R-:W-:-:S07]  /*3640*/  FMUL.FTZ R0, R7, c[0x0][0x320] ;  /* 0x0000c80007007a20 */ /* 0x002fce0000410000 */
[----:B------:R-:W-:Y:S01]  /*3650*/  HMMA.16816.F32 R4, R188, R50, R20 ;  /* 0x00000032bc04723c */ /* 0x000fe20000001814 */
[----:B------:R-:W1:Y:S01]  /*3660*/  LDSM.16.M88.4 R48, [R197+0x5000] ;  /* 0x00500000c530783b */ /* 0x000e620000000200 */
[----:B------:R2:W1:Y:S06]  /*3670*/  MUFU.TANH R83, R0 ;  /* 0x0000000000537308 */ /* 0x00046c0000002400 */
[----:B------:R-:W-:Y:S01]  /*3680*/  HMMA.16816.F32 R20, R184, R30, R76 ;  /* 0x0000001eb814723c */ /* 0x000fe2000000184c */
[----:B------:R-:W1:Y:S01]  /*3690*/  LDSM.16.M88.4 R28, [R202+0x6000] ;  /* 0x00600000ca1c783b */ /* 0x000e620000000200 */
[----:B--2---:R-:W-:-:S04]  /*36a0*/  FMUL.FTZ R0, R12, c[0x0][0x320] ;  /* 0x0000c8000c007a20 */ /* 0x004fc80000410000 */
[----:B------:R2:W1:Y:S02]  /*36b0*/  MUFU.TANH R82, R0 ;  /* 0x0000000000527308 */ /* 0x0004640000002400 */
[----:B------:R-:W-:Y:S01]  /*36c0*/  HMMA.16816.F32 R16, R188, R32, R8 ;  /* 0x00000020bc10723c */ /* 0x000fe20000001808 */
[----:B--2---:R-:W-:-:S05]  /*36d0*/  FMUL.FTZ R0, R13, c[0x0][0x320] ;  /* 0x0000c8000d007a20 */ /* 0x004fca0000410000 */
[----:B------:R2:W1:Y:S02]  /*36e0*/  MUFU.TANH R81, R0 ;  /* 0x0000000000517308 */ /* 0x0004640000002400 */
        /* <DEDUP_REMOVED lines=8> */
[----:B--2---:R-:W-:-:S05]  /*3770*/  FMUL.FTZ R0, R24, c[0x0][0x320] ;  /* 0x0000c80018007a20 */ /* 0x004fca0000410000 */
[----:B------:R2:W1:Y:S02]  /*3780*/  MUFU.TANH R75, R0 ;  /* 0x00000000004b7308 */ /* 0x0004640000002400 */
[----:B-----5:R-:W-:Y:S01]  /*3790*/  HMMA.16816.F32 R12, R184, R40, R68 ;  /* 0x00000028b80c723c */ /* 0x020fe20000001844 */
[----:B--2---:R-:W-:-:S05]  /*37a0*/  FMUL.FTZ R0, R25, c[0x0][0x320] ;  /* 0x0000c80019007a20 */ /* 0x004fca0000410000 */
[----:B------:R2:W1:Y:S02]  /*37b0*/  MUFU.TANH R74, R0 ;  /* 0x00000000004a7308 */ /* 0x0004640000002400 */
[----:B--2---:R-:W-:-:S06]  /*37c0*/  FMUL.FTZ R0, R26, c[0x0][0x320] ;  /* 0x0000c8001a007a20 */ /* 0x004fcc0000410000 */
[----:B------:R2:W1:Y:S01]  /*37d0*/  MUFU.TANH R70, R0 ;  /* 0x0000000000467308 */ /* 0x0004620000002400 */
[----:B------:R-:W-:Y:S01]  /*37e0*/  HMMA.16816.F32 R20, R184, R42, R64 ;  /* 0x0000002ab814723c */ /* 0x000fe20000001840 */
[----:B------:R-:W-:Y:S01]  /*37f0*/  LDSM.16.M88.4 R40, [R197+0x6000] ;  /* 0x00600000c528783b */ /* 0x000fe20000000200 */
[----:B--2---:R-:W-:-:S06]  /*3800*/  FMUL.FTZ R0, R27, c[0x0][0x320] ;  /* 0x0000c8001b007a20 */ /* 0x004fcc0000410000 */
[----:B-1----:R-:W-:Y:S01]  /*3810*/  HMMA.16816.F32 R24, R192, R48, R16 ;  /* 0x00000030c018723c */ /* 0x002fe20000001810 */
[----:B------:R1:W2:Y:S02]  /*3820*/  MUFU.TANH R73, R0 ;  /* 0x0000000000497308 */ /* 0x0002a40000002400 */
[----:B-1----:R-:W-:-:S06]  /*3830*/  FMUL.FTZ R0, R4, c[0x0][0x320] ;  /* 0x0000c80004007a20 */ /* 0x002fcc0000410000 */
[----:B------:R1:W1:Y:S01]  /*3840*/  MUFU.TANH R71, R0 ;  /* 0x0000000000477308 */ /* 0x0002620000002400 */
[----:B------:R-:W-:Y:S01]  /*3850*/  HMMA.16816.F32 R16, R188, R44, R12 ;  /* 0x0000002cbc10723c */ /* 0x000fe2000000180c */
[----:B-1----:R-:W-:-:S06]  /*3860*/  FMUL.FTZ R0, R5, c[0x0][0x320] ;  /* 0x0000c80005007a20 */ /* 0x002fcc0000410000 */
[----:B------:R1:W1:Y:S02]  /*3870*/  MUFU.TANH R72, R0 ;  /* 0x0000000000487308 */ /* 0x0002640000002400 */
[----:B-1----:R-:W-:-:S06]  /*3880*/  FMUL.FTZ R0, R6, c[0x0][0x320] ;  /* 0x0000c80006007a20 */ /* 0x002fcc0000410000 */
[----:B------:R1:W1:Y:S01]  /*3890*/  MUFU.TANH R69, R0 ;  /* 0x0000000000457308 */ /* 0x0002620000002400 */
[----:B------:R-:W-:Y:S01]  /*38a0*/  HMMA.16816.F32 R32, R180, R54, R92 ;  /* 0x00000036b420723c */ /* 0x000fe2000000185c */
[----:B-1----:R-:W-:-:S07]  /*38b0*/  FMUL.FTZ R0, R7, c[0x0][0x320] ;  /* 0x0000c80007007a20 */ /* 0x002fce0000410000 */
[----:B------:R-:W-:Y:S01]  /*38c0*/  HMMA.16816.F32 R4, R192, R50, R8 ;  /* 0x00000032c004723c */ /* 0x000fe20000001808 */
[----:B------:R-:W1:Y:S01]  /*38d0*/  LDSM.16.M88.4 R48, [R2+0x6000] ;  /* 0x006000000230783b */ /* 0x000e620000000200 */
[----:B------:R5:W1:Y:S06]  /*38e0*/  MUFU.TANH R67, R0 ;  /* 0x0000000000437308 */ /* 0x000a6c0000002400 */
[----:B------:R-:W-:Y:S01]  /*38f0*/  HMMA.16816.F32 R8, R188, R46, R20 ;  /* 0x0000002ebc08723c */ /* 0x000fe20000001814 */
[----:B------:R-:W1:Y:S01]  /*3900*/  LDSM.16.M88.4 R44, [R202+0x6800] ;  /* 0x00680000ca2c783b */ /* 0x000e620000000200 */
[----:B-----5:R-:W-:-:S04]  /*3910*/  FMUL.FTZ R0, R24, c[0x0][0x320] ;  /* 0x0000c80018007a20 */ /* 0x020fc80000410000 */
[----:B------:R5:W1:Y:S02]  /*3920*/  MUFU.TANH R66, R0 ;  /* 0x0000000000427308 */ /* 0x000a640000002400 */
[----:B------:R-:W-:Y:S01]  /*3930*/  HMMA.16816.F32 R12, R184, R28, R60 ;  /* 0x0000001cb80c723c */ /* 0x000fe2000000183c */
[----:B-----5:R-:W-:-:S05]  /*3940*/  FMUL.FTZ R0, R25, c[0x0][0x320] ;  /* 0x0000c80019007a20 */ /* 0x020fca0000410000 */
        /* <DEDUP_REMOVED lines=8> */
[----:B------:R-:W2:Y:S04]  /*39d0*/  LDSM.16.M88.4 R32, [R2+0x6800] ;  /* 0x006800000220783b */ /* 0x000ea80000000200 */
[----:B------:R-:W2:Y:S01]  /*39e0*/  LDSM.16.M88.4 R28, [R197+0x6800] ;  /* 0x00680000c51c783b */ /* 0x000ea20000000200 */
[----:B------:R-:W-:Y:S01]  /*39f0*/  ISETP.GT.AND P0, PT, R145, R161, PT ;  /* 0x000000a19100720c */ /* 0x000fe20003f04270 */
[----:B------:R-:W-:-:S04]  /*3a00*/  DEPBAR.LE SB0, 0x0 ;  /* 0x000080000000791a */ /* 0x000fc80000000000 */
[----:B-----5:R-:W-:-:S04]  /*3a10*/  FMUL.FTZ R0, R4, c[0x0][0x320] ;  /* 0x0000c80004007a20 */ /* 0x020fc80000410000 */
[----:B------:R5:W2:Y:S01]  /*3a20*/  MUFU.TANH R63, R0 ;  /* 0x00000000003f7308 */ /* 0x000aa20000002400 */
[----:B-1----:R-:W-:Y:S01]  /*3a30*/  HMMA.16816.F32 R16, R188, R48, R12 ;  /* 0x00000030bc10723c */ /* 0x002fe2000000180c */
[----:B-----5:R-:W-:-:S06]  /*3a40*/  FMUL.FTZ R0, R5, c[0x0][0x320] ;  /* 0x0000c80005007a20 */ /* 0x020fcc0000410000 */
[----:B------:R1:W1:Y:S01]  /*3a50*/  MUFU.TANH R62, R0 ;  /* 0x00000000003e7308 */ /* 0x0002620000002400 */
[----:B------:R-:W-:Y:S01]  /*3a60*/  HMMA.16816.F32 R8, R192, R38, R8 ;  /* 0x00000026c008723c */ /* 0x000fe20000001808 */
[----:B-1----:R-:W-:-:S06]  /*3a70*/  FMUL.FTZ R0, R6, c[0x0][0x320] ;  /* 0x0000c80006007a20 */ /* 0x002fcc0000410000 */
        /* <DEDUP_REMOVED lines=15> */
[----:B------:R1:W1:Y:S02]  /*3b70*/  MUFU.TANH R50, R0 ;  /* 0x0000000000327308 */ /* 0x0002640000002400 */
[----:B-1----:R-:W-:-:S06]  /*3b80*/  FMUL.FTZ R0, R8, c[0x0][0x320] ;  /* 0x0000c80008007a20 */ /* 0x002fcc0000410000 */
[----:B------:R1:W1:Y:S01]  /*3b90*/  MUFU.TANH R49, R0 ;  /* 0x0000000000317308 */ /* 0x0002620000002400 */
[----:B--2---:R-:W-:Y:S01]  /*3ba0*/  HMMA.16816.F32 R12, R188, R32, R12 ;  /* 0x00000020bc0c723c */ /* 0x004fe2000000180c */
[----:B-1----:R-:W-:-:S06]  /*3bb0*/  FMUL.FTZ R0, R9, c[0x0][0x320] ;  /* 0x0000c80009007a20 */ /* 0x002fcc0000410000 */
[----:B------:R1:W2:Y:S01]  /*3bc0*/  MUFU.TANH R48, R0 ;  /* 0x0000000000307308 */ /* 0x0002a20000002400 */
[----:B------:R-:W-:Y:S01]  /*3bd0*/  HMMA.16816.F32 R16, R192, R42, R24 ;  /* 0x0000002ac010723c */ /* 0x000fe20000001818 */
[----:B-1----:R-:W-:-:S06]  /*3be0*/  FMUL.FTZ R0, R10, c[0x0][0x320] ;  /* 0x0000c8000a007a20 */ /* 0x002fcc0000410000 */
[----:B------:R1:W1:Y:S02]  /*3bf0*/  MUFU.TANH R45, R0 ;  /* 0x00000000002d7308 */ /* 0x0002640000002400 */
        /* <DEDUP_REMOVED lines=9> */
[----:B------:R1:W1:Y:S02]  /*3c90*/  MUFU.TANH R41, R0 ;  /* 0x0000000000297308 */ /* 0x0002640000002400 */
[----:B-1----:R-:W-:-:S06]  /*3ca0*/  FMUL.FTZ R0, R23, c[0x0][0x320] ;  /* 0x0000c80017007a20 */ /* 0x002fcc0000410000 */
[----:B------:R1:W1:Y:S02]  /*3cb0*/  MUFU.TANH R32, R0 ;  /* 0x0000000000207308 */ /* 0x0002640000002400 */
        /* <DEDUP_REMOVED lines=23> */
[----:B------:R-:W-:Y:S01]  /*3e30*/  BSSY B0, `(.L_x_139) ;  /* 0x000003a000007945 */ /* 0x000fe20003800000 */
[----:B-1----:R-:W-:-:S06]  /*3e40*/  FMUL.FTZ R0, R7, c[0x0][0x320] ;  /* 0x0000c80007007a20 */ /* 0x002fcc0000410000 */
[----:B------:R1:W1:Y:S01]  /*3e50*/  MUFU.TANH R14, R0 ;  /* 0x00000000000e7308 */ /* 0x0002620000002400 */
[----:B------:R-:W-:Y:S06]  /*3e60*/  BAR.SYNC.DEFER_BLOCKING 0x0 ;  /* 0x0000000000007b1d */ /* 0x000fec0000010000 */
[----:B------:R-:W-:Y:S05]  /*3e70*/  @!P0 BRA `(.L_x_140) ;  /* 0x0000035000008947 */ /* 0x000fea0003800000 */
[----:B--234-:R-:W-:Y:S02]  /*3e80*/  IADD3 R2, R250, -0x2, RZ ;  /* 0xfffffffefa027810 */ /* 0x01cfe40007ffe0ff */
[----:B-1----:R-:W-:Y:S02]  /*3e90*/  IADD3 R0, -R146, 0x70, RZ ;  /* 0x0000007092007810 */ /* 0x002fe40007ffe1ff */
[----:B------:R-:W-:Y:S01]  /*3ea0*/  SHF.R.S32.HI R3, RZ, 0x1f, R2 ;  /* 0x0000001fff037819 */ /* 0x000fe20000011402 */
[----:B------:R-:W-:Y:S01]  /*3eb0*/  IMAD.WIDE.U32 R4, R2, c[0x0][0x1e0], RZ ;  /* 0x0000780002047a25 */ /* 0x000fe200078e00ff */
[----:B------:R-:W-:-:S02]  /*3ec0*/  ISETP.GE.AND P3, PT, R0, 0x21, PT ;  /* 0x000000210000780c */ /* 0x000fc40003f66270 */
[C---:B------:R-:W-:Y:S01]  /*3ed0*/  ISETP.GE.AND P4, PT, R0.reuse, 0x1, PT ;  /* 0x000000010000780c */ /* 0x040fe20003f86270 */
[----:B------:R-:W-:Y:S01]  /*3ee0*/  IMAD R3, R3, c[0x0][0x1e0], RZ ;  /* 0x0000780003037a24 */ /* 0x000fe200078e02ff */
[----:B------:R-:W-:-:S03]  /*3ef0*/  ISETP.GE.AND P2, PT, R0, 0x41, PT ;  /* 0x000000410000780c */ /* 0x000fc60003f46270 */
[----:B------:R-:W-:-:S04]  /*3f00*/  IMAD R2, R2, c[0x0][0x1e4], R3 ;  /* 0x0000790002027a24 */ /* 0x000fc800078e0203 */
[----:B------:R-:W-:Y:S02]  /*3f10*/  IMAD.IADD R5, R5, 0x1, R2 ;  /* 0x0000000105057824 */ /* 0x000fe400078e0202 */
[----:B------:R-:W-:-:S04]  /*3f20*/  IMAD.WIDE.U32 R2, R4, 0x70, RZ ;  /* 0x0000007004027825 */ /* 0x000fc800078e00ff */
[----:B------:R-:W-:Y:S01]  /*3f30*/  IMAD R5, R5, 0x70, RZ ;  /* 0x0000007005057824 */ /* 0x000fe200078e02ff */
[-C--:B------:R-:W-:Y:S01]  /*3f40*/  @P4 IADD3 R4, P1, R232, R2.reuse, RZ ;  /* 0x00000002e8044210 */ /* 0x080fe20007f3e0ff */
[----:B------:R-:W-:Y:S02]  /*3f50*/  @P3 IMAD.MOV.U32 R7, RZ, RZ, c[0x0][0x1e0] ;  /* 0x00007800ff073624 */ /* 0x000fe400078e00ff */
[----:B------:R-:W-:Y:S02]  /*3f60*/  IMAD.IADD R3, R3, 0x1, R5 ;  /* 0x0000000103037824 */ /* 0x000fe400078e0205 */
[----:B------:R-:W-:Y:S01]  /*3f70*/  @P3 IMAD.MOV.U32 R9, RZ, RZ, c[0x0][0x1e4] ;  /* 0x00007900ff093624 */ /* 0x000fe200078e00ff */
[----:B------:R-:W-:Y:S01]  /*3f80*/  @P3 LEA R6, P0, R7, R2, 0x5 ;  /* 0x0000000207063211 */ /* 0x000fe200078028ff */
[----:B------:R-:W-:Y:S01]  /*3f90*/  @P4 IMAD.X R5, R3, 0x1, R231, P1 ;  /* 0x0000000103054824 */ /* 0x000fe200008e06e7 */
[----:B------:R-:W-:Y:S02]  /*3fa0*/  @P4 LEA R8, P1, R4, c[0x0][0x1c8], 0x1 ;  /* 0x0000720004084a11 */ /* 0x000fe400078208ff */
[----:B------:R-:W-:-:S02]  /*3fb0*/  @P3 LEA.HI.X R7, R7, R3, R9, 0x5, P0 ;  /* 0x0000000307073211 */ /* 0x000fc400000f2c09 */
[----:B------:R-:W-:Y:S01]  /*3fc0*/  @P4 LEA.HI.X R9, R4, c[0x0][0x1cc], R5, 0x1, P1 ;  /* 0x0000730004094a11 */ /* 0x000fe200008f0c05 */
[----:B------:R-:W-:Y:S01]  /*3fd0*/  @P2 IMAD.MOV.U32 R5, RZ, RZ, c[0x0][0x1e0] ;  /* 0x00007800ff052624 */ /* 0x000fe200078e00ff */
[----:B------:R-:W-:Y:S02]  /*3fe0*/  @P3 IADD3 R4, P0, R6, R232, RZ ;  /* 0x000000e806043210 */ /* 0x000fe40007f1e0ff */
[----:B------:R-:W-:Y:S01]  /*3ff0*/  ISETP.GE.AND P1, PT, R0, 0x61, PT ;  /* 0x000000610000780c */ /* 0x000fe20003f26270 */
[----:B------:R-:W-:Y:S01]  /*4000*/  @!PT LDS RZ, [RZ] ;  /* 0x00000000fffff984 */ /* 0x000fe20000000800 */
[----:B------:R-:W-:Y:S01]  /*4010*/  @!PT LDS RZ, [RZ] ;  /* 0x00000000fffff984 */ /* 0x000fe20000000800 */
[----:B------:R-:W-:Y:S01]  /*4020*/  @!PT LDS RZ, [RZ] ;  /* 0x00000000fffff984 */ /* 0x000fe20000000800 */
[----:B------:R1:W-:Y:S02]  /*4030*/  @P4 LDGSTS.E.BYPASS.LTC128B.128 [R208+0x8100], [R8.64], !P6 ;  /* 0x0810000008d04fae */ /* 0x0003e4000f101d46 */
[----:B------:R-:W-:Y:S01]  /*4040*/  @P3 IMAD.X R0, R7, 0x1, R231, P0 ;  /* 0x0000000107003824 */ /* 0x000fe200000e06e7 */
[C---:B------:R-:W-:Y:S01]  /*4050*/  @P3 LEA R6, P0, R4.reuse, c[0x0][0x1c8], 0x1 ;  /* 0x0000720004063a11 */ /* 0x040fe200078008ff */
[----:B------:R1:W-:Y:S03]  /*4060*/  @P4 LDGSTS.E.BYPASS.LTC128B.128 [R208+0xb900], [R8.64+0x80], !P5 ;  /* 0x0b90008008d04fae */ /* 0x0003e6000e901d46 */
[----:B------:R-:W-:Y:S01]  /*4070*/  @P3 LEA.HI.X R7, R4, c[0x0][0x1cc], R0, 0x1, P0 ;  /* 0x0000730004073a11 */ /* 0x000fe200000f0c00 */
[----:B------:R-:W-:Y:S01]  /*4080*/  @P2 IMAD.MOV.U32 R4, RZ, RZ, c[0x0][0x1e4] ;  /* 0x00007900ff042624 */ /* 0x000fe200078e00ff */
[----:B------:R-:W-:-:S03]  /*4090*/  @P2 LEA R0, P0, R5, R2, 0x6 ;  /* 0x0000000205002211 */ /* 0x000fc600078030ff */
[----:B------:R-:W-:Y:S01]  /*40a0*/  @P1 IMAD.MOV.U32 R11, RZ, RZ, c[0x0][0x1e0] ;  /* 0x00007800ff0b1624 */ /* 0x000fe200078e00ff */
[----:B------:R-:W-:Y:S01]  /*40b0*/  @P2 LEA.HI.X R4, R5, R3, R4, 0x6, P0 ;  /* 0x0000000305042211 */ /* 0x000fe200000f3404 */
[----:B------:R-:W-:Y:S01]  /*40c0*/  @P1 IMAD.MOV.U32 R10, RZ, RZ, c[0x0][0x1e4] ;  /* 0x00007900ff0a1624 */ /* 0x000fe200078e00ff */
[----:B------:R-:W-:Y:S01]  /*40d0*/  @P2 IADD3 R0, P0, R0, R232, RZ ;  /* 0x000000e800002210 */ /* 0x000fe20007f1e0ff */
[----:B------:R-:W-:Y:S01]  /*40e0*/  @P1 IMAD.WIDE.U32 R2, R11, 0x60, R2 ;  /* 0x000000600b021825 */ /* 0x000fe200078e0002 */
[----:B------:R1:W-:Y:S03]  /*40f0*/  @P3 LDGSTS.E.BYPASS.LTC128B.128 [R208+0x9100], [R6.64], !P6 ;  /* 0x0910000006d03fae */ /* 0x0003e6000f101d46 */
[----:B------:R-:W-:Y:S01]  /*4100*/  @P2 IMAD.X R5, R4, 0x1, R231, P0 ;  /* 0x0000000104052824 */ /* 0x000fe200000e06e7 */
[----:B------:R-:W-:Y:S01]  /*4110*/  @P2 LEA R4, P0, R0, c[0x0][0x1c8], 0x1 ;  /* 0x0000720000042a11 */ /* 0x000fe200078008ff */
[----:B------:R-:W-:Y:S01]  /*4120*/  @P1 IMAD R10, R10, 0x60, RZ ;  /* 0x000000600a0a1824 */ /* 0x000fe200078e02ff */
[----:B------:R1:W-:Y:S02]  /*4130*/  @P3 LDGSTS.E.BYPASS.LTC128B.128 [R208+0xc900], [R6.64+0x80], !P5 ;  /* 0x0c90008006d03fae */ /* 0x0003e4000e901d46 */
[----:B------:R-:W-:-:S02]  /*4140*/  @P2 LEA.HI.X R5, R0, c[0x0][0x1cc], R5, 0x1, P0 ;  /* 0x0000730000052a11 */ /* 0x000fc400000f0c05 */
[----:B------:R-:W-:-:S03]  /*4150*/  @P1 IADD3 R0, P0, R232, R2, RZ ;  /* 0x00000002e8001210 */ /* 0x000fc60007f1e0ff */
[----:B------:R1:W-:Y:S01]  /*4160*/  @P2 LDGSTS.E.BYPASS.LTC128B.128 [R208+0xa100], [R4.64], !P6 ;  /* 0x0a10000004d02fae */ /* 0x0003e2000f101d46 */
[----:B------:R-:W-:Y:S02]  /*4170*/  @P1 IADD3.X R3, R231, R3, R10, P0, !PT ;  /* 0x00000003e7031210 */ /* 0x000fe400007fe40a */
[C---:B------:R-:W-:Y:S01]  /*4180*/  @P1 LEA R2, P0, R0.reuse, c[0x0][0x1c8], 0x1 ;  /* 0x0000720000021a11 */ /* 0x040fe200078008ff */
[----:B------:R1:W-:Y:S03]  /*4190*/  @P2 LDGSTS.E.BYPASS.LTC128B.128 [R208+0xd900], [R4.64+0x80], !P5 ;  /* 0x0d90008004d02fae */ /* 0x0003e6000e901d46 */
[----:B------:R-:W-:-:S05]  /*41a0*/  @P1 LEA.HI.X R3, R0, c[0x0][0x1cc], R3, 0x1, P0 ;  /* 0x0000730000031a11 */ /* 0x000fca00000f0c03 */
[----:B------:R1:W-:Y:S04]  /*41b0*/  @P1 LDGSTS.E.BYPASS.LTC128B.128 [R208+0xb100], [R2.64], !P6 ;  /* 0x0b10000002d01fae */ /* 0x0003e8000f101d46 */
[----:B------:R1:W-:Y:S02]  /*41c0*/  @P1 LDGSTS.E.BYPASS.LTC128B.128 [R208+0xe900], [R2.64+0x80], !P5 ;  /* 0x0e90008002d01fae */ /* 0x0003e4000e901d46 */
.L_x_140:
[----:B--234-:R-:W-:Y:S05]  /*41d0*/  BSYNC B0 ;  /* 0x0000000000007941 */ /* 0x01cfea0003800000 */
.L_x_139:
[----:B-1----:R-:W2:Y:S04]  /*41e0*/  LDL R0, [R1+0x48] ;  /* 0x0000480001007983 */ /* 0x002ea80000100800 */
[----:B------:R-:W0:Y:S01]  /*41f0*/  LDGDEPBAR ;  /* 0x00000000000079af */ /* 0x000e220000000000 */
[----:B--2---:R-:W-:-:S05]  /*4200*/  IMAD.IADD R0, R144, 0x1, -R0 ;  /* 0x0000000190007824 */ /* 0x004fca00078e0a00 */
[C---:B------:R-:W-:Y:S02]  /*4210*/  ISETP.GT.AND P6, PT, R0.reuse, RZ, PT ;  /* 0x000000ff0000720c */ /* 0x040fe40003fc4270 */
[C---:B------:R-:W-:Y:S02]  /*4220*/  ISETP.GT.AND P5, PT, R0.reuse, 0x1, PT ;  /* 0x000000010000780c */ /* 0x040fe40003fa4270 */
[----:B------:R-:W-:Y:S02]  /*4230*/  ISETP.GT.AND P4, PT, R0, 0x8, PT ;  /* 0x000000080000780c */ /* 0x000fe40003f84270 */
        /* <DEDUP_REMOVED lines=17> */
[----:B------:R-:W-:Y:S02]  /*4350*/  FSEL R26, R82, -INF , P0 ;  /* 0xff800000521a7808 */ /* 0x000fe40000000000 */
[----:B------:R-:W-:Y:S02]  /*4360*/  FMNMX.FTZ R2, R25, R2, !PT ;  /* 0x0000000219027209 */ /* 0x000fe40007810000 */
[----:B------:R-:W-:Y:S02]  /*4370*/  ISETP.GT.AND P5, PT, R0, 0x20, PT ;  /* 0x000000200000780c */ /* 0x000fe40003fa4270 */
[----:B------:R-:W-:-:S02]  /*4380*/  FSEL R16, R99, -INF , P4 ;  /* 0xff80000063107808 */ /* 0x000fc40002000000 */
[----:B------:R-:W-:Y:S02]  /*4390*/  FSEL R27, R81, -INF , P6 ;  /* 0xff800000511b7808 */ /* 0x000fe40003000000 */
[----:B------:R-:W-:Y:S02]  /*43a0*/  FMNMX.FTZ R3, R10, R11, !PT ;  /* 0x0000000b0a037209 */ /* 0x000fe40007810000 */
[----:B------:R-:W-:Y:S02]  /*43b0*/  FMNMX.FTZ R2, R26, R2, !PT ;  /* 0x000000021a027209 */ /* 0x000fe40007810000 */
[----:B------:R-:W-:Y:S02]  /*43c0*/  FSEL R93, R70, -INF , P5 ;  /* 0xff800000465d7808 */ /* 0x000fe40002800000 */
        /* <DEDUP_REMOVED lines=10> */
[----:B------:R-:W-:Y:S02]  /*4470*/  ISETP.GT.AND P2, PT, R0, 0x29, PT ;  /* 0x000000290000780c */ /* 0x000fe40003f44270 */
[----:B------:R-:W-:Y:S02]  /*4480*/  FSEL R37, R83, -INF , P1 ;  /* 0xff80000053257808 */ /* 0x000fe40000800000 */
[----:B------:R-:W-:Y:S02]  /*4490*/  FSEL R71, R71, -INF , P3 ;  /* 0xff80000047477808 */ /* 0x000fe40001800000 */
[----:B------:R-:W-:-:S02]  /*44a0*/  FMNMX.FTZ R3, R36, R3, !PT ;  /* 0x0000000324037209 */ /* 0x000fc40007810000 */
[----:B------:R-:W-:Y:S02]  /*44b0*/  FMNMX.FTZ R2, R88, R2, !PT ;  /* 0x0000000258027209 */ /* 0x000fe40007810000 */
[----:B------:R-:W-:Y:S02]  /*44c0*/  ISETP.GT.AND P1, PT, R0, 0x30, PT ;  /* 0x000000300000780c */ /* 0x000fe40003f24270 */
[----:B------:R-:W-:Y:S02]  /*44d0*/  FSEL R38, R80, -INF , P0 ;  /* 0xff80000050267808 */ /* 0x000fe40000000000 */
[----:B------:R-:W-:Y:S02]  /*44e0*/  FSEL R92, R72, -INF , P2 ;  /* 0xff800000485c7808 */ /* 0x000fe40001000000 */
[----:B------:R-:W-:Y:S02]  /*44f0*/  FMNMX.FTZ R3, R37, R3, !PT ;  /* 0x0000000325037209 */ /* 0x000fe40007810000 */
[----:B------:R-:W-:-:S02]  /*4500*/  FMNMX.FTZ R2, R71, R2, !PT ;  /* 0x0000000247027209 */ /* 0x000fc40007810000 */
[----:B------:R-:W-:Y:S02]  /*4510*/  ISETP.GT.AND P0, PT, R0, 0x31, PT ;  /* 0x000000310000780c */ /* 0x000fe40003f04270 */
[----:B------:R-:W-:Y:S02]  /*4520*/  FSEL R39, R76, -INF , P6 ;  /* 0xff8000004c277808 */ /* 0x000fe40003000000 */
[----:B------:R-:W-:Y:S02]  /*4530*/  FSEL R145, R66, -INF , P1 ;  /* 0xff80000042917808 */ /* 0x000fe40000800000 */
[----:B------:R-:W-:Y:S02]  /*4540*/  FMNMX.FTZ R3, R38, R3, !PT ;  /* 0x0000000326037209 */ /* 0x000fe40007810000 */
[----:B------:R-:W-:Y:S02]  /*4550*/  FMNMX.FTZ R2, R92, R2, !PT ;  /* 0x000000025c027209 */ /* 0x000fe40007810000 */
[----:B------:R-:W-:-:S02]  /*4560*/  ISETP.GT.AND P6, PT, R0, 0x38, PT ;  /* 0x000000380000780c */ /* 0x000fc40003fc4270 */
[----:B------:R-:W-:Y:S02]  /*4570*/  FSEL R146, R68, -INF , P0 ;  /* 0xff80000044927808 */ /* 0x000fe40000000000 */
[----:B------:R-:W-:Y:S02]  /*4580*/  FMNMX.FTZ R3, R39, R3, !PT ;  /* 0x0000000327037209 */ /* 0x000fe40007810000 */
[----:B------:R-:W-:Y:S02]  /*4590*/  FMNMX.FTZ R2, R145, R2, !PT ;  /* 0x0000000291027209 */ /* 0x000fe40007810000 */
[----:B------:R-:W-:Y:S02]  /*45a0*/  ISETP.GT.AND P5, PT, R0, 0x39, PT ;  /* 0x000000390000780c */ /* 0x000fe40003fa4270 */
[----:B------:R-:W-:Y:S02]  /*45b0*/  FSEL R94, R73, -INF , P4 ;  /* 0xff800000495e7808 */ /* 0x000fe40002000000 */
        /* <DEDUP_REMOVED lines=20> */
[----:B------:R-:W-:Y:S02]  /*4700*/  FSEL R155, R49, -INF , P2 ;  /* 0xff800000319b7808 */ /* 0x000fe40001000000 */
[----:B------:R-:W-:Y:S02]  /*4710*/  FMNMX.FTZ R3, R149, R3, !PT ;  /* 0x0000000395037209 */ /* 0x000fe40007810000 */
[----:B------:R-:W-:Y:S02]  /*4720*/  FMNMX.FTZ R2, R154, R2, !PT ;  /* 0x000000029a027209 */ /* 0x000fe40007810000 */
[----:B------:R-:W-:Y:S02]  /*4730*/  ISETP.GT.AND P0, PT, R0, 0x50, PT ;  /* 0x000000500000780c */ /* 0x000fe40003f04270 */
[----:B------:R-:W-:-:S02]  /*4740*/  FSEL R150, R61, -INF , P6 ;  /* 0xff8000003d967808 */ /* 0x000fc40003000000 */
        /* <DEDUP_REMOVED lines=28> */
[----:B------:R-:W-:Y:S02]  /*4910*/  FSEL R209, R41, -INF , P0 ;  /* 0xff80000029d17808 */ /* 0x000fe40000000000 */
[----:B------:R-:W-:-:S02]  /*4920*/  ISETP.GT.AND P1, PT, R0, 0x68, PT ;  /* 0x000000680000780c */ /* 0x000fc40003f24270 */
[----:B------:R-:W-:Y:S02]  /*4930*/  ISETP.GT.AND P0, PT, R0, 0x69, PT ;  /* 0x000000690000780c */ /* 0x000fe40003f04270 */
[----:B------:R-:W-:Y:S02]  /*4940*/  FSEL R222, R15, -INF , P2 ;  /* 0xff8000000fde7808 */ /* 0x000fe40001000000 */
[----:B------:R-:W-:Y:S02]  /*4950*/  FMNMX.FTZ R3, R160, R3, !PT ;  /* 0x00000003a0037209 */ /* 0x000fe40007810000 */
[----:B------:R-:W-:Y:S02]  /*4960*/  FMNMX.FTZ R0, R221, R2, !PT ;  /* 0x00000002dd007209 */ /* 0x000fe40007810000 */
[----:B------:R-:W-:Y:S02]  /*4970*/  FSEL R210, R32, -INF , P6 ;  /* 0xff80000020d27808 */ /* 0x000fe40003000000 */
[----:B------:R-:W-:Y:S01]  /*4980*/  FSEL R223, R13, -INF , P1 ;  /* 0xff8000000ddf7808 */ /* 0x000fe20000800000 */
[----:B------:R-:W-:Y:S01]  /*4990*/  LDSM.16.MT88.4 R32, [R200+0x3800] ;  /* 0x00380000c820783b */ /* 0x000fe20000004200 */
[----:B------:R-:W-:-:S02]  /*49a0*/  FMNMX.FTZ R2, R209, R3, !PT ;  /* 0x00000003d1027209 */ /* 0x000fc40007810000 */
[----:B------:R-:W-:Y:S02]  /*49b0*/  FMNMX.FTZ R0, R222, R0, !PT ;  /* 0x00000000de007209 */ /* 0x000fe40007810000 */
[----:B------:R-:W-:Y:S02]  /*49c0*/  FSEL R212, R29, -INF , P5 ;  /* 0xff8000001dd47808 */ /* 0x000fe40002800000 */
[----:B------:R-:W-:Y:S02]  /*49d0*/  FSEL R224, R12, -INF , P0 ;  /* 0xff8000000ce07808 */ /* 0x000fe40000000000 */
[----:B------:R-:W-:Y:S02]  /*49e0*/  FMNMX.FTZ R2, R210, R2, !PT ;  /* 0x00000002d2027209 */ /* 0x000fe40007810000 */
[----:B------:R-:W-:Y:S02]  /*49f0*/  FMNMX.FTZ R0, R223, R0, !PT ;  /* 0x00000000df007209 */ /* 0x000fe40007810000 */
[----:B------:R-:W-:-:S02]  /*4a00*/  FSEL R211, R28, -INF , P4 ;  /* 0xff8000001cd37808 */ /* 0x000fc40002000000 */
[----:B------:R-:W-:Y:S01]  /*4a10*/  FMNMX.FTZ R2, R212, R2, !PT ;  /* 0x00000002d4027209 */ /* 0x000fe20007810000 */
[----:B------:R-:W-:Y:S01]  /*4a20*/  LDSM.16.MT88.4 R28, [R198+0x3800] ;  /* 0x00380000c61c783b */ /* 0x000fe20000004200 */
[----:B------:R-:W-:Y:S02]  /*4a30*/  FMNMX.FTZ R0, R224, R0, !PT ;  /* 0x00000000e0007209 */ /* 0x000fe40007810000 */
[----:B------:R-:W-:Y:S02]  /*4a40*/  FSEL R225, R21, -INF , P3 ;  /* 0xff80000015e17808 */ /* 0x000fe40001800000 */
[----:B------:R-:W-:Y:S01]  /*4a50*/  FMNMX.FTZ R2, R211, R2, !PT ;  /* 0x00000002d3027209 */ /* 0x000fe20007810000 */
[----:B------:R-:W1:Y:S01]  /*4a60*/  SHFL.BFLY PT, R4, R0, 0x2, 0x1f ;  /* 0x0c401f0000047f89 */ /* 0x000e6200000e0000 */
[----:B------:R-:W-:Y:S02]  /*4a70*/  FSEL R227, R20, -INF , P2 ;  /* 0xff80000014e37808 */ /* 0x000fe40001000000 */
[----:B------:R-:W-:Y:S01]  /*4a80*/  FMNMX.FTZ R2, R225, R2, !PT ;  /* 0x00000002e1027209 */ /* 0x000fe20007810000 */
[----:B------:R-:W-:Y:S01]  /*4a90*/  LDSM.16.MT88.4 R20, [R203] ;  /* 0x00000000cb14783b */ /* 0x000fe20000004200 */
[----:B------:R-:W-:-:S02]  /*4aa0*/  FSEL R226, R19, -INF , P1 ;  /* 0xff80000013e27808 */ /* 0x000fc40000800000 */
        /* <DEDUP_REMOVED lines=19> */
[----:B------:R2:W-:Y:S01]  /*4be0*/  MUFU.EX2 R246, R3 ;  /* 0x0000000300f67308 */ /* 0x0005e20000000800 */
[----:B-1----:R-:W-:-:S07]  /*4bf0*/  FFMA.FTZ R0, R7, c[0x0][0x2d0], -R2 ;  /* 0x0000b40007007a23 */ /* 0x002fce0000010802 */
[----:B------:R1:W3:Y:S01]  /*4c00*/  MUFU.EX2 R247, R0 ;  /* 0x0000000000f77308 */ /* 0x0002e20000000800 */
[----:B--2---:R-:W-:-:S07]  /*4c10*/  FFMA.FTZ R3, R9, c[0x0][0x2d0], -R2 ;  /* 0x0000b40009037a23 */ /* 0x004fce0000010802 */
[----:B------:R-:W2:Y:S01]  /*4c20*/  MUFU.EX2 R249, R3 ;  /* 0x0000000300f97308 */ /* 0x000ea20000000800 */
[----:B-1----:R-:W-:Y:S01]  /*4c30*/  FMUL.FTZ R0, R68, c[0x0][0x2d0] ;  /* 0x0000b40044007a20 */ /* 0x002fe20000410000 */
[----:B---3--:R-:W-:-:S04]  /*4c40*/  F2FP.PACK_AB R4, R247, R248 ;  /* 0x000000f8f704723e */ /* 0x008fc800000000ff */
[----:B------:R-:W-:Y:S02]  /*4c50*/  FSEL R0, R0, RZ, P0 ;  /* 0x000000ff00007208 */ /* 0x000fe40000000000 */
[----:B--2---:R-:W-:-:S03]  /*4c60*/  F2FP.PACK_AB R6, R249, R246 ;  /* 0x000000f6f906723e */ /* 0x004fc600000000ff */
[----:B------:R-:W-:-:S04]  /*4c70*/  FFMA.FTZ R3, R10, c[0x0][0x2d0], -R0 ;  /* 0x0000b4000a037a23 */ /* 0x000fc80000010800 */
        /* <DEDUP_REMOVED lines=9> */
[----:B------:R3:W4:Y:S02]  /*4d10*/  MUFU.EX2 R245, R3 ;  /* 0x0000000300f57308 */ /* 0x0007240000000800 */
[----:B---3--:R-:W-:Y:S01]  /*4d20*/  FFMA.FTZ R3, R24, c[0x0][0x2d0], -R2 ;  /* 0x0000b40018037a23 */ /* 0x008fe20000010802 */
[----:B----4-:R-:W-:-:S05]  /*4d30*/  F2FP.PACK_AB R7, R245, R243 ;  /* 0x000000f3f507723e */ /* 0x010fca00000000ff */
[----:B------:R3:W-:Y:S02]  /*4d40*/  MUFU.EX2 R239, R3 ;  /* 0x0000000300ef7308 */ /* 0x0007e40000000800 */
[C---:B------:R-:W-:Y:S08]  /*4d50*/  HMMA.16816.F32 R80, R4.reuse, R12, RZ ;  /* 0x0000000c0450723c */ /* 0x040ff000000018ff */
[----:B------:R-:W-:Y:S01]  /*4d60*/  HMMA.16816.F32 R76, R4, R14, RZ ;  /* 0x0000000e044c723c */ /* 0x000fe200000018ff */
[----:B------:R-:W4:Y:S01]  /*4d70*/  LDSM.16.MT88.4 R12, [R199+0x3800] ;  /* 0x00380000c70c783b */ /* 0x000f220000004200 */
[----:B---3--:R-:W-:-:S04]  /*4d80*/  FFMA.FTZ R3, R25, c[0x0][0x2d0], -R2 ;  /* 0x0000b40019037a23 */ /* 0x008fc80000010802 */
[----:B------:R3:W5:Y:S02]  /*4d90*/  MUFU.EX2 R241, R3 ;  /* 0x0000000300f17308 */ /* 0x0007640000000800 */
[C---:B-1----:R-:W-:Y:S08]  /*4da0*/  HMMA.16816.F32 R72, R4.reuse, R8, RZ ;  /* 0x000000080448723c */ /* 0x042ff000000018ff */
[----:B------:R-:W-:Y:S01]  /*4db0*/  HMMA.16816.F32 R64, R4, R10, RZ ;  /* 0x0000000a0440723c */ /* 0x000fe200000018ff */
[----:B------:R-:W1:Y:S01]  /*4dc0*/  LDSM.16.MT88.4 R8, [R201+0x3800] ;  /* 0x00380000c908783b */ /* 0x000e620000004200 */
[----:B---3--:R-:W-:-:S06]  /*4dd0*/  FFMA.FTZ R3, R26, c[0x0][0x2d0], -R2 ;  /* 0x0000b4001a037a23 */ /* 0x008fcc0000010802 */
[C---:B--2---:R-:W-:Y:S01]  /*4de0*/  HMMA.16816.F32 R60, R4.reuse, R16, RZ ;  /* 0x00000010043c723c */ /* 0x044fe200000018ff */
[----:B------:R2:W-:Y:S07]  /*4df0*/  MUFU.EX2 R238, R3 ;  /* 0x0000000300ee7308 */ /* 0x0005ee0000000800 */
[C---:B------:R-:W-:Y:S01]  /*4e00*/  HMMA.16816.F32 R56, R4.reuse, R18, RZ ;  /* 0x000000120438723c */ /* 0x040fe200000018ff */
[----:B------:R-:W3:Y:S07]  /*4e10*/  LDSM.16.MT88.4 R16, [R200+0x800] ;  /* 0x00080000c810783b */ /* 0x000eee0000004200 */
[----:B------:R-:W-:Y:S01]  /*4e20*/  HMMA.16816.F32 R44, R4, R20, RZ ;  /* 0x00000014042c723c */ /* 0x000fe200000018ff */
[----:B--2---:R-:W-:-:S02]  /*4e30*/  FFMA.FTZ R3, R27, c[0x0][0x2d0], -R2 ;  /* 0x0000b4001b037a23 */ /* 0x004fc40000010802 */
[----:B------:R-:W-:Y:S02]  /*4e40*/  LDSM.16.MT88.4 R24, [R199+0x800] ;  /* 0x00080000c718783b */ /* 0x000fe40000004200 */
[----:B------:R2:W1:Y:S03]  /*4e50*/  MUFU.EX2 R244, R3 ;  /* 0x0000000300f47308 */ /* 0x0004660000000800 */
[C---:B------:R-:W-:Y:S01]  /*4e60*/  HMMA.16816.F32 R52, R4.reuse, R22, RZ ;  /* 0x000000160434723c */ /* 0x040fe200000018ff */
[----:B------:R-:W3:Y:S07]  /*4e70*/  LDSM.16.MT88.4 R20, [R198+0x800] ;  /* 0x00080000c614783b */ /* 0x000eee0000004200 */
[----:B------:R-:W-:Y:S01]  /*4e80*/  HMMA.16816.F32 R40, R4, R28, RZ ;  /* 0x0000001c0428723c */ /* 0x000fe200000018ff */
[----:B--2---:R-:W-:-:S07]  /*4e90*/  FFMA.FTZ R3, R36, c[0x0][0x2d0], -R0 ;  /* 0x0000b40024037a23 */ /* 0x004fce0000010800 */
[C---:B------:R-:W-:Y:S01]  /*4ea0*/  HMMA.16816.F32 R48, R4.reuse, R30, RZ ;  /* 0x0000001e0430723c */ /* 0x040fe200000018ff */
[----:B------:R-:W2:Y:S01]  /*4eb0*/  LDSM.16.MT88.4 R28, [R201+0x800] ;  /* 0x00080000c91c783b */ /* 0x000ea20000004200 */
[----:B------:R1:W-:Y:S06]  /*4ec0*/  MUFU.EX2 R236, R3 ;  /* 0x0000000300ec7308 */ /* 0x0003ec0000000800 */
[C---:B----4-:R-:W-:Y:S08]  /*4ed0*/  HMMA.16816.F32 R84, R4.reuse, R12, RZ ;  /* 0x0000000c0454723c */ /* 0x050ff000000018ff */
[----:B------:R-:W-:Y:S01]  /*4ee0*/  HMMA.16816.F32 R100, R4, R14, RZ ;  /* 0x0000000e0464723c */ /* 0x000fe200000018ff */
[----:B------:R-:W-:Y:S01]  /*4ef0*/  LDSM.16.MT88.4 R12, [R200+0x4000] ;  /* 0x00400000c80c783b */ /* 0x000fe20000004200 */
[----:B-1----:R-:W-:-:S04]  /*4f00*/  FFMA.FTZ R3, R37, c[0x0][0x2d0], -R0 ;  /* 0x0000b40025037a23 */ /* 0x002fc80000010800 */
[----:B------:R1:W4:Y:S02]  /*4f10*/  MUFU.EX2 R234, R3 ;  /* 0x0000000300ea7308 */ /* 0x0003240000000800 */
[C---:B------:R-:W-:Y:S08]  /*4f20*/  HMMA.16816.F32 R124, R4.reuse, R8, RZ ;  /* 0x00000008047c723c */ /* 0x040ff000000018ff */
[----:B------:R-:W-:Y:S01]  /*4f30*/  HMMA.16816.F32 R112, R4, R10, RZ ;  /* 0x0000000a0470723c */ /* 0x000fe200000018ff */
[----:B------:R-:W-:Y:S01]  /*4f40*/  LDSM.16.MT88.4 R8, [R198+0x4000] ;  /* 0x00400000c608783b */ /* 0x000fe20000004200 */
[----:B-1----:R-:W-:-:S04]  /*4f50*/  FFMA.FTZ R3, R38, c[0x0][0x2d0], -R0 ;  /* 0x0000b40026037a23 */ /* 0x002fc80000010800 */
[----:B------:R1:W-:Y:S02]  /*4f60*/  MUFU.EX2 R235, R3 ;  /* 0x0000000300eb7308 */ /* 0x0003e40000000800 */
[----:B-1----:R-:W-:Y:S02]  /*4f70*/  FFMA.FTZ R3, R39, c[0x0][0x2d0], -R0 ;  /* 0x0000b40027037a23 */ /* 0x002fe40000010800 */
[C---:B------:R-:W-:Y:S04]  /*4f80*/  HMMA.16816.F32 R36, R4.reuse, R32, RZ ;  /* 0x000000200424723c */ /* 0x040fe800000018ff */
[----:B------:R1:W1:Y:S04]  /*4f90*/  MUFU.EX2 R237, R3 ;  /* 0x0000000300ed7308 */ /* 0x0002680000000800 */
[----:B------:R-:W-:Y:S07]  /*4fa0*/  HMMA.16816.F32 R32, R4, R34, RZ ;  /* 0x000000220420723c */ /* 0x000fee00000018ff */
[----:B-----5:R-:W-:-:S02]  /*4fb0*/  F2FP.PACK_AB R4, R241, R239 ;  /* 0x000000eff104723e */ /* 0x020fc400000000ff */
[----:B------:R-:W-:Y:S01]  /*4fc0*/  F2FP.PACK_AB R6, R244, R238 ;  /* 0x000000eef406723e */ /* 0x000fe200000000ff */
[--C-:B-1----:R-:W-:Y:S01]  /*4fd0*/  FFMA.FTZ R3, R70, c[0x0][0x2d0], -R2.reuse ;  /* 0x0000b40046037a23 */ /* 0x102fe20000010802 */
[----:B----4-:R-:W-:Y:S01]  /*4fe0*/  F2FP.PACK_AB R5, R234, R236 ;  /* 0x000000ecea05723e */ /* 0x010fe200000000ff */
[----:B------:R-:W-:Y:S01]  /*4ff0*/  IMAD.MOV.U32 R70, RZ, RZ, R161 ;  /* 0x000000ffff467224 */ /* 0x000fe200078e00a1 */
[----:B------:R-:W-:Y:S01]  /*5000*/  F2FP.PACK_AB R7, R237, R235 ;  /* 0x000000ebed07723e */ /* 0x000fe200000000ff */
[----:B------:R1:W-:Y:S06]  /*5010*/  MUFU.EX2 R219, R3 ;  /* 0x0000000300db7308 */ /* 0x0003ec0000000800 */
[C---:B---3--:R-:W-:Y:S08]  /*5020*/  HMMA.16816.F32 R120, R4.reuse, R16, R72 ;  /* 0x000000100478723c */ /* 0x048ff00000001848 */
[----:B------:R-:W-:Y:S01]  /*5030*/  HMMA.16816.F32 R108, R4, R18, R64 ;  /* 0x00000012046c723c */ /* 0x000fe20000001840 */
[----:B------:R-:W3:Y:S01]  /*5040*/  LDSM.16.MT88.4 R16, [R199+0x4000] ;  /* 0x00400000c710783b */ /* 0x000ee20000004200 */
[----:B-1----:R-:W-:-:S04]  /*5050*/  FFMA.FTZ R3, R88, c[0x0][0x2d0], -R2 ;  /* 0x0000b40058037a23 */ /* 0x002fc80000010802 */
[----:B------:R1:W4:Y:S02]  /*5060*/  MUFU.EX2 R220, R3 ;  /* 0x0000000300dc7308 */ /* 0x0003240000000800 */
[C---:B------:R-:W-:Y:S08]  /*5070*/  HMMA.16816.F32 R140, R4.reuse, R20, R80 ;  /* 0x00000014048c723c */ /* 0x040ff00000001850 */
[----:B------:R-:W-:Y:S01]  /*5080*/  HMMA.16816.F32 R136, R4, R22, R76 ;  /* 0x000000160488723c */ /* 0x000fe2000000184c */
[----:B------:R-:W5:Y:S01]  /*5090*/  LDSM.16.MT88.4 R20, [R201+0x4000] ;  /* 0x00400000c914783b */ /* 0x000f620000004200 */
[----:B-1----:R-:W-:-:S06]  /*50a0*/  FFMA.FTZ R3, R71, c[0x0][0x2d0], -R2 ;  /* 0x0000b40047037a23 */ /* 0x002fcc0000010802 */
[C---:B------:R-:W-:Y:S01]  /*50b0*/  HMMA.16816.F32 R116, R4.reuse, R24, R60 ;  /* 0x000000180474723c */ /* 0x040fe2000000183c */
[----:B------:R1:W-:Y:S07]  /*50c0*/  MUFU.EX2 R217, R3 ;  /* 0x0000000300d97308 */ /* 0x0003ee0000000800 */
[C---:B------:R-:W-:Y:S01]  /*50d0*/  HMMA.16816.F32 R104, R4.reuse, R26, R56 ;  /* 0x0000001a0468723c */ /* 0x040fe20000001838 */
[----:B------:R-:W4:Y:S07]  /*50e0*/  LDSM.16.MT88.4 R24, [R200+0x1000] ;  /* 0x00100000c818783b */ /* 0x000f2e0000004200 */
[----:B--2---:R-:W-:Y:S01]  /*50f0*/  HMMA.16816.F32 R96, R4, R28, R44 ;  /* 0x0000001c0460723c */ /* 0x004fe2000000182c */
[----:B-1----:R-:W-:-:S04]  /*5100*/  FFMA.FTZ R3, R92, c[0x0][0x2d0], -R2 ;  /* 0x0000b4005c037a23 */ /* 0x002fc80000010802 */
[----:B------:R1:W2:Y:S03]  /*5110*/  MUFU.EX2 R218, R3 ;  /* 0x0000000300da7308 */ /* 0x0002a60000000800 */
[C---:B---3--:R-:W-:Y:S08]  /*5120*/  HMMA.16816.F32 R72, R4.reuse, R16, R84 ;  /* 0x000000100448723c */ /* 0x048ff00000001854 */
[----:B------:R-:W-:Y:S01]  /*5130*/  HMMA.16816.F32 R64, R4, R18, R100 ;  /* 0x000000120440723c */ /* 0x000fe20000001864 */
[----:B------:R-:W3:Y:S01]  /*5140*/  LDSM.16.MT88.4 R16, [R201+0x1000] ;  /* 0x00100000c910783b */ /* 0x000ee20000004200 */
[----:B-1----:R-:W-:-:S06]  /*5150*/  FFMA.FTZ R3, R93, c[0x0][0x2d0], -R0 ;  /* 0x0000b4005d037a23 */ /* 0x002fcc0000010800 */
[C---:B------:R-:W-:Y:S01]  /*5160*/  HMMA.16816.F32 R88, R4.reuse, R30, R52 ;  /* 0x0000001e0458723c */ /* 0x040fe20000001834 */
[----:B------:R-:W1:Y:S01]  /*5170*/  LDSM.16.MT88.4 R28, [R198+0x1000] ;  /* 0x00100000c61c783b */ /* 0x000e620000004200 */
[----:B------:R2:W-:Y:S06]  /*5180*/  MUFU.EX2 R216, R3 ;  /* 0x0000000300d87308 */ /* 0x0005ec0000000800 */
[C---:B------:R-:W-:Y:S08]  /*5190*/  HMMA.16816.F32 R36, R4.reuse, R12, R36 ;  /* 0x0000000c0424723c */ /* 0x040ff00000001824 */
[----:B------:R-:W-:Y:S01]  /*51a0*/  HMMA.16816.F32 R44, R4, R14, R32 ;  /* 0x0000000e042c723c */ /* 0x000fe20000001820 */
[----:B------:R-:W1:Y:S01]  /*51b0*/  LDSM.16.MT88.4 R12, [R199+0x1000] ;  /* 0x00100000c70c783b */ /* 0x000e620000004200 */
[----:B--2---:R-:W-:-:S04]  /*51c0*/  FFMA.FTZ R3, R94, c[0x0][0x2d0], -R0 ;  /* 0x0000b4005e037a23 */ /* 0x004fc80000010800 */
[----:B------:R2:W1:Y:S02]  /*51d0*/  MUFU.EX2 R215, R3 ;  /* 0x0000000300d77308 */ /* 0x0004640000000800 */
[C---:B------:R-:W-:Y:S08]  /*51e0*/  HMMA.16816.F32 R80, R4.reuse, R8, R40 ;  /* 0x000000080450723c */ /* 0x040ff00000001828 */
[----:B------:R-:W-:Y:S01]  /*51f0*/  HMMA.16816.F32 R76, R4, R10, R48 ;  /* 0x0000000a044c723c */ /* 0x000fe20000001830 */
[----:B------:R-:W3:Y:S01]  /*5200*/  LDSM.16.MT88.4 R8, [R198+0x4800] ;  /* 0x00480000c608783b */ /* 0x000ee20000004200 */
[----:B--2---:R-:W-:-:S06]  /*5210*/  FFMA.FTZ R3, R95, c[0x0][0x2d0], -R0 ;  /* 0x0000b4005f037a23 */ /* 0x004fcc0000010800 */
[C---:B-----5:R-:W-:Y:S01]  /*5220*/  HMMA.16816.F32 R56, R4.reuse, R20, R124 ;  /* 0x000000140438723c */ /* 0x060fe2000000187c */
[----:B------:R2:W-:Y:S07]  /*5230*/  MUFU.EX2 R214, R3 ;  /* 0x0000000300d67308 */ /* 0x0005ee0000000800 */
[----:B------:R-:W-:Y:S01]  /*5240*/  HMMA.16816.F32 R40, R4, R22, R112 ;  /* 0x000000160428723c */ /* 0x000fe20000001870 */
[----:B------:R-:W5:Y:S06]  /*5250*/  LDSM.16.MT88.4 R20, [R200+0x4800] ;  /* 0x00480000c814783b */ /* 0x000f6c0000004200 */
[----:B----4-:R-:W-:-:S02]  /*5260*/  F2FP.PACK_AB R4, R220, R219 ;  /* 0x000000dbdc04723e */ /* 0x010fc400000000ff */
[----:B------:R-:W-:Y:S01]  /*5270*/  F2FP.PACK_AB R6, R218, R217 ;  /* 0x000000d9da06723e */ /* 0x000fe200000000ff */
[----:B--2---:R-:W-:Y:S01]  /*5280*/  FFMA.FTZ R3, R144, c[0x0][0x2d0], -R0 ;  /* 0x0000b40090037a23 */ /* 0x004fe20000010800 */
[----:B-1----:R-:W-:-:S03]  /*5290*/  F2FP.PACK_AB R5, R215, R216 ;  /* 0x000000d8d705723e */ /* 0x002fc600000000ff */
[----:B------:R1:W2:Y:S02]  /*52a0*/  MUFU.EX2 R213, R3 ;  /* 0x0000000300d57308 */ /* 0x0002a40000000800 */
[----:B-1----:R-:W-:Y:S01]  /*52b0*/  FFMA.FTZ R3, R145, c[0x0][0x2d0], -R2 ;  /* 0x0000b40091037a23 */ /* 0x002fe20000010802 */
[----:B--2---:R-:W-:-:S05]  /*52c0*/  F2FP.PACK_AB R7, R213, R214 ;  /* 0x000000d6d507723e */ /* 0x004fca00000000ff */
[----:B------:R1:W-:Y:S02]  /*52d0*/  MUFU.EX2 R171, R3 ;  /* 0x0000000300ab7308 */ /* 0x0003e40000000800 */
[C---:B------:R-:W-:Y:S08]  /*52e0*/  HMMA.16816.F32 R48, R4.reuse, R24, R120 ;  /* 0x000000180430723c */ /* 0x040ff00000001878 */
[----:B------:R-:W-:Y:S01]  /*52f0*/  HMMA.16816.F32 R32, R4, R26, R108 ;  /* 0x0000001a0420723c */ /* 0x000fe2000000186c */
[----:B------:R-:W2:Y:S01]  /*5300*/  LDSM.16.MT88.4 R24, [R199+0x4800] ;  /* 0x00480000c718783b */ /* 0x000ea20000004200 */
[----:B-1----:R-:W-:-:S04]  /*5310*/  FFMA.FTZ R3, R146, c[0x0][0x2d0], -R2 ;  /* 0x0000b40092037a23 */ /* 0x002fc80000010802 */
[----:B------:R1:W4:Y:S02]  /*5320*/  MUFU.EX2 R170, R3 ;  /* 0x0000000300aa7308 */ /* 0x0003240000000800 */
[C---:B---3--:R-:W-:Y:S08]  /*5330*/  HMMA.16816.F32 R100, R4.reuse, R16, R96 ;  /* 0x000000100464723c */ /* 0x048ff00000001860 */
[----:B------:R-:W-:Y:S01]  /*5340*/  HMMA.16816.F32 R92, R4, R18, R88 ;  /* 0x00000012045c723c */ /* 0x000fe20000001858 */
[----:B------:R-:W3:Y:S01]  /*5350*/  LDSM.16.MT88.4 R16, [R201+0x4800] ;  /* 0x00480000c910783b */ /* 0x000ee20000004200 */
[----:B-1----:R-:W-:-:S06]  /*5360*/  FFMA.FTZ R3, R147, c[0x0][0x2d0], -R2 ;  /* 0x0000b40093037a23 */ /* 0x002fcc0000010802 */
[C---:B------:R-:W-:Y:S01]  /*5370*/  HMMA.16816.F32 R52, R4.reuse, R28, R140 ;  /* 0x0000001c0434723c */ /* 0x040fe2000000188c */
[----:B------:R1:W-:Y:S07]  /*5380*/  MUFU.EX2 R169, R3 ;  /* 0x0000000300a97308 */ /* 0x0003ee0000000800 */
[C---:B------:R-:W-:Y:S08]  /*5390*/  HMMA.16816.F32 R60, R4.reuse, R30, R136 ;  /* 0x0000001e043c723c */ /* 0x040ff00000001888 */
[----:B------:R-:W-:Y:S01]  /*53a0*/  HMMA.16816.F32 R28, R4, R12, R116 ;  /* 0x0000000c041c723c */ /* 0x000fe20000001874 */
[----:B-1----:R-:W-:-:S04]  /*53b0*/  FFMA.FTZ R3, R148, c[0x0][0x2d0], -R2 ;  /* 0x0000b40094037a23 */ /* 0x002fc80000010802 */
[----:B------:R1:W1:Y:S03]  /*53c0*/  MUFU.EX2 R168, R3 ;  /* 0x0000000300a87308 */ /* 0x0002660000000800 */
[C---:B------:R-:W-:Y:S01]  /*53d0*/  HMMA.16816.F32 R108, R4.reuse, R14, R104 ;  /* 0x0000000e046c723c */ /* 0x040fe20000001868 */
[----:B------:R-:W3:Y:S07]  /*53e0*/  LDSM.16.MT88.4 R12, [R198+0x1800] ;  /* 0x00180000c60c783b */ /* 0x000eee0000004200 */
[----:B------:R-:W-:Y:S01]  /*53f0*/  HMMA.16816.F32 R112, R4, R8, R80 ;  /* 0x000000080470723c */ /* 0x000fe20000001850 */
[----:B-1----:R-:W-:-:S07]  /*5400*/  FFMA.FTZ R3, R149, c[0x0][0x2d0], -R0 ;  /* 0x0000b40095037a23 */ /* 0x002fce0000010800 */
[C---:B------:R-:W-:Y:S01]  /*5410*/  HMMA.16816.F32 R104, R4.reuse, R10, R76 ;  /* 0x0000000a0468723c */ /* 0x040fe2000000184c */
[----:B------:R-:W1:Y:S01]  /*5420*/  LDSM.16.MT88.4 R8, [R200+0x1800] ;  /* 0x00180000c808783b */ /* 0x000e620000004200 */
[----:B------:R2:W-:Y:S06]  /*5430*/  MUFU.EX2 R163, R3 ;  /* 0x0000000300a37308 */ /* 0x0005ec0000000800 */
[C---:B-----5:R-:W-:Y:S08]  /*5440*/  HMMA.16816.F32 R36, R4.reuse, R20, R36 ;  /* 0x000000140424723c */ /* 0x060ff00000001824 */
[----:B------:R-:W-:Y:S01]  /*5450*/  HMMA.16816.F32 R116, R4, R22, R44 ;  /* 0x000000160474723c */ /* 0x000fe2000000182c */
[----:B------:R-:W5:Y:S01]  /*5460*/  LDSM.16.MT88.4 R20, [R199+0x1800] ;  /* 0x00180000c714783b */ /* 0x000f620000004200 */
[----:B--2---:R-:W-:-:S04]  /*5470*/  FFMA.FTZ R3, R151, c[0x0][0x2d0], -R0 ;  /* 0x0000b40097037a23 */ /* 0x004fc80000010800 */
[----:B------:R2:W1:Y:S02]  /*5480*/  MUFU.EX2 R162, R3 ;  /* 0x0000000300a27308 */ /* 0x0004640000000800 */
[C---:B------:R-:W-:Y:S08]  /*5490*/  HMMA.16816.F32 R124, R4.reuse, R24, R72 ;  /* 0x00000018047c723c */ /* 0x040ff00000001848 */
[----:B------:R-:W-:Y:S01]  /*54a0*/  HMMA.16816.F32 R120, R4, R26, R64 ;  /* 0x0000001a0478723c */ /* 0x000fe20000001840 */
[----:B------:R-:W5:Y:S01]  /*54b0*/  LDSM.16.MT88.4 R24, [R201+0x1800] ;  /* 0x00180000c918783b */ /* 0x000f620000004200 */
[----:B--2---:R-:W-:-:S06]  /*54c0*/  FFMA.FTZ R3, R150, c[0x0][0x2d0], -R0 ;  /* 0x0000b40096037a23 */ /* 0x004fcc0000010800 */
[C---:B---3--:R-:W-:Y:S01]  /*54d0*/  HMMA.16816.F32 R96, R4.reuse, R16, R56 ;  /* 0x000000100460723c */ /* 0x048fe20000001838 */
[----:B------:R2:W-:Y:S07]  /*54e0*/  MUFU.EX2 R161, R3 ;  /* 0x0000000300a17308 */ /* 0x0005ee0000000800 */
[----:B------:R-:W-:Y:S01]  /*54f0*/  HMMA.16816.F32 R88, R4, R18, R40 ;  /* 0x000000120458723c */ /* 0x000fe20000001828 */
[----:B------:R-:W3:Y:S06]  /*5500*/  LDSM.16.MT88.4 R16, [R198+0x5000] ;  /* 0x00500000c610783b */ /* 0x000eec0000004200 */
[----:B----4-:R-:W-:-:S02]  /*5510*/  F2FP.PACK_AB R4, R170, R171 ;  /* 0x000000abaa04723e */ /* 0x010fc400000000ff */
[----:B------:R-:W-:Y:S01]  /*5520*/  F2FP.PACK_AB R6, R168, R169 ;  /* 0x000000a9a806723e */ /* 0x000fe200000000ff */
[----:B--2---:R-:W-:Y:S01]  /*5530*/  FFMA.FTZ R3, R152, c[0x0][0x2d0], -R0 ;  /* 0x0000b40098037a23 */ /* 0x004fe20000010800 */
[----:B-1----:R-:W-:Y:S01]  /*5540*/  F2FP.PACK_AB R5, R162, R163 ;  /* 0x000000a3a205723e */ /* 0x002fe200000000ff */
[----:B------:R-:W-:Y:S02]  /*5550*/  IMAD.MOV.U32 R152, RZ, RZ, R70 ;  /* 0x000000ffff987224 */ /* 0x000fe400078e0046 */
[----:B------:R-:W1:Y:S02]  /*5560*/  MUFU.EX2 R151, R3 ;  /* 0x0000000300977308 */ /* 0x000e640000000800 */
[----:B-1----:R-:W-:Y:S01]  /*5570*/  F2FP.PACK_AB R7, R151, R161 ;  /* 0x000000a19707723e */ /* 0x002fe200000000ff */
[----:B------:R-:W-:-:S05]  /*5580*/  FFMA.FTZ R3, R153, c[0x0][0x2d0], -R2 ;  /* 0x0000b40099037a23 */ /* 0x000fca0000010802 */
[----:B------:R1:W-:Y:S01]  /*5590*/  MUFU.EX2 R150, R3 ;  /* 0x0000000300967308 */ /* 0x0003e20000000800 */
[C---:B------:R-:W-:Y:S08]  /*55a0*/  HMMA.16816.F32 R84, R4.reuse, R12, R52 ;  /* 0x0000000c0454723c */ /* 0x040ff00000001834 */
[----:B------:R-:W-:Y:S01]  /*55b0*/  HMMA.16816.F32 R80, R4, R14, R60 ;  /* 0x0000000e0450723c */ /* 0x000fe2000000183c */
[----:B------:R-:W2:Y:S01]  /*55c0*/  LDSM.16.MT88.4 R12, [R200+0x5000] ;  /* 0x00500000c80c783b */ /* 0x000ea20000004200 */
[----:B-1----:R-:W-:-:S06]  /*55d0*/  FFMA.FTZ R3, R154, c[0x0][0x2d0], -R2 ;  /* 0x0000b4009a037a23 */ /* 0x002fcc0000010802 */
[C---:B------:R-:W-:Y:S01]  /*55e0*/  HMMA.16816.F32 R76, R4.reuse, R8, R48 ;  /* 0x00000008044c723c */ /* 0x040fe20000001830 */
[----:B------:R1:W4:Y:S07]  /*55f0*/  MUFU.EX2 R149, R3 ;  /* 0x0000000300957308 */ /* 0x00032e0000000800 */
[C---:B------:R-:W-:Y:S01]  /*5600*/  HMMA.16816.F32 R72, R4.reuse, R10, R32 ;  /* 0x0000000a0448723c */ /* 0x040fe20000001820 */
[----:B------:R-:W2:Y:S04]  /*5610*/  LDSM.16.MT88.4 R8, [R199+0x5000] ;  /* 0x00500000c708783b */ /* 0x000ea80000004200 */
[----:B------:R-:W-:Y:S03]  /*5620*/  LDSM.16.MT88.4 R32, [R198+0x2000] ;  /* 0x00200000c620783b */ /* 0x000fe60000004200 */
[----:B-----5:R-:W-:Y:S01]  /*5630*/  HMMA.16816.F32 R64, R4, R20, R28 ;  /* 0x000000140440723c */ /* 0x020fe2000000181c */
[----:B------:R-:W5:Y:S01]  /*5640*/  LDSM.16.MT88.4 R28, [R201+0x5000] ;  /* 0x00500000c91c783b */ /* 0x000f620000004200 */
[----:B-1----:R-:W-:-:S04]  /*5650*/  FFMA.FTZ R3, R155, c[0x0][0x2d0], -R2 ;  /* 0x0000b4009b037a23 */ /* 0x002fc80000010802 */
[----:B------:R1:W-:Y:S02]  /*5660*/  MUFU.EX2 R148, R3 ;  /* 0x0000000300947308 */ /* 0x0003e40000000800 */
[C---:B------:R-:W-:Y:S08]  /*5670*/  HMMA.16816.F32 R52, R4.reuse, R24, R100 ;  /* 0x000000180434723c */ /* 0x040ff00000001864 */
[----:B------:R-:W-:Y:S01]  /*5680*/  HMMA.16816.F32 R56, R4, R26, R92 ;  /* 0x0000001a0438723c */ /* 0x000fe2000000185c */
[----:B------:R-:W4:Y:S01]  /*5690*/  LDSM.16.MT88.4 R24, [R200+0x2000] ;  /* 0x00200000c818783b */ /* 0x000f220000004200 */
[----:B-1----:R-:W-:-:S06]  /*56a0*/  FFMA.FTZ R3, R156, c[0x0][0x2d0], -R2 ;  /* 0x0000b4009c037a23 */ /* 0x002fcc0000010802 */
[C---:B---3--:R-:W-:Y:S01]  /*56b0*/  HMMA.16816.F32 R48, R4.reuse, R16, R112 ;  /* 0x000000100430723c */ /* 0x048fe20000001870 */
[----:B------:R1:W3:Y:S07]  /*56c0*/  MUFU.EX2 R147, R3 ;  /* 0x0000000300937308 */ /* 0x0002ee0000000800 */
[C---:B------:R-:W-:Y:S01]  /*56d0*/  HMMA.16816.F32 R40, R4.reuse, R18, R104 ;  /* 0x000000120428723c */ /* 0x040fe20000001868 */
[----:B------:R-:W3:Y:S07]  /*56e0*/  LDSM.16.MT88.4 R16, [R199+0x2000] ;  /* 0x00200000c710783b */ /* 0x000eee0000004200 */
[----:B------:R-:W-:Y:S01]  /*56f0*/  HMMA.16816.F32 R60, R4, R22, R108 ;  /* 0x00000016043c723c */ /* 0x000fe2000000186c */
[----:B------:R-:W3:Y:S01]  /*5700*/  LDSM.16.MT88.4 R20, [R201+0x2000] ;  /* 0x00200000c914783b */ /* 0x000ee20000004200 */
[----:B-1----:R-:W-:-:S04]  /*5710*/  FFMA.FTZ R3, R157, c[0x0][0x2d0], -R0 ;  /* 0x0000b4009d037a23 */ /* 0x002fc80000010800 */
[----:B------:R1:W-:Y:S02]  /*5720*/  MUFU.EX2 R146, R3 ;  /* 0x0000000300927308 */ /* 0x0003e40000000800 */
[C---:B--2---:R-:W-:Y:S08]  /*5730*/  HMMA.16816.F32 R44, R4.reuse, R12, R36 ;  /* 0x0000000c042c723c */ /* 0x044ff00000001824 */
[----:B------:R-:W-:Y:S01]  /*5740*/  HMMA.16816.F32 R36, R4, R14, R116 ;  /* 0x0000000e0424723c */ /* 0x000fe20000001874 */
[----:B------:R-:W2:Y:S01]  /*5750*/  LDSM.16.MT88.4 R12, [R198+0x5800] ;  /* 0x00580000c60c783b */ /* 0x000ea20000004200 */
[----:B-1----:R-:W-:-:S06]  /*5760*/  FFMA.FTZ R3, R159, c[0x0][0x2d0], -R0 ;  /* 0x0000b4009f037a23 */ /* 0x002fcc0000010800 */
[C---:B------:R-:W-:Y:S01]  /*5770*/  HMMA.16816.F32 R100, R4.reuse, R8, R124 ;  /* 0x000000080464723c */ /* 0x040fe2000000187c */
[----:B------:R-:W-:Y:S01]  /*5780*/  LDSM.16.MT88.4 R124, [R199+0x6800] ;  /* 0x00680000c77c783b */ /* 0x000fe20000004200 */
[----:B------:R1:W1:Y:S06]  /*5790*/  MUFU.EX2 R145, R3 ;  /* 0x0000000300917308 */ /* 0x00026c0000000800 */
[C---:B------:R-:W-:Y:S01]  /*57a0*/  HMMA.16816.F32 R108, R4.reuse, R10, R120 ;  /* 0x0000000a046c723c */ /* 0x040fe20000001878 */
[----:B------:R-:W2:Y:S07]  /*57b0*/  LDSM.16.MT88.4 R8, [R200+0x5800] ;  /* 0x00580000c808783b */ /* 0x000eae0000004200 */
[----:B-----5:R-:W-:Y:S01]  /*57c0*/  HMMA.16816.F32 R116, R4, R28, R96 ;  /* 0x0000001c0474723c */ /* 0x020fe20000001860 */
[----:B-1----:R-:W-:-:S04]  /*57d0*/  FFMA.FTZ R3, R158, c[0x0][0x2d0], -R0 ;  /* 0x0000b4009e037a23 */ /* 0x002fc80000010800 */
[----:B------:R1:W-:Y:S03]  /*57e0*/  MUFU.EX2 R144, R3 ;  /* 0x0000000300907308 */ /* 0x0003e60000000800 */
[----:B------:R-:W-:Y:S01]  /*57f0*/  HMMA.16816.F32 R92, R4, R30, R88 ;  /* 0x0000001e045c723c */ /* 0x000fe20000001858 */
[----:B------:R-:W-:Y:S06]  /*5800*/  LDSM.16.MT88.4 R28, [R199+0x5800] ;  /* 0x00580000c71c783b */ /* 0x000fec0000004200 */
[----:B----4-:R-:W-:-:S02]  /*5810*/  F2FP.PACK_AB R4, R149, R150 ;  /* 0x000000969504723e */ /* 0x010fc400000000ff */
[----:B---3--:R-:W-:Y:S02]  /*5820*/  F2FP.PACK_AB R6, R147, R148 ;  /* 0x000000949306723e */ /* 0x008fe400000000ff */
[----:B------:R-:W-:Y:S01]  /*5830*/  F2FP.PACK_AB R5, R145, R146 ;  /* 0x000000929105723e */ /* 0x000fe200000000ff */
[----:B-1----:R-:W-:-:S04]  /*5840*/  FFMA.FTZ R3, R160, c[0x0][0x2d0], -R0 ;  /* 0x0000b400a0037a23 */ /* 0x002fc80000010800 */
[----:B------:R1:W3:Y:S02]  /*5850*/  MUFU.EX2 R143, R3 ;  /* 0x00000003008f7308 */ /* 0x0002e40000000800 */
[----:B-1----:R-:W-:Y:S01]  /*5860*/  FFMA.FTZ R3, R176, c[0x0][0x2d0], -R2 ;  /* 0x0000b400b0037a23 */ /* 0x002fe20000010802 */
[----:B---3--:R-:W-:-:S05]  /*5870*/  F2FP.PACK_AB R7, R143, R144 ;  /* 0x000000908f07723e */ /* 0x008fca00000000ff */
[----:B------:R1:W-:Y:S02]  /*5880*/  MUFU.EX2 R142, R3 ;  /* 0x00000003008e7308 */ /* 0x0003e40000000800 */
[C---:B------:R-:W-:Y:S08]  /*5890*/  HMMA.16816.F32 R104, R4.reuse, R34, R80 ;  /* 0x000000220468723c */ /* 0x040ff00000001850 */
[----:B------:R-:W-:Y:S01]  /*58a0*/  HMMA.16816.F32 R80, R4, R24, R76 ;  /* 0x000000180450723c */ /* 0x000fe2000000184c */
[----:B-1----:R-:W-:-:S07]  /*58b0*/  FFMA.FTZ R3, R177, c[0x0][0x2d0], -R2 ;  /* 0x0000b400b1037a23 */ /* 0x002fce0000010802 */
[C---:B------:R-:W-:Y:S01]  /*58c0*/  HMMA.16816.F32 R96, R4.reuse, R16, R64 ;  /* 0x000000100460723c */ /* 0x040fe20000001840 */
[----:B------:R1:W3:Y:S07]  /*58d0*/  MUFU.EX2 R141, R3 ;  /* 0x00000003008d7308 */ /* 0x0002ee0000000800 */
[C---:B------:R-:W-:Y:S08]  /*58e0*/  HMMA.16816.F32 R76, R4.reuse, R20, R52 ;  /* 0x00000014044c723c */ /* 0x040ff00000001834 */
[C---:B------:R-:W-:Y:S01]  /*58f0*/  HMMA.16816.F32 R64, R4.reuse, R22, R56 ;  /* 0x000000160440723c */ /* 0x040fe20000001838 */
[--C-:B-1----:R-:W-:Y:S01]  /*5900*/  FFMA.FTZ R3, R178, c[0x0][0x2d0], -R2.reuse ;  /* 0x0000b400b2037a23 */ /* 0x102fe20000010802 */
[----:B------:R-:W1:Y:S03]  /*5910*/  LDSM.16.MT88.4 R20, [R201+0x5800] ;  /* 0x00580000c914783b */ /* 0x000e660000004200 */
[----:B------:R4:W-:Y:S03]  /*5920*/  MUFU.EX2 R140, R3 ;  /* 0x00000003008c7308 */ /* 0x0009e60000000800 */
[C---:B------:R-:W-:Y:S08]  /*5930*/  HMMA.16816.F32 R112, R4.reuse, R32, R84 ;  /* 0x000000200470723c */ /* 0x040ff00000001854 */
[----:B------:R-:W-:Y:S01]  /*5940*/  HMMA.16816.F32 R84, R4, R18, R60 ;  /* 0x000000120454723c */ /* 0x000fe2000000183c */
[----:B------:R-:W-:Y:S01]  /*5950*/  LDSM.16.MT88.4 R16, [R198+0x2800] ;  /* 0x00280000c610783b */ /* 0x000fe20000004200 */
[----:B----4-:R-:W-:-:S06]  /*5960*/  FFMA.FTZ R3, R179, c[0x0][0x2d0], -R2 ;  /* 0x0000b400b3037a23 */ /* 0x010fcc0000010802 */
[C---:B--2---:R-:W-:Y:S01]  /*5970*/  HMMA.16816.F32 R60, R4.reuse, R12, R48 ;  /* 0x0000000c043c723c */ /* 0x044fe20000001830 */
[----:B------:R2:W4:Y:S07]  /*5980*/  MUFU.EX2 R139, R3 ;  /* 0x00000003008b7308 */ /* 0x00052e0000000800 */
[C---:B------:R-:W-:Y:S01]  /*5990*/  HMMA.16816.F32 R52, R4.reuse, R14, R40 ;  /* 0x0000000e0434723c */ /* 0x040fe20000001828 */
[----:B------:R-:W5:Y:S07]  /*59a0*/  LDSM.16.MT88.4 R12, [R200+0x2800] ;  /* 0x00280000c80c783b */ /* 0x000f6e0000004200 */
[----:B------:R-:W-:Y:S01]  /*59b0*/  HMMA.16816.F32 R88, R4, R26, R72 ;  /* 0x0000001a0458723c */ /* 0x000fe20000001848 */
[----:B--2---:R-:W-:Y:S01]  /*59c0*/  FFMA.FTZ R3, R209, c[0x0][0x2d0], -R0 ;  /* 0x0000b400d1037a23 */ /* 0x004fe20000010800 */
[----:B------:R-:W2:Y:S01]  /*59d0*/  LDSM.16.MT88.4 R24, [R201+0x2800] ;  /* 0x00280000c918783b */ /* 0x000ea20000004200 */
[----:B------:R-:W-:-:S02]  /*59e0*/  IADD3 R209, R250, -0x2, RZ ;  /* 0xfffffffefad17810 */ /* 0x000fc40007ffe0ff */
[----:B------:R3:W-:Y:S02]  /*59f0*/  MUFU.EX2 R138, R3 ;  /* 0x00000003008a7308 */ /* 0x0007e40000000800 */
[----:B------:R-:W-:Y:S01]  /*5a00*/  ISETP.GE.AND P0, PT, R209, R152, PT ;  /* 0x00000098d100720c */ /* 0x000fe20003f06270 */
[C---:B------:R-:W-:Y:S08]  /*5a10*/  HMMA.16816.F32 R48, R4.reuse, R8, R44 ;  /* 0x000000080430723c */ /* 0x040ff0000000182c */
[----:B-1----:R-:W-:Y:S01]  /*5a20*/  HMMA.16816.F32 R44, R4, R20, R116 ;  /* 0x00000014042c723c */ /* 0x002fe20000001874 */
[----:B------:R-:W-:Y:S01]  /*5a30*/  LDSM.16.MT88.4 R116, [R200+0x6800] ;  /* 0x00680000c874783b */ /* 0x000fe20000004200 */
[----:B---3--:R-:W-:-:S06]  /*5a40*/  FFMA.FTZ R3, R210, c[0x0][0x2d0], -R0 ;  /* 0x0000b400d2037a23 */ /* 0x008fcc0000010800 */
[C---:B------:R-:W-:Y:S01]  /*5a50*/  HMMA.16816.F32 R40, R4.reuse, R22, R92 ;  /* 0x000000160428723c */ /* 0x040fe2000000185c */
[----:B------:R1:W3:Y:S01]  /*5a60*/  MUFU.EX2 R137, R3 ;  /* 0x0000000300897308 */ /* 0x0002e20000000800 */
[----:B------:R-:W2:Y:S04]  /*5a70*/  LDSM.16.MT88.4 R20, [R200+0x6000] ;  /* 0x00600000c814783b */ /* 0x000ea80000004200 */
[----:B------:R-:W-:Y:S02]  /*5a80*/  LDSM.16.MT88.4 R92, [R199+0x3000] ;  /* 0x00300000c75c783b */ /* 0x000fe40000004200 */
[C---:B------:R-:W-:Y:S02]  /*5a90*/  HMMA.16816.F32 R36, R4.reuse, R10, R36 ;  /* 0x0000000a0424723c */ /* 0x040fe40000001824 */
[----:B------:R-:W-:Y:S06]  /*5aa0*/  LDSM.16.MT88.4 R8, [R199+0x2800] ;  /* 0x00280000c708783b */ /* 0x000fec0000004200 */
[C---:B------:R-:W-:Y:S01]  /*5ab0*/  HMMA.16816.F32 R32, R4.reuse, R28, R100 ;  /* 0x0000001c0420723c */ /* 0x040fe20000001864 */
[----:B-1----:R-:W-:Y:S01]  /*5ac0*/  FFMA.FTZ R3, R212, c[0x0][0x2d0], -R0 ;  /* 0x0000b400d4037a23 */ /* 0x002fe20000010800 */
[----:B------:R-:W-:Y:S03]  /*5ad0*/  LDSM.16.MT88.4 R100, [R201+0x3000] ;  /* 0x00300000c964783b */ /* 0x000fe60000004200 */
[----:B------:R1:W-:Y:S03]  /*5ae0*/  MUFU.EX2 R136, R3 ;  /* 0x0000000300887308 */ /* 0x0003e60000000800 */
[----:B------:R-:W-:Y:S01]  /*5af0*/  HMMA.16816.F32 R56, R4, R30, R108 ;  /* 0x0000001e0438723c */ /* 0x000fe2000000186c */
[----:B------:R-:W-:Y:S04]  /*5b00*/  LDSM.16.MT88.4 R28, [R198+0x6000] ;  /* 0x00600000c61c783b */ /* 0x000fe80000004200 */
[----:B------:R-:W-:Y:S02]  /*5b10*/  LDSM.16.MT88.4 R108, [R198+0x6800] ;  /* 0x00680000c66c783b */ /* 0x000fe40000004200 */
[----:B------:R-:W-:-:S02]  /*5b20*/  F2FP.PACK_AB R4, R141, R142 ;  /* 0x0000008e8d04723e */ /* 0x000fc400000000ff */
[----:B----4-:R-:W-:Y:S02]  /*5b30*/  F2FP.PACK_AB R6, R139, R140 ;  /* 0x0000008c8b06723e */ /* 0x010fe400000000ff */
[----:B---3--:R-:W-:Y:S01]  /*5b40*/  F2FP.PACK_AB R5, R137, R138 ;  /* 0x0000008a8905723e */ /* 0x008fe200000000ff */
[----:B-1----:R-:W-:-:S04]  /*5b50*/  FFMA.FTZ R3, R211, c[0x0][0x2d0], -R0 ;  /* 0x0000b400d3037a23 */ /* 0x002fc80000010800 */
[----:B------:R-:W1:Y:S02]  /*5b60*/  MUFU.EX2 R71, R3 ;  /* 0x0000000300477308 */ /* 0x000e640000000800 */
[----:B-1----:R-:W-:Y:S01]  /*5b70*/  F2FP.PACK_AB R7, R71, R136 ;  /* 0x000000884707723e */ /* 0x002fe200000000ff */
[----:B------:R-:W-:-:S05]  /*5b80*/  FFMA.FTZ R3, R221, c[0x0][0x2d0], -R2 ;  /* 0x0000b400dd037a23 */ /* 0x000fca0000010802 */
[----:B------:R1:W-:Y:S01]  /*5b90*/  MUFU.EX2 R70, R3 ;  /* 0x0000000300467308 */ /* 0x0003e20000000800 */
[C---:B-----5:R-:W-:Y:S08]  /*5ba0*/  HMMA.16816.F32 R80, R4.reuse, R12, R80 ;  /* 0x0000000c0450723c */ /* 0x060ff00000001850 */
[----:B------:R-:W-:Y:S01]  /*5bb0*/  HMMA.16816.F32 R88, R4, R14, R88 ;  /* 0x0000000e0458723c */ /* 0x000fe20000001858 */
[----:B------:R-:W3:Y:S01]  /*5bc0*/  LDSM.16.MT88.4 R12, [R199+0x6000] ;  /* 0x00600000c70c783b */ /* 0x000ee20000004200 */
[----:B-1----:R-:W-:-:S06]  /*5bd0*/  FFMA.FTZ R3, R222, c[0x0][0x2d0], -R2 ;  /* 0x0000b400de037a23 */ /* 0x002fcc0000010802 */
[C---:B--2---:R-:W-:Y:S01]  /*5be0*/  HMMA.16816.F32 R120, R4.reuse, R26, R64 ;  /* 0x0000001a0478723c */ /* 0x044fe20000001840 */
[----:B------:R1:W2:Y:S07]  /*5bf0*/  MUFU.EX2 R26, R3 ;  /* 0x00000003001a7308 */ /* 0x0002ae0000000800 */
[C---:B------:R-:W-:Y:S08]  /*5c00*/  HMMA.16816.F32 R72, R4.reuse, R16, R112 ;  /* 0x000000100448723c */ /* 0x040ff00000001870 */
[----:B------:R-:W-:Y:S01]  /*5c10*/  HMMA.16816.F32 R112, R4, R24, R76 ;  /* 0x000000180470723c */ /* 0x000fe2000000184c */
[----:B------:R-:W-:Y:S01]  /*5c20*/  LDSM.16.MT88.4 R76, [R198+0x3000] ;  /* 0x00300000c64c783b */ /* 0x000fe20000004200 */
[--C-:B-1----:R-:W-:Y:S01]  /*5c30*/  FFMA.FTZ R3, R223, c[0x0][0x2d0], -R2.reuse ;  /* 0x0000b400df037a23 */ /* 0x102fe20000010802 */
[----:B--2---:R-:W-:Y:S01]  /*5c40*/  F2FP.PACK_AB R64, R26, R70 ;  /* 0x000000461a40723e */ /* 0x004fe200000000ff */
[----:B------:R-:W-:-:S02]  /*5c50*/  FFMA.FTZ R2, R224, c[0x0][0x2d0], -R2 ;  /* 0x0000b400e0027a23 */ /* 0x000fc40000010802 */
[----:B------:R-:W-:Y:S02]  /*5c60*/  MUFU.EX2 R25, R3 ;  /* 0x0000000300197308 */ /* 0x000fe40000000800 */
[C---:B------:R-:W-:Y:S06]  /*5c70*/  HMMA.16816.F32 R48, R4.reuse, R20, R48 ;  /* 0x000000140430723c */ /* 0x040fec0000001830 */
[----:B------:R1:W2:Y:S02]  /*5c80*/  MUFU.EX2 R24, R2 ;  /* 0x0000000200187308 */ /* 0x0002a40000000800 */
[C---:B------:R-:W-:Y:S08]  /*5c90*/  HMMA.16816.F32 R16, R4.reuse, R18, R104 ;  /* 0x000000120410723c */ /* 0x040ff00000001868 */
[----:B---3--:R-:W-:Y:S01]  /*5ca0*/  HMMA.16816.F32 R32, R4, R12, R32 ;  /* 0x0000000c0420723c */ /* 0x008fe20000001820 */
[----:B-1----:R-:W-:Y:S01]  /*5cb0*/  FFMA.FTZ R2, R225, c[0x0][0x2d0], -R0 ;  /* 0x0000b400e1027a23 */ /* 0x002fe20000010800 */
[----:B--2---:R-:W-:-:S06]  /*5cc0*/  F2FP.PACK_AB R66, R24, R25 ;  /* 0x000000191842723e */ /* 0x004fcc00000000ff */
[C---:B------:R-:W-:Y:S01]  /*5cd0*/  HMMA.16816.F32 R96, R4.reuse, R8, R96 ;  /* 0x000000080460723c */ /* 0x040fe20000001860 */
[----:B------:R1:W-:Y:S07]  /*5ce0*/  MUFU.EX2 R21, R2 ;  /* 0x0000000200157308 */ /* 0x0003ee0000000800 */
[C---:B------:R-:W-:Y:S01]  /*5cf0*/  HMMA.16816.F32 R104, R4.reuse, R10, R84 ;  /* 0x0000000a0468723c */ /* 0x040fe20000001854 */
[----:B------:R-:W2:Y:S04]  /*5d00*/  LDSM.16.MT88.4 R8, [R201+0x6000] ;  /* 0x00600000c908783b */ /* 0x000ea80000004200 */
[----:B------:R-:W3:Y:S03]  /*5d10*/  LDSM.16.MT88.4 R84, [R200+0x3000] ;  /* 0x00300000c854783b */ /* 0x000ee60000004200 */
[----:B------:R-:W-:Y:S01]  /*5d20*/  HMMA.16816.F32 R60, R4, R28, R60 ;  /* 0x0000001c043c723c */ /* 0x000fe2000000183c */
[----:B-1----:R-:W-:-:S04]  /*5d30*/  FFMA.FTZ R2, R227, c[0x0][0x2d0], -R0 ;  /* 0x0000b400e3027a23 */ /* 0x002fc80000010800 */
[----:B------:R1:W4:Y:S03]  /*5d40*/  MUFU.EX2 R20, R2 ;  /* 0x0000000200147308 */ /* 0x0003260000000800 */
[C---:B------:R-:W-:Y:S08]  /*5d50*/  HMMA.16816.F32 R52, R4.reuse, R30, R52 ;  /* 0x0000001e0434723c */ /* 0x040ff00000001834 */
[----:B------:R-:W-:Y:S01]  /*5d60*/  HMMA.16816.F32 R36, R4, R22, R36 ;  /* 0x000000160424723c */ /* 0x000fe20000001824 */
[--C-:B-1----:R-:W-:Y:S01]  /*5d70*/  FFMA.FTZ R2, R226, c[0x0][0x2d0], -R0.reuse ;  /* 0x0000b400e2027a23 */ /* 0x102fe20000010800 */
[----:B----4-:R-:W-:Y:S01]  /*5d80*/  F2FP.PACK_AB R65, R20, R21 ;  /* 0x000000151441723e */ /* 0x010fe200000000ff */
[----:B------:R-:W-:-:S05]  /*5d90*/  FFMA.FTZ R0, R228, c[0x0][0x2d0], -R0 ;  /* 0x0000b400e4007a23 */ /* 0x000fca0000010800 */
[C---:B------:R-:W-:Y:S01]  /*5da0*/  HMMA.16816.F32 R56, R4.reuse, R14, R56 ;  /* 0x0000000e0438723c */ /* 0x040fe20000001838 */
[----:B------:R1:W-:Y:S07]  /*5db0*/  MUFU.EX2 R13, R2 ;  /* 0x00000002000d7308 */ /* 0x0003ee0000000800 */
[C---:B--2---:R-:W-:Y:S01]  /*5dc0*/  HMMA.16816.F32 R44, R4.reuse, R8, R44 ;  /* 0x00000008042c723c */ /* 0x044fe2000000182c */
[----:B------:R2:W4:Y:S07]  /*5dd0*/  MUFU.EX2 R12, R0 ;  /* 0x00000000000c7308 */ /* 0x00052e0000000800 */
[----:B------:R-:W-:Y:S01]  /*5de0*/  HMMA.16816.F32 R40, R4, R10, R40 ;  /* 0x0000000a0428723c */ /* 0x000fe20000001828 */
[----:B-1----:R-:W-:Y:S01]  /*5df0*/  FADD.FTZ R2, R242, R240 ;  /* 0x000000f0f2027221 */ /* 0x002fe20000010000 */
[----:B------:R-:W1:Y:S03]  /*5e00*/  LDSM.16.MT88.4 R4, [R201+0x6800] ;  /* 0x00680000c904783b */ /* 0x000e660000004200 */
[----:B------:R-:W-:-:S02]  /*5e10*/  FADD.FTZ R2, R243, R2 ;  /* 0x00000002f3027221 */ /* 0x000fc40000010000 */
[----:B--2---:R-:W-:Y:S01]  /*5e20*/  FADD.FTZ R0, R248, R247 ;  /* 0x000000f7f8007221 */ /* 0x004fe20000010000 */
[----:B----4-:R-:W-:Y:S01]  /*5e30*/  F2FP.PACK_AB R67, R12, R13 ;  /* 0x0000000d0c43723e */ /* 0x010fe200000000ff */
[----:B------:R-:W-:Y:S02]  /*5e40*/  FADD.FTZ R2, R245, R2 ;  /* 0x00000002f5027221 */ /* 0x000fe40000010000 */
[----:B------:R-:W-:Y:S02]  /*5e50*/  FADD.FTZ R0, R246, R0 ;  /* 0x00000000f6007221 */ /* 0x000fe40000010000 */
[----:B------:R-:W-:Y:S02]  /*5e60*/  FADD.FTZ R2, R236, R2 ;  /* 0x00000002ec027221 */ /* 0x000fe40000010000 */
[----:B------:R-:W-:Y:S01]  /*5e70*/  FADD.FTZ R0, R249, R0 ;  /* 0x00000000f9007221 */ /* 0x000fe20000010000 */
[----:B---3--:R-:W-:Y:S01]  /*5e80*/  HMMA.16816.F32 R80, R64, R84, R80 ;  /* 0x000000544050723c */ /* 0x008fe20000001850 */
[----:B------:R-:W-:-:S02]  /*5e90*/  FADD.FTZ R2, R234, R2 ;  /* 0x00000002ea027221 */ /* 0x000fc40000010000 */
[----:B------:R-:W-:Y:S02]  /*5ea0*/  FADD.FTZ R0, R239, R0 ;  /* 0x00000000ef007221 */ /* 0x000fe40000010000 */
[----:B------:R-:W-:Y:S02]  /*5eb0*/  FADD.FTZ R2, R235, R2 ;  /* 0x00000002eb027221 */ /* 0x000fe40000010000 */
[----:B------:R-:W-:Y:S01]  /*5ec0*/  FADD.FTZ R0, R241, R0 ;  /* 0x00000000f1007221 */ /* 0x000fe20000010000 */
[----:B------:R-:W-:Y:S01]  /*5ed0*/  HMMA.16816.F32 R84, R64, R86, R88 ;  /* 0x000000564054723c */ /* 0x000fe20000001858 */
        /* <DEDUP_REMOVED lines=9> */
[----:B------:R-:W-:Y:S03]  /*5f70*/  HMMA.16816.F32 R96, R64, R100, R112 ;  /* 0x000000644060723c */ /* 0x000fe60000001870 */
[----:B------:R-:W-:-:S04]  /*5f80*/  FADD.FTZ R0, R217, R0 ;  /* 0x00000000d9007221 */ /* 0x000fc80000010000 */
        /* <DEDUP_REMOVED lines=42> */
[----:B------:R-:W-:-:S05]  /*6230*/  FADD.FTZ R0, R12, R0 ;  /* 0x000000000c007221 */ /* 0x000fca0000010000 */
[----:B------:R2:W-:Y:S02]  /*6240*/  STL [R1+0x4], R0 ;  /* 0x0000040001007387 */ /* 0x0005e40000100800 */
[C---:B------:R-:W-:Y:S02]  /*6250*/  HMMA.16816.F32 R124, R64.reuse, R126, R56 ;  /* 0x0000007e407c723c */ /* 0x040fe40000001838 */
[----:B------:R2:W-:Y:S06]  /*6260*/  STL [R1], R2 ;  /* 0x0000000201007387 */ /* 0x0005ec0000100800 */
[C---:B-1----:R-:W-:Y:S08]  /*6270*/  HMMA.16816.F32 R60, R64.reuse, R4, R44 ;  /* 0x00000004403c723c */ /* 0x042ff0000000182c */
[----:B------:R-:W-:Y:S01]  /*6280*/  HMMA.16816.F32 R64, R64, R6, R40 ;  /* 0x000000064040723c */ /* 0x000fe20000001828 */
[----:B------:R-:W-:Y:S07]  /*6290*/  @!UPT UIADD3 URZ, URZ, URZ, URZ ;  /* 0x0000003f3f3ff290 */ /* 0x000fee000fffe03f */
[----:B------:R-:W-:Y:S11]  /*62a0*/  @!P0 BRA `(.L_x_141) ;  /* 0x00003ae000008947 */ /* 0x000ff60003800000 */
[----:B------:R-:W3:Y:S04]  /*62b0*/  LDL.64 R154, [R1+0x38] ;  /* 0x00003800019a7983 */ /* 0x000ee80000100a00 */
[----:B------:R-:W4:Y:S04]  /*62c0*/  LDL.64 R152, [R1+0x40] ;  /* 0x0000400001987983 */ /* 0x000f280000100a00 */
[----:B------:R-:W5:Y:S01]  /*62d0*/  LDL.64 R156, [R1+0x8] ;  /* 0x00000800019c7983 */ /* 0x000f620000100a00 */
[----:B--2---:R-:W-:Y:S01]  /*62e0*/  IMAD.MOV.U32 R0, RZ, RZ, c[0x0][0x208] ;  /* 0x00008200ff007624 */ /* 0x004fe200078e00ff */
[----:B------:R-:W-:Y:S01]  /*62f0*/  LOP3.LUT P1, RZ, R251, 0x2, RZ, 0xc0, !PT ;  /* 0x00000002fbff7812 */ /* 0x000fe2000782c0ff */
[----:B------:R-:W-:Y:S01]  /*6300*/  IMAD.MOV.U32 R236, RZ, RZ, c[0x0][0x20c] ;  /* 0x00008300ffec7624 */ /* 0x000fe200078e00ff */
[----:B------:R-:W1:Y:S01]  /*6310*/  S2R R159, SR_TID.X ;  /* 0x00000000009f7919 */ /* 0x000e620000002100 */
[----:B------:R-:W-:-:S02]  /*6320*/  LOP3.LUT R229, R229, 0xfffffffd, RZ, 0xc0, !PT ;  /* 0xfffffffde5e57812 */ /* 0x000fc400078ec0ff */
[----:B------:R-:W-:Y:S02]  /*6330*/  ISETP.GE.AND P6, PT, R252, c[0x0][0x1d4], PT ;  /* 0x00007500fc007a0c */ /* 0x000fe40003fc6270 */
[C-C-:B------:R-:W-:Y:S02]  /*6340*/  SHF.L.U64.HI R2, R0.reuse, 0x6, R236.reuse ;  /* 0x0000000600027819 */ /* 0x140fe400000102ec */
[C---:B------:R-:W-:Y:S01]  /*6350*/  SHF.L.U64.HI R237, R0.reuse, 0x5, R236 ;  /* 0x0000000500ed7819 */ /* 0x040fe200000102ec */
[----:B------:R-:W-:Y:S01]  /*6360*/  IMAD.SHL.U32 R236, R0, 0x20, RZ ;  /* 0x0000002000ec7824 */ /* 0x000fe200078e00ff */
[----:B------:R-:W-:Y:S02]  /*6370*/  LOP3.LUT P4, RZ, R251, 0x4, RZ, 0xc0, !PT ;  /* 0x00000004fbff7812 */ /* 0x000fe4000788c0ff */
[----:B------:R-:W-:-:S04]  /*6380*/  @P1 LOP3.LUT R229, R229, 0x2, RZ, 0xfc, !PT ;  /* 0x00000002e5e51812 */ /* 0x000fc800078efcff */
[----:B------:R-:W-:Y:S02]  /*6390*/  LOP3.LUT R229, R229, 0xfffffffe, RZ, 0xc0, !PT ;  /* 0xfffffffee5e57812 */ /* 0x000fe400078ec0ff */
[----:B-1----:R-:W-:-:S13]  /*63a0*/  ISETP.GT.AND P0, PT, R159, 0x7f, PT ;  /* 0x0000007f9f00780c */ /* 0x002fda0003f04270 */
[----:B------:R-:W-:Y:S01]  /*63b0*/  @P0 LOP3.LUT R229, R229, 0x1, RZ, 0xfc, !PT ;  /* 0x00000001e5e50812 */ /* 0x000fe200078efcff */
[----:B---3--:R-:W-:Y:S02]  /*63c0*/  IMAD.MOV.U32 R3, RZ, RZ, R155 ;  /* 0x000000ffff037224 */ /* 0x008fe400078e009b */
[----:B----4-:R-:W-:Y:S01]  /*63d0*/  IMAD.MOV.U32 R2, RZ, RZ, R152 ;  /* 0x000000ffff027224 */ /* 0x010fe200078e0098 */
[----:B-----5:R-:W-:-:S04]  /*63e0*/  ISETP.GE.AND P5, PT, R156, c[0x0][0x1d4], PT ;  /* 0x000075009c007a0c */ /* 0x020fc80003fa6270 */
[----:B------:R1:W-:Y:S04]  /*63f0*/  STL.64 [R1+0x18], R2 ;  /* 0x0000180201007387 */ /* 0x0003e80000100a00 */
.L_x_144:
[----:B-1----:R-:W2:Y:S01]  /*6400*/  LDL.64 R2, [R1+0x18] ;  /* 0x0000180001027983 */ /* 0x002ea20000100a00 */
[----:B------:R-:W-:Y:S04]  /*6410*/  DEPBAR.LE SB0, 0x0 ;  /* 0x000080000000791a */ /* 0x000fe80000000000 */
[----:B------:R-:W-:Y:S01]  /*6420*/  WARPSYNC 0xffffffff ;  /* 0xffffffff00007948 */ /* 0x000fe20003800000 */
[----:B------:R-:W3:Y:S01]  /*6430*/  LDL.64 R54, [R1+0x40] ;  /* 0x0000400001367983 */ /* 0x000ee20000100a00 */
[----:B------:R-:W-:Y:S01]  /*6440*/  SHF.R.S32.HI R0, RZ, 0x1f, R209 ;  /* 0x0000001fff007819 */ /* 0x000fe200000114d1 */
[----:B------:R-:W-:Y:S01]  /*6450*/  IMAD.WIDE.U32 R36, R209, c[0x0][0x208], RZ ;  /* 0x00008200d1247a25 */ /* 0x000fe200078e00ff */
[----:B------:R-:W-:Y:S01]  /*6460*/  MOV R169, c[0x0][0x20c] ;  /* 0x0000830000a97a02 */ /* 0x000fe20000000f00 */
[----:B------:R-:W-:Y:S01]  /*6470*/  BSSY B0, `(.L_x_142) ;  /* 0x000018e000007945 */ /* 0x000fe20003800000 */
[----:B------:R-:W-:Y:S01]  /*6480*/  MOV R168, c[0x0][0x208] ;  /* 0x0000820000a87a02 */ /* 0x000fe20000000f00 */
[----:B------:R-:W4:Y:S01]  /*6490*/  LDL.64 R46, [R1+0x38] ;  /* 0x00003800012e7983 */ /* 0x000f220000100a00 */
[----:B------:R-:W-:Y:S01]  /*64a0*/  IMAD R0, R0, c[0x0][0x208], RZ ;  /* 0x0000820000007a24 */ /* 0x000fe200078e02ff */
[----:B------:R-:W-:Y:S01]  /*64b0*/  LOP3.LUT R229, R229, 0xfffffffb, RZ, 0xc0, !PT ;  /* 0xfffffffbe5e57812 */ /* 0x000fe200078ec0ff */
[----:B------:R-:W-:Y:S01]  /*64c0*/  IMAD.WIDE.U32 R38, R36, 0x70, R236 ;  /* 0x0000007024267825 */ /* 0x000fe200078e00ec */
[----:B------:R-:W-:Y:S02]  /*64d0*/  SHF.L.U64.HI R168, R168, 0x6, R169 ;  /* 0x00000006a8a87819 */ /* 0x000fe400000102a9 */
[----:B------:R-:W-:Y:S01]  /*64e0*/  BAR.SYNC.DEFER_BLOCKING 0x0 ;  /* 0x0000000000007b1d */ /* 0x000fe20000010000 */
[----:B------:R-:W-:Y:S05]  /*64f0*/  IMAD R0, R209, c[0x0][0x20c], R0 ;  /* 0x00008300d1007a24 */ /* 0x000fea00078e0200 */
[----:B------:R-:W-:Y:S05]  /*6500*/  IADD3 R0, R37, R0, RZ ;  /* 0x0000000025007210 */ /* 0x000fea0007ffe0ff */
[----:B------:R-:W-:Y:S01]  /*6510*/  IMAD R37, R0, 0x70, RZ ;  /* 0x0000007000257824 */ /* 0x000fe200078e02ff */
[----:B------:R-:W1:Y:S08]  /*6520*/  LDSM.16.M88.4 R8, [R196] ;  /* 0x00000000c408783b */ /* 0x000e700000000200 */
[----:B------:R-:W5:Y:S08]  /*6530*/  S2R R45, SR_TID.X ;  /* 0x00000000002d7919 */ /* 0x000f700000002100 */
[----:B------:R-:W5:Y:S08]  /*6540*/  LDSM.16.M88.4 R16, [R196+0x800] ;  /* 0x00080000c410783b */ /* 0x000f700000000200 */
[----:B------:R-:W5:Y:S08]  /*6550*/  LDSM.16.M88.4 R24, [R196+0x1000] ;  /* 0x00100000c418783b */ /* 0x000f700000000200 */
[----:B------:R-:W4:Y:S04]  /*6560*/  LDL R234, [R1+0x30] ;  /* 0x0000300001ea7983 */ /* 0x000f280000100800 */
[----:B------:R-:W5:Y:S01]  /*6570*/  LDSM.16.M88.4 R32, [R196+0x1800] ;  /* 0x00180000c420783b */ /* 0x000f620000000200 */
[C---:B-1----:R-:W-:Y:S03]  /*6580*/  HMMA.16816.F32 R4, R128.reuse, R8, RZ ;  /* 0x000000088004723c */ /* 0x042fe600000018ff */
[----:B-----5:R-:W-:Y:S04]  /*6590*/  SHF.R.S32.HI R44, RZ, 0x1f, R45 ;  /* 0x0000001fff2c7819 */ /* 0x020fe8000001142d */
[----:B------:R-:W1:Y:S01]  /*65a0*/  LDSM.16.M88.4 R40, [R196+0x2000] ;  /* 0x00200000c428783b */ /* 0x000e620000000200 */
[----:B------:R-:W-:Y:S04]  /*65b0*/  ISETP.GT.AND P2, PT, R45, 0x7f, PT ;  /* 0x0000007f2d00780c */ /* 0x000fe80003f44270 */
[-C--:B------:R-:W-:Y:S01]  /*65c0*/  LEA.HI R44, R44, R45.reuse, RZ, 0x3 ;  /* 0x0000002d2c2c7211 */ /* 0x080fe200078f18ff */
[C---:B------:R-:W-:Y:S03]  /*65d0*/  HMMA.16816.F32 R8, R128.reuse, R10, RZ ;  /* 0x0000000a8008723c */ /* 0x040fe600000018ff */
[----:B------:R-:W-:Y:S01]  /*65e0*/  LOP3.LUT R44, R44, 0xfffffff8, RZ, 0xc0, !PT ;  /* 0xfffffff82c2c7812 */ /* 0x000fe200078ec0ff */
[----:B------:R-:W5:Y:S04]  /*65f0*/  LDSM.16.M88.4 R48, [R196+0x2800] ;  /* 0x00280000c430783b */ /* 0x000f680000000200 */
[C---:B------:R-:W-:Y:S01]  /*6600*/  HMMA.16816.F32 R12, R128.reuse, R16, RZ ;  /* 0x00000010800c723c */ /* 0x040fe200000018ff */
[----:B------:R-:W-:Y:S03]  /*6610*/  IADD3 R44, -R44, R45, RZ ;  /* 0x0000002d2c2c7210 */ /* 0x000fe60007ffe1ff */
[----:B------:R-:W-:Y:S01]  /*6620*/  MOV R45, c[0x0][0x208] ;  /* 0x00008200002d7a02 */ /* 0x000fe20000000f00 */
[----:B------:R-:W1:Y:S01]  /*6630*/  LDSM.16.M88.4 R56, [R196+0x3000] ;  /* 0x00300000c438783b */ /* 0x000e620000000200 */
[----:B------:R-:W-:Y:S02]  /*6640*/  LOP3.LUT P3, RZ, R44, 0x2, RZ, 0xc0, !PT ;  /* 0x000000022cff7812 */ /* 0x000fe4000786c0ff */
[C---:B------:R-:W-:Y:S01]  /*6650*/  HMMA.16816.F32 R16, R128.reuse, R18, RZ ;  /* 0x000000128010723c */ /* 0x040fe200000018ff */
[----:B------:R-:W-:Y:S07]  /*6660*/  SHF.L.U32 R45, R45, 0x6, RZ ;  /* 0x000000062d2d7819 */ /* 0x000fee00000006ff */
[C---:B------:R-:W-:Y:S08]  /*6670*/  HMMA.16816.F32 R20, R128.reuse, R24, RZ ;  /* 0x000000188014723c */ /* 0x040ff000000018ff */
[C---:B------:R-:W-:Y:S08]  /*6680*/  HMMA.16816.F32 R24, R128.reuse, R26, RZ ;  /* 0x0000001a8018723c */ /* 0x040ff000000018ff */
[C---:B------:R-:W-:Y:S08]  /*6690*/  HMMA.16816.F32 R28, R128.reuse, R32, RZ ;  /* 0x00000020801c723c */ /* 0x040ff000000018ff */
[C---:B------:R-:W-:Y:S01]  /*66a0*/  HMMA.16816.F32 R32, R128.reuse, R34, RZ ;  /* 0x000000228020723c */ /* 0x040fe200000018ff */
[----:B--2---:R-:W-:Y:S05]  /*66b0*/  IMAD.WIDE.U32 R2, R36, 0x70, R2 ;  /* 0x0000007024027825 */ /* 0x004fea00078e0002 */
[C---:B------:R-:W-:Y:S02]  /*66c0*/  LEA R52, P0, R2.reuse, c[0x0][0x1f8], 0x1 ;  /* 0x00007e0002347a11 */ /* 0x040fe400078008ff */
[----:B------:R-:W-:Y:S04]  /*66d0*/  IADD3 R0, R3, R37, RZ ;  /* 0x0000002503007210 */ /* 0x000fe80007ffe0ff */
[----:B------:R-:W-:Y:S02]  /*66e0*/  LEA.HI.X R53, R2, c[0x0][0x1fc], R0, 0x1, P0 ;  /* 0x00007f0002357a11 */ /* 0x000fe400000f0c00 */
[C---:B------:R-:W-:Y:S02]  /*66f0*/  IADD3 R0, R196.reuse, 0x20, RZ ;  /* 0x00000020c4007810 */ /* 0x040fe40007ffe0ff */
[----:B------:R-:W-:Y:S02]  /*6700*/  @P3 IADD3 R0, R196, -0x20, RZ ;  /* 0xffffffe0c4003810 */ /* 0x000fe40007ffe0ff */
[----:B------:R-:W-:Y:S02]  /*6710*/  @!P2 IADD3 R3, P1, P0, R236, R38, R236 ;  /* 0x00000026ec03a210 */ /* 0x000fe4000783e0ec */
[----:B------:R-:W-:Y:S01]  /*6720*/  IADD3 R2, R37, R39, RZ ;  /* 0x0000002725027210 */ /* 0x000fe20007ffe0ff */
[----:B------:R-:W2:Y:S01]  /*6730*/  LDSM.16.M88.4 R136, [R0] ;  /* 0x000000000088783b */ /* 0x000ea20000000200 */
[C---:B-1----:R-:W-:Y:S02]  /*6740*/  HMMA.16816.F32 R36, R128.reuse, R40, RZ ;  /* 0x000000288024723c */ /* 0x042fe400000018ff */
[----:B------:R-:W-:Y:S02]  /*6750*/  @!P2 IADD3.X R44, R237, R2, R237, P1, P0 ;  /* 0x00000002ed2ca210 */ /* 0x000fe40000fe04ed */
[----:B---3--:R-:W-:Y:S02]  /*6760*/  @!P2 IADD3 R3, P0, R3, R54, RZ ;  /* 0x000000360303a210 */ /* 0x008fe40007f1e0ff */
[----:B------:R-:W-:Y:S01]  /*6770*/  IADD3 R2, P1, R52, R45, RZ ;  /* 0x0000002d34027210 */ /* 0x000fe20007f3e0ff */
[----:B------:R-:W1:Y:S01]  /*6780*/  LDSM.16.M88.4 R140, [R0+0x800] ;  /* 0x00080000008c783b */ /* 0x000e620000000200 */
[C---:B------:R-:W-:Y:S01]  /*6790*/  HMMA.16816.F32 R40, R128.reuse, R42, RZ ;  /* 0x0000002a8028723c */ /* 0x040fe200000018ff */
[----:B----4-:R-:W-:Y:S03]  /*67a0*/  @!P2 IADD3.X R44, R44, R47, RZ, P0, !PT ;  /* 0x0000002f2c2ca210 */ /* 0x010fe600007fe4ff */
[C---:B------:R-:W-:Y:S03]  /*67b0*/  @!P2 LEA R70, P0, R3.reuse, c[0x0][0x1f8], 0x1 ;  /* 0x00007e000346aa11 */ /* 0x040fe600078008ff */
[----:B------:R-:W3:Y:S01]  /*67c0*/  LDSM.16.M88.4 R144, [R0+0x1000] ;  /* 0x001000000090783b */ /* 0x000ee20000000200 */
[----:B------:R-:W-:Y:S04]  /*67d0*/  @!P2 LEA.HI.X R71, R3, c[0x0][0x1fc], R44, 0x1, P0 ;  /* 0x00007f000347aa11 */ /* 0x000fe800000f0c2c */
[-C--:B------:R-:W-:Y:S02]  /*67e0*/  IADD3.X R3, R53, R168.reuse, RZ, P1, !PT ;  /* 0x000000a835037210 */ /* 0x080fe40000ffe4ff */
[----:B------:R-:W-:Y:S01]  /*67f0*/  IADD3 R54, P0, R2, R45, RZ ;  /* 0x0000002d02367210 */ /* 0x000fe20007f1e0ff */
[----:B------:R-:W4:Y:S01]  /*6800*/  LDSM.16.M88.4 R148, [R0+0x1800] ;  /* 0x001800000094783b */ /* 0x000f220000000200 */
[C---:B-----5:R-:W-:Y:S02]  /*6810*/  HMMA.16816.F32 R44, R128.reuse, R48, RZ ;  /* 0x00000030802c723c */ /* 0x060fe400000018ff */
[----:B------:R-:W-:Y:S05]  /*6820*/  IADD3.X R55, R3, R168, RZ, P0, !PT ;  /* 0x000000a803377210 */ /* 0x000fea00007fe4ff */
[----:B------:R-:W5:Y:S01]  /*6830*/  LDSM.16.M88.4 R152, [R0+0x2000] ;  /* 0x002000000098783b */ /* 0x000f620000000200 */
[C---:B------:R-:W-:Y:S07]  /*6840*/  HMMA.16816.F32 R48, R128.reuse, R50, RZ ;  /* 0x000000328030723c */ /* 0x040fee00000018ff */
[----:B------:R-:W1:Y:S08]  /*6850*/  LDSM.16.M88.4 R156, [R0+0x2800] ;  /* 0x00280000009c783b */ /* 0x000e700000000200 */
[----:B------:R2:W1:Y:S01]  /*6860*/  LDSM.16.M88.4 R160, [R0+0x3000] ;  /* 0x0030000000a0783b */ /* 0x0004620000000200 */
[----:B------:R-:W-:Y:S07]  /*6870*/  ISETP.GT.AND P0, PT, R209, R234, PT ;  /* 0x000000ead100720c */ /* 0x000fee0003f04270 */
[----:B------:R-:W-:Y:S01]  /*6880*/  @!PT LDS RZ, [RZ] ;  /* 0x00000000fffff984 */ /* 0x000fe20000000800 */
[----:B------:R-:W-:Y:S01]  /*6890*/  @!PT LDS RZ, [RZ] ;  /* 0x00000000fffff984 */ /* 0x000fe20000000800 */
[----:B------:R-:W-:Y:S01]  /*68a0*/  @!PT LDS RZ, [RZ] ;  /* 0x00000000fffff984 */ /* 0x000fe20000000800 */
[----:B------:R1:W-:Y:S08]  /*68b0*/  LDGSTS.E.BYPASS.LTC128B.128 [R208+0x100], [R52.64], !P5 ;  /* 0x0010000034d07fae */ /* 0x0003f0000e901d46 */
[----:B------:R1:W-:Y:S01]  /*68c0*/  LDGSTS.E.BYPASS.LTC128B.128 [R208+0x3900], [R52.64+0x80], !P6 ;  /* 0x0390008034d07fae */ /* 0x0003e2000f101d46 */
[----:B------:R-:W-:Y:S02]  /*68d0*/  @P0 LOP3.LUT R229, R229, 0x4, RZ, 0xfc, !PT ;  /* 0x00000004e5e50812 */ /* 0x000fe400078efcff */
[C---:B--2---:R-:W-:Y:S05]  /*68e0*/  IADD3 R0, R196.reuse, 0x40, RZ ;  /* 0x00000040c4007810 */ /* 0x044fea0007ffe0ff */
[----:B------:R2:W-:Y:S01]  /*68f0*/  LDGSTS.E.BYPASS.LTC128B.128 [R208+0x1100], [R2.64], !P5 ;  /* 0x0110000002d07fae */ /* 0x0005e2000e901d46 */
[----:B------:R-:W-:Y:S07]  /*6900*/  @P4 IADD3 R0, R196, -0x40, RZ ;  /* 0xffffffc0c4004810 */ /* 0x000fee0007ffe0ff */
[----:B------:R2:W-:Y:S08]  /*6910*/  LDGSTS.E.BYPASS.LTC128B.128 [R208+0x4900], [R2.64+0x80], !P6 ;  /* 0x0490008002d07fae */ /* 0x0005f0000f101d46 */
[----:B------:R1:W-:Y:S08]  /*6920*/  LDGSTS.E.BYPASS.LTC128B.128 [R208+0x2100], [R54.64], !P5 ;  /* 0x0210000036d07fae */ /* 0x0003f0000e901d46 */
[----:B------:R1:W-:Y:S08]  /*6930*/  LDGSTS.E.BYPASS.LTC128B.128 [R208+0x5900], [R54.64+0x80], !P6 ;  /* 0x0590008036d07fae */ /* 0x0003f0000f101d46 */
[----:B------:R2:W-:Y:S08]  /*6940*/  @!P2 LDGSTS.E.BYPASS.LTC128B.128 [R208+0x3100], [R70.64], !P5 ;  /* 0x0310000046d0afae */ /* 0x0005f0000e901d46 */
[----:B------:R2:W-:Y:S08]  /*6950*/  @!P2 LDGSTS.E.BYPASS.LTC128B.128 [R208+0x6900], [R70.64+0x80], !P6 ;  /* 0x0690008046d0afae */ /* 0x0005f0000f101d46 */
[----:B------:R-:W2:Y:S01]  /*6960*/  LDSM.16.M88.4 R168, [R0] ;  /* 0x0000000000a8783b */ /* 0x000ea20000000200 */
[C---:B-1----:R-:W-:Y:S07]  /*6970*/  HMMA.16816.F32 R52, R128.reuse, R56, RZ ;  /* 0x000000388034723c */ /* 0x042fee00000018ff */
[----:B------:R-:W0:Y:S01]  /*6980*/  LDGDEPBAR ;  /* 0x00000000000079af */ /* 0x000e220000000000 */
[----:B------:R-:W-:Y:S07]  /*6990*/  HMMA.16816.F32 R56, R128, R58, RZ ;  /* 0x0000003a8038723c */ /* 0x000fee00000018ff */
[----:B------:R-:W-:Y:S01]  /*69a0*/  LDSM.16.M88.4 R176, [R197+0x3000] ;  /* 0x00300000c5b0783b */ /* 0x000fe20000000200 */
[C---:B------:R-:W-:Y:S08]  /*69b0*/  HMMA.16816.F32 R4, R132.reuse, R136, R4 ;  /* 0x000000888404723c */ /* 0x040ff00000001804 */
[C---:B------:R-:W-:Y:S01]  /*69c0*/  HMMA.16816.F32 R8, R132.reuse, R138, R8 ;  /* 0x0000008a8408723c */ /* 0x040fe20000001808 */
[----:B------:R-:W1:Y:S07]  /*69d0*/  LDSM.16.M88.4 R136, [R0+0x800] ;  /* 0x000800000088783b */ /* 0x000e6e0000000200 */
        /* <DEDUP_REMOVED lines=8> */
[----:B------:R-:W4:Y:S07]  /*6a60*/  LDSM.16.M88.4 R148, [R0+0x2000] ;  /* 0x002000000094783b */ /* 0x000f2e0000000200 */
[C---:B-----5:R-:W-:Y:S08]  /*6a70*/  HMMA.16816.F32 R36, R132.reuse, R152, R36 ;  /* 0x000000988424723c */ /* 0x060ff00000001824 */
[C---:B------:R-:W-:Y:S01]  /*6a80*/  HMMA.16816.F32 R40, R132.reuse, R154, R40 ;  /* 0x0000009a8428723c */ /* 0x040fe20000001828 */
[----:B------:R-:W5:Y:S07]  /*6a90*/  LDSM.16.M88.4 R152, [R0+0x2800] ;  /* 0x002800000098783b */ /* 0x000f6e0000000200 */
[C---:B------:R-:W-:Y:S08]  /*6aa0*/  HMMA.16816.F32 R44, R132.reuse, R156, R44 ;  /* 0x0000009c842c723c */ /* 0x040ff0000000182c */
[C---:B------:R-:W-:Y:S01]  /*6ab0*/  HMMA.16816.F32 R48, R132.reuse, R158, R48 ;  /* 0x0000009e8430723c */ /* 0x040fe20000001830 */
[----:B------:R-:W-:Y:S07]  /*6ac0*/  LDSM.16.M88.4 R156, [R197] ;  /* 0x00000000c59c783b */ /* 0x000fee0000000200 */
[C---:B------:R-:W-:Y:S08]  /*6ad0*/  HMMA.16816.F32 R52, R132.reuse, R160, R52 ;  /* 0x000000a08434723c */ /* 0x040ff00000001834 */
[----:B------:R-:W-:Y:S01]  /*6ae0*/  HMMA.16816.F32 R56, R132, R162, R56 ;  /* 0x000000a28438723c */ /* 0x000fe20000001838 */
[----:B------:R-:W-:Y:S07]  /*6af0*/  LDSM.16.M88.4 R160, [R197+0x2000] ;  /* 0x00200000c5a0783b */ /* 0x000fee0000000200 */
[C---:B--2---:R-:W-:Y:S08]  /*6b00*/  HMMA.16816.F32 R4, R164.reuse, R168, R4 ;  /* 0x000000a8a404723c */ /* 0x044ff00000001804 */
[C---:B------:R-:W-:Y:S01]  /*6b10*/  HMMA.16816.F32 R8, R164.reuse, R170, R8 ;  /* 0x000000aaa408723c */ /* 0x040fe20000001808 */
[----:B------:R-:W-:Y:S07]  /*6b20*/  LDSM.16.M88.4 R168, [R197+0x2800] ;  /* 0x00280000c5a8783b */ /* 0x000fee0000000200 */
[C---:B-1----:R-:W-:Y:S08]  /*6b30*/  HMMA.16816.F32 R12, R164.reuse, R136, R12 ;  /* 0x00000088a40c723c */ /* 0x042ff0000000180c */
[C---:B------:R-:W-:Y:S01]  /*6b40*/  HMMA.16816.F32 R16, R164.reuse, R138, R16 ;  /* 0x0000008aa410723c */ /* 0x040fe20000001810 */
[----:B------:R-:W1:Y:S07]  /*6b50*/  LDSM.16.M88.4 R136, [R0+0x3000] ;  /* 0x003000000088783b */ /* 0x000e6e0000000200 */
[C---:B------:R-:W-:Y:S08]  /*6b60*/  HMMA.16816.F32 R20, R164.reuse, R140, R20 ;  /* 0x0000008ca414723c */ /* 0x040ff00000001814 */
[C---:B------:R-:W-:Y:S01]  /*6b70*/  HMMA.16816.F32 R24, R164.reuse, R142, R24 ;  /* 0x0000008ea418723c */ /* 0x040fe20000001818 */
[----:B------:R-:W2:Y:S07]  /*6b80*/  LDSM.16.M88.4 R140, [R197+0x800] ;  /* 0x00080000c58c783b */ /* 0x000eae0000000200 */
        /* <DEDUP_REMOVED lines=8> */
[----:B------:R-:W-:Y:S07]  /*6c10*/  LDSM.16.M88.4 R152, [R196+0x4000] ;  /* 0x00400000c498783b */ /* 0x000fee0000000200 */
[C---:B-1----:R-:W-:Y:S08]  /*6c20*/  HMMA.16816.F32 R52, R164.reuse, R136, R52 ;  /* 0x00000088a434723c */ /* 0x042ff00000001834 */
[----:B------:R-:W-:Y:S01]  /*6c30*/  HMMA.16816.F32 R56, R164, R138, R56 ;  /* 0x0000008aa438723c */ /* 0x000fe20000001838 */
[----:B------:R-:W1:Y:S07]  /*6c40*/  LDSM.16.M88.4 R136, [R196+0x3800] ;  /* 0x00380000c488783b */ /* 0x000e6e0000000200 */
[C---:B------:R-:W-:Y:S08]  /*6c50*/  HMMA.16816.F32 R4, R172.reuse, R156, R4 ;  /* 0x0000009cac04723c */ /* 0x040ff00000001804 */
[C---:B------:R-:W-:Y:S01]  /*6c60*/  HMMA.16816.F32 R8, R172.reuse, R158, R8 ;  /* 0x0000009eac08723c */ /* 0x040fe20000001808 */
[----:B------:R-:W-:Y:S07]  /*6c70*/  LDSM.16.M88.4 R156, [R202+0x3800] ;  /* 0x00380000ca9c783b */ /* 0x000fee0000000200 */
[C---:B--2---:R-:W-:Y:S08]  /*6c80*/  HMMA.16816.F32 R12, R172.reuse, R140, R12 ;  /* 0x0000008cac0c723c */ /* 0x044ff0000000180c */
        /* <DEDUP_REMOVED lines=8> */
[C---:B------:R-:W-:Y:S08]  /*6d10*/  HMMA.16816.F32 R36, R172.reuse, R160, R36 ;  /* 0x000000a0ac24723c */ /* 0x040ff00000001824 */
[C---:B------:R-:W-:Y:S01]  /*6d20*/  HMMA.16816.F32 R40, R172.reuse, R162, R40 ;  /* 0x000000a2ac28723c */ /* 0x040fe20000001828 */
[----:B------:R-:W-:Y:S07]  /*6d30*/  LDSM.16.M88.4 R160, [R202+0x4000] ;  /* 0x00400000caa0783b */ /* 0x000fee0000000200 */
[C---:B------:R-:W-:Y:S08]  /*6d40*/  HMMA.16816.F32 R44, R172.reuse, R168, R44 ;  /* 0x000000a8ac2c723c */ /* 0x040ff0000000182c */
[C---:B------:R-:W-:Y:S01]  /*6d50*/  HMMA.16816.F32 R48, R172.reuse, R170, R48 ;  /* 0x000000aaac30723c */ /* 0x040fe20000001830 */
[----:B------:R-:W-:Y:S07]  /*6d60*/  LDSM.16.M88.4 R168, [R202+0x4800] ;  /* 0x00480000caa8783b */ /* 0x000fee0000000200 */
[C---:B------:R-:W-:Y:S08]  /*6d70*/  HMMA.16816.F32 R52, R172.reuse, R176, R52 ;  /* 0x000000b0ac34723c */ /* 0x040ff00000001834 */
[----:B------:R-:W-:Y:S01]  /*6d80*/  HMMA.16816.F32 R56, R172, R178, R56 ;  /* 0x000000b2ac38723c */ /* 0x000fe20000001838 */
[----:B------:R-:W-:Y:S07]  /*6d90*/  LDSM.16.M88.4 R176, [R202+0x6000] ;  /* 0x00600000cab0783b */ /* 0x000fee0000000200 */
[C---:B-1----:R-:W-:Y:S08]  /*6da0*/  HMMA.16816.F32 R4, R180.reuse, R136, R4 ;  /* 0x00000088b404723c */ /* 0x042ff00000001804 */
[C---:B------:R-:W-:Y:S01]  /*6db0*/  HMMA.16816.F32 R8, R180.reuse, R138, R8 ;  /* 0x0000008ab408723c */ /* 0x040fe20000001808 */
[----:B------:R-:W1:Y:S07]  /*6dc0*/  LDSM.16.M88.4 R136, [R196+0x6000] ;  /* 0x00600000c488783b */ /* 0x000e6e0000000200 */
[C---:B------:R-:W-:Y:S08]  /*6dd0*/  HMMA.16816.F32 R12, R180.reuse, R152, R12 ;  /* 0x00000098b40c723c */ /* 0x040ff0000000180c */
[C---:B------:R-:W-:Y:S01]  /*6de0*/  HMMA.16816.F32 R16, R180.reuse, R154, R16 ;  /* 0x0000009ab410723c */ /* 0x040fe20000001810 */
[----:B------:R-:W5:Y:S07]  /*6df0*/  LDSM.16.M88.4 R152, [R196+0x6800] ;  /* 0x00680000c498783b */ /* 0x000f6e0000000200 */
        /* <DEDUP_REMOVED lines=8> */
[----:B------:R-:W-:Y:S07]  /*6e80*/  LDSM.16.M88.4 R148, [R0+0x3800] ;  /* 0x003800000094783b */ /* 0x000fee0000000200 */
[C---:B-1----:R-:W-:Y:S08]  /*6e90*/  HMMA.16816.F32 R44, R180.reuse, R136, R44 ;  /* 0x00000088b42c723c */ /* 0x042ff0000000182c */
[C---:B------:R-:W-:Y:S01]  /*6ea0*/  HMMA.16816.F32 R48, R180.reuse, R138, R48 ;  /* 0x0000008ab430723c */ /* 0x040fe20000001830 */
[----:B------:R-:W1:Y:S07]  /*6eb0*/  LDSM.16.M88.4 R136, [R202+0x6800] ;  /* 0x00680000ca88783b */ /* 0x000e6e0000000200 */
[C---:B-----5:R-:W-:Y:S08]  /*6ec0*/  HMMA.16816.F32 R52, R180.reuse, R152, R52 ;  /* 0x00000098b434723c */ /* 0x060ff00000001834 */
[----:B------:R-:W-:Y:S01]  /*6ed0*/  HMMA.16816.F32 R56, R180, R154, R56 ;  /* 0x0000009ab438723c */ /* 0x000fe20000001838 */
[----:B------:R-:W-:Y:S07]  /*6ee0*/  LDSM.16.M88.4 R152, [R0+0x5000] ;  /* 0x005000000098783b */ /* 0x000fee0000000200 */
[C---:B------:R-:W-:Y:S08]  /*6ef0*/  HMMA.16816.F32 R4, R184.reuse, R156, R4 ;  /* 0x0000009cb804723c */ /* 0x040ff00000001804 */
[C---:B------:R-:W-:Y:S01]  /*6f00*/  HMMA.16816.F32 R8, R184.reuse, R158, R8 ;  /* 0x0000009eb808723c */ /* 0x040fe20000001808 */
[----:B------:R-:W-:Y:S07]  /*6f10*/  LDSM.16.M88.4 R156, [R0+0x5800] ;  /* 0x00580000009c783b */ /* 0x000fee0000000200 */
[C---:B------:R-:W-:Y:S08]  /*6f20*/  HMMA.16816.F32 R12, R184.reuse, R160, R12 ;  /* 0x000000a0b80c723c */ /* 0x040ff0000000180c */
[C---:B------:R-:W-:Y:S01]  /*6f30*/  HMMA.16816.F32 R16, R184.reuse, R162, R16 ;  /* 0x000000a2b810723c */ /* 0x040fe20000001810 */
[----:B------:R-:W-:Y:S07]  /*6f40*/  LDSM.16.M88.4 R160, [R0+0x6000] ;  /* 0x0060000000a0783b */ /* 0x000fee0000000200 */
        /* <DEDUP_REMOVED lines=9> */
[C---:B------:R-:W-:Y:S08]  /*6fe0*/  HMMA.16816.F32 R44, R184.reuse, R176, R44 ;  /* 0x000000b0b82c723c */ /* 0x040ff0000000182c */
[C---:B------:R-:W-:Y:S01]  /*6ff0*/  HMMA.16816.F32 R48, R184.reuse, R178, R48 ;  /* 0x000000b2b830723c */ /* 0x040fe20000001830 */
[----:B------:R-:W4:Y:S07]  /*7000*/  LDSM.16.M88.4 R176, [R197+0x3800] ;  /* 0x00380000c5b0783b */ /* 0x000f2e0000000200 */
[C---:B-1----:R-:W-:Y:S08]  /*7010*/  HMMA.16816.F32 R52, R184.reuse, R136, R52 ;  /* 0x00000088b834723c */ /* 0x042ff00000001834 */
[----:B------:R-:W-:Y:S01]  /*7020*/  HMMA.16816.F32 R56, R184, R138, R56 ;  /* 0x0000008ab838723c */ /* 0x000fe20000001838 */
[----:B------:R-:W1:Y:S07]  /*7030*/  LDSM.16.M88.4 R136, [R197+0x4000] ;  /* 0x00400000c588783b */ /* 0x000e6e0000000200 */
[C---:B------:R-:W-:Y:S08]  /*7040*/  HMMA.16816.F32 R4, R188.reuse, R148, R4 ;  /* 0x00000094bc04723c */ /* 0x040ff00000001804 */
[C---:B------:R-:W-:Y:S08]  /*7050*/  HMMA.16816.F32 R8, R188.reuse, R150, R8 ;  /* 0x00000096bc08723c */ /* 0x040ff00000001808 */
[C---:B--2---:R-:W-:Y:S08]  /*7060*/  HMMA.16816.F32 R12, R188.reuse, R140, R12 ;  /* 0x0000008cbc0c723c */ /* 0x044ff0000000180c */
        /* <DEDUP_REMOVED lines=13> */
[C---:B-1----:R-:W-:Y:S08]  /*7140*/  HMMA.16816.F32 R12, R192.reuse, R136, R12 ;  /* 0x00000088c00c723c */ /* 0x042ff0000000180c */
[----:B------:R-:W-:Y:S01]  /*7150*/  FMUL.FTZ R0, R4, c[0x0][0x320] ;  /* 0x0000c80004007a20 */ /* 0x000fe20000410000 */
[C---:B------:R-:W-:Y:S03]  /*7160*/  HMMA.16816.F32 R16, R192.reuse, R138, R16 ;  /* 0x0000008ac010723c */ /* 0x040fe60000001810 */
[----:B------:R1:W2:Y:S04]  /*7170*/  MUFU.TANH R144, R0 ;  /* 0x0000000000907308 */ /* 0x0002a80000002400 */
[----:B------:R-:W-:Y:S02]  /*7180*/  FMUL.FTZ R10, R10, c[0x0][0x320] ;  /* 0x0000c8000a0a7a20 */ /* 0x000fe40000410000 */
[----:B------:R-:W-:Y:S04]  /*7190*/  FMUL.FTZ R3, R11, c[0x0][0x320] ;  /* 0x0000c8000b037a20 */ /* 0x000fe80000410000 */
[----:B------:R-:W3:Y:S02]  /*71a0*/  MUFU.TANH R137, R10 ;  /* 0x0000000a00897308 */ /* 0x000ee40000002400 */
[----:B------:R-:W-:Y:S08]  /*71b0*/  FMUL.FTZ R2, R12, c[0x0][0x320] ;  /* 0x0000c8000c027a20 */ /* 0x000ff00000410000 */
[----:B------:R4:W2:Y:S01]  /*71c0*/  MUFU.TANH R138, R2 ;  /* 0x00000002008a7308 */ /* 0x0008a20000002400 */
[----:B-1----:R-:W-:Y:S09]  /*71d0*/  FMUL.FTZ R0, R5, c[0x0][0x320] ;  /* 0x0000c80005007a20 */ /* 0x002ff20000410000 */
[----:B------:R1:W1:Y:S10]  /*71e0*/  MUFU.TANH R143, R0 ;  /* 0x00000000008f7308 */ /* 0x0002740000002400 */
[----:B------:R-:W2:Y:S01]  /*71f0*/  MUFU.TANH R142, R3 ;  /* 0x00000003008e7308 */ /* 0x000ea20000002400 */
[----:B----4-:R-:W-:Y:S09]  /*7200*/  FMUL.FTZ R2, R19, c[0x0][0x320] ;  /* 0x0000c80013027a20 */ /* 0x010ff20000410000 */
[----:B------:R-:W4:Y:S01]  /*7210*/  MUFU.TANH R152, R2 ;  /* 0x0000000200987308 */ /* 0x000f220000002400 */
[----:B-1----:R-:W-:Y:S09]  /*7220*/  FMUL.FTZ R0, R6, c[0x0][0x320] ;  /* 0x0000c80006007a20 */ /* 0x002ff20000410000 */
[----:B------:R1:W1:Y:S02]  /*7230*/  MUFU.TANH R140, R0 ;  /* 0x00000000008c7308 */ /* 0x0002640000002400 */
[----:B-1----:R-:W-:Y:S02]  /*7240*/  FMUL.FTZ R0, R7, c[0x0][0x320] ;  /* 0x0000c80007007a20 */ /* 0x002fe40000410000 */
[----:B------:R-:W1:Y:S06]  /*7250*/  LDSM.16.M88.4 R4, [R197+0x4800] ;  /* 0x00480000c504783b */ /* 0x000e6c0000000200 */
[----:B------:R5:W1:Y:S02]  /*7260*/  MUFU.TANH R145, R0 ;  /* 0x0000000000917308 */ /* 0x000a640000002400 */
[----:B-----5:R-:W-:Y:S08]  /*7270*/  FMUL.FTZ R0, R8, c[0x0][0x320] ;  /* 0x0000c80008007a20 */ /* 0x020ff00000410000 */
[----:B------:R5:W2:Y:S01]  /*7280*/  MUFU.TANH R141, R0 ;  /* 0x00000000008d7308 */ /* 0x000aa20000002400 */
[C---:B-1----:R-:W-:Y:S08]  /*7290*/  HMMA.16816.F32 R20, R192.reuse, R4, R20 ;  /* 0x00000004c014723c */ /* 0x042ff00000001814 */
[C---:B------:R-:W-:Y:S01]  /*72a0*/  HMMA.16816.F32 R24, R192.reuse, R6, R24 ;  /* 0x00000006c018723c */ /* 0x040fe20000001818 */
[----:B------:R-:W-:Y:S03]  /*72b0*/  LDSM.16.M88.4 R4, [R197+0x5800] ;  /* 0x00580000c504783b */ /* 0x000fe60000000200 */
[----:B-----5:R-:W-:Y:S05]  /*72c0*/  FMUL.FTZ R0, R9, c[0x0][0x320] ;  /* 0x0000c80009007a20 */ /* 0x020fea0000410000 */
[----:B------:R-:W1:Y:S01]  /*72d0*/  LDSM.16.M88.4 R8, [R197+0x5000] ;  /* 0x00500000c508783b */ /* 0x000e620000000200 */
[----:B------:R5:W1:Y:S11]  /*72e0*/  MUFU.TANH R136, R0 ;  /* 0x0000000000887308 */ /* 0x000a760000002400 */
[----:B------:R-:W-:Y:S03]  /*72f0*/  @!UPT UIADD3 URZ, URZ, URZ, URZ ;  /* 0x0000003f3f3ff290 */ /* 0x000fe6000fffe03f */
[----:B------:R-:W-:Y:S04]  /*7300*/  FMUL.FTZ R2, R27, c[0x0][0x320] ;  /* 0x0000c8001b027a20 */ /* 0x000fe80000410000 */
[----:B------:R-:W2:Y:S01]  /*7310*/  MUFU.TANH R160, R2 ;  /* 0x0000000200a07308 */ /* 0x000ea20000002400 */
[----:B-----5:R-:W-:Y:S09]  /*7320*/  FMUL.FTZ R0, R13, c[0x0][0x320] ;  /* 0x0000c8000d007a20 */ /* 0x020ff20000410000 */
[----:B------:R5:W2:Y:S01]  /*7330*/  MUFU.TANH R139, R0 ;  /* 0x00000000008b7308 */ /* 0x000aa20000002400 */
[C---:B-1----:R-:W-:Y:S08]  /*7340*/  HMMA.16816.F32 R28, R192.reuse, R8, R28 ;  /* 0x00000008c01c723c */ /* 0x042ff0000000181c */
[C---:B------:R-:W-:Y:S01]  /*7350*/  HMMA.16816.F32 R32, R192.reuse, R10, R32 ;  /* 0x0000000ac020723c */ /* 0x040fe20000001820 */
[----:B------:R-:W1:Y:S03]  /*7360*/  LDSM.16.M88.4 R8, [R197+0x6000] ;  /* 0x00600000c508783b */ /* 0x000e660000000200 */
[----:B-----5:R-:W-:Y:S04]  /*7370*/  FMUL.FTZ R0, R14, c[0x0][0x320] ;  /* 0x0000c8000e007a20 */ /* 0x020fe80000410000 */
[C---:B------:R-:W-:Y:S01]  /*7380*/  HMMA.16816.F32 R36, R192.reuse, R4, R36 ;  /* 0x00000004c024723c */ /* 0x040fe20000001824 */
[----:B------:R5:W1:Y:S07]  /*7390*/  MUFU.TANH R146, R0 ;  /* 0x0000000000927308 */ /* 0x000a6e0000002400 */
[C---:B------:R-:W-:Y:S01]  /*73a0*/  HMMA.16816.F32 R40, R192.reuse, R6, R40 ;  /* 0x00000006c028723c */ /* 0x040fe20000001828 */
[----:B------:R-:W2:Y:S01]  /*73b0*/  LDSM.16.M88.4 R4, [R197+0x6800] ;  /* 0x00680000c504783b */ /* 0x000ea20000000200 */
[----:B------:R-:W-:Y:S06]  /*73c0*/  DEPBAR.LE SB0, 0x0 ;  /* 0x000080000000791a */ /* 0x000fec0000000000 */
[----:B------:R-:W-:Y:S04]  /*73d0*/  FMUL.FTZ R2, R35, c[0x0][0x320] ;  /* 0x0000c80023027a20 */ /* 0x000fe80000410000 */
[----:B------:R3:W2:Y:S01]  /*73e0*/  MUFU.TANH R176, R2 ;  /* 0x0000000200b07308 */ /* 0x0006a20000002400 */
[----:B------:R-:W-:Y:S01]  /*73f0*/  BAR.SYNC.DEFER_BLOCKING 0x0 ;  /* 0x0000000000007b1d */ /* 0x000fe20000010000 */
[----:B-----5:R-:W-:Y:S08]  /*7400*/  FMUL.FTZ R0, R15, c[0x0][0x320] ;  /* 0x0000c8000f007a20 */ /* 0x020ff00000410000 */
[----:B------:R5:W4:Y:S01]  /*7410*/  MUFU.TANH R148, R0 ;  /* 0x0000000000947308 */ /* 0x000b220000002400 */
[C---:B-1----:R-:W-:Y:S08]  /*7420*/  HMMA.16816.F32 R44, R192.reuse, R8, R44 ;  /* 0x00000008c02c723c */ /* 0x042ff0000000182c */
[C---:B------:R-:W-:Y:S04]  /*7430*/  HMMA.16816.F32 R48, R192.reuse, R10, R48 ;  /* 0x0000000ac030723c */ /* 0x040fe80000001830 */
[----:B---3--:R-:W-:Y:S04]  /*7440*/  FMUL.FTZ R2, R43, c[0x0][0x320] ;  /* 0x0000c8002b027a20 */ /* 0x008fe80000410000 */
[----:B------:R-:W1:Y:S01]  /*7450*/  MUFU.TANH R214, R2 ;  /* 0x0000000200d67308 */ /* 0x000e620000002400 */
[C---:B--2---:R-:W-:Y:S03]  /*7460*/  HMMA.16816.F32 R52, R192.reuse, R4, R52 ;  /* 0x00000004c034723c */ /* 0x044fe60000001834 */
[----:B-----5:R-:W-:Y:S04]  /*7470*/  FMUL.FTZ R0, R16, c[0x0][0x320] ;  /* 0x0000c80010007a20 */ /* 0x020fe80000410000 */
[----:B------:R-:W-:Y:S01]  /*7480*/  MOV R4, R69 ;  /* 0x0000004500047202 */ /* 0x000fe20000000f00 */
[----:B------:R-:W-:Y:S01]  /*7490*/  HMMA.16816.F32 R56, R192, R6, R56 ;  /* 0x00000006c038723c */ /* 0x000fe20000001838 */
[----:B------:R2:W3:Y:S03]  /*74a0*/  MUFU.TANH R149, R0 ;  /* 0x0000000000957308 */ /* 0x0004e60000002400 */
[----:B--2---:R-:W-:Y:S07]  /*74b0*/  FMUL.FTZ R0, R17, c[0x0][0x320] ;  /* 0x0000c80011007a20 */ /* 0x004fee0000410000 */
[----:B------:R2:W1:Y:S02]  /*74c0*/  MUFU.TANH R150, R0 ;  /* 0x0000000000967308 */ /* 0x0004640000002400 */
[----:B--2---:R-:W-:Y:S08]  /*74d0*/  FMUL.FTZ R0, R18, c[0x0][0x320] ;  /* 0x0000c80012007a20 */ /* 0x004ff00000410000 */
        /* <DEDUP_REMOVED lines=74> */
[----:B------:R2:W1:Y:S01]  /*7980*/  MUFU.TANH R71, R0 ;  /* 0x0000000000477308 */ /* 0x0004620000002400 */
[----:B------:R-:W-:-:S05]  /*7990*/  @!P0 BRA `(.L_x_143) ;  /* 0x000003b000008947 */ /* 0x000fca0003800000 */
[----:B---34-:R-:W-:Y:S01]  /*79a0*/  IADD3 R2, R209, -0x1, RZ ;  /* 0xffffffffd1027810 */ /* 0x018fe20007ffe0ff */
[----:B------:R-:W3:Y:S01]  /*79b0*/  S2R R235, SR_TID.X ;  /* 0x0000000000eb7919 */ /* 0x000ee20000002100 */
[----:B------:R-:W-:Y:S02]  /*79c0*/  P2R R13, PR, RZ, 0x10 ;  /* 0x00000010ff0d7803 */ /* 0x000fe40000000000 */
[----:B------:R-:W-:Y:S01]  /*79d0*/  SHF.R.S32.HI R3, RZ, 0x1f, R2 ;  /* 0x0000001fff037819 */ /* 0x000fe20000011402 */
[C---:B------:R-:W-:Y:S04]  /*79e0*/  IMAD.WIDE.U32 R6, R2.reuse, c[0x0][0x1e0], RZ ;  /* 0x0000780002067a25 */ /* 0x040fe800078e00ff */
[----:B------:R-:W-:Y:S04]  /*79f0*/  IMAD R3, R3, c[0x0][0x1e0], RZ ;  /* 0x0000780003037a24 */ /* 0x000fe800078e02ff */
[----:B------:R-:W-:Y:S04]  /*7a00*/  IMAD R2, R2, c[0x0][0x1e4], R3 ;  /* 0x0000790002027a24 */ /* 0x000fe800078e0203 */
[----:B------:R-:W-:Y:S02]  /*7a10*/  IMAD.IADD R5, R7, 0x1, R2 ;  /* 0x0000000107057824 */ /* 0x000fe400078e0202 */
[----:B------:R-:W-:Y:S04]  /*7a20*/  IMAD.WIDE.U32 R2, R6, 0x70, RZ ;  /* 0x0000007006027825 */ /* 0x000fe800078e00ff */
[----:B------:R-:W-:Y:S01]  /*7a30*/  IMAD R5, R5, 0x70, RZ ;  /* 0x0000007005057824 */ /* 0x000fe200078e02ff */
[----:B---3--:R-:W-:Y:S03]  /*7a40*/  SHF.R.S32.HI R234, RZ, 0x1f, R235 ;  /* 0x0000001fffea7819 */ /* 0x008fe600000114eb */
[----:B------:R-:W-:Y:S01]  /*7a50*/  IMAD.IADD R3, R3, 0x1, R5 ;  /* 0x0000000103037824 */ /* 0x000fe200078e0205 */
[----:B------:R-:W-:Y:S04]  /*7a60*/  LEA.HI R234, R234, R235, RZ, 0x3 ;  /* 0x000000ebeaea7211 */ /* 0x000fe800078f18ff */
[----:B------:R-:W-:Y:S04]  /*7a70*/  SHF.R.S32.HI R234, RZ, 0x3, R234 ;  /* 0x00000003ffea7819 */ /* 0x000fe800000114ea */
[----:B--2---:R-:W-:Y:S04]  /*7a80*/  IADD3 R0, -R234, 0x70, RZ ;  /* 0x00000070ea007810 */ /* 0x004fe80007ffe1ff */
[C---:B------:R-:W-:Y:S02]  /*7a90*/  ISETP.GE.AND P2, PT, R0.reuse, 0x21, PT ;  /* 0x000000210000780c */ /* 0x040fe40003f46270 */
[C---:B------:R-:W-:Y:S02]  /*7aa0*/  ISETP.GE.AND P1, PT, R0.reuse, 0x41, PT ;  /* 0x000000410000780c */ /* 0x040fe40003f26270 */
[----:B------:R-:W-:Y:S09]  /*7ab0*/  ISETP.GE.AND P3, PT, R0, 0x1, PT ;  /* 0x000000010000780c */ /* 0x000ff20003f66270 */
[----:B------:R-:W-:Y:S02]  /*7ac0*/  @P2 IMAD.MOV.U32 R6, RZ, RZ, c[0x0][0x1e0] ;  /* 0x00007800ff062624 */ /* 0x000fe400078e00ff */
[----:B------:R-:W-:Y:S02]  /*7ad0*/  @P2 IMAD.MOV.U32 R7, RZ, RZ, c[0x0][0x1e4] ;  /* 0x00007900ff072624 */ /* 0x000fe400078e00ff */
[----:B------:R-:W-:Y:S01]  /*7ae0*/  @P1 IMAD.MOV.U32 R5, RZ, RZ, c[0x0][0x1e0] ;  /* 0x00007800ff051624 */ /* 0x000fe200078e00ff */
[CC--:B------:R-:W-:Y:S04]  /*7af0*/  @P2 LEA R8, P0, R6.reuse, R2.reuse, 0x5 ;  /* 0x0000000206082211 */ /* 0x0c0fe800078028ff */
[-C--:B------:R-:W-:Y:S01]  /*7b00*/  @P2 LEA.HI.X R9, R6, R3.reuse, R7, 0x5, P0 ;  /* 0x0000000306092211 */ /* 0x080fe200000f2c07 */
[----:B------:R-:W-:Y:S01]  /*7b10*/  @P1 IMAD.MOV.U32 R6, RZ, RZ, c[0x0][0x1e4] ;  /* 0x00007900ff061624 */ /* 0x000fe200078e00ff */
[CC--:B------:R-:W-:Y:S04]  /*7b20*/  @P1 LEA R10, P0, R5.reuse, R2.reuse, 0x6 ;  /* 0x00000002050a1211 */ /* 0x0c0fe800078030ff */
[----:B------:R-:W-:Y:S02]  /*7b30*/  @P1 LEA.HI.X R11, R5, R3, R6, 0x6, P0 ;  /* 0x00000003050b1211 */ /* 0x000fe400000f3406 */
[----:B------:R-:W-:Y:S05]  /*7b40*/  @P3 IADD3 R5, P0, R232, R2, RZ ;  /* 0x00000002e8053210 */ /* 0x000fea0007f1e0ff */
[----:B------:R-:W-:Y:S01]  /*7b50*/  @P3 IMAD.X R7, R3, 0x1, R231, P0 ;  /* 0x0000000103073824 */ /* 0x000fe200000e06e7 */
[C---:B------:R-:W-:Y:S04]  /*7b60*/  @P3 LEA R6, P0, R5.reuse, c[0x0][0x1c8], 0x1 ;  /* 0x0000720005063a11 */ /* 0x040fe800078008ff */
[----:B------:R-:W-:Y:S02]  /*7b70*/  @P3 LEA.HI.X R7, R5, c[0x0][0x1cc], R7, 0x1, P0 ;  /* 0x0000730005073a11 */ /* 0x000fe400000f0c07 */
[-C--:B------:R-:W-:Y:S03]  /*7b80*/  @P2 IADD3 R5, P0, R8, R232.reuse, RZ ;  /* 0x000000e808052210 */ /* 0x080fe60007f1e0ff */
[----:B------:R-:W-:Y:S01]  /*7b90*/  @!PT LDS RZ, [RZ] ;  /* 0x00000000fffff984 */ /* 0x000fe20000000800 */
[----:B------:R-:W-:Y:S01]  /*7ba0*/  @!PT LDS RZ, [RZ] ;  /* 0x00000000fffff984 */ /* 0x000fe20000000800 */
[----:B------:R-:W-:Y:S01]  /*7bb0*/  @!PT LDS RZ, [RZ] ;  /* 0x00000000fffff984 */ /* 0x000fe20000000800 */
[----:B------:R2:W-:Y:S02]  /*7bc0*/  @P3 LDGSTS.E.BYPASS.LTC128B.128 [R208+0x8100], [R6.64], !P5 ;  /* 0x0810000006d03fae */ /* 0x0005e4000e901d46 */
[--C-:B------:R-:W-:Y:S01]  /*7bd0*/  @P2 IMAD.X R8, R9, 0x1, R231.reuse, P0 ;  /* 0x0000000109082824 */ /* 0x100fe200000e06e7 */
[----:B------:R-:W-:Y:S01]  /*7be0*/  @P1 IADD3 R9, P0, R10, R232, RZ ;  /* 0x000000e80a091210 */ /* 0x000fe20007f1e0ff */
[----:B------:R2:W-:Y:S04]  /*7bf0*/  @P3 LDGSTS.E.BYPASS.LTC128B.128 [R208+0xb900], [R6.64+0x80], !P6 ;  /* 0x0b90008006d03fae */ /* 0x0005e8000f101d46 */
[----:B------:R-:W-:Y:S01]  /*7c00*/  @P1 IMAD.X R12, R11, 0x1, R231, P0 ;  /* 0x000000010b0c1824 */ /* 0x000fe200000e06e7 */
[C---:B------:R-:W-:Y:S04]  /*7c10*/  @P2 LEA R10, P0, R5.reuse, c[0x0][0x1c8], 0x1 ;  /* 0x00007200050a2a11 */ /* 0x040fe800078008ff */
[----:B------:R-:W-:Y:S02]  /*7c20*/  @P2 LEA.HI.X R11, R5, c[0x0][0x1cc], R8, 0x1, P0 ;  /* 0x00007300050b2a11 */ /* 0x000fe400000f0c08 */
[C---:B------:R-:W-:Y:S03]  /*7c30*/  @P1 LEA R8, P0, R9.reuse, c[0x0][0x1c8], 0x1 ;  /* 0x0000720009081a11 */ /* 0x040fe600078008ff */
[----:B------:R2:W-:Y:S01]  /*7c40*/  @P2 LDGSTS.E.BYPASS.LTC128B.128 [R208+0x9100], [R10.64], !P5 ;  /* 0x091000000ad02fae */ /* 0x0005e2000e901d46 */
[----:B------:R-:W-:Y:S02]  /*7c50*/  @P1 LEA.HI.X R9, R9, c[0x0][0x1cc], R12, 0x1, P0 ;  /* 0x0000730009091a11 */ /* 0x000fe400000f0c0c */
[----:B------:R-:W-:Y:S01]  /*7c60*/  ISETP.GE.AND P0, PT, R0, 0x61, PT ;  /* 0x000000610000780c */ /* 0x000fe20003f06270 */
[----:B------:R2:W-:Y:S04]  /*7c70*/  @P2 LDGSTS.E.BYPASS.LTC128B.128 [R208+0xc900], [R10.64+0x80], !P6 ;  /* 0x0c9000800ad02fae */ /* 0x0005e8000f101d46 */
[----:B------:R2:W-:Y:S04]  /*7c80*/  @P1 LDGSTS.E.BYPASS.LTC128B.128 [R208+0xa100], [R8.64], !P5 ;  /* 0x0a10000008d01fae */ /* 0x0005e8000e901d46 */
[----:B------:R2:W-:Y:S04]  /*7c90*/  @P1 LDGSTS.E.BYPASS.LTC128B.128 [R208+0xd900], [R8.64+0x80], !P6 ;  /* 0x0d90008008d01fae */ /* 0x0005e8000f101d46 */
[----:B------:R-:W-:Y:S02]  /*7ca0*/  @P0 IMAD.MOV.U32 R5, RZ, RZ, c[0x0][0x1e0] ;  /* 0x00007800ff050624 */ /* 0x000fe400078e00ff */
[----:B------:R-:W-:Y:S02]  /*7cb0*/  @P0 IMAD.MOV.U32 R0, RZ, RZ, c[0x0][0x1e4] ;  /* 0x00007900ff000624 */ /* 0x000fe400078e00ff */
[----:B------:R-:W-:Y:S04]  /*7cc0*/  @P0 IMAD.WIDE.U32 R2, R5, 0x60, R2 ;  /* 0x0000006005020825 */ /* 0x000fe800078e0002 */
[----:B------:R-:W-:Y:S01]  /*7cd0*/  @P0 IMAD R5, R0, 0x60, RZ ;  /* 0x0000006000050824 */ /* 0x000fe200078e02ff */
[----:B------:R-:W-:Y:S04]  /*7ce0*/  @P0 IADD3 R0, P4, R232, R2, RZ ;  /* 0x00000002e8000210 */ /* 0x000fe80007f9e0ff */
[C---:B------:R-:W-:Y:S02]  /*7cf0*/  @P0 LEA R2, P3, R0.reuse, c[0x0][0x1c8], 0x1 ;  /* 0x0000720000020a11 */ /* 0x040fe400078608ff */
[----:B------:R-:W-:Y:S02]  /*7d00*/  @P0 IADD3.X R3, R231, R5, R3, P4, !PT ;  /* 0x00000005e7030210 */ /* 0x000fe400027fe403 */
[----:B------:R-:W-:Y:S02]  /*7d10*/  ISETP.NE.AND P4, PT, R13, RZ, PT ;  /* 0x000000ff0d00720c */ /* 0x000fe40003f85270 */
[----:B------:R-:W-:Y:S05]  /*7d20*/  @P0 LEA.HI.X R3, R0, c[0x0][0x1cc], R3, 0x1, P3 ;  /* 0x0000730000030a11 */ /* 0x000fea00018f0c03 */
[----:B------:R2:W-:Y:S04]  /*7d30*/  @P0 LDGSTS.E.BYPASS.LTC128B.128 [R208+0xb100], [R2.64], !P5 ;  /* 0x0b10000002d00fae */ /* 0x0005e8000e901d46 */
[----:B------:R2:W-:Y:S02]  /*7d40*/  @P0 LDGSTS.E.BYPASS.LTC128B.128 [R208+0xe900], [R2.64+0x80], !P6 ;  /* 0x0e90008002d00fae */ /* 0x0005e4000f101d46 */
.L_x_143:
[----:B---34-:R-:W-:Y:S05]  /*7d50*/  BSYNC B0 ;  /* 0x0000000000007941 */ /* 0x018fea0003800000 */
.L_x_142:
[----:B--2---:R-:W-:Y:S01]  /*7d60*/  FMNMX.FTZ R0, R144, R69, !PT ;  /* 0x0000004590007209 */ /* 0x004fe20007810000 */
[----:B------:R-:W-:Y:S01]  /*7d70*/  LDSM.16.MT88.4 R12, [R198] ;  /* 0x00000000c60c783b */ /* 0x000fe20000004200 */
[----:B------:R-:W-:Y:S02]  /*7d80*/  FMNMX.FTZ R2, R140, R68, !PT ;  /* 0x000000448c027209 */ /* 0x000fe40007810000 */
[----:B------:R-:W-:Y:S02]  /*7d90*/  FMNMX.FTZ R0, R143, R0, !PT ;  /* 0x000000008f007209 */ /* 0x000fe40007810000 */
[----:B------:R-:W-:Y:S02]  /*7da0*/  FMNMX.FTZ R2, R145, R2, !PT ;  /* 0x0000000291027209 */ /* 0x000fe40007810000 */
[----:B------:R-:W-:Y:S01]  /*7db0*/  FMNMX.FTZ R0, R141, R0, !PT ;  /* 0x000000008d007209 */ /* 0x000fe20007810000 */
        /* <DEDUP_REMOVED lines=11> */
[----:B-1----:R-:W-:Y:S02]  /*7e70*/  FMNMX.FTZ R2, R151, R2, !PT ;  /* 0x0000000297027209 */ /* 0x002fe40007810000 */
[----:B------:R-:W-:Y:S02]  /*7e80*/  FMNMX.FTZ R0, R150, R0, !PT ;  /* 0x0000000096007209 */ /* 0x000fe40007810000 */
[----:B------:R-:W-:Y:S02]  /*7e90*/  FMNMX.FTZ R2, R152, R2, !PT ;  /* 0x0000000298027209 */ /* 0x000fe40007810000 */
[----:B------:R-:W-:Y:S01]  /*7ea0*/  FMNMX.FTZ R0, R153, R0, !PT ;  /* 0x0000000099007209 */ /* 0x000fe20007810000 */
[----:B------:R-:W-:Y:S01]  /*7eb0*/  LDSM.16.MT88.4 R44, [R198+0x3800] ;  /* 0x00380000c62c783b */ /* 0x000fe20000004200 */
[----:B------:R-:W-:Y:S02]  /*7ec0*/  FMNMX.FTZ R2, R155, R2, !PT ;  /* 0x000000029b027209 */ /* 0x000fe40007810000 */
        /* <DEDUP_REMOVED lines=8> */
[----:B------:R-:W0:Y:S01]  /*7f50*/  LDGDEPBAR ;  /* 0x00000000000079af */ /* 0x000e220000000000 */
[----:B------:R-:W-:Y:S02]  /*7f60*/  FMNMX.FTZ R2, R163, R2, !PT ;  /* 0x00000002a3027209 */ /* 0x000fe40007810000 */
        /* <DEDUP_REMOVED lines=25> */
[----:B------:R-:W-:Y:S02]  /*8100*/  LOP3.LUT P0, RZ, R229, 0x4, RZ, 0xc0, !PT ;  /* 0x00000004e5ff7812 */ /* 0x000fe4000780c0ff */
[----:B------:R-:W-:Y:S02]  /*8110*/  FMNMX.FTZ R3, R227, R0, !PT ;  /* 0x00000000e3037209 */ /* 0x000fe40007810000 */
[----:B------:R-:W-:Y:S02]  /*8120*/  FMNMX.FTZ R0, R226, R2, !PT ;  /* 0x00000002e2007209 */ /* 0x000fe40007810000 */
[----:B------:R-:W-:Y:S02]  /*8130*/  FMNMX.FTZ R3, R228, R3, !PT ;  /* 0x00000003e4037209 */ /* 0x000fe40007810000 */
[----:B------:R-:W-:Y:S02]  /*8140*/  FMNMX.FTZ R0, R70, R0, !PT ;  /* 0x0000000046007209 */ /* 0x000fe40007810000 */
[----:B------:R-:W-:Y:S01]  /*8150*/  IADD3 R209, R209, -0x1, RZ ;  /* 0xffffffffd1d17810 */ /* 0x000fe20007ffe0ff */
[----:B------:R-:W-:Y:S01]  /*8160*/  SHFL.BFLY PT, R5, R3, 0x2, 0x1f ;  /* 0x0c401f0003057f89 */ /* 0x000fe200000e0000 */
[----:B------:R-:W-:Y:S07]  /*8170*/  FMNMX.FTZ R0, R71, R0, !PT ;  /* 0x0000000047007209 */ /* 0x000fee0007810000 */
[----:B------:R-:W1:Y:S02]  /*8180*/  SHFL.BFLY PT, R2, R0, 0x2, 0x1f ;  /* 0x0c401f0000027f89 */ /* 0x000e6400000e0000 */
[----:B-1----:R-:W-:Y:S02]  /*8190*/  FMNMX.FTZ R0, R0, R2, !PT ;  /* 0x0000000200007209 */ /* 0x002fe40007810000 */
[----:B------:R-:W-:Y:S04]  /*81a0*/  FMNMX.FTZ R5, R3, R5, !PT ;  /* 0x0000000503057209 */ /* 0x000fe80007810000 */
[----:B------:R-:W1:Y:S08]  /*81b0*/  SHFL.BFLY PT, R3, R0, 0x1, 0x1f ;  /* 0x0c201f0000037f89 */ /* 0x000e7000000e0000 */
[----:B------:R-:W2:Y:S01]  /*81c0*/  SHFL.BFLY PT, R6, R5, 0x1, 0x1f ;  /* 0x0c201f0005067f89 */ /* 0x000ea200000e0000 */
[----:B-1----:R-:W-:Y:S02]  /*81d0*/  FMNMX.FTZ R3, R0, R3, !PT ;  /* 0x0000000300037209 */ /* 0x002fe40007810000 */
[----:B--2---:R-:W-:Y:S05]  /*81e0*/  FMNMX.FTZ R69, R5, R6, !PT ;  /* 0x0000000605457209 */ /* 0x004fea0007810000 */
[C---:B------:R-:W-:Y:S02]  /*81f0*/  FMUL.FTZ R147, R69.reuse, c[0x0][0x2d0] ;  /* 0x0000b40045937a20 */ /* 0x040fe40000410000 */
[----:B------:R-:W-:Y:S02]  /*8200*/  FADD.FTZ R2, -R69, R4 ;  /* 0x0000000445027221 */ /* 0x000fe40000010100 */
[--C-:B------:R-:W-:Y:S02]  /*8210*/  FFMA.FTZ R4, R144, c[0x0][0x2d0], -R147.reuse ;  /* 0x0000b40090047a23 */ /* 0x100fe40000010893 */
[----:B------:R-:W-:Y:S02]  /*8220*/  FMUL.FTZ R0, R2, c[0x0][0x2d0] ;  /* 0x0000b40002007a20 */ /* 0x000fe40000410000 */
[----:B------:R1:W-:Y:S01]  /*8230*/  MUFU.EX2 R144, R4 ;  /* 0x0000000400907308 */ /* 0x0003e20000000800 */
[--C-:B------:R-:W-:Y:S02]  /*8240*/  FFMA.FTZ R32, R138, c[0x0][0x2d0], -R147.reuse ;  /* 0x0000b4008a207a23 */ /* 0x100fe40000010893 */
[--C-:B------:R-:W-:Y:S07]  /*8250*/  FFMA.FTZ R48, R149, c[0x0][0x2d0], -R147.reuse ;  /* 0x0000b40095307a23 */ /* 0x100fee0000010893 */
[----:B------:R2:W3:Y:S10]  /*8260*/  MUFU.EX2 R2, R0 ;  /* 0x0000000000027308 */ /* 0x0004f40000000800 */
[----:B------:R-:W-:Y:S01]  /*8270*/  MUFU.EX2 R250, R32 ;  /* 0x0000002000fa7308 */ /* 0x000fe20000000800 */
[--C-:B-1----:R-:W-:Y:S09]  /*8280*/  FFMA.FTZ R4, R143, c[0x0][0x2d0], -R147.reuse ;  /* 0x0000b4008f047a23 */ /* 0x102ff20000010893 */
[----:B------:R1:W-:Y:S01]  /*8290*/  MUFU.EX2 R56, R4 ;  /* 0x0000000400387308 */ /* 0x0003e20000000800 */
[C---:B--2---:R-:W-:Y:S02]  /*82a0*/  FADD.FTZ R0, -R3.reuse, R68 ;  /* 0x0000004403007221 */ /* 0x044fe40000010100 */
[----:B------:R-:W-:Y:S02]  /*82b0*/  FMUL.FTZ R68, R3, c[0x0][0x2d0] ;  /* 0x0000b40003447a20 */ /* 0x000fe40000410000 */
[----:B------:R-:W-:Y:S02]  /*82c0*/  FMUL.FTZ R0, R0, c[0x0][0x2d0] ;  /* 0x0000b40000007a20 */ /* 0x000fe40000410000 */
[--C-:B------:R-:W-:Y:S03]  /*82d0*/  FFMA.FTZ R6, R140, c[0x0][0x2d0], -R68.reuse ;  /* 0x0000b4008c067a23 */ /* 0x100fe60000010844 */
[----:B------:R2:W-:Y:S01]  /*82e0*/  MUFU.EX2 R246, R48 ;  /* 0x0000003000f67308 */ /* 0x0005e20000000800 */
[--C-:B------:R-:W-:Y:S02]  /*82f0*/  FFMA.FTZ R8, R145, c[0x0][0x2d0], -R68.reuse ;  /* 0x0000b40091087a23 */ /* 0x100fe40000010844 */
[C---:B---3--:R-:W-:Y:S02]  /*8300*/  FMUL.FTZ R5, R2.reuse, R73 ;  /* 0x0000004902057220 */ /* 0x048fe40000410000 */
[C---:B------:R-:W-:Y:S02]  /*8310*/  FMUL.FTZ R9, R2.reuse, R77 ;  /* 0x0000004d02097220 */ /* 0x040fe40000410000 */
[C---:B------:R-:W-:Y:S02]  /*8320*/  FMUL.FTZ R16, R2.reuse, R84 ;  /* 0x0000005402107220 */ /* 0x040fe40000410000 */
[C---:B------:R-:W-:Y:S01]  /*8330*/  FMUL.FTZ R17, R2.reuse, R85 ;  /* 0x0000005502117220 */ /* 0x040fe20000410000 */
[----:B------:R-:W3:Y:S01]  /*8340*/  MUFU.EX2 R0, R0 ;  /* 0x0000000000007308 */ /* 0x000ee20000000800 */
[C---:B------:R-:W-:Y:S02]  /*8350*/  FMUL.FTZ R25, R2.reuse, R93 ;  /* 0x0000005d02197220 */ /* 0x040fe40000410000 */
[--C-:B-1----:R-:W-:Y:S02]  /*8360*/  FFMA.FTZ R4, R141, c[0x0][0x2d0], -R147.reuse ;  /* 0x0000b4008d047a23 */ /* 0x102fe40000010893 */
[C---:B------:R-:W-:Y:S02]  /*8370*/  FMUL.FTZ R24, R2.reuse, R92 ;  /* 0x0000005c02187220 */ /* 0x040fe40000410000 */
[C---:B------:R-:W-:Y:S02]  /*8380*/  FMUL.FTZ R33, R2.reuse, R101 ;  /* 0x0000006502217220 */ /* 0x040fe40000410000 */
[----:B------:R-:W-:Y:S01]  /*8390*/  FMUL.FTZ R32, R2, R100 ;  /* 0x0000006402207220 */ /* 0x000fe20000410000 */
[----:B------:R1:W-:Y:S01]  /*83a0*/  MUFU.EX2 R50, R4 ;  /* 0x0000000400327308 */ /* 0x0003e20000000800 */
[--C-:B------:R-:W-:Y:S02]  /*83b0*/  FFMA.FTZ R40, R146, c[0x0][0x2d0], -R68.reuse ;  /* 0x0000b40092287a23 */ /* 0x100fe40000010844 */
[C---:B------:R-:W-:Y:S02]  /*83c0*/  FMUL.FTZ R41, R2.reuse, R109 ;  /* 0x0000006d02297220 */ /* 0x040fe40000410000 */
[C---:B--2---:R-:W-:Y:S02]  /*83d0*/  FMUL.FTZ R48, R2.reuse, R116 ;  /* 0x0000007402307220 */ /* 0x044fe40000410000 */
[C---:B------:R-:W-:Y:S02]  /*83e0*/  FMUL.FTZ R57, R2.reuse, R125 ;  /* 0x0000007d02397220 */ /* 0x040fe40000410000 */
[C---:B------:R-:W-:Y:S01]  /*83f0*/  FMUL.FTZ R60, R2.reuse, R60 ;  /* 0x0000003c023c7220 */ /* 0x040fe20000410000 */
[----:B------:R2:W4:Y:S01]  /*8400*/  MUFU.EX2 R59, R6 ;  /* 0x00000006003b7308 */ /* 0x0005220000000800 */
[C---:B------:R-:W-:Y:S01]  /*8410*/  FMUL.FTZ R61, R2.reuse, R61 ;  /* 0x0000003d023d7220 */ /* 0x040fe20000410000 */
[----:B------:R-:W5:Y:S01]  /*8420*/  LDL.LU R125, [R1+0x4] ;  /* 0x00000400017d7983 */ /* 0x000f620000300800 */
[----:B------:R-:W-:Y:S02]  /*8430*/  FMUL.FTZ R64, R2, R64 ;  /* 0x0000004002407220 */ /* 0x000fe40000410000 */
[C---:B---3--:R-:W-:Y:S02]  /*8440*/  FMUL.FTZ R7, R0.reuse, R75 ;  /* 0x0000004b00077220 */ /* 0x048fe40000410000 */
[C---:B------:R-:W-:Y:S02]  /*8450*/  FMUL.FTZ R10, R0.reuse, R78 ;  /* 0x0000004e000a7220 */ /* 0x040fe40000410000 */
[C---:B------:R-:W-:Y:S01]  /*8460*/  FMUL.FTZ R11, R0.reuse, R79 ;  /* 0x0000004f000b7220 */ /* 0x040fe20000410000 */
[----:B------:R-:W3:Y:S01]  /*8470*/  MUFU.EX2 R51, R8 ;  /* 0x0000000800337308 */ /* 0x000ee20000000800 */
[C---:B------:R-:W-:Y:S02]  /*8480*/  FMUL.FTZ R18, R0.reuse, R86 ;  /* 0x0000005600127220 */ /* 0x040fe40000410000 */
[----:B------:R-:W-:Y:S02]  /*8490*/  FMUL.FTZ R19, R0, R87 ;  /* 0x0000005700137220 */ /* 0x000fe40000410000 */
[--C-:B-1----:R-:W-:Y:S01]  /*84a0*/  FFMA.FTZ R4, R136, c[0x0][0x2d0], -R147.reuse ;  /* 0x0000b40088047a23 */ /* 0x102fe20000010893 */
[----:B------:R-:W-:Y:S01]  /*84b0*/  LDSM.16.MT88.4 R84, [R198+0x800] ;  /* 0x00080000c654783b */ /* 0x000fe20000004200 */
[C---:B------:R-:W-:Y:S02]  /*84c0*/  FMUL.FTZ R26, R0.reuse, R94 ;  /* 0x0000005e001a7220 */ /* 0x040fe40000410000 */
[C---:B------:R-:W-:Y:S01]  /*84d0*/  FMUL.FTZ R27, R0.reuse, R95 ;  /* 0x0000005f001b7220 */ /* 0x040fe20000410000 */
[----:B------:R1:W1:Y:S01]  /*84e0*/  MUFU.EX2 R49, R4 ;  /* 0x0000000400317308 */ /* 0x0002620000000800 */
[C---:B------:R-:W-:Y:S02]  /*84f0*/  FMUL.FTZ R34, R0.reuse, R102 ;  /* 0x0000006600227220 */ /* 0x040fe40000410000 */
[C---:B------:R-:W-:Y:S02]  /*8500*/  FMUL.FTZ R35, R0.reuse, R103 ;  /* 0x0000006700237220 */ /* 0x040fe40000410000 */
[C---:B--2---:R-:W-:Y:S02]  /*8510*/  FMUL.FTZ R6, R0.reuse, R74 ;  /* 0x0000004a00067220 */ /* 0x044fe40000410000 */
[C---:B------:R-:W-:Y:S02]  /*8520*/  FMUL.FTZ R42, R0.reuse, R110 ;  /* 0x0000006e002a7220 */ /* 0x040fe40000410000 */
[C---:B------:R-:W-:Y:S01]  /*8530*/  FMUL.FTZ R43, R0.reuse, R111 ;  /* 0x0000006f002b7220 */ /* 0x040fe20000410000 */
[----:B------:R2:W-:Y:S01]  /*8540*/  MUFU.EX2 R248, R40 ;  /* 0x0000002800f87308 */ /* 0x0005e20000000800 */
[C---:B------:R-:W-:Y:S01]  /*8550*/  FMUL.FTZ R58, R0.reuse, R126 ;  /* 0x0000007e003a7220 */ /* 0x040fe20000410000 */
[-C--:B----4-:R-:W-:Y:S01]  /*8560*/  MOV R126, R59.reuse ;  /* 0x0000003b007e7202 */ /* 0x090fe20000000f00 */
[----:B------:R-:W-:Y:S01]  /*8570*/  FMUL.FTZ R62, R0, R62 ;  /* 0x0000003e003e7220 */ /* 0x000fe20000410000 */
[----:B---3--:R-:W-:Y:S01]  /*8580*/  F2FP.PACK_AB R73, R51, R59 ;  /* 0x0000003b3349723e */ /* 0x008fe200000000ff */
[----:B------:R-:W-:Y:S02]  /*8590*/  FMUL.FTZ R8, R2, R76 ;  /* 0x0000004c02087220 */ /* 0x000fe40000410000 */
[----:B------:R-:W3:Y:S01]  /*85a0*/  LDSM.16.MT88.4 R76, [R199+0x3800] ;  /* 0x00380000c74c783b */ /* 0x000ee20000004200 */
[C---:B------:R-:W-:Y:S02]  /*85b0*/  FMUL.FTZ R59, R0.reuse, R127 ;  /* 0x0000007f003b7220 */ /* 0x040fe40000410000 */
[----:B------:R-:W-:Y:S02]  /*85c0*/  FMUL.FTZ R63, R0, R63 ;  /* 0x0000003f003f7220 */ /* 0x000fe40000410000 */
[----:B------:R-:W-:Y:S02]  /*85d0*/  FMUL.FTZ R65, R2, R65 ;  /* 0x0000004102417220 */ /* 0x000fe40000410000 */
[--C-:B-1----:R-:W-:Y:S01]  /*85e0*/  FFMA.FTZ R4, R137, c[0x0][0x2d0], -R68.reuse ;  /* 0x0000b40089047a23 */ /* 0x102fe20000010844 */
[----:B------:R-:W-:Y:S01]  /*85f0*/  F2FP.PACK_AB R74, R49, R50 ;  /* 0x00000032314a723e */ /* 0x000fe200000000ff */
[----:B------:R-:W-:Y:S01]  /*8600*/  FMUL.FTZ R66, R0, R66 ;  /* 0x0000004200427220 */ /* 0x000fe20000410000 */
[----:B------:R-:W-:Y:S01]  /*8610*/  MOV R116, R49 ;  /* 0x0000003100747202 */ /* 0x000fe20000000f00 */
[----:B------:R1:W-:Y:S01]  /*8620*/  MUFU.EX2 R252, R4 ;  /* 0x0000000400fc7308 */ /* 0x0003e20000000800 */
[----:B------:R-:W-:Y:S01]  /*8630*/  FMUL.FTZ R49, R2, R117 ;  /* 0x0000007502317220 */ /* 0x000fe20000410000 */
[----:B------:R-:W-:Y:S01]  /*8640*/  MOV R117, R50 ;  /* 0x0000003200757202 */ /* 0x000fe20000000f00 */
[C---:B------:R-:W-:Y:S01]  /*8650*/  FMUL.FTZ R50, R0.reuse, R118 ;  /* 0x0000007600327220 */ /* 0x040fe20000410000 */
[----:B------:R-:W-:Y:S01]  /*8660*/  MOV R118, R51 ;  /* 0x0000003300767202 */ /* 0x000fe20000000f00 */
[----:B------:R-:W-:Y:S01]  /*8670*/  FMUL.FTZ R51, R0, R119 ;  /* 0x0000007700337220 */ /* 0x000fe20000410000 */
[----:B------:R-:W-:Y:S01]  /*8680*/  MOV R119, R56 ;  /* 0x0000003800777202 */ /* 0x000fe20000000f00 */
[----:B--2---:R-:W-:Y:S01]  /*8690*/  FMUL.FTZ R40, R2, R108 ;  /* 0x0000006c02287220 */ /* 0x004fe20000410000 */
[----:B------:R-:W2:Y:S01]  /*86a0*/  LDL.LU R127, [R1] ;  /* 0x00000000017f7983 */ /* 0x000ea20000300800 */
[----:B------:R-:W-:Y:S02]  /*86b0*/  FMUL.FTZ R67, R0, R67 ;  /* 0x0000004300437220 */ /* 0x000fe40000410000 */
[--C-:B------:R-:W-:Y:S01]  /*86c0*/  FFMA.FTZ R92, R159, c[0x0][0x2d0], -R147.reuse ;  /* 0x0000b4009f5c7a23 */ /* 0x100fe20000010893 */
[----:B------:R-:W-:Y:S01]  /*86d0*/  LDSM.16.MT88.4 R108, [R201+0x3000] ;  /* 0x00300000c96c783b */ /* 0x000fe20000004200 */
[--C-:B------:R-:W-:Y:S02]  /*86e0*/  FFMA.FTZ R100, R170, c[0x0][0x2d0], -R147.reuse ;  /* 0x0000b400aa647a23 */ /* 0x100fe40000010893 */
[----:B------:R4:W-:Y:S01]  /*86f0*/  MUFU.EX2 R239, R92 ;  /* 0x0000005c00ef7308 */ /* 0x0009e20000000800 */
[--C-:B------:R-:W-:Y:S02]  /*8700*/  FFMA.FTZ R70, R70, c[0x0][0x2d0], -R68.reuse ;  /* 0x0000b40046467a23 */ /* 0x100fe40000010844 */
[--C-:B-1----:R-:W-:Y:S07]  /*8710*/  FFMA.FTZ R4, R142, c[0x0][0x2d0], -R68.reuse ;  /* 0x0000b4008e047a23 */ /* 0x102fee0000010844 */
[----:B------:R-:W-:Y:S10]  /*8720*/  MUFU.EX2 R70, R70 ;  /* 0x0000004600467308 */ /* 0x000ff40000000800 */
[----:B------:R1:W1:Y:S01]  /*8730*/  MUFU.EX2 R251, R4 ;  /* 0x0000000400fb7308 */ /* 0x0002620000000800 */
[----:B----4-:R-:W-:Y:S01]  /*8740*/  LDSM.16.MT88.4 R92, [R200+0x4800] ;  /* 0x00480000c85c783b */ /* 0x010fe20000004200 */
[----:B-1----:R-:W-:Y:S01]  /*8750*/  FMUL.FTZ R4, R2, R72 ;  /* 0x0000004802047220 */ /* 0x002fe20000410000 */
[----:B------:R-:W-:Y:S01]  /*8760*/  F2FP.PACK_AB R72, R56, R144 ;  /* 0x000000903848723e */ /* 0x000fe200000000ff */
[--C-:B------:R-:W-:Y:S01]  /*8770*/  FFMA.FTZ R56, R151, c[0x0][0x2d0], -R68.reuse ;  /* 0x0000b40097387a23 */ /* 0x100fe20000010844 */
[----:B------:R-:W-:Y:S05]  /*8780*/  F2FP.PACK_AB R75, R251, R252 ;  /* 0x000000fcfb4b723e */ /* 0x000fea00000000ff */
[----:B------:R1:W-:Y:S02]  /*8790*/  MUFU.EX2 R244, R56 ;  /* 0x0000003800f47308 */ /* 0x0003e40000000800 */
[C---:B------:R-:W-:Y:S07]  /*87a0*/  HMMA.16816.F32 R4, R72.reuse, R12, R4 ;  /* 0x0000000c4804723c */ /* 0x040fee0000001804 */
[C---:B------:R-:W-:Y:S01]  /*87b0*/  FMUL.FTZ R12, R2.reuse, R80 ;  /* 0x00000050020c7220 */ /* 0x040fe20000410000 */
[C---:B------:R-:W-:Y:S04]  /*87c0*/  HMMA.16816.F32 R8, R72.reuse, R14, R8 ;  /* 0x0000000e4808723c */ /* 0x040fe80000001808 */
[----:B------:R-:W-:Y:S03]  /*87d0*/  FMUL.FTZ R13, R2, R81 ;  /* 0x00000051020d7220 */ /* 0x000fe60000410000 */
[C---:B------:R-:W-:Y:S02]  /*87e0*/  FMUL.FTZ R14, R0.reuse, R82 ;  /* 0x00000052000e7220 */ /* 0x040fe40000410000 */
[----:B------:R-:W-:Y:S02]  /*87f0*/  FMUL.FTZ R15, R0, R83 ;  /* 0x00000053000f7220 */ /* 0x000fe40000410000 */
[----:B------:R-:W4:Y:S01]  /*8800*/  LDSM.16.MT88.4 R80, [R201+0x3800] ;  /* 0x00380000c950783b */ /* 0x000f220000004200 */
[C---:B-1----:R-:W-:Y:S04]  /*8810*/  FMUL.FTZ R56, R2.reuse, R124 ;  /* 0x0000007c02387220 */ /* 0x042fe80000410000 */
[C---:B------:R-:W-:Y:S07]  /*8820*/  HMMA.16816.F32 R12, R72.reuse, R20, R12 ;  /* 0x00000014480c723c */ /* 0x040fee000000180c */
[C---:B------:R-:W-:Y:S01]  /*8830*/  FMUL.FTZ R20, R2.reuse, R88 ;  /* 0x0000005802147220 */ /* 0x040fe20000410000 */
[C---:B------:R-:W-:Y:S04]  /*8840*/  HMMA.16816.F32 R16, R72.reuse, R22, R16 ;  /* 0x000000164810723c */ /* 0x040fe80000001810 */
[----:B------:R-:W-:Y:S03]  /*8850*/  FMUL.FTZ R21, R2, R89 ;  /* 0x0000005902157220 */ /* 0x000fe60000410000 */
[C---:B------:R-:W-:Y:S02]  /*8860*/  FMUL.FTZ R22, R0.reuse, R90 ;  /* 0x0000005a00167220 */ /* 0x040fe40000410000 */
[----:B------:R-:W-:Y:S02]  /*8870*/  FMUL.FTZ R23, R0, R91 ;  /* 0x0000005b00177220 */ /* 0x000fe40000410000 */
[----:B------:R-:W1:Y:S05]  /*8880*/  LDSM.16.MT88.4 R88, [R200+0x800] ;  /* 0x00080000c858783b */ /* 0x000e6a0000004200 */
[C---:B------:R-:W-:Y:S07]  /*8890*/  HMMA.16816.F32 R20, R72.reuse, R28, R20 ;  /* 0x0000001c4814723c */ /* 0x040fee0000001814 */
[C---:B------:R-:W-:Y:S01]  /*88a0*/  FMUL.FTZ R28, R2.reuse, R96 ;  /* 0x00000060021c7220 */ /* 0x040fe20000410000 */
[C---:B------:R-:W-:Y:S04]  /*88b0*/  HMMA.16816.F32 R24, R72.reuse, R30, R24 ;  /* 0x0000001e4818723c */ /* 0x040fe80000001818 */
[----:B------:R-:W-:Y:S03]  /*88c0*/  FMUL.FTZ R29, R2, R97 ;  /* 0x00000061021d7220 */ /* 0x000fe60000410000 */
[C---:B------:R-:W-:Y:S02]  /*88d0*/  FMUL.FTZ R30, R0.reuse, R98 ;  /* 0x00000062001e7220 */ /* 0x040fe40000410000 */
[----:B------:R-:W-:Y:S02]  /*88e0*/  FMUL.FTZ R31, R0, R99 ;  /* 0x00000063001f7220 */ /* 0x000fe40000410000 */
[----:B------:R-:W-:Y:S05]  /*88f0*/  LDSM.16.MT88.4 R96, [R199+0x4800] ;  /* 0x00480000c760783b */ /* 0x000fea0000004200 */
[C---:B------:R-:W-:Y:S07]  /*8900*/  HMMA.16816.F32 R28, R72.reuse, R36, R28 ;  /* 0x00000024481c723c */ /* 0x040fee000000181c */
[--C-:B------:R-:W-:Y:S01]  /*8910*/  FFMA.FTZ R36, R139, c[0x0][0x2d0], -R147.reuse ;  /* 0x0000b4008b247a23 */ /* 0x100fe20000010893 */
[C---:B------:R-:W-:Y:S03]  /*8920*/  HMMA.16816.F32 R32, R72.reuse, R38, R32 ;  /* 0x000000264820723c */ /* 0x040fe60000001820 */
[----:B------:R1:W-:Y:S01]  /*8930*/  MUFU.EX2 R249, R36 ;  /* 0x0000002400f97308 */ /* 0x0003e20000000800 */
[----:B------:R-:W-:Y:S03]  /*8940*/  FMUL.FTZ R37, R2, R105 ;  /* 0x0000006902257220 */ /* 0x000fe60000410000 */
[C---:B------:R-:W-:Y:S02]  /*8950*/  FMUL.FTZ R38, R0.reuse, R106 ;  /* 0x0000006a00267220 */ /* 0x040fe40000410000 */
[----:B------:R-:W-:Y:S03]  /*8960*/  FMUL.FTZ R39, R0, R107 ;  /* 0x0000006b00277220 */ /* 0x000fe60000410000 */
[----:B-1----:R-:W-:Y:S02]  /*8970*/  FMUL.FTZ R36, R2, R104 ;  /* 0x0000006802247220 */ /* 0x002fe40000410000 */
[----:B------:R-:W-:Y:S05]  /*8980*/  LDSM.16.MT88.4 R104, [R199+0x3000] ;  /* 0x00300000c768783b */ /* 0x000fea0000004200 */
[C---:B------:R-:W-:Y:S07]  /*8990*/  HMMA.16816.F32 R36, R72.reuse, R44, R36 ;  /* 0x0000002c4824723c */ /* 0x040fee0000001824 */
[----:B------:R-:W-:Y:S01]  /*89a0*/  FFMA.FTZ R44, R148, c[0x0][0x2d0], -R68 ;  /* 0x0000b400942c7a23 */ /* 0x000fe20000010844 */
[C---:B------:R-:W-:Y:S03]  /*89b0*/  HMMA.16816.F32 R40, R72.reuse, R46, R40 ;  /* 0x0000002e4828723c */ /* 0x040fe60000001828 */
[----:B------:R1:W1:Y:S01]  /*89c0*/  MUFU.EX2 R247, R44 ;  /* 0x0000002c00f77308 */ /* 0x0002620000000800 */
[----:B------:R-:W-:Y:S03]  /*89d0*/  FMUL.FTZ R45, R2, R113 ;  /* 0x00000071022d7220 */ /* 0x000fe60000410000 */
[C---:B------:R-:W-:Y:S02]  /*89e0*/  FMUL.FTZ R46, R0.reuse, R114 ;  /* 0x00000072002e7220 */ /* 0x040fe40000410000 */
[----:B------:R-:W-:Y:S03]  /*89f0*/  FMUL.FTZ R47, R0, R115 ;  /* 0x00000073002f7220 */ /* 0x000fe60000410000 */
[----:B-1----:R-:W-:Y:S07]  /*8a00*/  FMUL.FTZ R44, R2, R112 ;  /* 0x00000070022c7220 */ /* 0x002fee0000410000 */
[C---:B------:R-:W-:Y:S07]  /*8a10*/  HMMA.16816.F32 R44, R72.reuse, R52, R44 ;  /* 0x00000034482c723c */ /* 0x040fee000000182c */
[--C-:B------:R-:W-:Y:S01]  /*8a20*/  FFMA.FTZ R52, R150, c[0x0][0x2d0], -R147.reuse ;  /* 0x0000b40096347a23 */ /* 0x100fe20000010893 */
[C---:B------:R-:W-:Y:S03]  /*8a30*/  HMMA.16816.F32 R48, R72.reuse, R54, R48 ;  /* 0x000000364830723c */ /* 0x040fe60000001830 */
[----:B------:R1:W-:Y:S01]  /*8a40*/  MUFU.EX2 R245, R52 ;  /* 0x0000003400f57308 */ /* 0x0003e20000000800 */
[----:B------:R-:W-:Y:S03]  /*8a50*/  FMUL.FTZ R53, R2, R121 ;  /* 0x0000007902357220 */ /* 0x000fe60000410000 */
[C---:B------:R-:W-:Y:S02]  /*8a60*/  FMUL.FTZ R54, R0.reuse, R122 ;  /* 0x0000007a00367220 */ /* 0x040fe40000410000 */
[C---:B------:R-:W-:Y:S03]  /*8a70*/  FMUL.FTZ R55, R0.reuse, R123 ;  /* 0x0000007b00377220 */ /* 0x040fe60000410000 */
[----:B-----5:R-:W-:Y:S04]  /*8a80*/  FFMA.FTZ R0, R0, R125, R126 ;  /* 0x0000007d00007223 */ /* 0x020fe8000001007e */
[----:B------:R-:W-:Y:S02]  /*8a90*/  FADD.FTZ R0, R118, R0 ;  /* 0x0000000076007221 */ /* 0x000fe40000010000 */
[----:B-1----:R-:W-:Y:S02]  /*8aa0*/  FMUL.FTZ R52, R2, R120 ;  /* 0x0000007802347220 */ /* 0x002fe40000410000 */
[----:B------:R-:W-:Y:S04]  /*8ab0*/  FADD.FTZ R0, R252, R0 ;  /* 0x00000000fc007221 */ /* 0x000fe80000010000 */
[----:B------:R-:W-:Y:S01]  /*8ac0*/  FADD.FTZ R0, R251, R0 ;  /* 0x00000000fb007221 */ /* 0x000fe20000010000 */
[C---:B---3--:R-:W-:Y:S03]  /*8ad0*/  HMMA.16816.F32 R52, R72.reuse, R76, R52 ;  /* 0x0000004c4834723c */ /* 0x048fe60000001834 */
[----:B------:R-:W-:Y:S04]  /*8ae0*/  FADD.FTZ R0, R248, R0 ;  /* 0x00000000f8007221 */ /* 0x000fe80000010000 */
[----:B------:R-:W-:Y:S01]  /*8af0*/  FFMA.FTZ R76, R152, c[0x0][0x2d0], -R68 ;  /* 0x0000b400984c7a23 */ /* 0x000fe20000010844 */
[C---:B------:R-:W-:Y:S03]  /*8b00*/  HMMA.16816.F32 R56, R72.reuse, R78, R56 ;  /* 0x0000004e4838723c */ /* 0x040fe60000001838 */
[----:B------:R1:W3:Y:S01]  /*8b10*/  MUFU.EX2 R124, R76 ;  /* 0x0000004c007c7308 */ /* 0x0002e20000000800 */
[----:B------:R-:W-:Y:S04]  /*8b20*/  FADD.FTZ R0, R247, R0 ;  /* 0x00000000f7007221 */ /* 0x000fe80000010000 */
[C---:B----4-:R-:W-:Y:S04]  /*8b30*/  HMMA.16816.F32 R60, R72.reuse, R80, R60 ;  /* 0x00000050483c723c */ /* 0x050fe8000000183c */
[----:B------:R-:W-:Y:S04]  /*8b40*/  FADD.FTZ R0, R244, R0 ;  /* 0x00000000f4007221 */ /* 0x000fe80000010000 */
[----:B------:R-:W-:Y:S01]  /*8b50*/  HMMA.16816.F32 R64, R72, R82, R64 ;  /* 0x000000524840723c */ /* 0x000fe20000001840 */
[----:B------:R-:W-:Y:S06]  /*8b60*/  LDSM.16.MT88.4 R80, [R201+0x800] ;  /* 0x00080000c950783b */ /* 0x000fec0000004200 */
[----:B------:R-:W-:Y:S02]  /*8b70*/  F2FP.PACK_AB R72, R249, R250 ;  /* 0x000000faf948723e */ /* 0x000fe400000000ff */
[----:B------:R-:W-:Y:S01]  /*8b80*/  F2FP.PACK_AB R73, R247, R248 ;  /* 0x000000f8f749723e */ /* 0x000fe200000000ff */
[----:B-1----:R-:W1:Y:S02]  /*8b90*/  LDSM.16.MT88.4 R76, [R199+0x800] ;  /* 0x00080000c74c783b */ /* 0x002e640000004200 */
[C---:B---3--:R-:W-:Y:S01]  /*8ba0*/  F2FP.PACK_AB R75, R124.reuse, R244 ;  /* 0x000000f47c4b723e */ /* 0x048fe200000000ff */
[----:B------:R-:W-:Y:S01]  /*8bb0*/  FADD.FTZ R0, R124, R0 ;  /* 0x000000007c007221 */ /* 0x000fe20000010000 */
[----:B------:R-:W-:Y:S07]  /*8bc0*/  F2FP.PACK_AB R74, R245, R246 ;  /* 0x000000f6f54a723e */ /* 0x000fee00000000ff */
[C---:B------:R-:W-:Y:S08]  /*8bd0*/  HMMA.16816.F32 R4, R72.reuse, R84, R4 ;  /* 0x000000544804723c */ /* 0x040ff00000001804 */
[C---:B------:R-:W-:Y:S01]  /*8be0*/  HMMA.16816.F32 R8, R72.reuse, R86, R8 ;  /* 0x000000564808723c */ /* 0x040fe20000001808 */
[----:B------:R-:W3:Y:S07]  /*8bf0*/  LDSM.16.MT88.4 R84, [R198+0x4000] ;  /* 0x00400000c654783b */ /* 0x000eee0000004200 */
[C---:B------:R-:W-:Y:S07]  /*8c00*/  HMMA.16816.F32 R12, R72.reuse, R88, R12 ;  /* 0x00000058480c723c */ /* 0x040fee000000180c */
[--C-:B------:R-:W-:Y:S01]  /*8c10*/  FFMA.FTZ R88, R153, c[0x0][0x2d0], -R147.reuse ;  /* 0x0000b40099587a23 */ /* 0x100fe20000010893 */
[C---:B------:R-:W-:Y:S03]  /*8c20*/  HMMA.16816.F32 R16, R72.reuse, R90, R16 ;  /* 0x0000005a4810723c */ /* 0x040fe60000001810 */
[----:B------:R4:W-:Y:S05]  /*8c30*/  MUFU.EX2 R243, R88 ;  /* 0x0000005800f37308 */ /* 0x0009ea0000000800 */
[C---:B-1----:R-:W-:Y:S07]  /*8c40*/  HMMA.16816.F32 R20, R72.reuse, R76, R20 ;  /* 0x0000004c4814723c */ /* 0x042fee0000001814 */
[--C-:B------:R-:W-:Y:S01]  /*8c50*/  FFMA.FTZ R76, R154, c[0x0][0x2d0], -R147.reuse ;  /* 0x0000b4009a4c7a23 */ /* 0x100fe20000010893 */
[C---:B------:R-:W-:Y:S03]  /*8c60*/  HMMA.16816.F32 R24, R72.reuse, R78, R24 ;  /* 0x0000004e4818723c */ /* 0x040fe60000001818 */
[----:B------:R1:W-:Y:S05]  /*8c70*/  MUFU.EX2 R242, R76 ;  /* 0x0000004c00f27308 */ /* 0x0003ea0000000800 */
[C---:B------:R-:W-:Y:S01]  /*8c80*/  HMMA.16816.F32 R28, R72.reuse, R80, R28 ;  /* 0x00000050481c723c */ /* 0x040fe2000000181c */
[----:B----4-:R-:W4:Y:S06]  /*8c90*/  LDSM.16.MT88.4 R88, [R200+0x4000] ;  /* 0x00400000c858783b */ /* 0x010f2c0000004200 */
[--C-:B------:R-:W-:Y:S01]  /*8ca0*/  FFMA.FTZ R80, R156, c[0x0][0x2d0], -R68.reuse ;  /* 0x0000b4009c507a23 */ /* 0x100fe20000010844 */
[C---:B------:R-:W-:Y:S03]  /*8cb0*/  HMMA.16816.F32 R32, R72.reuse, R82, R32 ;  /* 0x000000524820723c */ /* 0x040fe60000001820 */
[----:B------:R5:W-:Y:S05]  /*8cc0*/  MUFU.EX2 R240, R80 ;  /* 0x0000005000f07308 */ /* 0x000bea0000000800 */
[C---:B---3--:R-:W-:Y:S04]  /*8cd0*/  HMMA.16816.F32 R36, R72.reuse, R84, R36 ;  /* 0x000000544824723c */ /* 0x048fe80000001824 */
[--C-:B-1----:R-:W-:Y:S03]  /*8ce0*/  FFMA.FTZ R76, R155, c[0x0][0x2d0], -R68.reuse ;  /* 0x0000b4009b4c7a23 */ /* 0x102fe60000010844 */
[--C-:B------:R-:W-:Y:S01]  /*8cf0*/  FFMA.FTZ R84, R157, c[0x0][0x2d0], -R147.reuse ;  /* 0x0000b4009d547a23 */ /* 0x100fe20000010893 */
[C---:B------:R-:W-:Y:S01]  /*8d00*/  HMMA.16816.F32 R40, R72.reuse, R86, R40 ;  /* 0x000000564828723c */ /* 0x040fe20000001828 */
[----:B------:R1:W3:Y:S10]  /*8d10*/  MUFU.EX2 R241, R76 ;  /* 0x0000004c00f17308 */ /* 0x0002f40000000800 */
[----:B------:R2:W-:Y:S01]  /*8d20*/  MUFU.EX2 R238, R84 ;  /* 0x0000005400ee7308 */ /* 0x0005e20000000800 */
[----:B-----5:R-:W-:Y:S01]  /*8d30*/  LDSM.16.MT88.4 R80, [R201+0x4000] ;  /* 0x00400000c950783b */ /* 0x020fe20000004200 */
[C---:B----4-:R-:W-:Y:S07]  /*8d40*/  HMMA.16816.F32 R44, R72.reuse, R88, R44 ;  /* 0x00000058482c723c */ /* 0x050fee000000182c */
[----:B-1----:R-:W1:Y:S01]  /*8d50*/  LDSM.16.MT88.4 R76, [R199+0x4000] ;  /* 0x00400000c74c783b */ /* 0x002e620000004200 */
[----:B------:R-:W-:Y:S01]  /*8d60*/  FFMA.FTZ R88, R160, c[0x0][0x2d0], -R68 ;  /* 0x0000b400a0587a23 */ /* 0x000fe20000010844 */
[C---:B------:R-:W-:Y:S03]  /*8d70*/  HMMA.16816.F32 R48, R72.reuse, R90, R48 ;  /* 0x0000005a4830723c */ /* 0x040fe60000001830 */
[----:B------:R4:W-:Y:S01]  /*8d80*/  MUFU.EX2 R234, R88 ;  /* 0x0000005800ea7308 */ /* 0x0009e20000000800 */
[----:B---3--:R-:W-:Y:S02]  /*8d90*/  FADD.FTZ R0, R241, R0 ;  /* 0x00000000f1007221 */ /* 0x008fe40000010000 */
[----:B--2---:R-:W-:Y:S02]  /*8da0*/  FFMA.FTZ R84, R158, c[0x0][0x2d0], -R68 ;  /* 0x0000b4009e547a23 */ /* 0x004fe40000010844 */
[----:B------:R-:W-:Y:S05]  /*8db0*/  FADD.FTZ R0, R240, R0 ;  /* 0x00000000f0007221 */ /* 0x000fea0000010000 */
[----:B------:R2:W3:Y:S01]  /*8dc0*/  MUFU.EX2 R235, R84 ;  /* 0x0000005400eb7308 */ /* 0x0004e20000000800 */
[----:B----4-:R-:W-:Y:S08]  /*8dd0*/  LDSM.16.MT88.4 R88, [R200+0x1000] ;  /* 0x00100000c858783b */ /* 0x010ff00000004200 */
[----:B--2---:R-:W2:Y:S01]  /*8de0*/  LDSM.16.MT88.4 R84, [R198+0x1000] ;  /* 0x00100000c654783b */ /* 0x004ea20000004200 */
[C---:B-1----:R-:W-:Y:S03]  /*8df0*/  HMMA.16816.F32 R52, R72.reuse, R76, R52 ;  /* 0x0000004c4834723c */ /* 0x042fe60000001834 */
[----:B---3--:R-:W-:Y:S04]  /*8e00*/  FADD.FTZ R0, R235, R0 ;  /* 0x00000000eb007221 */ /* 0x008fe80000010000 */
[--C-:B------:R-:W-:Y:S01]  /*8e10*/  FFMA.FTZ R76, R161, c[0x0][0x2d0], -R147.reuse ;  /* 0x0000b400a14c7a23 */ /* 0x100fe20000010893 */
[C---:B------:R-:W-:Y:S01]  /*8e20*/  HMMA.16816.F32 R56, R72.reuse, R78, R56 ;  /* 0x0000004e4838723c */ /* 0x040fe20000001838 */
[----:B------:R1:W-:Y:S03]  /*8e30*/  MUFU.EX2 R161, R100 ;  /* 0x0000006400a17308 */ /* 0x0003e60000000800 */
[----:B------:R-:W-:Y:S04]  /*8e40*/  FADD.FTZ R0, R234, R0 ;  /* 0x00000000ea007221 */ /* 0x000fe80000010000 */
[C---:B------:R-:W-:Y:S03]  /*8e50*/  HMMA.16816.F32 R60, R72.reuse, R80, R60 ;  /* 0x00000050483c723c */ /* 0x040fe6000000183c */
[----:B------:R3:W-:Y:S04]  /*8e60*/  MUFU.EX2 R115, R76 ;  /* 0x0000004c00737308 */ /* 0x0007e80000000800 */
[----:B------:R-:W-:Y:S01]  /*8e70*/  FFMA.FTZ R80, R162, c[0x0][0x2d0], -R147 ;  /* 0x0000b400a2507a23 */ /* 0x000fe20000010893 */
[----:B------:R-:W-:Y:S05]  /*8e80*/  HMMA.16816.F32 R64, R72, R82, R64 ;  /* 0x000000524840723c */ /* 0x000fea0000001840 */
[----:B------:R4:W-:Y:S02]  /*8e90*/  MUFU.EX2 R114, R80 ;  /* 0x0000005000727308 */ /* 0x0009e40000000800 */
[----:B------:R-:W-:Y:S02]  /*8ea0*/  F2FP.PACK_AB R72, R242, R243 ;  /* 0x000000f3f248723e */ /* 0x000fe400000000ff */
[----:B------:R-:W-:Y:S01]  /*8eb0*/  F2FP.PACK_AB R73, R240, R241 ;  /* 0x000000f1f049723e */ /* 0x000fe200000000ff */
[----:B-1----:R-:W-:Y:S02]  /*8ec0*/  LDSM.16.MT88.4 R100, [R200+0x2000] ;  /* 0x00200000c864783b */ /* 0x002fe40000004200 */
[----:B------:R-:W-:Y:S02]  /*8ed0*/  F2FP.PACK_AB R74, R238, R239 ;  /* 0x000000efee4a723e */ /* 0x000fe400000000ff */
[----:B------:R-:W-:Y:S04]  /*8ee0*/  F2FP.PACK_AB R75, R234, R235 ;  /* 0x000000ebea4b723e */ /* 0x000fe800000000ff */
[----:B---3--:R-:W1:Y:S03]  /*8ef0*/  LDSM.16.MT88.4 R76, [R199+0x1000] ;  /* 0x00100000c74c783b */ /* 0x008e660000004200 */
[C---:B--2---:R-:W-:Y:S07]  /*8f00*/  HMMA.16816.F32 R4, R72.reuse, R84, R4 ;  /* 0x000000544804723c */ /* 0x044fee0000001804 */
[----:B------:R-:W-:Y:S01]  /*8f10*/  FFMA.FTZ R84, R163, c[0x0][0x2d0], -R68 ;  /* 0x0000b400a3547a23 */ /* 0x000fe20000010844 */
[C---:B------:R-:W-:Y:S01]  /*8f20*/  HMMA.16816.F32 R8, R72.reuse, R86, R8 ;  /* 0x000000564808723c */ /* 0x040fe20000001808 */
[----:B----4-:R-:W2:Y:S02]  /*8f30*/  LDSM.16.MT88.4 R80, [R201+0x1000] ;  /* 0x00100000c950783b */ /* 0x010ea40000004200 */
[----:B------:R3:W4:Y:S01]  /*8f40*/  MUFU.EX2 R113, R84 ;  /* 0x0000005400717308 */ /* 0x0007220000000800 */
[----:B------:R-:W-:Y:S04]  /*8f50*/  MOV R163, R144 ;  /* 0x0000009000a37202 */ /* 0x000fe80000000f00 */
[C---:B------:R-:W-:Y:S04]  /*8f60*/  HMMA.16816.F32 R12, R72.reuse, R88, R12 ;  /* 0x00000058480c723c */ /* 0x040fe8000000180c */
[----:B------:R-:W-:Y:S02]  /*8f70*/  FFMA.FTZ R2, R2, R127, R163 ;  /* 0x0000007f02027223 */ /* 0x000fe400000100a3 */
[----:B------:R-:W-:Y:S01]  /*8f80*/  LDSM.16.MT88.4 R124, [R199+0x6800] ;  /* 0x00680000c77c783b */ /* 0x000fe20000004200 */
[--C-:B------:R-:W-:Y:S01]  /*8f90*/  FFMA.FTZ R88, R169, c[0x0][0x2d0], -R147.reuse ;  /* 0x0000b400a9587a23 */ /* 0x100fe20000010893 */
[C---:B------:R-:W-:Y:S03]  /*8fa0*/  HMMA.16816.F32 R16, R72.reuse, R90, R16 ;  /* 0x0000005a4810723c */ /* 0x040fe60000001810 */
[----:B------:R5:W-:Y:S01]  /*8fb0*/  MUFU.EX2 R162, R88 ;  /* 0x0000005800a27308 */ /* 0x000be20000000800 */
[----:B------:R-:W-:Y:S04]  /*8fc0*/  FADD.FTZ R2, R119, R2 ;  /* 0x0000000277027221 */ /* 0x000fe80000010000 */
[----:B------:R-:W-:Y:S04]  /*8fd0*/  FADD.FTZ R2, R117, R2 ;  /* 0x0000000275027221 */ /* 0x000fe80000010000 */
[----:B---3--:R-:W-:Y:S01]  /*8fe0*/  FFMA.FTZ R84, R168, c[0x0][0x2d0], -R68 ;  /* 0x0000b400a8547a23 */ /* 0x008fe20000010844 */
[C---:B-1----:R-:W-:Y:S03]  /*8ff0*/  HMMA.16816.F32 R20, R72.reuse, R76, R20 ;  /* 0x0000004c4814723c */ /* 0x042fe60000001814 */
[----:B------:R1:W3:Y:S01]  /*9000*/  MUFU.EX2 R112, R84 ;  /* 0x0000005400707308 */ /* 0x0002e20000000800 */
[----:B------:R-:W-:Y:S02]  /*9010*/  FADD.FTZ R2, R116, R2 ;  /* 0x0000000274027221 */ /* 0x000fe40000010000 */
[----:B------:R-:W-:Y:S01]  /*9020*/  LDSM.16.MT88.4 R116, [R200+0x6800] ;  /* 0x00680000c874783b */ /* 0x000fe20000004200 */
[----:B----4-:R-:W-:Y:S01]  /*9030*/  FADD.FTZ R0, R113, R0 ;  /* 0x0000000071007221 */ /* 0x010fe20000010000 */
[C---:B------:R-:W-:Y:S04]  /*9040*/  HMMA.16816.F32 R24, R72.reuse, R78, R24 ;  /* 0x0000004e4818723c */ /* 0x040fe80000001818 */
[----:B------:R-:W-:Y:S02]  /*9050*/  FFMA.FTZ R76, R171, c[0x0][0x2d0], -R68 ;  /* 0x0000b400ab4c7a23 */ /* 0x000fe40000010844 */
[----:B-----5:R-:W-:Y:S01]  /*9060*/  LDSM.16.MT88.4 R88, [R201+0x4800] ;  /* 0x00480000c958783b */ /* 0x020fe20000004200 */
[----:B------:R-:W-:Y:S01]  /*9070*/  FADD.FTZ R2, R250, R2 ;  /* 0x00000002fa027221 */ /* 0x000fe20000010000 */
[C---:B--2---:R-:W-:Y:S01]  /*9080*/  HMMA.16816.F32 R28, R72.reuse, R80, R28 ;  /* 0x00000050481c723c */ /* 0x044fe2000000181c */
[----:B------:R2:W4:Y:S03]  /*9090*/  MUFU.EX2 R160, R76 ;  /* 0x0000004c00a07308 */ /* 0x0005260000000800 */
[----:B------:R-:W-:Y:S03]  /*90a0*/  FADD.FTZ R2, R249, R2 ;  /* 0x00000002f9027221 */ /* 0x000fe60000010000 */
[----:B------:R-:W-:Y:S01]  /*90b0*/  FFMA.FTZ R80, R176, c[0x0][0x2d0], -R68 ;  /* 0x0000b400b0507a23 */ /* 0x000fe20000010844 */
[C---:B------:R-:W-:Y:S01]  /*90c0*/  HMMA.16816.F32 R32, R72.reuse, R82, R32 ;  /* 0x000000524820723c */ /* 0x040fe20000001820 */
[----:B-1----:R-:W1:Y:S02]  /*90d0*/  LDSM.16.MT88.4 R84, [R198+0x4800] ;  /* 0x00480000c654783b */ /* 0x002e640000004200 */
[----:B------:R5:W5:Y:S01]  /*90e0*/  MUFU.EX2 R159, R80 ;  /* 0x00000050009f7308 */ /* 0x000b620000000800 */
[----:B---3--:R-:W-:Y:S02]  /*90f0*/  FADD.FTZ R0, R112, R0 ;  /* 0x0000000070007221 */ /* 0x008fe40000010000 */
[----:B------:R-:W-:Y:S06]  /*9100*/  FADD.FTZ R2, R246, R2 ;  /* 0x00000002f6027221 */ /* 0x000fec0000010000 */
[----:B------:R-:W-:Y:S04]  /*9110*/  FADD.FTZ R2, R245, R2 ;  /* 0x00000002f5027221 */ /* 0x000fe80000010000 */
[----:B------:R-:W-:Y:S01]  /*9120*/  FADD.FTZ R2, R243, R2 ;  /* 0x00000002f3027221 */ /* 0x000fe20000010000 */
[----:B--2---:R-:W2:Y:S01]  /*9130*/  LDSM.16.MT88.4 R76, [R198+0x1800] ;  /* 0x00180000c64c783b */ /* 0x004ea20000004200 */
[----:B----4-:R-:W-:Y:S02]  /*9140*/  FADD.FTZ R0, R160, R0 ;  /* 0x00000000a0007221 */ /* 0x010fe40000010000 */
[----:B------:R-:W-:Y:S04]  /*9150*/  FADD.FTZ R2, R242, R2 ;  /* 0x00000002f2027221 */ /* 0x000fe80000010000 */
[----:B------:R-:W-:Y:S01]  /*9160*/  FADD.FTZ R2, R239, R2 ;  /* 0x00000002ef027221 */ /* 0x000fe20000010000 */
[----:B-----5:R-:W3:Y:S01]  /*9170*/  LDSM.16.MT88.4 R80, [R200+0x1800] ;  /* 0x00180000c850783b */ /* 0x020ee20000004200 */
[----:B------:R-:W-:Y:S02]  /*9180*/  FADD.FTZ R0, R159, R0 ;  /* 0x000000009f007221 */ /* 0x000fe40000010000 */
[----:B------:R-:W-:Y:S04]  /*9190*/  FADD.FTZ R2, R238, R2 ;  /* 0x00000002ee027221 */ /* 0x000fe80000010000 */
[----:B------:R-:W-:Y:S04]  /*91a0*/  FADD.FTZ R2, R115, R2 ;  /* 0x0000000273027221 */ /* 0x000fe80000010000 */
[----:B------:R-:W-:Y:S01]  /*91b0*/  FADD.FTZ R2, R114, R2 ;  /* 0x0000000272027221 */ /* 0x000fe20000010000 */
[C---:B-1----:R-:W-:Y:S03]  /*91c0*/  HMMA.16816.F32 R36, R72.reuse, R84, R36 ;  /* 0x000000544824723c */ /* 0x042fe60000001824 */
[----:B------:R-:W-:Y:S04]  /*91d0*/  FADD.FTZ R2, R162, R2 ;  /* 0x00000002a2027221 */ /* 0x000fe80000010000 */
[----:B------:R-:W-:Y:S01]  /*91e0*/  FADD.FTZ R2, R161, R2 ;  /* 0x00000002a1027221 */ /* 0x000fe20000010000 */
[C---:B------:R-:W-:Y:S01]  /*91f0*/  HMMA.16816.F32 R40, R72.reuse, R86, R40 ;  /* 0x000000564828723c */ /* 0x040fe20000001828 */
[----:B------:R-:W1:Y:S07]  /*9200*/  LDSM.16.MT88.4 R84, [R199+0x1800] ;  /* 0x00180000c754783b */ /* 0x000e6e0000004200 */
[C---:B------:R-:W-:Y:S07]  /*9210*/  HMMA.16816.F32 R44, R72.reuse, R92, R44 ;  /* 0x0000005c482c723c */ /* 0x040fee000000182c */
[--C-:B------:R-:W-:Y:S01]  /*9220*/  FFMA.FTZ R92, R211, c[0x0][0x2d0], -R147.reuse ;  /* 0x0000b400d35c7a23 */ /* 0x100fe20000010893 */
[C---:B------:R-:W-:Y:S03]  /*9230*/  HMMA.16816.F32 R48, R72.reuse, R94, R48 ;  /* 0x0000005e4830723c */ /* 0x040fe60000001830 */
[----:B------:R4:W-:Y:S05]  /*9240*/  MUFU.EX2 R158, R92 ;  /* 0x0000005c009e7308 */ /* 0x0009ea0000000800 */
[C---:B------:R-:W-:Y:S08]  /*9250*/  HMMA.16816.F32 R52, R72.reuse, R96, R52 ;  /* 0x000000604834723c */ /* 0x040ff00000001834 */
[C---:B------:R-:W-:Y:S01]  /*9260*/  HMMA.16816.F32 R56, R72.reuse, R98, R56 ;  /* 0x000000624838723c */ /* 0x040fe20000001838 */
[----:B------:R-:W-:Y:S07]  /*9270*/  LDSM.16.MT88.4 R96, [R201+0x5000] ;  /* 0x00500000c960783b */ /* 0x000fee0000004200 */
[C---:B------:R-:W-:Y:S01]  /*9280*/  HMMA.16816.F32 R60, R72.reuse, R88, R60 ;  /* 0x00000058483c723c */ /* 0x040fe2000000183c */
[----:B----4-:R-:W-:Y:S06]  /*9290*/  LDSM.16.MT88.4 R92, [R199+0x5000] ;  /* 0x00500000c75c783b */ /* 0x010fec0000004200 */
[--C-:B------:R-:W-:Y:S01]  /*92a0*/  FFMA.FTZ R88, R177, c[0x0][0x2d0], -R147.reuse ;  /* 0x0000b400b1587a23 */ /* 0x100fe20000010893 */
[----:B------:R-:W-:Y:S03]  /*92b0*/  HMMA.16816.F32 R64, R72, R90, R64 ;  /* 0x0000005a4840723c */ /* 0x000fe60000001840 */
[----:B------:R4:W5:Y:S04]  /*92c0*/  MUFU.EX2 R123, R88 ;  /* 0x00000058007b7308 */ /* 0x0009680000000800 */
[----:B------:R-:W-:Y:S02]  /*92d0*/  F2FP.PACK_AB R72, R114, R115 ;  /* 0x000000737248723e */ /* 0x000fe400000000ff */
[----:B------:R-:W-:Y:S03]  /*92e0*/  F2FP.PACK_AB R73, R112, R113 ;  /* 0x000000717049723e */ /* 0x000fe600000000ff */
[----:B------:R-:W-:Y:S02]  /*92f0*/  F2FP.PACK_AB R74, R161, R162 ;  /* 0x000000a2a14a723e */ /* 0x000fe400000000ff */
[----:B------:R-:W-:Y:S07]  /*9300*/  F2FP.PACK_AB R75, R159, R160 ;  /* 0x000000a09f4b723e */ /* 0x000fee00000000ff */
[C---:B--2---:R-:W-:Y:S01]  /*9310*/  HMMA.16816.F32 R4, R72.reuse, R76, R4 ;  /* 0x0000004c4804723c */ /* 0x044fe20000001804 */
[----:B----4-:R-:W2:Y:S06]  /*9320*/  LDSM.16.MT88.4 R88, [R201+0x1800] ;  /* 0x00180000c958783b */ /* 0x010eac0000004200 */
[--C-:B------:R-:W-:Y:S01]  /*9330*/  FFMA.FTZ R76, R178, c[0x0][0x2d0], -R147.reuse ;  /* 0x0000b400b24c7a23 */ /* 0x100fe20000010893 */
[C---:B------:R-:W-:Y:S03]  /*9340*/  HMMA.16816.F32 R8, R72.reuse, R78, R8 ;  /* 0x0000004e4808723c */ /* 0x040fe60000001808 */
[----:B------:R4:W4:Y:S01]  /*9350*/  MUFU.EX2 R122, R76 ;  /* 0x0000004c007a7308 */ /* 0x0009220000000800 */
[----:B-----5:R-:W-:Y:S04]  /*9360*/  FADD.FTZ R2, R123, R2 ;  /* 0x000000027b027221 */ /* 0x020fe80000010000 */
[C---:B---3--:R-:W-:Y:S07]  /*9370*/  HMMA.16816.F32 R12, R72.reuse, R80, R12 ;  /* 0x00000050480c723c */ /* 0x048fee000000180c */
[--C-:B------:R-:W-:Y:S01]  /*9380*/  FFMA.FTZ R80, R210, c[0x0][0x2d0], -R68.reuse ;  /* 0x0000b400d2507a23 */ /* 0x100fe20000010844 */
[C---:B------:R-:W-:Y:S03]  /*9390*/  HMMA.16816.F32 R16, R72.reuse, R82, R16 ;  /* 0x000000524810723c */ /* 0x040fe60000001810 */
[----:B------:R3:W-:Y:S05]  /*93a0*/  MUFU.EX2 R120, R80 ;  /* 0x0000005000787308 */ /* 0x0007ea0000000800 */
[C---:B-1----:R-:W-:Y:S04]  /*93b0*/  HMMA.16816.F32 R20, R72.reuse, R84, R20 ;  /* 0x000000544814723c */ /* 0x042fe80000001814 */
[----:B----4-:R-:W-:Y:S02]  /*93c0*/  FFMA.FTZ R76, R179, c[0x0][0x2d0], -R68 ;  /* 0x0000b400b34c7a23 */ /* 0x010fe40000010844 */
[----:B------:R-:W-:Y:S02]  /*93d0*/  FADD.FTZ R2, R122, R2 ;  /* 0x000000027a027221 */ /* 0x000fe40000010000 */
[C---:B------:R-:W-:Y:S01]  /*93e0*/  HMMA.16816.F32 R24, R72.reuse, R86, R24 ;  /* 0x000000564818723c */ /* 0x040fe20000001818 */
[----:B------:R1:W4:Y:S03]  /*93f0*/  MUFU.EX2 R121, R76 ;  /* 0x0000004c00797308 */ /* 0x0003260000000800 */
[--C-:B------:R-:W-:Y:S02]  /*9400*/  FFMA.FTZ R84, R212, c[0x0][0x2d0], -R147.reuse ;  /* 0x0000b400d4547a23 */ /* 0x100fe40000010893 */
[----:B------:R-:W-:Y:S02]  /*9410*/  FADD.FTZ R2, R158, R2 ;  /* 0x000000029e027221 */ /* 0x000fe40000010000 */
[C---:B--2---:R-:W-:Y:S01]  /*9420*/  HMMA.16816.F32 R28, R72.reuse, R88, R28 ;  /* 0x00000058481c723c */ /* 0x044fe2000000181c */
[----:B---3--:R-:W-:Y:S02]  /*9430*/  LDSM.16.MT88.4 R80, [R200+0x5000] ;  /* 0x00500000c850783b */ /* 0x008fe40000004200 */
[----:B------:R2:W3:Y:S04]  /*9440*/  MUFU.EX2 R157, R84 ;  /* 0x00000054009d7308 */ /* 0x0004e80000000800 */
[----:B------:R-:W-:Y:S01]  /*9450*/  FFMA.FTZ R88, R214, c[0x0][0x2d0], -R68 ;  /* 0x0000b400d6587a23 */ /* 0x000fe20000010844 */
[C---:B------:R-:W-:Y:S05]  /*9460*/  HMMA.16816.F32 R32, R72.reuse, R90, R32 ;  /* 0x0000005a4820723c */ /* 0x040fea0000001820 */
[----:B------:R5:W-:Y:S01]  /*9470*/  MUFU.EX2 R155, R88 ;  /* 0x00000058009b7308 */ /* 0x000be20000000800 */
[----:B-1----:R-:W1:Y:S01]  /*9480*/  LDSM.16.MT88.4 R76, [R198+0x5000] ;  /* 0x00500000c64c783b */ /* 0x002e620000004200 */
[----:B----4-:R-:W-:Y:S05]  /*9490*/  FADD.FTZ R0, R121, R0 ;  /* 0x0000000079007221 */ /* 0x010fea0000010000 */
[----:B------:R-:W-:Y:S02]  /*94a0*/  FADD.FTZ R0, R120, R0 ;  /* 0x0000000078007221 */ /* 0x000fe40000010000 */
[----:B--2---:R-:W-:Y:S02]  /*94b0*/  FFMA.FTZ R84, R213, c[0x0][0x2d0], -R68 ;  /* 0x0000b400d5547a23 */ /* 0x004fe40000010844 */
[----:B---3--:R-:W-:Y:S02]  /*94c0*/  FADD.FTZ R2, R157, R2 ;  /* 0x000000029d027221 */ /* 0x008fe40000010000 */
[----:B------:R2:W3:Y:S01]  /*94d0*/  MUFU.EX2 R156, R84 ;  /* 0x00000054009c7308 */ /* 0x0004e20000000800 */
[----:B-----5:R-:W-:Y:S08]  /*94e0*/  LDSM.16.MT88.4 R88, [R199+0x2000] ;  /* 0x00200000c758783b */ /* 0x020ff00000004200 */
[----:B--2---:R-:W2:Y:S01]  /*94f0*/  LDSM.16.MT88.4 R84, [R198+0x2000] ;  /* 0x00200000c654783b */ /* 0x004ea20000004200 */
[C---:B-1----:R-:W-:Y:S03]  /*9500*/  HMMA.16816.F32 R36, R72.reuse, R76, R36 ;  /* 0x0000004c4824723c */ /* 0x042fe60000001824 */
[----:B---3--:R-:W-:Y:S04]  /*9510*/  FADD.FTZ R0, R156, R0 ;  /* 0x000000009c007221 */ /* 0x008fe80000010000 */
[----:B------:R-:W-:Y:S01]  /*9520*/  FADD.FTZ R0, R155, R0 ;  /* 0x000000009b007221 */ /* 0x000fe20000010000 */
[C---:B------:R-:W-:Y:S01]  /*9530*/  HMMA.16816.F32 R40, R72.reuse, R78, R40 ;  /* 0x0000004e4828723c */ /* 0x040fe20000001828 */
[----:B------:R-:W1:Y:S07]  /*9540*/  LDSM.16.MT88.4 R76, [R201+0x2000] ;  /* 0x00200000c94c783b */ /* 0x000e6e0000004200 */
[C---:B------:R-:W-:Y:S08]  /*9550*/  HMMA.16816.F32 R44, R72.reuse, R80, R44 ;  /* 0x00000050482c723c */ /* 0x040ff0000000182c */
[C---:B------:R-:W-:Y:S01]  /*9560*/  HMMA.16816.F32 R48, R72.reuse, R82, R48 ;  /* 0x000000524830723c */ /* 0x040fe20000001830 */
[----:B------:R-:W3:Y:S07]  /*9570*/  LDSM.16.MT88.4 R80, [R198+0x5800] ;  /* 0x00580000c650783b */ /* 0x000eee0000004200 */
[C---:B------:R-:W-:Y:S07]  /*9580*/  HMMA.16816.F32 R52, R72.reuse, R92, R52 ;  /* 0x0000005c4834723c */ /* 0x040fee0000001834 */
[--C-:B------:R-:W-:Y:S01]  /*9590*/  FFMA.FTZ R92, R219, c[0x0][0x2d0], -R147.reuse ;  /* 0x0000b400db5c7a23 */ /* 0x100fe20000010893 */
[C---:B------:R-:W-:Y:S03]  /*95a0*/  HMMA.16816.F32 R56, R72.reuse, R94, R56 ;  /* 0x0000005e4838723c */ /* 0x040fe60000001838 */
[----:B------:R4:W-:Y:S05]  /*95b0*/  MUFU.EX2 R150, R92 ;  /* 0x0000005c00967308 */ /* 0x0009ea0000000800 */
[C---:B------:R-:W-:Y:S08]  /*95c0*/  HMMA.16816.F32 R60, R72.reuse, R96, R60 ;  /* 0x00000060483c723c */ /* 0x040ff0000000183c */
[----:B------:R-:W-:Y:S01]  /*95d0*/  HMMA.16816.F32 R64, R72, R98, R64 ;  /* 0x000000624840723c */ /* 0x000fe20000001840 */
[----:B------:R-:W-:Y:S06]  /*95e0*/  LDSM.16.MT88.4 R96, [R199+0x6000] ;  /* 0x00600000c760783b */ /* 0x000fec0000004200 */
[----:B------:R-:W-:Y:S02]  /*95f0*/  F2FP.PACK_AB R72, R122, R123 ;  /* 0x0000007b7a48723e */ /* 0x000fe400000000ff */
[----:B------:R-:W-:Y:S01]  /*9600*/  F2FP.PACK_AB R73, R120, R121 ;  /* 0x000000797849723e */ /* 0x000fe200000000ff */
[----:B----4-:R-:W-:Y:S02]  /*9610*/  LDSM.16.MT88.4 R92, [R200+0x6000] ;  /* 0x00600000c85c783b */ /* 0x010fe40000004200 */
[----:B------:R-:W-:Y:S02]  /*9620*/  F2FP.PACK_AB R74, R157, R158 ;  /* 0x0000009e9d4a723e */ /* 0x000fe400000000ff */
[----:B------:R-:W-:Y:S07]  /*9630*/  F2FP.PACK_AB R75, R155, R156 ;  /* 0x0000009c9b4b723e */ /* 0x000fee00000000ff */
[C---:B--2---:R-:W-:Y:S07]  /*9640*/  HMMA.16816.F32 R4, R72.reuse, R84, R4 ;  /* 0x000000544804723c */ /* 0x044fee0000001804 */
[--C-:B------:R-:W-:Y:S01]  /*9650*/  FFMA.FTZ R84, R215, c[0x0][0x2d0], -R147.reuse ;  /* 0x0000b400d7547a23 */ /* 0x100fe20000010893 */
[C---:B------:R-:W-:Y:S03]  /*9660*/  HMMA.16816.F32 R8, R72.reuse, R86, R8 ;  /* 0x000000564808723c */ /* 0x040fe60000001808 */
[----:B------:R2:W4:Y:S05]  /*9670*/  MUFU.EX2 R154, R84 ;  /* 0x00000054009a7308 */ /* 0x00052a0000000800 */
[C---:B------:R-:W-:Y:S07]  /*9680*/  HMMA.16816.F32 R12, R72.reuse, R100, R12 ;  /* 0x00000064480c723c */ /* 0x040fee000000180c */
[--C-:B------:R-:W-:Y:S01]  /*9690*/  FFMA.FTZ R100, R228, c[0x0][0x2d0], -R147.reuse ;  /* 0x0000b400e4647a23 */ /* 0x100fe20000010893 */
[C---:B------:R-:W-:Y:S03]  /*96a0*/  HMMA.16816.F32 R16, R72.reuse, R102, R16 ;  /* 0x000000664810723c */ /* 0x040fe60000001810 */
[----:B------:R5:W-:Y:S05]  /*96b0*/  MUFU.EX2 R140, R100 ;  /* 0x00000064008c7308 */ /* 0x000bea0000000800 */
[C---:B------:R-:W-:Y:S01]  /*96c0*/  HMMA.16816.F32 R20, R72.reuse, R88, R20 ;  /* 0x000000584814723c */ /* 0x040fe20000001814 */
[----:B--2---:R-:W2:Y:S03]  /*96d0*/  LDSM.16.MT88.4 R84, [R200+0x5800] ;  /* 0x00580000c854783b */ /* 0x004ea60000004200 */
[----:B----4-:R-:W-:Y:S03]  /*96e0*/  FADD.FTZ R2, R154, R2 ;  /* 0x000000029a027221 */ /* 0x010fe60000010000 */
[--C-:B------:R-:W-:Y:S01]  /*96f0*/  FFMA.FTZ R88, R216, c[0x0][0x2d0], -R147.reuse ;  /* 0x0000b400d8587a23 */ /* 0x100fe20000010893 */
[C---:B------:R-:W-:Y:S03]  /*9700*/  HMMA.16816.F32 R24, R72.reuse, R90, R24 ;  /* 0x0000005a4818723c */ /* 0x040fe60000001818 */
[----:B------:R4:W4:Y:S05]  /*9710*/  MUFU.EX2 R153, R88 ;  /* 0x0000005800997308 */ /* 0x00092a0000000800 */
[C---:B-1----:R-:W-:Y:S01]  /*9720*/  HMMA.16816.F32 R28, R72.reuse, R76, R28 ;  /* 0x0000004c481c723c */ /* 0x042fe2000000181c */
[----:B-----5:R-:W-:Y:S06]  /*9730*/  LDSM.16.MT88.4 R100, [R200+0x3000] ;  /* 0x00300000c864783b */ /* 0x020fec0000004200 */
[--C-:B------:R-:W-:Y:S01]  /*9740*/  FFMA.FTZ R76, R218, c[0x0][0x2d0], -R68.reuse ;  /* 0x0000b400da4c7a23 */ /* 0x100fe20000010844 */
[C---:B------:R-:W-:Y:S03]  /*9750*/  HMMA.16816.F32 R32, R72.reuse, R78, R32 ;  /* 0x0000004e4820723c */ /* 0x040fe60000001820 */
[----:B------:R1:W-:Y:S05]  /*9760*/  MUFU.EX2 R151, R76 ;  /* 0x0000004c00977308 */ /* 0x0003ea0000000800 */
[C---:B---3--:R-:W-:Y:S04]  /*9770*/  HMMA.16816.F32 R36, R72.reuse, R80, R36 ;  /* 0x000000504824723c */ /* 0x048fe80000001824 */
[----:B----4-:R-:W-:Y:S02]  /*9780*/  FFMA.FTZ R88, R217, c[0x0][0x2d0], -R68 ;  /* 0x0000b400d9587a23 */ /* 0x010fe40000010844 */
[----:B------:R-:W-:Y:S02]  /*9790*/  FADD.FTZ R2, R153, R2 ;  /* 0x0000000299027221 */ /* 0x000fe40000010000 */
[C---:B------:R-:W-:Y:S01]  /*97a0*/  HMMA.16816.F32 R40, R72.reuse, R82, R40 ;  /* 0x000000524828723c */ /* 0x040fe20000001828 */
[----:B------:R3:W4:Y:S03]  /*97b0*/  MUFU.EX2 R152, R88 ;  /* 0x0000005800987308 */ /* 0x0007260000000800 */
[--C-:B------:R-:W-:Y:S02]  /*97c0*/  FFMA.FTZ R80, R220, c[0x0][0x2d0], -R147.reuse ;  /* 0x0000b400dc507a23 */ /* 0x100fe40000010893 */
[----:B------:R-:W-:Y:S02]  /*97d0*/  FADD.FTZ R2, R150, R2 ;  /* 0x0000000296027221 */ /* 0x000fe40000010000 */
[C---:B--2---:R-:W-:Y:S03]  /*97e0*/  HMMA.16816.F32 R44, R72.reuse, R84, R44 ;  /* 0x00000054482c723c */ /* 0x044fe6000000182c */
[----:B------:R2:W-:Y:S01]  /*97f0*/  MUFU.EX2 R149, R80 ;  /* 0x0000005000957308 */ /* 0x0005e20000000800 */
[----:B-1----:R-:W-:Y:S03]  /*9800*/  LDSM.16.MT88.4 R76, [R201+0x5800] ;  /* 0x00580000c94c783b */ /* 0x002fe60000004200 */
[----:B------:R-:W-:Y:S01]  /*9810*/  FFMA.FTZ R84, R222, c[0x0][0x2d0], -R68 ;  /* 0x0000b400de547a23 */ /* 0x000fe20000010844 */
[C---:B------:R-:W-:Y:S05]  /*9820*/  HMMA.16816.F32 R48, R72.reuse, R86, R48 ;  /* 0x000000564830723c */ /* 0x040fea0000001830 */
[----:B------:R1:W-:Y:S01]  /*9830*/  MUFU.EX2 R146, R84 ;  /* 0x0000005400927308 */ /* 0x0003e20000000800 */
[----:B---3--:R-:W3:Y:S01]  /*9840*/  LDSM.16.MT88.4 R88, [R199+0x5800] ;  /* 0x00580000c758783b */ /* 0x008ee20000004200 */
[----:B----4-:R-:W-:Y:S05]  /*9850*/  FADD.FTZ R0, R152, R0 ;  /* 0x0000000098007221 */ /* 0x010fea0000010000 */
[----:B------:R-:W-:Y:S02]  /*9860*/  FADD.FTZ R0, R151, R0 ;  /* 0x0000000097007221 */ /* 0x000fe40000010000 */
[----:B--2---:R-:W-:Y:S04]  /*9870*/  FFMA.FTZ R80, R221, c[0x0][0x2d0], -R68 ;  /* 0x0000b400dd507a23 */ /* 0x004fe80000010844 */
[----:B------:R2:W4:Y:S01]  /*9880*/  MUFU.EX2 R148, R80 ;  /* 0x0000005000947308 */ /* 0x0005220000000800 */
[----:B-1----:R-:W-:Y:S08]  /*9890*/  LDSM.16.MT88.4 R84, [R200+0x2800] ;  /* 0x00280000c854783b */ /* 0x002ff00000004200 */
[----:B--2---:R-:W1:Y:S01]  /*98a0*/  LDSM.16.MT88.4 R80, [R198+0x2800] ;  /* 0x00280000c650783b */ /* 0x004e620000004200 */
[----:B----4-:R-:W-:Y:S01]  /*98b0*/  FADD.FTZ R0, R148, R0 ;  /* 0x0000000094007221 */ /* 0x010fe20000010000 */
[C---:B---3--:R-:W-:Y:S08]  /*98c0*/  HMMA.16816.F32 R52, R72.reuse, R88, R52 ;  /* 0x000000584834723c */ /* 0x048ff00000001834 */
[C---:B------:R-:W-:Y:S01]  /*98d0*/  HMMA.16816.F32 R56, R72.reuse, R90, R56 ;  /* 0x0000005a4838723c */ /* 0x040fe20000001838 */
[----:B------:R-:W2:Y:S07]  /*98e0*/  LDSM.16.MT88.4 R88, [R199+0x2800] ;  /* 0x00280000c758783b */ /* 0x000eae0000004200 */
[C---:B------:R-:W-:Y:S07]  /*98f0*/  HMMA.16816.F32 R60, R72.reuse, R76, R60 ;  /* 0x0000004c483c723c */ /* 0x040fee000000183c */
[--C-:B------:R-:W-:Y:S01]  /*9900*/  FFMA.FTZ R76, R223, c[0x0][0x2d0], -R147.reuse ;  /* 0x0000b400df4c7a23 */ /* 0x100fe20000010893 */
[----:B------:R-:W-:Y:S03]  /*9910*/  HMMA.16816.F32 R64, R72, R78, R64 ;  /* 0x0000004e4840723c */ /* 0x000fe60000001840 */
[----:B------:R3:W-:Y:S04]  /*9920*/  MUFU.EX2 R145, R76 ;  /* 0x0000004c00917308 */ /* 0x0007e80000000800 */
[----:B------:R-:W-:Y:S02]  /*9930*/  F2FP.PACK_AB R72, R153, R154 ;  /* 0x0000009a9948723e */ /* 0x000fe400000000ff */
[----:B------:R-:W-:Y:S03]  /*9940*/  F2FP.PACK_AB R73, R151, R152 ;  /* 0x000000989749723e */ /* 0x000fe600000000ff */
[----:B------:R-:W-:Y:S02]  /*9950*/  F2FP.PACK_AB R74, R149, R150 ;  /* 0x00000096954a723e */ /* 0x000fe400000000ff */
[----:B------:R-:W-:Y:S07]  /*9960*/  F2FP.PACK_AB R75, R146, R148 ;  /* 0x00000094924b723e */ /* 0x000fee00000000ff */
[C---:B-1----:R-:W-:Y:S03]  /*9970*/  HMMA.16816.F32 R4, R72.reuse, R80, R4 ;  /* 0x000000504804723c */ /* 0x042fe60000001804 */
[--C-:B---3--:R-:W-:Y:S05]  /*9980*/  FFMA.FTZ R76, R224, c[0x0][0x2d0], -R147.reuse ;  /* 0x0000b400e04c7a23 */ /* 0x108fea0000010893 */
[C---:B------:R-:W-:Y:S01]  /*9990*/  HMMA.16816.F32 R8, R72.reuse, R82, R8 ;  /* 0x000000524808723c */ /* 0x040fe20000001808 */
[----:B------:R1:W3:Y:S03]  /*99a0*/  MUFU.EX2 R144, R76 ;  /* 0x0000004c00907308 */ /* 0x0002e60000000800 */
[--C-:B------:R-:W-:Y:S04]  /*99b0*/  FFMA.FTZ R80, R225, c[0x0][0x2d0], -R68.reuse ;  /* 0x0000b400e1507a23 */ /* 0x100fe80000010844 */
[C---:B------:R-:W-:Y:S03]  /*99c0*/  HMMA.16816.F32 R12, R72.reuse, R84, R12 ;  /* 0x00000054480c723c */ /* 0x040fe6000000180c */
[----:B------:R4:W-:Y:S04]  /*99d0*/  MUFU.EX2 R143, R80 ;  /* 0x00000050008f7308 */ /* 0x0009e80000000800 */
[----:B------:R-:W-:Y:S01]  /*99e0*/  FFMA.FTZ R84, R227, c[0x0][0x2d0], -R147 ;  /* 0x0000b400e3547a23 */ /* 0x000fe20000010893 */
[C---:B------:R-:W-:Y:S05]  /*99f0*/  HMMA.16816.F32 R16, R72.reuse, R86, R16 ;  /* 0x000000564810723c */ /* 0x040fea0000001810 */
[----:B------:R5:W5:Y:S03]  /*9a00*/  MUFU.EX2 R141, R84 ;  /* 0x00000054008d7308 */ /* 0x000b660000000800 */
[C---:B--2---:R-:W-:Y:S01]  /*9a10*/  HMMA.16816.F32 R20, R72.reuse, R88, R20 ;  /* 0x000000584814723c */ /* 0x044fe20000001814 */
[----:B-1----:R-:W1:Y:S03]  /*9a20*/  LDSM.16.MT88.4 R76, [R201+0x2800] ;  /* 0x00280000c94c783b */ /* 0x002e660000004200 */
[----:B---3--:R-:W-:Y:S04]  /*9a30*/  F2FP.PACK_AB R136, R144, R145 ;  /* 0x000000919088723e */ /* 0x008fe800000000ff */
[C---:B------:R-:W-:Y:S01]  /*9a40*/  HMMA.16816.F32 R24, R72.reuse, R90, R24 ;  /* 0x0000005a4818723c */ /* 0x040fe20000001818 */
[----:B------:R-:W-:Y:S03]  /*9a50*/  LDSM.16.MT88.4 R88, [R198+0x3000] ;  /* 0x00300000c658783b */ /* 0x000fe60000004200 */
[--C-:B----4-:R-:W-:Y:S02]  /*9a60*/  FFMA.FTZ R80, R226, c[0x0][0x2d0], -R68.reuse ;  /* 0x0000b400e2507a23 */ /* 0x110fe40000010844 */
[----:B------:R-:W-:Y:S02]  /*9a70*/  FFMA.FTZ R68, R71, c[0x0][0x2d0], -R68 ;  /* 0x0000b40047447a23 */ /* 0x000fe40000010844 */
[----:B------:R2:W3:Y:S01]  /*9a80*/  MUFU.EX2 R142, R80 ;  /* 0x00000050008e7308 */ /* 0x0004e20000000800 */
[----:B-----5:R-:W-:Y:S03]  /*9a90*/  LDSM.16.MT88.4 R84, [R201+0x6000] ;  /* 0x00600000c954783b */ /* 0x020fe60000004200 */
[----:B------:R-:W-:Y:S06]  /*9aa0*/  F2FP.PACK_AB R138, R140, R141 ;  /* 0x0000008d8c8a723e */ /* 0x000fec00000000ff */
[----:B------:R-:W4:Y:S01]  /*9ab0*/  MUFU.EX2 R68, R68 ;  /* 0x0000004400447308 */ /* 0x000f220000000800 */
[----:B--2---:R-:W2:Y:S01]  /*9ac0*/  LDSM.16.MT88.4 R80, [R198+0x6000] ;  /* 0x00600000c650783b */ /* 0x004ea20000004200 */
[----:B---3--:R-:W-:Y:S01]  /*9ad0*/  F2FP.PACK_AB R137, R142, R143 ;  /* 0x0000008f8e89723e */ /* 0x008fe200000000ff */
[C---:B-1----:R-:W-:Y:S08]  /*9ae0*/  HMMA.16816.F32 R28, R72.reuse, R76, R28 ;  /* 0x0000004c481c723c */ /* 0x042ff0000000181c */
[C---:B------:R-:W-:Y:S04]  /*9af0*/  HMMA.16816.F32 R32, R72.reuse, R78, R32 ;  /* 0x0000004e4820723c */ /* 0x040fe80000001820 */
[----:B----4-:R-:W-:Y:S04]  /*9b00*/  F2FP.PACK_AB R139, R68, R70 ;  /* 0x00000046448b723e */ /* 0x010fe800000000ff */
[C---:B--2---:R-:W-:Y:S08]  /*9b10*/  HMMA.16816.F32 R36, R72.reuse, R80, R36 ;  /* 0x000000504824723c */ /* 0x044ff00000001824 */
[C---:B------:R-:W-:Y:S08]  /*9b20*/  HMMA.16816.F32 R40, R72.reuse, R82, R40 ;  /* 0x000000524828723c */ /* 0x040ff00000001828 */
[C---:B------:R-:W-:Y:S08]  /*9b30*/  HMMA.16816.F32 R44, R72.reuse, R92, R44 ;  /* 0x0000005c482c723c */ /* 0x040ff0000000182c */
[C---:B------:R-:W-:Y:S08]  /*9b40*/  HMMA.16816.F32 R48, R72.reuse, R94, R48 ;  /* 0x0000005e4830723c */ /* 0x040ff00000001830 */
[C---:B------:R-:W-:Y:S08]  /*9b50*/  HMMA.16816.F32 R52, R72.reuse, R96, R52 ;  /* 0x000000604834723c */ /* 0x040ff00000001834 */
[C---:B------:R-:W-:Y:S08]  /*9b60*/  HMMA.16816.F32 R56, R72.reuse, R98, R56 ;  /* 0x000000624838723c */ /* 0x040ff00000001838 */
[C---:B------:R-:W-:Y:S08]  /*9b70*/  HMMA.16816.F32 R60, R72.reuse, R84, R60 ;  /* 0x00000054483c723c */ /* 0x040ff0000000183c */
[----:B------:R-:W-:Y:S08]  /*9b80*/  HMMA.16816.F32 R64, R72, R86, R64 ;  /* 0x000000564840723c */ /* 0x000ff00000001840 */
[C---:B------:R-:W-:Y:S01]  /*9b90*/  HMMA.16816.F32 R72, R136.reuse, R88, R4 ;  /* 0x000000588848723c */ /* 0x040fe20000001804 */
[----:B------:R-:W1:Y:S07]  /*9ba0*/  LDSM.16.MT88.4 R4, [R198+0x6800] ;  /* 0x00680000c604783b */ /* 0x000e6e0000004200 */
[C---:B------:R-:W-:Y:S08]  /*9bb0*/  HMMA.16816.F32 R76, R136.reuse, R90, R8 ;  /* 0x0000005a884c723c */ /* 0x040ff00000001808 */
[C---:B------:R-:W-:Y:S08]  /*9bc0*/  HMMA.16816.F32 R80, R136.reuse, R100, R12 ;  /* 0x000000648850723c */ /* 0x040ff0000000180c */
[C---:B------:R-:W-:Y:S08]  /*9bd0*/  HMMA.16816.F32 R84, R136.reuse, R102, R16 ;  /* 0x000000668854723c */ /* 0x040ff00000001810 */
[C---:B------:R-:W-:Y:S08]  /*9be0*/  HMMA.16816.F32 R88, R136.reuse, R104, R20 ;  /* 0x000000688858723c */ /* 0x040ff00000001814 */
[C---:B------:R-:W-:Y:S08]  /*9bf0*/  HMMA.16816.F32 R92, R136.reuse, R106, R24 ;  /* 0x0000006a885c723c */ /* 0x040ff00000001818 */
[C---:B------:R-:W-:Y:S08]  /*9c00*/  HMMA.16816.F32 R96, R136.reuse, R108, R28 ;  /* 0x0000006c8860723c */ /* 0x040ff0000000181c */
[C---:B------:R-:W-:Y:S08]  /*9c10*/  HMMA.16816.F32 R100, R136.reuse, R110, R32 ;  /* 0x0000006e8864723c */ /* 0x040ff00000001820 */
[C---:B-1----:R-:W-:Y:S08]  /*9c20*/  HMMA.16816.F32 R104, R136.reuse, R4, R36 ;  /* 0x000000048868723c */ /* 0x042ff00000001824 */
[C---:B------:R-:W-:Y:S01]  /*9c30*/  HMMA.16816.F32 R108, R136.reuse, R6, R40 ;  /* 0x00000006886c723c */ /* 0x040fe20000001828 */
[----:B------:R-:W1:Y:S07]  /*9c40*/  LDSM.16.MT88.4 R4, [R201+0x6800] ;  /* 0x00680000c904783b */ /* 0x000e6e0000004200 */
[C---:B------:R-:W-:Y:S08]  /*9c50*/  HMMA.16816.F32 R112, R136.reuse, R116, R44 ;  /* 0x000000748870723c */ /* 0x040ff0000000182c */
[C---:B------:R-:W-:Y:S08]  /*9c60*/  HMMA.16816.F32 R116, R136.reuse, R118, R48 ;  /* 0x000000768874723c */ /* 0x040ff00000001830 */
[C---:B------:R-:W-:Y:S08]  /*9c70*/  HMMA.16816.F32 R120, R136.reuse, R124, R52 ;  /* 0x0000007c8878723c */ /* 0x040ff00000001834 */
[C---:B------:R-:W-:Y:S08]  /*9c80*/  HMMA.16816.F32 R124, R136.reuse, R126, R56 ;  /* 0x0000007e887c723c */ /* 0x040ff00000001838 */
[C---:B-1----:R-:W-:Y:S07]  /*9c90*/  HMMA.16816.F32 R60, R136.reuse, R4, R60 ;  /* 0x00000004883c723c */ /* 0x042fee000000183c */
        /* <DEDUP_REMOVED lines=10> */
[----:B------:R-:W-:Y:S01]  /*9d40*/  FADD.FTZ R0, R68, R0 ;  /* 0x0000000044007221 */ /* 0x000fe20000010000 */
[----:B------:R-:W-:Y:S02]  /*9d50*/  MOV R68, R3 ;  /* 0x0000000300447202 */ /* 0x000fe40000000f00 */
[----:B------:R1:W-:Y:S04]  /*9d60*/  STL [R1], R2 ;  /* 0x0000000201007387 */ /* 0x0003e80000100800 */
[----:B------:R1:W-:Y:S01]  /*9d70*/  STL [R1+0x4], R0 ;  /* 0x0000040001007387 */ /* 0x0003e20000100800 */
[----:B------:R-:W-:-:S05]  /*9d80*/  @P0 BRA `(.L_x_144) ;  /* 0xffffc67000000947 */ /* 0x000fca000383ffff */
.L_x_141:
[----:B------:R-:W-:Y:S05]  /*9d90*/  BRA.DIV ~URZ, `(.L_x_145) ;  /* 0x000043127f007947 */ /* 0x000fea000b800000 */
[----:B-12---:R-:W2:Y:S04]  /*9da0*/  LDL.LU R2, [R1] ;  /* 0x0000000001027983 */ /* 0x006ea80000300800 */
[----:B------:R-:W3:Y:S04]  /*9db0*/  LDL.LU R5, [R1+0x4] ;  /* 0x0000040001057983 */ /* 0x000ee80000300800 */
[----:B--2---:R-:W1:Y:S04]  /*9dc0*/  SHFL.BFLY PT, R0, R2, 0x2, 0x1f ;  /* 0x0c401f0002007f89 */ /* 0x004e6800000e0000 */
[----:B---3--:R-:W2:Y:S01]  /*9dd0*/  SHFL.BFLY PT, R3, R5, 0x2, 0x1f ;  /* 0x0c401f0005037f89 */ /* 0x008ea200000e0000 */
[----:B-1----:R-:W-:-:S02]  /*9de0*/  FADD.FTZ R0, R0, R2 ;  /* 0x0000000200007221 */ /* 0x002fc40000010000 */
[----:B--2---:R-:W-:-:S03]  /*9df0*/  FADD.FTZ R3, R3, R5 ;  /* 0x0000000503037221 */ /* 0x004fc60000010000 */
[----:B------:R-:W1:Y:S04]  /*9e00*/  SHFL.BFLY PT, R2, R0, 0x1, 0x1f ;  /* 0x0c201f0000027f89 */ /* 0x000e6800000e0000 */
[----:B------:R2:W3:Y:S01]  /*9e10*/  SHFL.BFLY PT, R4, R3, 0x1, 0x1f ;  /* 0x0c201f0003047f89 */ /* 0x0004e200000e0000 */
[----:B-1----:R-:W-:-:S05]  /*9e20*/  FADD.FTZ R0, R0, R2 ;  /* 0x0000000200007221 */ /* 0x002fca0000010000 */
.L_x_208:
[----:B------:R-:W-:Y:S01]  /*9e30*/  FSETP.NE.FTZ.AND P1, PT, R0, RZ, PT ;  /* 0x000000ff0000720b */ /* 0x000fe20003f35000 */
[----:B--23--:R-:W-:Y:S01]  /*9e40*/  FADD.FTZ R3, R4, R3 ;  /* 0x0000000304037221 */ /* 0x00cfe20000010000 */
[----:B------:R-:W-:Y:S02]  /*9e50*/  MOV R2, RZ ;  /* 0x000000ff00027202 */ /* 0x000fe40000000f00 */
[----:B------:R-:W-:Y:S02]  /*9e60*/  MOV R21, 0xff800000 ;  /* 0xff80000000157802 */ /* 0x000fe40000000f00 */
[----:B------:R-:W-:-:S02]  /*9e70*/  FSETP.NE.FTZ.AND P0, PT, R3, RZ, PT ;  /* 0x000000ff0300720b */ /* 0x000fc40003f15000 */
        /* <DEDUP_REMOVED lines=80> */
.L_x_138:
[----:B--2---:R2:W5:Y:S04]  /*a380*/  LDL R6, [R1+0x28] ;  /* 0x0000280001067983 */ /* 0x0045680000100800 */
[----:B------:R-:W3:Y:S01]  /*a390*/  S2R R2, SR_TID.X ;  /* 0x0000000000027919 */ /* 0x000ee20000002100 */
[----:B------:R-:W-:Y:S01]  /*a3a0*/  BSSY B0, `(.L_x_146) ;  /* 0x0000011000007945 */ /* 0x000fe20003800000 */
[----:B---3--:R-:W-:-:S13]  /*a3b0*/  LOP3.LUT P0, RZ, R2, 0xff, RZ, 0xc0, !PT ;  /* 0x000000ff02ff7812 */ /* 0x008fda000780c0ff */
[----:B------:R-:W-:Y:S05]  /*a3c0*/  @P0 BRA `(.L_x_147) ;  /* 0x000000e000000947 */ /* 0x000fea0003800000 */
[----:B--2---:R-:W2:Y:S01]  /*a3d0*/  S2R R4, SR_LANEID ;  /* 0x0000000000047919 */ /* 0x004ea20000000000 */
[----:B------:R-:W-:Y:S01]  /*a3e0*/  VOTEU.ANY UR4, UPT, PT ;  /* 0x0000000000047886 */ /* 0x000fe200038e0100 */
[----:B-1----:R-:W-:Y:S01]  /*a3f0*/  IMAD.MOV.U32 R5, RZ, RZ, c[0x0][0x564] ;  /* 0x00015900ff057624 */ /* 0x002fe200078e00ff */
[----:B------:R-:W2:Y:S08]  /*a400*/  FLO.U32 R3, UR4 ;  /* 0x0000000400037d00 */ /* 0x000eb000080e0000 */
[----:B------:R-:W1:Y:S01]  /*a410*/  POPC R2, UR4 ;  /* 0x0000000400027d09 */ /* 0x000e620008000000 */
[----:B--2---:R-:W-:Y:S01]  /*a420*/  ISETP.EQ.U32.AND P0, PT, R3, R4, PT ;  /* 0x000000040300720c */ /* 0x004fe20003f02070 */
[----:B------:R-:W-:-:S12]  /*a430*/  IMAD.MOV.U32 R4, RZ, RZ, c[0x0][0x560] ;  /* 0x00015800ff047624 */ /* 0x000fd800078e00ff */
[----:B-1----:R1:W2:Y:S04]  /*a440*/  @P0 ATOMG.E.ADD.STRONG.GPU PT, R2, [R4.64], R2 ;  /* 0x00000002040209a8 */ /* 0x0022a800081ee1c6 */
[----:B-1----:R-:W1:Y:S04]  /*a450*/  S2R R4, SR_LTMASK ;  /* 0x0000000000047919 */ /* 0x002e680000003900 */
[----:B--2---:R1:W2:Y:S02]  /*a460*/  SHFL.IDX PT, R3, R2, R3, 0x1f ;  /* 0x00001f0302037589 */ /* 0x0042a400000e0000 */
[----:B-1----:R-:W-:-:S06]  /*a470*/  LOP3.LUT R2, R4, UR4, RZ, 0xc0, !PT ;  /* 0x0000000404027c12 */ /* 0x002fcc000f8ec0ff */
[----:B------:R-:W2:Y:S02]  /*a480*/  POPC R2, R2 ;  /* 0x0000000200027309 */ /* 0x000ea40000000000 */
[----:B--2--5:R-:W-:-:S05]  /*a490*/  IADD3 R6, R3, c[0x0][0xc], R2 ;  /* 0x0000030003067a10 */ /* 0x024fca0007ffe002 */
[----:B------:R1:W-:Y:S02]  /*a4a0*/  STL [R1+0x28], R6 ;  /* 0x0000280601007387 */ /* 0x0003e40000100800 */
.L_x_147:
[----:B--2---:R-:W-:Y:S05]  /*a4b0*/  BSYNC B0 ;  /* 0x0000000000007941 */ /* 0x004fea0003800000 */
.L_x_146:
[----:B-1----:R-:W2:Y:S04]  /*a4c0*/  LDL.64 R4, [R1+0x8] ;  /* 0x0000080001047983 */ /* 0x002ea80000100a00 */
[----:B------:R-:W3:Y:S04]  /*a4d0*/  LDL R2, [R1+0x10] ;  /* 0x0000100001027983 */ /* 0x000ee80000100800 */
[----:B------:R-:W4:Y:S01]  /*a4e0*/  LDL R8, [R1+0x20] ;  /* 0x0000200001087983 */ /* 0x000f220000100800 */
[----:B------:R-:W-:Y:S01]  /*a4f0*/  PRMT R0, R0, 0x9910, RZ ;  /* 0x0000991000007816 */ /* 0x000fe200000000ff */
[----:B------:R-:W-:Y:S01]  /*a500*/  BSSY B1, `(.L_x_148) ;  /* 0x00002b9000017945 */ /* 0x000fe20003800000 */
[----:B-----5:R-:W-:-:S02]  /*a510*/  IMAD.MOV.U32 R66, RZ, RZ, R6 ;  /* 0x000000ffff427224 */ /* 0x020fc400078e0006 */
[----:B------:R-:W-:Y:S02]  /*a520*/  ISETP.NE.AND P0, PT, R0, RZ, PT ;  /* 0x000000ff0000720c */ /* 0x000fe40003f05270 */
[----:B--2---:R-:W-:Y:S02]  /*a530*/  SHF.R.S32.HI R40, RZ, 0x1f, R4 ;  /* 0x0000001fff287819 */ /* 0x004fe40000011404 */
[----:B---3--:R-:W-:Y:S02]  /*a540*/  SHF.R.S32.HI R41, RZ, 0x1f, R2 ;  /* 0x0000001fff297819 */ /* 0x008fe40000011402 */
[----:B----4-:R-:W-:-:S07]  /*a550*/  SHF.R.S32.HI R7, RZ, 0x1f, R8 ;  /* 0x0000001fff077819 */ /* 0x010fce0000011408 */
[----:B------:R-:W-:Y:S05]  /*a560*/  @!P0 BRA `(.L_x_149) ;  /* 0x00001ee000008947 */ /* 0x000fea0003800000 */
[----:B------:R-:W2:Y:S04]  /*a570*/  LDL R14, [R1+0x58] ;  /* 0x00005800010e7983 */ /* 0x000ea80000100800 */
[----:B------:R-:W3:Y:S04]  /*a580*/  LDL R13, [R1+0x5c] ;  /* 0x00005c00010d7983 */ /* 0x000ee80000100800 */
[----:B------:R-:W4:Y:S04]  /*a590*/  LDL R9, [R1+0x64] ;  /* 0x0000640001097983 */ /* 0x000f280000100800 */
[----:B------:R-:W4:Y:S04]  /*a5a0*/  LDL R12, [R1+0x60] ;  /* 0x00006000010c7983 */ /* 0x000f280000100800 */
[----:B------:R-:W4:Y:S04]  /*a5b0*/  LDL R11, [R1+0x74] ;  /* 0x00007400010b7983 */ /* 0x000f280000100800 */
[----:B------:R-:W4:Y:S04]  /*a5c0*/  LDL R6, [R1+0x6c] ;  /* 0x00006c0001067983 */ /* 0x000f280000100800 */
[----:B------:R-:W4:Y:S04]  /*a5d0*/  LDL R5, [R1+0x70] ;  /* 0x0000700001057983 */ /* 0x000f280000100800 */
[----:B------:R-:W4:Y:S01]  /*a5e0*/  LDL R10, [R1+0x68] ;  /* 0x00006800010a7983 */ /* 0x000f220000100800 */
[----:B------:R-:W-:Y:S01]  /*a5f0*/  WARPSYNC 0xffffffff ;  /* 0xffffffff00007948 */ /* 0x000fe20003800000 */
[----:B------:R-:W-:-:S02]  /*a600*/  F2FP.PACK_AB R0, R129, R128 ;  /* 0x000000808100723e */ /* 0x000fc400000000ff */
[----:B------:R-:W-:Y:S01]  /*a610*/  BAR.SYNC.DEFER_BLOCKING 0x1, 0x100 ;  /* 0x0044000000007b1d */ /* 0x000fe20000010000 */
[----:B------:R-:W-:Y:S02]  /*a620*/  F2FP.PACK_AB R2, R101, R100 ;  /* 0x000000646502723e */ /* 0x000fe400000000ff */
[----:B------:R-:W-:Y:S02]  /*a630*/  F2FP.PACK_AB R3, R49, R48 ;  /* 0x000000303103723e */ /* 0x000fe400000000ff */
[----:B------:R-:W-:Y:S02]  /*a640*/  F2FP.PACK_AB R4, R71, R70 ;  /* 0x000000464704723e */ /* 0x000fe400000000ff */
[----:B------:R-:W-:-:S04]  /*a650*/  ISETP.NE.U32.AND P1, PT, RZ, c[0x0][0x500], PT ;  /* 0x00014000ff007a0c */ /* 0x000fc80003f25070 */
[----:B------:R-:W-:Y:S01]  /*a660*/  ISETP.NE.AND.EX P1, PT, RZ, c[0x0][0x504], PT, P1 ;  /* 0x00014100ff007a0c */ /* 0x000fe20003f25310 */
[----:B--2---:R1:W-:Y:S04]  /*a670*/  STS [R14], R0 ;  /* 0x000000000e007388 */ /* 0x0043e80000000800 */
[----:B------:R2:W-:Y:S04]  /*a680*/  STS [R14+0x400], R2 ;  /* 0x000400020e007388 */ /* 0x0005e80000000800 */
[----:B---3--:R3:W-:Y:S01]  /*a690*/  STS [R13], R3 ;  /* 0x000000030d007388 */ /* 0x0087e20000000800 */
[----:B-1----:R-:W-:-:S02]  /*a6a0*/  F2FP.PACK_AB R0, R79, R78 ;  /* 0x0000004e4f00723e */ /* 0x002fc400000000ff */
[----:B--2---:R-:W-:-:S03]  /*a6b0*/  F2FP.PACK_AB R2, R51, R50 ;  /* 0x000000323302723e */ /* 0x004fc600000000ff */
[----:B------:R1:W-:Y:S01]  /*a6c0*/  STS [R13+0x400], R0 ;  /* 0x000400000d007388 */ /* 0x0003e20000000800 */
[----:B---3--:R-:W-:-:S03]  /*a6d0*/  F2FP.PACK_AB R3, R65, R64 ;  /* 0x000000404103723e */ /* 0x008fc600000000ff */
[----:B----4-:R2:W-:Y:S04]  /*a6e0*/  STS [R9], R2 ;  /* 0x0000000209007388 */ /* 0x0105e80000000800 */
[----:B------:R3:W-:Y:S01]  /*a6f0*/  STS [R9+0x400], R3 ;  /* 0x0004000309007388 */ /* 0x0007e20000000800 */
[----:B-1----:R-:W-:Y:S02]  /*a700*/  F2FP.PACK_AB R0, R53, R52 ;  /* 0x000000343500723e */ /* 0x002fe400000000ff */
[----:B--2---:R-:W-:-:S03]  /*a710*/  F2FP.PACK_AB R2, R113, R112 ;  /* 0x000000707102723e */ /* 0x004fc600000000ff */
[----:B------:R1:W-:Y:S01]  /*a720*/  STS [R12], R0 ;  /* 0x000000000c007388 */ /* 0x0003e20000000800 */
[----:B---3--:R-:W-:-:S03]  /*a730*/  F2FP.PACK_AB R3, R55, R54 ;  /* 0x000000363703723e */ /* 0x008fc600000000ff */
[----:B------:R2:W-:Y:S04]  /*a740*/  STS [R12+0x400], R2 ;  /* 0x000400020c007388 */ /* 0x0005e80000000800 */
[----:B------:R3:W-:Y:S01]  /*a750*/  STS [R11], R3 ;  /* 0x000000030b007388 */ /* 0x0007e20000000800 */
[----:B-1----:R-:W-:Y:S02]  /*a760*/  F2FP.PACK_AB R0, R109, R108 ;  /* 0x0000006c6d00723e */ /* 0x002fe400000000ff */
[----:B--2---:R-:W-:-:S03]  /*a770*/  F2FP.PACK_AB R2, R57, R56 ;  /* 0x000000383902723e */ /* 0x004fc600000000ff */
[----:B------:R1:W-:Y:S01]  /*a780*/  STS [R11+0x400], R0 ;  /* 0x000400000b007388 */ /* 0x0003e20000000800 */
[----:B---3--:R-:W-:-:S03]  /*a790*/  F2FP.PACK_AB R3, R105, R104 ;  /* 0x000000686903723e */ /* 0x008fc600000000ff */
[----:B------:R2:W-:Y:S04]  /*a7a0*/  STS [R6], R2 ;  /* 0x0000000206007388 */ /* 0x0005e80000000800 */
        /* <DEDUP_REMOVED lines=11> */
[----:B------:R2:W-:Y:S04]  /*a860*/  STS [R14+0x4000], R3 ;  /* 0x004000030e007388 */ /* 0x0005e80000000800 */
[----:B------:R3:W-:Y:S04]  /*a870*/  STS [R14+0x4400], R4 ;  /* 0x004400040e007388 */ /* 0x0007e80000000800 */
[----:B------:R4:W-:Y:S01]  /*a880*/  STS [R13+0x4000], R2 ;  /* 0x004000020d007388 */ /* 0x0009e20000000800 */
[----:B-1----:R-:W-:Y:S02]  /*a890*/  F2FP.PACK_AB R0, R103, R102 ;  /* 0x000000666700723e */ /* 0x002fe400000000ff */
[----:B--2---:R-:W-:-:S03]  /*a8a0*/  F2FP.PACK_AB R3, R99, R98 ;  /* 0x000000626303723e */ /* 0x004fc600000000ff */
[----:B------:R1:W-:Y:S01]  /*a8b0*/  STS [R13+0x4400], R0 ;  /* 0x004400000d007388 */ /* 0x0003e20000000800 */
[----:B---3--:R-:W-:Y:S02]  /*a8c0*/  F2FP.PACK_AB R4, R77, R76 ;  /* 0x0000004c4d04723e */ /* 0x008fe400000000ff */
[----:B----4-:R-:W-:-:S03]  /*a8d0*/  F2FP.PACK_AB R2, R81, R80 ;  /* 0x000000505102723e */ /* 0x010fc600000000ff */
[----:B------:R-:W-:Y:S04]  /*a8e0*/  STS [R9+0x4000], R4 ;  /* 0x0040000409007388 */ /* 0x000fe80000000800 */
[----:B------:R2:W-:Y:S04]  /*a8f0*/  STS [R9+0x4400], R3 ;  /* 0x0044000309007388 */ /* 0x0005e80000000800 */
[----:B------:R3:W-:Y:S01]  /*a900*/  STS [R12+0x4000], R2 ;  /* 0x004000020c007388 */ /* 0x0007e20000000800 */
[----:B-1----:R-:W-:-:S05]  /*a910*/  F2FP.PACK_AB R0, R95, R94 ;  /* 0x0000005e5f00723e */ /* 0x002fca00000000ff */
[----:B------:R1:W-:Y:S01]  /*a920*/  STS [R12+0x4400], R0 ;  /* 0x004400000c007388 */ /* 0x0003e20000000800 */
[----:B--2---:R-:W-:Y:S01]  /*a930*/  F2FP.PACK_AB R3, R97, R96 ;  /* 0x000000606103723e */ /* 0x004fe200000000ff */
[----:B------:R-:W-:Y:S02]  /*a940*/  IMAD.MOV.U32 R4, RZ, RZ, 0x4 ;  /* 0x00000004ff047424 */ /* 0x000fe400078e00ff */
[----:B------:R-:W2:Y:S01]  /*a950*/  LDL.LU R9, [R1+0x50] ;  /* 0x0000500001097983 */ /* 0x000ea20000300800 */
[----:B------:R-:W-:Y:S01]  /*a960*/  ISETP.NE.U32.AND P2, PT, RZ, c[0x0][0x508], PT ;  /* 0x00014200ff007a0c */ /* 0x000fe20003f45070 */
[----:B------:R-:W-:Y:S01]  /*a970*/  IMAD.MOV.U32 R14, RZ, RZ, c[0x0][0x388] ;  /* 0x0000e200ff0e7624 */ /* 0x000fe200078e00ff */
[----:B---3--:R-:W-:Y:S01]  /*a980*/  F2FP.PACK_AB R2, R87, R86 ;  /* 0x000000565702723e */ /* 0x008fe200000000ff */
[----:B------:R3:W-:Y:S01]  /*a990*/  STS [R11+0x4000], R3 ;  /* 0x004000030b007388 */ /* 0x0007e20000000800 */
[----:B------:R-:W-:-:S03]  /*a9a0*/  ISETP.NE.AND.EX P2, PT, RZ, c[0x0][0x50c], PT, P2 ;  /* 0x00014300ff007a0c */ /* 0x000fc60003f45320 */
[----:B------:R4:W-:Y:S01]  /*a9b0*/  STS [R11+0x4400], R2 ;  /* 0x004400020b007388 */ /* 0x0009e20000000800 */
[----:B-1----:R-:W-:-:S05]  /*a9c0*/  F2FP.PACK_AB R0, R93, R92 ;  /* 0x0000005c5d00723e */ /* 0x002fca00000000ff */
[----:B------:R1:W-:Y:S01]  /*a9d0*/  STS [R6+0x4000], R0 ;  /* 0x0040000006007388 */ /* 0x0003e20000000800 */
[----:B---3--:R-:W-:Y:S02]  /*a9e0*/  F2FP.PACK_AB R3, R75, R74 ;  /* 0x0000004a4b03723e */ /* 0x008fe400000000ff */
[----:B----4-:R-:W-:-:S03]  /*a9f0*/  F2FP.PACK_AB R2, R85, R84 ;  /* 0x000000545502723e */ /* 0x010fc600000000ff */
[----:B------:R3:W-:Y:S04]  /*aa00*/  STS [R6+0x4400], R3 ;  /* 0x0044000306007388 */ /* 0x0007e80000000800 */
[----:B------:R4:W-:Y:S01]  /*aa10*/  STS [R5+0x4000], R2 ;  /* 0x0040000205007388 */ /* 0x0009e20000000800 */
[----:B-1----:R-:W-:-:S05]  /*aa20*/  F2FP.PACK_AB R0, R63, R62 ;  /* 0x0000003e3f00723e */ /* 0x002fca00000000ff */
[----:B------:R1:W-:Y:S01]  /*aa30*/  STS [R5+0x4400], R0 ;  /* 0x0044000005007388 */ /* 0x0003e20000000800 */
[----:B---3--:R-:W-:Y:S02]  /*aa40*/  F2FP.PACK_AB R3, R45, R44 ;  /* 0x0000002c2d03723e */ /* 0x008fe400000000ff */
[----:B------:R-:W-:Y:S02]  /*aa50*/  F2FP.PACK_AB R6, R47, R46 ;  /* 0x0000002e2f06723e */ /* 0x000fe400000000ff */
[----:B----4-:R-:W-:Y:S01]  /*aa60*/  @P2 LEA R2, P0, R8, c[0x0][0x508], 0x2 ;  /* 0x0001420008022a11 */ /* 0x010fe200078010ff */
[----:B------:R3:W-:Y:S04]  /*aa70*/  STS [R10+0x4000], R3 ;  /* 0x004000030a007388 */ /* 0x0007e80000000800 */
[----:B------:R4:W-:Y:S01]  /*aa80*/  STS [R10+0x4400], R6 ;  /* 0x004400060a007388 */ /* 0x0009e20000000800 */
[----:B-1----:R-:W-:-:S02]  /*aa90*/  IMAD.MOV.U32 R0, RZ, RZ, RZ ;  /* 0x000000ffff007224 */ /* 0x002fc400078e00ff */
[C---:B------:R-:W-:Y:S01]  /*aaa0*/  IMAD.WIDE R4, R8.reuse, R4, c[0x0][0x500] ;  /* 0x0001400008047625 */ /* 0x040fe200078e0204 */
[----:B------:R-:W-:Y:S01]  /*aab0*/  BAR.SYNC.DEFER_BLOCKING 0x1, 0x100 ;  /* 0x0044000000007b1d */ /* 0x000fe20000010000 */
[----:B---3--:R-:W-:-:S05]  /*aac0*/  @P2 LEA.HI.X R3, R8, c[0x0][0x50c], R7, 0x2, P0 ;  /* 0x0001430008032a11 */ /* 0x008fca00000f1407 */
[----:B------:R4:W5:Y:S04]  /*aad0*/  @P1 LDG.E R0, [R4.64] ;  /* 0x0000000604001981 */ /* 0x000968000c1e1900 */
[----:B------:R1:W5:Y:S01]  /*aae0*/  @P2 LDG.E R14, [R2.64] ;  /* 0x00000006020e2981 */ /* 0x000362000c1e1900 */
[----:B--2---:R-:W-:-:S04]  /*aaf0*/  ISETP.NE.AND P0, PT, R9, RZ, PT ;  /* 0x000000ff0900720c */ /* 0x004fc80003f05270 */
[----:B-1----:R-:W-:Y:S01]  /*ab00*/  SEL R3, R9, c[0x0][0x3d4], P0 ;  /* 0x0000f50009037a07 */ /* 0x002fe20000000000 */
[----:B------:R-:W-:Y:S05]  /*ab10*/  @P2 BRA `(.L_x_150) ;  /* 0x0000004000002947 */ /* 0x000fea0003800000 */
[----:B----4-:R-:W-:Y:S05]  /*ab20*/  @!P1 BRA `(.L_x_150) ;  /* 0x0000003000009947 */ /* 0x010fea0003800000 */
[----:B------:R1:W2:Y:S04]  /*ab30*/  LDG.E R2, [R4.64] ;  /* 0x0000000604027981 */ /* 0x0002a8000c1e1900 */
[----:B-1----:R-:W2:Y:S02]  /*ab40*/  LDG.E R4, [R4.64+0x4] ;  /* 0x0000040604047981 */ /* 0x002ea4000c1e1900 */
[----:B--2--5:R-:W-:Y:S02]  /*ab50*/  IADD3 R14, -R2, R4, RZ ;  /* 0x00000004020e7210 */ /* 0x024fe40007ffe1ff */
.L_x_150:
[----:B----4-:R-:W2:Y:S04]  /*ab60*/  LDL R6, [R1+0x80] ;  /* 0x0000800001067983 */ /* 0x010ea80000100800 */
[----:B------:R-:W2:Y:S04]  /*ab70*/  LDL R42, [R1+0x2c] ;  /* 0x00002c00012a7983 */ /* 0x000ea80000100800 */
[----:B------:R-:W3:Y:S04]  /*ab80*/  LDL R15, [R1+0x4c] ;  /* 0x00004c00010f7983 */ /* 0x000ee80000100800 */
[----:B------:R-:W4:Y:S04]  /*ab90*/  LDL R22, [R1+0x54] ;  /* 0x0000540001167983 */ /* 0x000f280000100800 */
[----:B------:R-:W4:Y:S01]  /*aba0*/  LDL R23, [R1+0x7c] ;  /* 0x00007c0001177983 */ /* 0x000f220000100800 */
[----:B------:R-:W-:Y:S01]  /*abb0*/  IMAD.MOV.U32 R9, RZ, RZ, 0x368 ;  /* 0x00000368ff097424 */ /* 0x000fe200078e00ff */
[----:B------:R-:W-:-:S04]  /*abc0*/  ISETP.GT.AND P3, PT, R3, 0x1, PT ;  /* 0x000000010300780c */ /* 0x000fc80003f64270 */
[----:B------:R-:W-:-:S04]  /*abd0*/  SEL R9, R9, 0x328, P3 ;  /* 0x0000032809097807 */ /* 0x000fc80001800000 */
[----:B------:R-:W1:Y:S08]  /*abe0*/  LDC.64 R4, c[0x0][R9+0x170] ;  /* 0x00005c0009047b82 */ /* 0x000e700000000a00 */
[----:B------:R2:W3:Y:S08]  /*abf0*/  LDC.64 R12, c[0x0][R9+0x168] ;  /* 0x00005a00090c7b82 */ /* 0x0004f00000000a00 */
[----:B------:R2:W2:Y:S08]  /*ac00*/  LDC.64 R16, c[0x0][R9+0x178] ;  /* 0x00005e0009107b82 */ /* 0x0004b00000000a00 */
[----:B------:R2:W2:Y:S01]  /*ac10*/  LDC.64 R18, c[0x0][R9+0x160] ;  /* 0x0000580009127b82 */ /* 0x0004a20000000a00 */
[----:B------:R-:W-:Y:S01]  /*ac20*/  ISETP.NE.U32.AND P0, PT, RZ, c[0x0][0x500], PT ;  /* 0x00014000ff007a0c */ /* 0x000fe20003f05070 */
[----:B------:R-:W-:-:S03]  /*ac30*/  IMAD.MOV.U32 R2, RZ, RZ, c[0x0][0x4e8] ;  /* 0x00013a00ff027624 */ /* 0x000fc600078e00ff */
[----:B------:R-:W-:Y:S02]  /*ac40*/  ISETP.NE.AND.EX P0, PT, RZ, c[0x0][0x504], PT, P0 ;  /* 0x00014100ff007a0c */ /* 0x000fe40003f05300 */
[----:B------:R-:W-:Y:S02]  /*ac50*/  ISETP.NE.AND P2, PT, R2, 0x1, PT ;  /* 0x000000010200780c */ /* 0x000fe40003f45270 */
[----:B------:R-:W-:Y:S02]  /*ac60*/  SEL R8, R8, RZ, !P0 ;  /* 0x000000ff08087207 */ /* 0x000fe40004000000 */
[----:B------:R-:W-:Y:S01]  /*ac70*/  SEL R3, R7, RZ, !P0 ;  /* 0x000000ff07037207 */ /* 0x000fe20004000000 */
[----:B------:R-:W2:Y:S02]  /*ac80*/  S2R R24, SR_TID.X ;  /* 0x0000000000187919 */ /* 0x000ea40000002100 */
[----:B-1----:R-:W-:-:S04]  /*ac90*/  IMAD R2, R5, R8, RZ ;  /* 0x0000000805027224 */ /* 0x002fc800078e02ff */
[C---:B------:R-:W-:Y:S02]  /*aca0*/  IMAD R11, R4.reuse, R3, R2 ;  /* 0x00000003040b7224 */ /* 0x040fe400078e0202 */
[----:B------:R-:W-:-:S04]  /*acb0*/  IMAD.WIDE.U32 R4, R4, R8, RZ ;  /* 0x0000000804047225 */ /* 0x000fc800078e00ff */
[----:B--2---:R-:W-:-:S04]  /*acc0*/  IMAD R9, R42, 0x80, R6 ;  /* 0x000000802a097824 */ /* 0x004fc800078e0206 */
[----:B------:R-:W-:-:S04]  /*acd0*/  @P2 IMAD.HI.U32 R3, R9, c[0x0][0x4ec], RZ ;  /* 0x00013b0009032a27 */ /* 0x000fc800078e00ff */
[----:B---3--:R-:W-:-:S04]  /*ace0*/  IMAD.WIDE.U32 R6, R12, R15, RZ ;  /* 0x0000000f0c067225 */ /* 0x008fc800078e00ff */
[----:B------:R-:W-:Y:S01]  /*acf0*/  IMAD.MOV.U32 R2, RZ, RZ, R9 ;  /* 0x000000ffff027224 */ /* 0x000fe200078e0009 */
[----:B------:R-:W-:Y:S01]  /*ad00*/  @P2 SHF.R.U32.HI R2, RZ, c[0x0][0x4f0], R3 ;  /* 0x00013c00ff022a19 */ /* 0x000fe20000011603 */
[----:B------:R-:W-:Y:S01]  /*ad10*/  IMAD R10, R13, R15, RZ ;  /* 0x0000000f0d0a7224 */ /* 0x000fe200078e02ff */
[----:B----4-:R-:W-:Y:S02]  /*ad20*/  SEL R3, R22, RZ, P3 ;  /* 0x000000ff16037207 */ /* 0x010fe40001800000 */
[----:B-----5:R-:W-:Y:S01]  /*ad30*/  IADD3 R13, P1, P0, R4, R6, R0 ;  /* 0x00000006040d7210 */ /* 0x020fe2000783e000 */
[----:B------:R-:W-:Y:S01]  /*ad40*/  IMAD.IADD R6, R7, 0x1, R10 ;  /* 0x0000000107067824 */ /* 0x000fe200078e020a */
[----:B------:R-:W-:Y:S01]  /*ad50*/  SHF.R.S32.HI R10, RZ, 0x1f, R0 ;  /* 0x0000001fff0a7819 */ /* 0x000fe20000011400 */
[----:B------:R-:W-:Y:S02]  /*ad60*/  IMAD.IADD R12, R5, 0x1, R11 ;  /* 0x00000001050c7824 */ /* 0x000fe400078e020b */
[----:B------:R-:W-:-:S02]  /*ad70*/  IMAD.MOV R7, RZ, RZ, -R2 ;  /* 0x000000ffff077224 */ /* 0x000fc400078e0a02 */
[-C--:B------:R-:W-:Y:S02]  /*ad80*/  IMAD R11, R17, R3.reuse, RZ ;  /* 0x00000003110b7224 */ /* 0x080fe400078e02ff */
[----:B------:R-:W-:Y:S01]  /*ad90*/  IMAD.WIDE.U32 R4, R16, R3, RZ ;  /* 0x0000000310047225 */ /* 0x000fe200078e00ff */
[----:B------:R-:W-:-:S03]  /*ada0*/  IADD3.X R12, R12, R6, R10, P1, P0 ;  /* 0x000000060c0c7210 */ /* 0x000fc60000fe040a */
[----:B------:R-:W-:Y:S01]  /*adb0*/  IMAD R3, R7, c[0x0][0x4e8], R9 ;  /* 0x00013a0007037a24 */ /* 0x000fe200078e0209 */
[----:B------:R-:W-:Y:S01]  /*adc0*/  IADD3 R4, P1, P0, R2, R13, R4 ;  /* 0x0000000d02047210 */ /* 0x000fe2000783e004 */
[----:B------:R-:W-:Y:S01]  /*add0*/  IMAD.IADD R11, R5, 0x1, R11 ;  /* 0x00000001050b7824 */ /* 0x000fe200078e020b */
[----:B------:R-:W-:Y:S01]  /*ade0*/  SHF.R.S32.HI R5, RZ, 0x1f, R2 ;  /* 0x0000001fff057819 */ /* 0x000fe20000011402 */
[----:B------:R-:W-:Y:S01]  /*adf0*/  IMAD R2, R19, R3, RZ ;  /* 0x0000000313027224 */ /* 0x000fe200078e02ff */
[----:B------:R-:W-:Y:S02]  /*ae00*/  SHF.R.S32.HI R6, RZ, 0x1f, R3 ;  /* 0x0000001fff067819 */ /* 0x000fe40000011403 */
[----:B------:R-:W-:Y:S01]  /*ae10*/  IADD3.X R5, R5, R12, R11, P1, P0 ;  /* 0x0000000c05057210 */ /* 0x000fe20000fe040b */
[----:B------:R-:W-:Y:S02]  /*ae20*/  IMAD.MOV.U32 R7, RZ, RZ, c[0x0][0x4a8] ;  /* 0x00012a00ff077624 */ /* 0x000fe400078e00ff */
[----:B------:R-:W-:-:S02]  /*ae30*/  IMAD R6, R18, R6, R2 ;  /* 0x0000000612067224 */ /* 0x000fc400078e0202 */
[----:B------:R-:W-:Y:S01]  /*ae40*/  IMAD.WIDE.U32 R2, R18, R3, R4 ;  /* 0x0000000312027225 */ /* 0x000fe200078e0004 */
[----:B------:R-:W-:-:S03]  /*ae50*/  SEL R4, R7, c[0x0][0x450], P3 ;  /* 0x0001140007047a07 */ /* 0x000fc60001800000 */
[----:B------:R-:W-:Y:S01]  /*ae60*/  IMAD.MOV.U32 R5, RZ, RZ, c[0x0][0x4ac] ;  /* 0x00012b00ff057624 */ /* 0x000fe200078e00ff */
[----:B------:R-:W-:Y:S01]  /*ae70*/  SHF.R.S32.HI R22, RZ, 0x1f, R24 ;  /* 0x0000001fff167819 */ /* 0x000fe20000011418 */
[----:B------:R-:W-:Y:S01]  /*ae80*/  IMAD.IADD R3, R3, 0x1, R6 ;  /* 0x0000000103037824 */ /* 0x000fe200078e0206 */
[----:B------:R-:W-:Y:S02]  /*ae90*/  LEA R4, P0, R2, R4, 0x2 ;  /* 0x0000000402047211 */ /* 0x000fe400078010ff */
[----:B------:R-:W-:Y:S02]  /*aea0*/  SEL R5, R5, c[0x0][0x454], P3 ;  /* 0x0001150005057a07 */ /* 0x000fe40001800000 */
[----:B------:R-:W-:Y:S02]  /*aeb0*/  LEA.HI R22, R22, R24, RZ, 0x5 ;  /* 0x0000001816167211 */ /* 0x000fe400078f28ff */
[----:B------:R-:W-:Y:S02]  /*aec0*/  LEA.HI.X R2, R2, R5, R3, 0x2, P0 ;  /* 0x0000000502027211 */ /* 0x000fe400000f1403 */
[----:B------:R-:W-:Y:S01]  /*aed0*/  LOP3.LUT R22, R22, 0xffffffe0, RZ, 0xc0, !PT ;  /* 0xffffffe016167812 */ /* 0x000fe200078ec0ff */
[----:B------:R-:W-:Y:S04]  /*aee0*/  SHFL.IDX PT, R6, R4, RZ, 0x1c1f ;  /* 0x001c1fff04067589 */ /* 0x000fe800000e0000 */
[----:B------:R-:W1:Y:S01]  /*aef0*/  SHFL.IDX PT, R7, R2, RZ, 0x1c1f ;  /* 0x001c1fff02077589 */ /* 0x000e6200000e0000 */
[----:B------:R-:W-:-:S03]  /*af00*/  IMAD.IADD R22, R24, 0x1, -R22 ;  /* 0x0000000118167824 */ /* 0x000fc600078e0a16 */
[----:B------:R-:W-:Y:S04]  /*af10*/  SHFL.IDX PT, R4, R4, 0x1, 0x1c1f ;  /* 0x003c1f0004047f89 */ /* 0x000fe800000e0000 */
[----:B------:R2:W3:Y:S01]  /*af20*/  SHFL.IDX PT, R5, R2, 0x1, 0x1c1f ;  /* 0x003c1f0002057f89 */ /* 0x0004e200000e0000 */
[----:B------:R-:W-:Y:S01]  /*af30*/  IMAD R11, R14, c[0x0][0x4e8], RZ ;  /* 0x00013a000e0b7a24 */ /* 0x000fe200078e02ff */
[----:B------:R-:W-:Y:S01]  /*af40*/  LOP3.LUT P0, RZ, R22, 0x3, RZ, 0xc0, !PT ;  /* 0x0000000316ff7812 */ /* 0x000fe2000780c0ff */
[----:B--2---:R-:W-:-:S05]  /*af50*/  IMAD R2, R42, 0x80, R23 ;  /* 0x000000802a027824 */ /* 0x004fca00078e0217 */
[C---:B------:R-:W-:Y:S02]  /*af60*/  IADD3 R3, R2.reuse, 0x8, RZ ;  /* 0x0000000802037810 */ /* 0x040fe40007ffe0ff */
[-C--:B------:R-:W-:Y:S02]  /*af70*/  ISETP.GE.OR P1, PT, R2, R11.reuse, P0 ;  /* 0x0000000b0200720c */ /* 0x080fe40000726670 */
[----:B------:R-:W-:-:S11]  /*af80*/  ISETP.GE.OR P0, PT, R3, R11, P0 ;  /* 0x0000000b0300720c */ /* 0x000fd60000706670 */
[----:B-1----:R1:W-:Y:S01]  /*af90*/  @!P1 ST.E [R6.64], R21 ;  /* 0x0000001506009985 */ /* 0x0023e2000c101906 */
[----:B------:R-:W-:-:S03]  /*afa0*/  ISETP.GE.AND P1, PT, R2, R11, PT ;  /* 0x0000000b0200720c */ /* 0x000fc60003f26270 */
[----:B---3--:R1:W-:Y:S01]  /*afb0*/  @!P0 ST.E [R4.64], R20 ;  /* 0x0000001404008985 */ /* 0x0083e2000c101906 */
[----:B------:R-:W-:Y:S01]  /*afc0*/  ISETP.GE.AND P0, PT, R3, R11, PT ;  /* 0x0000000b0300720c */ /* 0x000fe20003f06270 */
[----:B------:R-:W-:Y:S05]  /*afd0*/  @P3 BRA `(.L_x_151) ;  /* 0x0000078000003947 */ /* 0x000fea0003800000 */
[----:B------:R-:W2:Y:S01]  /*afe0*/  S2R R23, SR_TID.X ;  /* 0x0000000000177919 */ /* 0x000ea20000002100 */
[----:B------:R-:W-:Y:S01]  /*aff0*/  IMAD R10, R10, c[0x0][0x3a0], RZ ;  /* 0x0000e8000a0a7a24 */ /* 0x000fe200078e02ff */
[----:B-1----:R-:W-:Y:S01]  /*b000*/  SHF.R.S32.HI R5, RZ, 0x1f, R8 ;  /* 0x0000001fff057819 */ /* 0x002fe20000011408 */
[C---:B------:R-:W-:Y:S01]  /*b010*/  IMAD.WIDE.U32 R2, R0.reuse, c[0x0][0x3a0], RZ ;  /* 0x0000e80000027a25 */ /* 0x040fe200078e00ff */
[----:B------:R1:W3:Y:S03]  /*b020*/  LDS.128 R16, [R208+0x80] ;  /* 0x00008000d0107984 */ /* 0x0002e60000000c00 */
[----:B------:R-:W-:Y:S01]  /*b030*/  IMAD R0, R0, c[0x0][0x3a4], R10 ;  /* 0x0000e90000007a24 */ /* 0x000fe200078e020a */
[----:B------:R1:W4:Y:S01]  /*b040*/  LDS.128 R24, [R208+0x1080] ;  /* 0x00108000d0187984 */ /* 0x0003220000000c00 */
[----:B------:R-:W-:-:S02]  /*b050*/  IMAD R5, R5, c[0x0][0x3f0], RZ ;  /* 0x0000fc0005057a24 */ /* 0x000fc400078e02ff */
[----:B------:R-:W-:Y:S01]  /*b060*/  IMAD.IADD R3, R3, 0x1, R0 ;  /* 0x0000000103037824 */ /* 0x000fe200078e0200 */
[----:B------:R1:W1:Y:S01]  /*b070*/  LDS.128 R32, [R208+0x2080] ;  /* 0x00208000d0207984 */ /* 0x0002620000000c00 */
[C---:B------:R-:W-:Y:S02]  /*b080*/  IMAD R7, R8.reuse, c[0x0][0x3f4], R5 ;  /* 0x0000fd0008077a24 */ /* 0x040fe400078e0205 */
[C---:B------:R-:W-:Y:S01]  /*b090*/  IMAD.WIDE.U32 R2, R15.reuse, c[0x0][0x3e8], R2 ;  /* 0x0000fa000f027a25 */ /* 0x040fe200078e0002 */
[----:B------:R1:W1:Y:S03]  /*b0a0*/  LDS.128 R36, [R208+0x3080] ;  /* 0x00308000d0247984 */ /* 0x0002660000000c00 */
[----:B------:R-:W-:Y:S01]  /*b0b0*/  IMAD R3, R15, c[0x0][0x3ec], R3 ;  /* 0x0000fb000f037a24 */ /* 0x000fe200078e0203 */
[----:B------:R1:W1:Y:S03]  /*b0c0*/  LDS.128 R28, [R208+0x6080] ;  /* 0x00608000d01c7984 */ /* 0x0002660000000c00 */
[----:B------:R-:W-:Y:S01]  /*b0d0*/  IMAD.WIDE.U32 R2, R8, c[0x0][0x3f0], R2 ;  /* 0x0000fc0008027a25 */ /* 0x000fe200078e0002 */
[--C-:B--2---:R-:W-:Y:S01]  /*b0e0*/  SHF.R.S32.HI R22, RZ, 0x1f, R23.reuse ;  /* 0x0000001fff167819 */ /* 0x104fe20000011417 */
[----:B------:R2:W1:Y:S01]  /*b0f0*/  LDS.128 R12, [R208+0x4080] ;  /* 0x00408000d00c7984 */ /* 0x0004620000000c00 */
[----:B------:R-:W-:-:S02]  /*b100*/  SHF.R.S32.HI R43, RZ, 0x1f, R23 ;  /* 0x0000001fff2b7819 */ /* 0x000fc40000011417 */
[-C--:B------:R-:W-:Y:S01]  /*b110*/  LEA.HI R22, R22, R23.reuse, RZ, 0x3 ;  /* 0x0000001716167211 */ /* 0x080fe200078f18ff */
[----:B------:R2:W1:Y:S01]  /*b120*/  LDS.128 R44, [R208+0x7080] ;  /* 0x00708000d02c7984 */ /* 0x0004620000000c00 */
[-C--:B------:R-:W-:Y:S02]  /*b130*/  LEA.HI R43, R43, R23.reuse, RZ, 0x3 ;  /* 0x000000172b2b7211 */ /* 0x080fe400078f18ff */
[----:B------:R-:W-:Y:S02]  /*b140*/  LOP3.LUT R22, R22, 0xfffffff8, RZ, 0xc0, !PT ;  /* 0xfffffff816167812 */ /* 0x000fe400078ec0ff */
[----:B------:R-:W-:Y:S02]  /*b150*/  SHF.R.S32.HI R43, RZ, 0x3, R43 ;  /* 0x00000003ff2b7819 */ /* 0x000fe4000001142b */
[----:B------:R-:W-:Y:S02]  /*b160*/  IADD3 R22, -R22, R23, RZ ;  /* 0x0000001716167210 */ /* 0x000fe40007ffe1ff */
[----:B------:R-:W-:-:S02]  /*b170*/  IADD3 R3, R3, R7, RZ ;  /* 0x0000000703037210 */ /* 0x000fc40007ffe0ff */
[----:B------:R-:W-:Y:S02]  /*b180*/  LEA R4, R22, R43, 0x5 ;  /* 0x0000002b16047211 */ /* 0x000fe400078e28ff */
[----:B------:R2:W1:Y:S02]  /*b190*/  LDS.128 R20, [R208+0x5080] ;  /* 0x00508000d0147984 */ /* 0x0004640000000c00 */
[----:B------:R-:W-:-:S05]  /*b1a0*/  LEA R4, R42, R4, 0x7 ;  /* 0x000000042a047211 */ /* 0x000fca00078e38ff */
[----:B------:R-:W-:-:S04]  /*b1b0*/  @P2 IMAD.HI.U32 R6, R4, c[0x0][0x4ec], RZ ;  /* 0x00013b0004062a27 */ /* 0x000fc800078e00ff */
[----:B------:R-:W-:Y:S01]  /*b1c0*/  IMAD.MOV.U32 R0, RZ, RZ, R4 ;  /* 0x000000ffff007224 */ /* 0x000fe200078e0004 */
[----:B------:R-:W-:-:S04]  /*b1d0*/  @P2 SHF.R.U32.HI R0, RZ, c[0x0][0x4f0], R6 ;  /* 0x00013c00ff002a19 */ /* 0x000fc80000011606 */
[----:B------:R-:W-:Y:S01]  /*b1e0*/  SHF.R.S32.HI R6, RZ, 0x1f, R0 ;  /* 0x0000001fff067819 */ /* 0x000fe20000011400 */
[C---:B------:R-:W-:Y:S01]  /*b1f0*/  IMAD.WIDE.U32 R2, R0.reuse, c[0x0][0x3e0], R2 ;  /* 0x0000f80000027a25 */ /* 0x040fe200078e0002 */
[----:B------:R-:W-:-:S03]  /*b200*/  IADD3 R5, -R0, RZ, RZ ;  /* 0x000000ff00057210 */ /* 0x000fc60007ffe1ff */
[----:B------:R-:W-:Y:S02]  /*b210*/  IMAD R6, R6, c[0x0][0x3e0], RZ ;  /* 0x0000f80006067a24 */ /* 0x000fe400078e02ff */
[----:B------:R-:W-:Y:S02]  /*b220*/  IMAD R4, R5, c[0x0][0x4e8], R4 ;  /* 0x00013a0005047a24 */ /* 0x000fe400078e0204 */
[----:B------:R-:W-:Y:S01]  /*b230*/  IMAD R5, R0, c[0x0][0x3e4], R6 ;  /* 0x0000f90000057a24 */ /* 0x000fe200078e0206 */
[----:B------:R-:W-:Y:S02]  /*b240*/  LEA R6, R42, R43, 0x7 ;  /* 0x0000002b2a067211 */ /* 0x000fe400078e38ff */
[----:B------:R-:W-:Y:S01]  /*b250*/  SHF.R.S32.HI R0, RZ, 0x1f, R4 ;  /* 0x0000001fff007819 */ /* 0x000fe20000011404 */
[----:B------:R-:W-:-:S04]  /*b260*/  IMAD.IADD R3, R3, 0x1, R5 ;  /* 0x0000000103037824 */ /* 0x000fc800078e0205 */
[----:B------:R-:W-:Y:S02]  /*b270*/  IMAD R0, R0, c[0x0][0x3d8], RZ ;  /* 0x0000f60000007a24 */ /* 0x000fe400078e02ff */
[----:B------:R-:W-:-:S04]  /*b280*/  IMAD.WIDE.U32 R2, R4, c[0x0][0x3d8], R2 ;  /* 0x0000f60004027a25 */ /* 0x000fc800078e0002 */
[----:B------:R-:W-:Y:S01]  /*b290*/  IMAD R0, R4, c[0x0][0x3dc], R0 ;  /* 0x0000f70004007a24 */ /* 0x000fe200078e0200 */
[----:B------:R-:W-:-:S04]  /*b2a0*/  LEA R8, P0, R2, c[0x0][0x380], 0x1 ;  /* 0x0000e00002087a11 */ /* 0x000fc800078008ff */
[----:B------:R-:W-:-:S04]  /*b2b0*/  IADD3 R0, R3, R0, RZ ;  /* 0x0000000003007210 */ /* 0x000fc80007ffe0ff */
[----:B------:R-:W-:Y:S01]  /*b2c0*/  LEA.HI.X R7, R2, c[0x0][0x384], R0, 0x1, P0 ;  /* 0x0000e10002077a11 */ /* 0x000fe200000f0c00 */
[----:B------:R-:W-:Y:S05]  /*b2d0*/  BRA.DIV ~URZ, `(.L_x_152) ;  /* 0x00002f627f007947 */ /* 0x000fea000b800000 */
[----:B-1234-:R1:W2:Y:S02]  /*b2e0*/  SHFL.IDX PT, R9, R7, RZ, 0x181f ;  /* 0x00181fff07097589 */ /* 0x01e2a400000e0000 */
.L_x_209:
[----:B------:R-:W-:Y:S05]  /*b2f0*/  BRA.DIV ~URZ, `(.L_x_153) ;  /* 0x00002fb27f007947 */ /* 0x000fea000b800000 */
[----:B------:R3:W4:Y:S02]  /*b300*/  SHFL.IDX PT, R0, R8, RZ, 0x181f ;  /* 0x00181fff08007589 */ /* 0x00072400000e0000 */
.L_x_210:
[----:B------:R-:W-:Y:S01]  /*b310*/  ISETP.GE.AND P0, PT, R6, R11, PT ;  /* 0x0000000b0600720c */ /* 0x000fe20003f06270 */
[----:B------:R-:W-:-:S12]  /*b320*/  BSSY B0, `(.L_x_154) ;  /* 0x000000c000007945 */ /* 0x000fd80003800000 */
[----:B------:R-:W-:Y:S05]  /*b330*/  @P0 BRA `(.L_x_155) ;  /* 0x000000a000000947 */ /* 0x000fea0003800000 */
[----:B------:R-:W5:Y:S04]  /*b340*/  LDL.64 R42, [R1+0x8] ;  /* 0x00000800012a7983 */ /* 0x000f680000100a00 */
[----:B---3--:R-:W3:Y:S01]  /*b350*/  LDL R10, [R1+0x10] ;  /* 0x00001000010a7983 */ /* 0x008ee20000100800 */
[----:B-----5:R-:W-:Y:S02]  /*b360*/  ISETP.GE.AND P3, PT, R42, c[0x0][0x3c8], PT ;  /* 0x0000f2002a007a0c */ /* 0x020fe40003f66270 */
[----:B---3--:R-:W-:-:S11]  /*b370*/  ISETP.GE.AND P2, PT, R10, c[0x0][0x3c8], PT ;  /* 0x0000f2000a007a0c */ /* 0x008fd60003f46270 */
[-C--:B----4-:R-:W-:Y:S02]  /*b380*/  @!P3 LEA R4, P1, R42, R0.reuse, 0x1 ;  /* 0x000000002a04b211 */ /* 0x090fe400078208ff */
[----:B------:R-:W-:Y:S02]  /*b390*/  @!P2 LEA R2, P0, R10, R0, 0x1 ;  /* 0x000000000a02a211 */ /* 0x000fe400078008ff */
[-C--:B--2---:R-:W-:Y:S02]  /*b3a0*/  @!P3 LEA.HI.X R5, R42, R9.reuse, R40, 0x1, P1 ;  /* 0x000000092a05b211 */ /* 0x084fe400008f0c28 */
[----:B------:R-:W-:-:S03]  /*b3b0*/  @!P2 LEA.HI.X R3, R10, R9, R41, 0x1, P0 ;  /* 0x000000090a03a211 */ /* 0x000fc600000f0c29 */
[----:B------:R2:W-:Y:S04]  /*b3c0*/  @!P3 ST.E.128 [R4.64], R16 ;  /* 0x000000100400b985 */ /* 0x0005e8000c101d06 */
[----:B------:R2:W-:Y:S02]  /*b3d0*/  @!P2 ST.E.128 [R2.64], R12 ;  /* 0x0000000c0200a985 */ /* 0x0005e4000c101d06 */
.L_x_155:
[----:B------:R-:W-:Y:S05]  /*b3e0*/  BSYNC B0 ;  /* 0x0000000000007941 */ /* 0x000fea0003800000 */
.L_x_154:
[----:B------:R-:W-:Y:S05]  /*b3f0*/  BRA.DIV ~URZ, `(.L_x_156) ;  /* 0x00002f127f007947 */ /* 0x000fea000b800000 */
[----:B--2---:R2:W1:Y:S04]  /*b400*/  SHFL.IDX PT, R9, R7, 0x1, 0x181f ;  /* 0x00381f0007097f89 */ /* 0x00446800000e0000 */
[----:B----4-:R2:W4:Y:S02]  /*b410*/  SHFL.IDX PT, R0, R8, 0x1, 0x181f ;  /* 0x00381f0008007f89 */ /* 0x01052400000e0000 */
.L_x_211:
[----:B------:R-:W-:Y:S01]  /*b420*/  IADD3 R2, R6, 0x20, RZ ;  /* 0x0000002006027810 */ /* 0x000fe20007ffe0ff */
[----:B------:R-:W-:Y:S03]  /*b430*/  BSSY B0, `(.L_x_157) ;  /* 0x000000d000007945 */ /* 0x000fe60003800000 */
[----:B------:R-:W-:-:S13]  /*b440*/  ISETP.GE.AND P0, PT, R2, R11, PT ;  /* 0x0000000b0200720c */ /* 0x000fda0003f06270 */
[----:B------:R-:W-:Y:S05]  /*b450*/  @P0 BRA `(.L_x_158) ;  /* 0x000000a000000947 */ /* 0x000fea0003800000 */
[----:B------:R-:W5:Y:S04]  /*b460*/  LDL.64 R12, [R1+0x8] ;  /* 0x00000800010c7983 */ /* 0x000f680000100a00 */
[----:B--2---:R-:W2:Y:S01]  /*b470*/  LDL R10, [R1+0x10] ;  /* 0x00001000010a7983 */ /* 0x004ea20000100800 */
[----:B-----5:R-:W-:Y:S02]  /*b480*/  ISETP.GE.AND P1, PT, R12, c[0x0][0x3c8], PT ;  /* 0x0000f2000c007a0c */ /* 0x020fe40003f26270 */
[----:B--2---:R-:W-:-:S11]  /*b490*/  ISETP.GE.AND P0, PT, R10, c[0x0][0x3c8], PT ;  /* 0x0000f2000a007a0c */ /* 0x004fd60003f06270 */
[-C--:B----4-:R-:W-:Y:S02]  /*b4a0*/  @!P1 LEA R4, P3, R12, R0.reuse, 0x1 ;  /* 0x000000000c049211 */ /* 0x090fe400078608ff */
[----:B------:R-:W-:Y:S02]  /*b4b0*/  @!P0 LEA R2, P2, R10, R0, 0x1 ;  /* 0x000000000a028211 */ /* 0x000fe400078408ff */
[-C--:B-1----:R-:W-:Y:S02]  /*b4c0*/  @!P1 LEA.HI.X R5, R12, R9.reuse, R40, 0x1, P3 ;  /* 0x000000090c059211 */ /* 0x082fe400018f0c28 */
[----:B------:R-:W-:-:S03]  /*b4d0*/  @!P0 LEA.HI.X R3, R10, R9, R41, 0x1, P2 ;  /* 0x000000090a038211 */ /* 0x000fc600010f0c29 */
[----:B------:R1:W-:Y:S04]  /*b4e0*/  @!P1 ST.E.128 [R4.64], R24 ;  /* 0x0000001804009985 */ /* 0x0003e8000c101d06 */
[----:B------:R1:W-:Y:S02]  /*b4f0*/  @!P0 ST.E.128 [R2.64], R20 ;  /* 0x0000001402008985 */ /* 0x0003e4000c101d06 */
.L_x_158:
[----:B------:R-:W-:Y:S05]  /*b500*/  BSYNC B0 ;  /* 0x0000000000007941 */ /* 0x000fea0003800000 */
.L_x_157:
[----:B------:R-:W-:Y:S05]  /*b510*/  BRA.DIV ~URZ, `(.L_x_159) ;  /* 0x00002eb27f007947 */ /* 0x000fea000b800000 */
[----:B-1----:R1:W2:Y:S02]  /*b520*/  SHFL.IDX PT, R9, R7, 0x2, 0x181f ;  /* 0x00581f0007097f89 */ /* 0x0022a400000e0000 */
.L_x_212:
[----:B------:R-:W-:Y:S05]  /*b530*/  BRA.DIV ~URZ, `(.L_x_160) ;  /* 0x00002f027f007947 */ /* 0x000fea000b800000 */
[----:B----4-:R4:W1:Y:S02]  /*b540*/  SHFL.IDX PT, R0, R8, 0x2, 0x181f ;  /* 0x00581f0008007f89 */ /* 0x01086400000e0000 */
.L_x_213:
[----:B------:R-:W-:Y:S01]  /*b550*/  IADD3 R2, R6, 0x40, RZ ;  /* 0x0000004006027810 */ /* 0x000fe20007ffe0ff */
[----:B------:R-:W-:Y:S03]  /*b560*/  BSSY B0, `(.L_x_161) ;  /* 0x000000d000007945 */ /* 0x000fe60003800000 */
[----:B------:R-:W-:-:S13]  /*b570*/  ISETP.GE.AND P0, PT, R2, R11, PT ;  /* 0x0000000b0200720c */ /* 0x000fda0003f06270 */
[----:B------:R-:W-:Y:S05]  /*b580*/  @P0 BRA `(.L_x_162) ;  /* 0x000000a000000947 */ /* 0x000fea0003800000 */
[----:B------:R-:W5:Y:S04]  /*b590*/  LDL.64 R12, [R1+0x8] ;  /* 0x00000800010c7983 */ /* 0x000f680000100a00 */
[----:B---3--:R-:W3:Y:S01]  /*b5a0*/  LDL R10, [R1+0x10] ;  /* 0x00001000010a7983 */ /* 0x008ee20000100800 */
[----:B-----5:R-:W-:Y:S02]  /*b5b0*/  ISETP.GE.AND P1, PT, R12, c[0x0][0x3c8], PT ;  /* 0x0000f2000c007a0c */ /* 0x020fe40003f26270 */
[----:B---3--:R-:W-:-:S11]  /*b5c0*/  ISETP.GE.AND P0, PT, R10, c[0x0][0x3c8], PT ;  /* 0x0000f2000a007a0c */ /* 0x008fd60003f06270 */
[-C--:B-1----:R-:W-:Y:S02]  /*b5d0*/  @!P1 LEA R4, P3, R12, R0.reuse, 0x1 ;  /* 0x000000000c049211 */ /* 0x082fe400078608ff */
[----:B------:R-:W-:Y:S02]  /*b5e0*/  @!P0 LEA R2, P2, R10, R0, 0x1 ;  /* 0x000000000a028211 */ /* 0x000fe400078408ff */
[-C--:B--2---:R-:W-:Y:S02]  /*b5f0*/  @!P1 LEA.HI.X R5, R12, R9.reuse, R40, 0x1, P3 ;  /* 0x000000090c059211 */ /* 0x084fe400018f0c28 */
[----:B------:R-:W-:-:S03]  /*b600*/  @!P0 LEA.HI.X R3, R10, R9, R41, 0x1, P2 ;  /* 0x000000090a038211 */ /* 0x000fc600010f0c29 */
[----:B------:R1:W-:Y:S04]  /*b610*/  @!P1 ST.E.128 [R4.64], R32 ;  /* 0x0000002004009985 */ /* 0x0003e8000c101d06 */
[----:B------:R1:W-:Y:S02]  /*b620*/  @!P0 ST.E.128 [R2.64], R28 ;  /* 0x0000001c02008985 */ /* 0x0003e4000c101d06 */
.L_x_162:
[----:B------:R-:W-:Y:S05]  /*b630*/  BSYNC B0 ;  /* 0x0000000000007941 */ /* 0x000fea0003800000 */
.L_x_161:
[----:B------:R-:W-:Y:S05]  /*b640*/  BRA.DIV ~URZ, `(.L_x_163) ;  /* 0x00002e527f007947 */ /* 0x000fea000b800000 */
[----:B-12---:R-:W1:Y:S04]  /*b650*/  SHFL.IDX PT, R7, R7, 0x3, 0x181f ;  /* 0x00781f0007077f89 */ /* 0x006e6800000e0000 */
[----:B------:R2:W3:Y:S02]  /*b660*/  SHFL.IDX PT, R0, R8, 0x3, 0x181f ;  /* 0x00781f0008007f89 */ /* 0x0004e400000e0000 */
.L_x_214:
[----:B------:R-:W-:-:S04]  /*b670*/  IADD3 R2, R6, 0x60, RZ ;  /* 0x0000006006027810 */ /* 0x000fc80007ffe0ff */
[----:B------:R-:W-:-:S13]  /*b680*/  ISETP.GE.AND P0, PT, R2, R11, PT ;  /* 0x0000000b0200720c */ /* 0x000fda0003f06270 */
[----:B------:R-:W-:Y:S05]  /*b690*/  @P0 BRA `(.L_x_164) ;  /* 0x000019f000000947 */ /* 0x000fea0003800000 */
[----:B--234-:R-:W2:Y:S04]  /*b6a0*/  LDL.64 R8, [R1+0x8] ;  /* 0x0000080001087983 */ /* 0x01cea80000100a00 */
[----:B------:R-:W3:Y:S01]  /*b6b0*/  LDL R4, [R1+0x10] ;  /* 0x0000100001047983 */ /* 0x000ee20000100800 */
[----:B--2---:R-:W-:-:S13]  /*b6c0*/  ISETP.GE.AND P0, PT, R8, c[0x0][0x3c8], PT ;  /* 0x0000f20008007a0c */ /* 0x004fda0003f06270 */
[----:B------:R-:W-:-:S04]  /*b6d0*/  @!P0 LEA R2, P1, R8, R0, 0x1 ;  /* 0x0000000008028211 */ /* 0x000fc800078208ff */
[----:B-1----:R-:W-:-:S05]  /*b6e0*/  @!P0 LEA.HI.X R3, R8, R7, R40, 0x1, P1 ;  /* 0x0000000708038211 */ /* 0x002fca00008f0c28 */
[----:B------:R1:W-:Y:S01]  /*b6f0*/  @!P0 ST.E.128 [R2.64], R36 ;  /* 0x0000002402008985 */ /* 0x0003e2000c101d06 */
[----:B---3--:R-:W-:-:S13]  /*b700*/  ISETP.GE.AND P0, PT, R4, c[0x0][0x3c8], PT ;  /* 0x0000f20004007a0c */ /* 0x008fda0003f06270 */
[----:B------:R-:W-:Y:S05]  /*b710*/  @P0 BRA `(.L_x_164) ;  /* 0x0000197000000947 */ /* 0x000fea0003800000 */
[----:B-1----:R-:W-:-:S04]  /*b720*/  LEA R2, P0, R4, R0, 0x1 ;  /* 0x0000000004027211 */ /* 0x002fc800078008ff */
[----:B------:R-:W-:-:S05]  /*b730*/  LEA.HI.X R3, R4, R7, R41, 0x1, P0 ;  /* 0x0000000704037211 */ /* 0x000fca00000f0c29 */
[----:B------:R1:W-:Y:S01]  /*b740*/  ST.E.128 [R2.64], R44 ;  /* 0x0000002c02007985 */ /* 0x0003e2000c101d06 */
[----:B------:R-:W-:Y:S05]  /*b750*/  BRA `(.L_x_164) ;  /* 0x0000193000007947 */ /* 0x000fea0003800000 */
.L_x_151:
[----:B-1----:R-:W2:Y:S04]  /*b760*/  LDL.LU R4, [R1+0x4c] ;  /* 0x00004c0001047983 */ /* 0x002ea80000300800 */
[----:B------:R-:W3:Y:S01]  /*b770*/  LDL.LU R6, [R1+0x54] ;  /* 0x0000540001067983 */ /* 0x000ee20000300800 */
[----:B------:R-:W-:Y:S02]  /*b780*/  IMAD R10, R10, c[0x0][0x408], RZ ;  /* 0x000102000a0a7a24 */ /* 0x000fe400078e02ff */
[----:B------:R-:W-:-:S04]  /*b790*/  IMAD.WIDE.U32 R2, R0, c[0x0][0x408], RZ ;  /* 0x0001020000027a25 */ /* 0x000fc800078e00ff */
[----:B------:R-:W-:Y:S02]  /*b7a0*/  IMAD R0, R0, c[0x0][0x40c], R10 ;  /* 0x0001030000007a24 */ /* 0x000fe400078e020a */
[----:B------:R-:W-:-:S03]  /*b7b0*/  @P2 IMAD.HI.U32 R5, R9, c[0x0][0x4ec], RZ ;  /* 0x00013b0009052a27 */ /* 0x000fc600078e00ff */
[----:B------:R-:W-:Y:S02]  /*b7c0*/  IADD3 R3, R3, R0, RZ ;  /* 0x0000000003037210 */ /* 0x000fe40007ffe0ff */
[----:B------:R-:W-:-:S05]  /*b7d0*/  SHF.R.S32.HI R0, RZ, 0x1f, R8 ;  /* 0x0000001fff007819 */ /* 0x000fca0000011408 */
[----:B------:R-:W-:Y:S02]  /*b7e0*/  IMAD R0, R0, c[0x0][0x440], RZ ;  /* 0x0001100000007a24 */ /* 0x000fe400078e02ff */
[----:B--2---:R-:W-:-:S04]  /*b7f0*/  IMAD.WIDE.U32 R2, R4, c[0x0][0x438], R2 ;  /* 0x00010e0004027a25 */ /* 0x004fc800078e0002 */
[----:B------:R-:W-:Y:S02]  /*b800*/  IMAD R3, R4, c[0x0][0x43c], R3 ;  /* 0x00010f0004037a24 */ /* 0x000fe400078e0203 */
[C---:B------:R-:W-:Y:S01]  /*b810*/  IMAD R4, R8.reuse, c[0x0][0x444], R0 ;  /* 0x0001110008047a24 */ /* 0x040fe200078e0200 */
[----:B------:R-:W-:Y:S01]  /*b820*/  MOV R0, R9 ;  /* 0x0000000900007202 */ /* 0x000fe20000000f00 */
[----:B------:R-:W-:Y:S01]  /*b830*/  IMAD.WIDE.U32 R2, R8, c[0x0][0x440], R2 ;  /* 0x0001100008027a25 */ /* 0x000fe200078e0002 */
[----:B------:R-:W-:-:S04]  /*b840*/  @P2 SHF.R.U32.HI R0, RZ, c[0x0][0x4f0], R5 ;  /* 0x00013c00ff002a19 */ /* 0x000fc80000011605 */
[----:B------:R-:W-:Y:S02]  /*b850*/  IADD3 R3, R3, R4, RZ ;  /* 0x0000000403037210 */ /* 0x000fe40007ffe0ff */
[----:B------:R-:W-:Y:S02]  /*b860*/  SHF.R.S32.HI R5, RZ, 0x1f, R0 ;  /* 0x0000001fff057819 */ /* 0x000fe40000011400 */
[----:B------:R-:W-:Y:S01]  /*b870*/  IADD3 R4, -R0, RZ, RZ ;  /* 0x000000ff00047210 */ /* 0x000fe20007ffe1ff */
[----:B---3--:R-:W-:-:S04]  /*b880*/  IMAD.WIDE.U32 R2, R6, c[0x0][0x448], R2 ;  /* 0x0001120006027a25 */ /* 0x008fc800078e0002 */
[----:B------:R-:W-:Y:S02]  /*b890*/  IMAD R5, R5, c[0x0][0x430], RZ ;  /* 0x00010c0005057a24 */ /* 0x000fe400078e02ff */
[----:B------:R-:W-:Y:S02]  /*b8a0*/  IMAD R3, R6, c[0x0][0x44c], R3 ;  /* 0x0001130006037a24 */ /* 0x000fe400078e0203 */
[----:B------:R-:W-:Y:S02]  /*b8b0*/  IMAD R4, R4, c[0x0][0x4e8], R9 ;  /* 0x00013a0004047a24 */ /* 0x000fe400078e0209 */
[C---:B------:R-:W-:Y:S02]  /*b8c0*/  IMAD R5, R0.reuse, c[0x0][0x434], R5 ;  /* 0x00010d0000057a24 */ /* 0x040fe400078e0205 */
[----:B------:R-:W-:Y:S01]  /*b8d0*/  IMAD.WIDE.U32 R2, R0, c[0x0][0x430], R2 ;  /* 0x00010c0000027a25 */ /* 0x000fe200078e0002 */
[----:B------:R-:W-:-:S04]  /*b8e0*/  SHF.R.S32.HI R0, RZ, 0x1f, R4 ;  /* 0x0000001fff007819 */ /* 0x000fc80000011404 */
[----:B------:R-:W-:Y:S01]  /*b8f0*/  IADD3 R3, R3, R5, RZ ;  /* 0x0000000503037210 */ /* 0x000fe20007ffe0ff */
[----:B------:R-:W-:-:S04]  /*b900*/  IMAD R0, R0, c[0x0][0x428], RZ ;  /* 0x00010a0000007a24 */ /* 0x000fc800078e02ff */
[----:B------:R-:W-:-:S04]  /*b910*/  IMAD.WIDE.U32 R2, R4, c[0x0][0x428], R2 ;  /* 0x00010a0004027a25 */ /* 0x000fc800078e0002 */
[----:B------:R-:W-:Y:S01]  /*b920*/  IMAD R4, R4, c[0x0][0x42c], R0 ;  /* 0x00010b0004047a24 */ /* 0x000fe200078e0200 */
[----:B------:R-:W-:-:S04]  /*b930*/  LEA R28, P2, R2, c[0x0][0x400], 0x2 ;  /* 0x00010000021c7a11 */ /* 0x000fc800078410ff */
[----:B------:R-:W-:-:S04]  /*b940*/  IADD3 R4, R3, R4, RZ ;  /* 0x0000000403047210 */ /* 0x000fc80007ffe0ff */
[----:B------:R-:W-:Y:S01]  /*b950*/  LEA.HI.X R14, R2, c[0x0][0x404], R4, 0x2, P2 ;  /* 0x00010100020e7a11 */ /* 0x000fe200010f1404 */
[----:B------:R-:W-:Y:S05]  /*b960*/  BRA.DIV ~URZ, `(.L_x_165) ;  /* 0x00002bf27f007947 */ /* 0x000fea000b800000 */
[----:B------:R1:W2:Y:S02]  /*b970*/  SHFL.IDX PT, R4, R14, RZ, 0x1c1f ;  /* 0x001c1fff0e047589 */ /* 0x0002a400000e0000 */
.L_x_215:
[----:B------:R-:W-:Y:S05]  /*b980*/  BRA.DIV ~URZ, `(.L_x_166) ;  /* 0x00002c427f007947 */ /* 0x000fea000b800000 */
[----:B------:R3:W4:Y:S02]  /*b990*/  SHFL.IDX PT, R0, R28, RZ, 0x1c1f ;  /* 0x001c1fff1c007589 */ /* 0x00072400000e0000 */
.L_x_216:
[----:B------:R-:W5:Y:S01]  /*b9a0*/  LDL R5, [R1+0x48] ;  /* 0x0000480001057983 */ /* 0x000f620000100800 */
[----:B------:R-:W-:Y:S01]  /*b9b0*/  BSSY B0, `(.L_x_167) ;  /* 0x0000061000007945 */ /* 0x000fe20003800000 */
[C---:B-----5:R-:W-:Y:S02]  /*b9c0*/  IADD3 R15, R5.reuse, 0x18, RZ ;  /* 0x00000018050f7810 */ /* 0x060fe40007ffe0ff */
[C---:B------:R-:W-:Y:S02]  /*b9d0*/  IADD3 R17, R5.reuse, 0x20, RZ ;  /* 0x0000002005117810 */ /* 0x040fe40007ffe0ff */
[C---:B------:R-:W-:Y:S02]  /*b9e0*/  IADD3 R16, R5.reuse, 0x28, RZ ;  /* 0x0000002805107810 */ /* 0x040fe40007ffe0ff */
[C---:B------:R-:W-:Y:S02]  /*b9f0*/  IADD3 R18, R5.reuse, 0x30, RZ ;  /* 0x0000003005127810 */ /* 0x040fe40007ffe0ff */
[----:B------:R-:W-:-:S02]  /*ba00*/  IADD3 R19, R5, 0x38, RZ ;  /* 0x0000003805137810 */ /* 0x000fc40007ffe0ff */
[C---:B------:R-:W-:Y:S02]  /*ba10*/  IADD3 R20, R5.reuse, 0x40, RZ ;  /* 0x0000004005147810 */ /* 0x040fe40007ffe0ff */
[C---:B------:R-:W-:Y:S02]  /*ba20*/  IADD3 R21, R5.reuse, 0x48, RZ ;  /* 0x0000004805157810 */ /* 0x040fe40007ffe0ff */
[C---:B------:R-:W-:Y:S02]  /*ba30*/  IADD3 R23, R5.reuse, 0x50, RZ ;  /* 0x0000005005177810 */ /* 0x040fe40007ffe0ff */
[C---:B------:R-:W-:Y:S02]  /*ba40*/  IADD3 R22, R5.reuse, 0x58, RZ ;  /* 0x0000005805167810 */ /* 0x040fe40007ffe0ff */
[C---:B------:R-:W-:Y:S02]  /*ba50*/  IADD3 R24, R5.reuse, 0x60, RZ ;  /* 0x0000006005187810 */ /* 0x040fe40007ffe0ff */
[----:B------:R-:W-:-:S02]  /*ba60*/  IADD3 R25, R5, 0x68, RZ ;  /* 0x0000006805197810 */ /* 0x000fc40007ffe0ff */
[C---:B------:R-:W-:Y:S02]  /*ba70*/  IADD3 R26, R5.reuse, 0x70, RZ ;  /* 0x00000070051a7810 */ /* 0x040fe40007ffe0ff */
[C---:B------:R-:W-:Y:S02]  /*ba80*/  IADD3 R27, R5.reuse, 0x78, RZ ;  /* 0x00000078051b7810 */ /* 0x040fe40007ffe0ff */
        /* <DEDUP_REMOVED lines=16> */
[----:B------:R-:W-:Y:S01]  /*bb90*/  SHF.R.S32.HI R29, RZ, 0x1f, R13 ;  /* 0x0000001fff1d7819 */ /* 0x000fe2000001140d */
[----:B------:R-:W-:Y:S05]  /*bba0*/  @P1 BRA `(.L_x_168) ;  /* 0x0000041000001947 */ /* 0x000fea0003800000 */
[----:B------:R-:W-:Y:S02]  /*bbb0*/  ISETP.GE.AND P4, PT, R5, c[0x0][0x3c8], PT ;  /* 0x0000f20005007a0c */ /* 0x000fe40003f86270 */
[----:B------:R-:W-:Y:S02]  /*bbc0*/  ISETP.GE.AND P2, PT, R13, c[0x0][0x3c8], PT ;  /* 0x0000f2000d007a0c */ /* 0x000fe40003f46270 */
[----:B------:R-:W-:Y:S02]  /*bbd0*/  ISETP.GE.AND P5, PT, R12, c[0x0][0x3c8], PT ;  /* 0x0000f2000c007a0c */ /* 0x000fe40003fa6270 */
[----:B------:R-:W-:Y:S02]  /*bbe0*/  ISETP.GE.AND P1, PT, R15, c[0x0][0x3c8], PT ;  /* 0x0000f2000f007a0c */ /* 0x000fe40003f26270 */
[----:B------:R-:W-:-:S05]  /*bbf0*/  ISETP.GE.AND P6, PT, R17, c[0x0][0x3c8], PT ;  /* 0x0000f20011007a0c */ /* 0x000fca0003fc6270 */
[----:B----4-:R-:W-:Y:S02]  /*bc00*/  @!P4 IMAD.MOV.U32 R6, RZ, RZ, R0 ;  /* 0x000000ffff06c224 */ /* 0x010fe400078e0000 */
[----:B--2---:R-:W-:Y:S01]  /*bc10*/  @!P4 IMAD.MOV.U32 R7, RZ, RZ, R4 ;  /* 0x000000ffff07c224 */ /* 0x004fe200078e0004 */
[----:B------:R-:W-:-:S03]  /*bc20*/  @!P2 LEA R2, P3, R13, R0, 0x2 ;  /* 0x000000000d02a211 */ /* 0x000fc600078610ff */
[----:B------:R-:W-:Y:S01]  /*bc30*/  @!P4 IMAD.WIDE R6, R5, 0x4, R6 ;  /* 0x000000040506c825 */ /* 0x000fe200078e0206 */
[----:B------:R-:W-:-:S04]  /*bc40*/  @!P2 LEA.HI.X R3, R13, R4, R29, 0x2, P3 ;  /* 0x000000040d03a211 */ /* 0x000fc800018f141d */
[----:B------:R2:W-:Y:S04]  /*bc50*/  @!P4 ST.E.64 [R6.64], R128 ;  /* 0x000000800600c985 */ /* 0x0005e8000c101b06 */
[----:B------:R4:W-:Y:S01]  /*bc60*/  @!P2 ST.E.64 [R2.64], R48 ;  /* 0x000000300200a985 */ /* 0x0009e2000c101b06 */
[----:B------:R-:W-:Y:S02]  /*bc70*/  ISETP.GE.AND P2, PT, R16, c[0x0][0x3c8], PT ;  /* 0x0000f20010007a0c */ /* 0x000fe40003f46270 */
[CC--:B--2---:R-:W-:Y:S02]  /*bc80*/  @!P5 LEA R6, P4, R12.reuse, R0.reuse, 0x2 ;  /* 0x000000000c06d211 */ /* 0x0c4fe400078810ff */
[----:B----4-:R-:W-:Y:S02]  /*bc90*/  @!P1 LEA R2, P3, R15, R0, 0x2 ;  /* 0x000000000f029211 */ /* 0x010fe400078610ff */
[----:B------:R-:W-:-:S02]  /*bca0*/  @!P5 LEA.HI.X R7, R12, R4, R30, 0x2, P4 ;  /* 0x000000040c07d211 */ /* 0x000fc400020f141e */
[----:B------:R-:W-:-:S03]  /*bcb0*/  @!P1 LEA.HI.X R3, R15, R4, R31, 0x2, P3 ;  /* 0x000000040f039211 */ /* 0x000fc600018f141f */
[----:B------:R2:W-:Y:S01]  /*bcc0*/  @!P5 ST.E.64 [R6.64], R50 ;  /* 0x000000320600d985 */ /* 0x0005e2000c101b06 */
[----:B------:R-:W-:-:S03]  /*bcd0*/  ISETP.GE.AND P5, PT, R18, c[0x0][0x3c8], PT ;  /* 0x0000f20012007a0c */ /* 0x000fc60003fa6270 */
[----:B------:R4:W-:Y:S01]  /*bce0*/  @!P1 ST.E.64 [R2.64], R52 ;  /* 0x0000003402009985 */ /* 0x0009e2000c101b06 */
[----:B------:R-:W-:Y:S02]  /*bcf0*/  ISETP.GE.AND P1, PT, R19, c[0x0][0x3c8], PT ;  /* 0x0000f20013007a0c */ /* 0x000fe40003f26270 */
[CC--:B--2---:R-:W-:Y:S02]  /*bd00*/  @!P6 LEA R6, P4, R17.reuse, R0.reuse, 0x2 ;  /* 0x000000001106e211 */ /* 0x0c4fe400078810ff */
[C---:B----4-:R-:W-:Y:S02]  /*bd10*/  @!P2 LEA R2, P3, R16.reuse, R0, 0x2 ;  /* 0x000000001002a211 */ /* 0x050fe400078610ff */
[-C--:B------:R-:W-:Y:S02]  /*bd20*/  @!P6 LEA.HI.X R7, R17, R4.reuse, R33, 0x2, P4 ;  /* 0x000000041107e211 */ /* 0x080fe400020f1421 */
[----:B------:R-:W-:Y:S02]  /*bd30*/  @!P2 LEA.HI.X R3, R16, R4, R32, 0x2, P3 ;  /* 0x000000041003a211 */ /* 0x000fe400018f1420 */
[----:B------:R-:W-:Y:S01]  /*bd40*/  ISETP.GE.AND P4, PT, R21, c[0x0][0x3c8], PT ;  /* 0x0000f20015007a0c */ /* 0x000fe20003f86270 */
[----:B------:R2:W-:Y:S01]  /*bd50*/  @!P6 ST.E.64 [R6.64], R54 ;  /* 0x000000360600e985 */ /* 0x0005e2000c101b06 */
[----:B------:R-:W-:-:S03]  /*bd60*/  ISETP.GE.AND P6, PT, R20, c[0x0][0x3c8], PT ;  /* 0x0000f20014007a0c */ /* 0x000fc60003fc6270 */
[----:B------:R4:W-:Y:S01]  /*bd70*/  @!P2 ST.E.64 [R2.64], R56 ;  /* 0x000000380200a985 */ /* 0x0009e2000c101b06 */
[CC--:B--2---:R-:W-:Y:S02]  /*bd80*/  @!P5 LEA R6, P3, R18.reuse, R0.reuse, 0x2 ;  /* 0x000000001206d211 */ /* 0x0c4fe400078610ff */
[----:B----4-:R-:W-:Y:S02]  /*bd90*/  @!P1 LEA R2, P2, R19, R0, 0x2 ;  /* 0x0000000013029211 */ /* 0x010fe400078410ff */
[-C--:B------:R-:W-:Y:S02]  /*bda0*/  @!P5 LEA.HI.X R7, R18, R4.reuse, R34, 0x2, P3 ;  /* 0x000000041207d211 */ /* 0x080fe400018f1422 */
[----:B------:R-:W-:Y:S02]  /*bdb0*/  ISETP.GE.AND P3, PT, R23, c[0x0][0x3c8], PT ;  /* 0x0000f20017007a0c */ /* 0x000fe40003f66270 */
[----:B------:R-:W-:Y:S01]  /*bdc0*/  @!P1 LEA.HI.X R3, R19, R4, R35, 0x2, P2 ;  /* 0x0000000413039211 */ /* 0x000fe200010f1423 */
[----:B------:R2:W-:Y:S01]  /*bdd0*/  @!P5 ST.E.64 [R6.64], R58 ;  /* 0x0000003a0600d985 */ /* 0x0005e2000c101b06 */
[----:B------:R-:W-:-:S03]  /*bde0*/  @!P6 LEA R8, P2, R20, R0, 0x2 ;  /* 0x000000001408e211 */ /* 0x000fc600078410ff */
[----:B------:R4:W-:Y:S01]  /*bdf0*/  @!P1 ST.E.64 [R2.64], R70 ;  /* 0x0000004602009985 */ /* 0x0009e2000c101b06 */
[----:B------:R-:W-:Y:S02]  /*be00*/  ISETP.GE.AND P1, PT, R22, c[0x0][0x3c8], PT ;  /* 0x0000f20016007a0c */ /* 0x000fe40003f26270 */
[----:B------:R-:W-:-:S05]  /*be10*/  @!P6 LEA.HI.X R9, R20, R4, R36, 0x2, P2 ;  /* 0x000000041409e211 */ /* 0x000fca00010f1424 */
[----:B------:R-:W-:Y:S01]  /*be20*/  @!P6 ST.E.64 [R8.64], R88 ;  /* 0x000000580800e985 */ /* 0x000fe2000c101b06 */
[----:B------:R-:W-:Y:S02]  /*be30*/  ISETP.GE.AND P6, PT, R24, c[0x0][0x3c8], PT ;  /* 0x0000f20018007a0c */ /* 0x000fe40003fc6270 */
[-C--:B--2---:R-:W-:Y:S02]  /*be40*/  @!P3 LEA R6, P2, R23, R0.reuse, 0x2 ;  /* 0x000000001706b211 */ /* 0x084fe400078410ff */
[----:B----4-:R-:W-:Y:S02]  /*be50*/  @!P4 LEA R2, P5, R21, R0, 0x2 ;  /* 0x000000001502c211 */ /* 0x010fe400078a10ff */
[-C--:B------:R-:W-:Y:S02]  /*be60*/  @!P3 LEA.HI.X R7, R23, R4.reuse, R39, 0x2, P2 ;  /* 0x000000041707b211 */ /* 0x080fe400010f1427 */
[----:B------:R-:W-:Y:S02]  /*be70*/  @!P4 LEA.HI.X R3, R21, R4, R37, 0x2, P5 ;  /* 0x000000041503c211 */ /* 0x000fe400028f1425 */
[----:B------:R-:W-:-:S03]  /*be80*/  ISETP.GE.AND P5, PT, R25, c[0x0][0x3c8], PT ;  /* 0x0000f20019007a0c */ /* 0x000fc60003fa6270 */
[----:B------:R2:W-:Y:S01]  /*be90*/  @!P4 ST.E.64 [R2.64], R72 ;  /* 0x000000480200c985 */ /* 0x0005e2000c101b06 */
[----:B------:R-:W-:-:S03]  /*bea0*/  ISETP.GE.AND P4, PT, R26, c[0x0][0x3c8], PT ;  /* 0x0000f2001a007a0c */ /* 0x000fc60003f86270 */
[----:B------:R4:W-:Y:S01]  /*beb0*/  @!P3 ST.E.64 [R6.64], R76 ;  /* 0x0000004c0600b985 */ /* 0x0009e2000c101b06 */
[----:B------:R-:W-:Y:S02]  /*bec0*/  ISETP.GE.AND P3, PT, R27, c[0x0][0x3c8], PT ;  /* 0x0000f2001b007a0c */ /* 0x000fe40003f66270 */
[----:B--2---:R-:W-:-:S04]  /*bed0*/  @!P1 LEA R2, P2, R22, R0, 0x2 ;  /* 0x0000000016029211 */ /* 0x004fc800078410ff */
[----:B------:R-:W-:Y:S02]  /*bee0*/  @!P1 LEA.HI.X R3, R22, R4, R38, 0x2, P2 ;  /* 0x0000000416039211 */ /* 0x000fe400010f1426 */
[----:B------:R-:W-:-:S03]  /*bef0*/  @!P6 LEA R10, P2, R24, R0, 0x2 ;  /* 0x00000000180ae211 */ /* 0x000fc600078410ff */
[----:B------:R2:W-:Y:S01]  /*bf00*/  @!P1 ST.E.64 [R2.64], R80 ;  /* 0x0000005002009985 */ /* 0x0005e2000c101b06 */
[C---:B------:R-:W-:Y:S02]  /*bf10*/  @!P5 LEA R8, P1, R25.reuse, R0, 0x2 ;  /* 0x000000001908d211 */ /* 0x040fe400078210ff */
[----:B------:R-:W-:Y:S02]  /*bf20*/  @!P6 LEA.HI.X R11, R24, R4, R40, 0x2, P2 ;  /* 0x00000004180be211 */ /* 0x000fe400010f1428 */
[C---:B----4-:R-:W-:Y:S02]  /*bf30*/  @!P4 LEA R6, P2, R26.reuse, R0, 0x2 ;  /* 0x000000001a06c211 */ /* 0x050fe400078410ff */
[-C--:B------:R-:W-:Y:S01]  /*bf40*/  @!P5 LEA.HI.X R9, R25, R4.reuse, R41, 0x2, P1 ;  /* 0x000000041909d211 */ /* 0x080fe200008f1429 */
[----:B------:R4:W-:Y:S01]  /*bf50*/  @!P6 ST.E.64 [R10.64], R96 ;  /* 0x000000600a00e985 */ /* 0x0009e2000c101b06 */
[----:B------:R-:W-:-:S03]  /*bf60*/  @!P4 LEA.HI.X R7, R26, R4, R42, 0x2, P2 ;  /* 0x000000041a07c211 */ /* 0x000fc600010f142a */
[----:B------:R4:W-:Y:S04]  /*bf70*/  @!P5 ST.E.64 [R8.64], R92 ;  /* 0x0000005c0800d985 */ /* 0x0009e8000c101b06 */
[----:B------:R4:W-:Y:S01]  /*bf80*/  @!P4 ST.E.64 [R6.64], R84 ;  /* 0x000000540600c985 */ /* 0x0009e2000c101b06 */
[----:B--2---:R-:W-:-:S04]  /*bf90*/  @!P3 LEA R2, P1, R27, R0, 0x2 ;  /* 0x000000001b02b211 */ /* 0x004fc800078210ff */
[----:B------:R-:W-:-:S05]  /*bfa0*/  @!P3 LEA.HI.X R3, R27, R4, R43, 0x2, P1 ;  /* 0x000000041b03b211 */ /* 0x000fca00008f142b */
[----:B------:R4:W-:Y:S04]  /*bfb0*/  @!P3 ST.E.64 [R2.64], R44 ;  /* 0x0000002c0200b985 */ /* 0x0009e8000c101b06 */
.L_x_168:
[----:B------:R-:W-:Y:S05]  /*bfc0*/  BSYNC B0 ;  /* 0x0000000000007941 */ /* 0x000fea0003800000 */
.L_x_167:
[----:B------:R-:W-:Y:S05]  /*bfd0*/  BRA.DIV ~URZ, `(.L_x_169) ;  /* 0x000026527f007947 */ /* 0x000fea000b800000 */
[----:B--2---:R2:W1:Y:S04]  /*bfe0*/  SHFL.IDX PT, R4, R14, 0x1, 0x1c1f ;  /* 0x003c1f000e047f89 */ /* 0x00446800000e0000 */
[----:B----4-:R2:W4:Y:S02]  /*bff0*/  SHFL.IDX PT, R0, R28, 0x1, 0x1c1f ;  /* 0x003c1f001c007f89 */ /* 0x01052400000e0000 */
.L_x_217:
[----:B------:R-:W-:Y:S05]  /*c000*/  @P0 BRA `(.L_x_164) ;  /* 0x0000108000000947 */ /* 0x000fea0003800000 */
[----:B------:R-:W5:Y:S01]  /*c010*/  LDL R5, [R1+0x48] ;  /* 0x0000480001057983 */ /* 0x000f620000100800 */
[----:B------:R-:W-:Y:S02]  /*c020*/  ISETP.GE.AND P1, PT, R13, c[0x0][0x3c8], PT ;  /* 0x0000f2000d007a0c */ /* 0x000fe40003f26270 */
[----:B------:R-:W-:Y:S02]  /*c030*/  ISETP.GE.AND P0, PT, R12, c[0x0][0x3c8], PT ;  /* 0x0000f2000c007a0c */ /* 0x000fe40003f06270 */
[----:B------:R-:W-:Y:S02]  /*c040*/  ISETP.GE.AND P5, PT, R15, c[0x0][0x3c8], PT ;  /* 0x0000f2000f007a0c */ /* 0x000fe40003fa6270 */
[----:B------:R-:W-:-:S07]  /*c050*/  ISETP.GE.AND P4, PT, R17, c[0x0][0x3c8], PT ;  /* 0x0000f20011007a0c */ /* 0x000fce0003f86270 */
[CC--:B----4-:R-:W-:Y:S02]  /*c060*/  @!P1 LEA R6, P3, R13.reuse, R0.reuse, 0x2 ;  /* 0x000000000d069211 */ /* 0x0d0fe400078610ff */
[----:B------:R-:W-:Y:S02]  /*c070*/  @!P0 LEA R2, P6, R12, R0, 0x2 ;  /* 0x000000000c028211 */ /* 0x000fe400078c10ff */
[-C--:B-1----:R-:W-:Y:S02]  /*c080*/  @!P1 LEA.HI.X R7, R13, R4.reuse, R29, 0x2, P3 ;  /* 0x000000040d079211 */ /* 0x082fe400018f141d */
[----:B------:R-:W-:Y:S02]  /*c090*/  ISETP.GE.AND P3, PT, R16, c[0x0][0x3c8], PT ;  /* 0x0000f20010007a0c */ /* 0x000fe40003f66270 */
[----:B------:R-:W-:Y:S02]  /*c0a0*/  @!P0 LEA.HI.X R3, R12, R4, R30, 0x2, P6 ;  /* 0x000000040c038211 */ /* 0x000fe400030f141e */
[----:B--2---:R-:W-:-:S04]  /*c0b0*/  @!P5 LEA R14, P6, R15, R0, 0x2 ;  /* 0x000000000f0ed211 */ /* 0x004fc800078c10ff */
[----:B------:R-:W-:-:S05]  /*c0c0*/  @!P5 LEA.HI.X R15, R15, R4, R31, 0x2, P6 ;  /* 0x000000040f0fd211 */ /* 0x000fca00030f141f */
[----:B------:R-:W-:-:S04]  /*c0d0*/  @!P3 LEA R10, P6, R16, R0, 0x2 ;  /* 0x00000000100ab211 */ /* 0x000fc800078c10ff */
[----:B------:R-:W-:Y:S02]  /*c0e0*/  @!P3 LEA.HI.X R11, R16, R4, R32, 0x2, P6 ;  /* 0x00000004100bb211 */ /* 0x000fe400030f1420 */
[----:B-----5:R-:W-:-:S13]  /*c0f0*/  ISETP.GE.AND P2, PT, R5, c[0x0][0x3c8], PT ;  /* 0x0000f20005007a0c */ /* 0x020fda0003f46270 */
[----:B------:R-:W-:Y:S02]  /*c100*/  @!P2 IMAD.MOV.U32 R8, RZ, RZ, R0 ;  /* 0x000000ffff08a224 */ /* 0x000fe400078e0000 */
[----:B------:R-:W-:-:S04]  /*c110*/  @!P2 IMAD.MOV.U32 R9, RZ, RZ, R4 ;  /* 0x000000ffff09a224 */ /* 0x000fc800078e0004 */
[----:B------:R-:W-:-:S05]  /*c120*/  @!P2 IMAD.WIDE R8, R5, 0x4, R8 ;  /* 0x000000040508a825 */ /* 0x000fca00078e0208 */
[----:B------:R1:W-:Y:S01]  /*c130*/  @!P2 ST.E.64 [R8.64], R100 ;  /* 0x000000640800a985 */ /* 0x0003e2000c101b06 */
[----:B------:R-:W-:-:S03]  /*c140*/  ISETP.GE.AND P2, PT, R18, c[0x0][0x3c8], PT ;  /* 0x0000f20012007a0c */ /* 0x000fc60003f46270 */
[----:B------:R2:W-:Y:S01]  /*c150*/  @!P1 ST.E.64 [R6.64], R78 ;  /* 0x0000004e06009985 */ /* 0x0005e2000c101b06 */
[----:B------:R-:W-:-:S03]  /*c160*/  ISETP.GE.AND P1, PT, R19, c[0x0][0x3c8], PT ;  /* 0x0000f20013007a0c */ /* 0x000fc60003f26270 */
[----:B------:R4:W-:Y:S01]  /*c170*/  @!P0 ST.E.64 [R2.64], R64 ;  /* 0x0000004002008985 */ /* 0x0009e2000c101b06 */
[----:B------:R-:W-:-:S03]  /*c180*/  @!P4 LEA R12, P0, R17, R0, 0x2 ;  /* 0x00000000110cc211 */ /* 0x000fc600078010ff */
[----:B------:R5:W-:Y:S01]  /*c190*/  @!P5 ST.E.64 [R14.64], R112 ;  /* 0x000000700e00d985 */ /* 0x000be2000c101b06 */
[----:B------:R-:W-:Y:S02]  /*c1a0*/  @!P4 LEA.HI.X R13, R17, R4, R33, 0x2, P0 ;  /* 0x00000004110dc211 */ /* 0x000fe400000f1421 */
[----:B------:R-:W-:Y:S02]  /*c1b0*/  ISETP.GE.AND P0, PT, R20, c[0x0][0x3c8], PT ;  /* 0x0000f20014007a0c */ /* 0x000fe40003f06270 */
[----:B------:R-:W-:Y:S01]  /*c1c0*/  ISETP.GE.AND P5, PT, R21, c[0x0][0x3c8], PT ;  /* 0x0000f20015007a0c */ /* 0x000fe20003fa6270 */
[----:B------:R3:W-:Y:S01]  /*c1d0*/  @!P4 ST.E.64 [R12.64], R108 ;  /* 0x0000006c0c00c985 */ /* 0x0007e2000c101b06 */
        /* <DEDUP_REMOVED lines=8> */
[----:B----4-:R-:W-:Y:S02]  /*c260*/  @!P0 LEA R2, P6, R20, R0, 0x2 ;  /* 0x0000000014028211 */ /* 0x010fe400078c10ff */
[----:B------:R-:W-:Y:S01]  /*c270*/  ISETP.GE.AND P2, PT, R24, c[0x0][0x3c8], PT ;  /* 0x0000f20018007a0c */ /* 0x000fe20003f46270 */
[----:B------:R2:W-:Y:S01]  /*c280*/  @!P1 ST.E.64 [R6.64], R82 ;  /* 0x0000005206009985 */ /* 0x0005e2000c101b06 */
[----:B------:R-:W-:Y:S02]  /*c290*/  @!P0 LEA.HI.X R3, R20, R4, R36, 0x2, P6 ;  /* 0x0000000414038211 */ /* 0x000fe400030f1424 */
[-C--:B-----5:R-:W-:Y:S02]  /*c2a0*/  @!P5 LEA R14, P6, R21, R0.reuse, 0x2 ;  /* 0x00000000150ed211 */ /* 0x0a0fe400078c10ff */
[----:B------:R-:W-:Y:S01]  /*c2b0*/  ISETP.GE.AND P1, PT, R25, c[0x0][0x3c8], PT ;  /* 0x0000f20019007a0c */ /* 0x000fe20003f26270 */
[----:B------:R4:W-:Y:S01]  /*c2c0*/  @!P0 ST.E.64 [R2.64], R60 ;  /* 0x0000003c02008985 */ /* 0x0009e2000c101b06 */
[----:B---3--:R-:W-:-:S02]  /*c2d0*/  @!P4 LEA R12, P0, R23, R0, 0x2 ;  /* 0x00000000170cc211 */ /* 0x008fc400078010ff */
[----:B------:R-:W-:Y:S02]  /*c2e0*/  @!P5 LEA.HI.X R15, R21, R4, R37, 0x2, P6 ;  /* 0x00000004150fd211 */ /* 0x000fe400030f1425 */
[----:B------:R-:W-:Y:S02]  /*c2f0*/  @!P3 LEA R10, P6, R22, R0, 0x2 ;  /* 0x00000000160ab211 */ /* 0x000fe400078c10ff */
[-C--:B------:R-:W-:Y:S01]  /*c300*/  @!P4 LEA.HI.X R13, R23, R4.reuse, R39, 0x2, P0 ;  /* 0x00000004170dc211 */ /* 0x080fe200000f1427 */
[----:B------:R3:W-:Y:S01]  /*c310*/  @!P5 ST.E.64 [R14.64], R102 ;  /* 0x000000660e00d985 */ /* 0x0007e2000c101b06 */
[----:B------:R-:W-:Y:S02]  /*c320*/  ISETP.GE.AND P0, PT, R26, c[0x0][0x3c8], PT ;  /* 0x0000f2001a007a0c */ /* 0x000fe40003f06270 */
[----:B------:R-:W-:Y:S01]  /*c330*/  @!P3 LEA.HI.X R11, R22, R4, R38, 0x2, P6 ;  /* 0x00000004160bb211 */ /* 0x000fe200030f1426 */
[----:B------:R3:W-:Y:S04]  /*c340*/  @!P4 ST.E.64 [R12.64], R98 ;  /* 0x000000620c00c985 */ /* 0x0007e8000c101b06 */
[----:B------:R3:W-:Y:S01]  /*c350*/  @!P3 ST.E.64 [R10.64], R94 ;  /* 0x0000005e0a00b985 */ /* 0x0007e2000c101b06 */
[----:B-1----:R-:W-:-:S04]  /*c360*/  @!P2 LEA R8, P6, R24, R0, 0x2 ;  /* 0x000000001808a211 */ /* 0x002fc800078c10ff */
[----:B------:R-:W-:Y:S02]  /*c370*/  @!P2 LEA.HI.X R9, R24, R4, R40, 0x2, P6 ;  /* 0x000000041809a211 */ /* 0x000fe400030f1428 */
[----:B--2---:R-:W-:-:S03]  /*c380*/  @!P1 LEA R6, P6, R25, R0, 0x2 ;  /* 0x0000000019069211 */ /* 0x004fc600078c10ff */
[----:B------:R3:W-:Y:S01]  /*c390*/  @!P2 ST.E.64 [R8.64], R86 ;  /* 0x000000560800a985 */ /* 0x0007e2000c101b06 */
[----:B------:R-:W-:Y:S02]  /*c3a0*/  @!P1 LEA.HI.X R7, R25, R4, R41, 0x2, P6 ;  /* 0x0000000419079211 */ /* 0x000fe400030f1429 */
[----:B----4-:R-:W-:-:S03]  /*c3b0*/  @!P0 LEA R2, P6, R26, R0, 0x2 ;  /* 0x000000001a028211 */ /* 0x010fc600078c10ff */
[----:B------:R3:W-:Y:S01]  /*c3c0*/  @!P1 ST.E.64 [R6.64], R74 ;  /* 0x0000004a06009985 */ /* 0x0007e2000c101b06 */
[----:B------:R-:W-:-:S05]  /*c3d0*/  @!P0 LEA.HI.X R3, R26, R4, R42, 0x2, P6 ;  /* 0x000000041a038211 */ /* 0x000fca00030f142a */
[----:B------:R3:W-:Y:S01]  /*c3e0*/  @!P0 ST.E.64 [R2.64], R62 ;  /* 0x0000003e02008985 */ /* 0x0007e2000c101b06 */
[----:B------:R-:W-:-:S13]  /*c3f0*/  ISETP.GE.AND P0, PT, R27, c[0x0][0x3c8], PT ;  /* 0x0000f2001b007a0c */ /* 0x000fda0003f06270 */
[----:B------:R-:W-:Y:S05]  /*c400*/  @P0 BRA `(.L_x_164) ;  /* 0x00000c8000000947 */ /* 0x000fea0003800000 */
[----:B---3--:R-:W-:-:S04]  /*c410*/  LEA R2, P0, R27, R0, 0x2 ;  /* 0x000000001b027211 */ /* 0x008fc800078010ff */
[----:B------:R-:W-:-:S05]  /*c420*/  LEA.HI.X R3, R27, R4, R43, 0x2, P0 ;  /* 0x000000041b037211 */ /* 0x000fca00000f142b */
[----:B------:R1:W-:Y:S01]  /*c430*/  ST.E.64 [R2.64], R46 ;  /* 0x0000002e02007985 */ /* 0x0003e2000c101b06 */
[----:B------:R-:W-:Y:S05]  /*c440*/  BRA `(.L_x_164) ;  /* 0x00000c4000007947 */ /* 0x000fea0003800000 */
.L_x_149:
[----:B------:R-:W2:Y:S04]  /*c450*/  LDL.LU R0, [R1+0x50] ;  /* 0x0000500001007983 */ /* 0x000ea80000300800 */
[----:B------:R-:W3:Y:S01]  /*c460*/  LDL R6, [R1+0x20] ;  /* 0x0000200001067983 */ /* 0x000ee20000100800 */
[----:B------:R-:W-:Y:S01]  /*c470*/  ISETP.NE.U32.AND P1, PT, RZ, c[0x0][0x508], PT ;  /* 0x00014200ff007a0c */ /* 0x000fe20003f25070 */
[----:B------:R-:W-:Y:S01]  /*c480*/  IMAD.MOV.U32 R4, RZ, RZ, 0x4 ;  /* 0x00000004ff047424 */ /* 0x000fe200078e00ff */
[----:B------:R-:W-:Y:S01]  /*c490*/  ISETP.NE.U32.AND P2, PT, RZ, c[0x0][0x500], PT ;  /* 0x00014000ff007a0c */ /* 0x000fe20003f45070 */
[----:B------:R-:W-:Y:S01]  /*c4a0*/  IMAD.MOV.U32 R8, RZ, RZ, RZ ;  /* 0x000000ffff087224 */ /* 0x000fe200078e00ff */
[----:B------:R-:W-:Y:S01]  /*c4b0*/  ISETP.NE.AND.EX P1, PT, RZ, c[0x0][0x50c], PT, P1 ;  /* 0x00014300ff007a0c */ /* 0x000fe20003f25310 */
[----:B------:R-:W-:Y:S01]  /*c4c0*/  IMAD.MOV.U32 R19, RZ, RZ, c[0x0][0x388] ;  /* 0x0000e200ff137624 */ /* 0x000fe200078e00ff */
[----:B------:R-:W-:-:S11]  /*c4d0*/  ISETP.NE.AND.EX P2, PT, RZ, c[0x0][0x504], PT, P2 ;  /* 0x00014100ff007a0c */ /* 0x000fd60003f45320 */
[C---:B---3--:R-:W-:Y:S01]  /*c4e0*/  @P1 LEA R2, P0, R6.reuse, c[0x0][0x508], 0x2 ;  /* 0x0001420006021a11 */ /* 0x048fe200078010ff */
[----:B------:R-:W-:-:S03]  /*c4f0*/  IMAD.WIDE R4, R6, R4, c[0x0][0x500] ;  /* 0x0001400006047625 */ /* 0x000fc600078e0204 */
[----:B------:R-:W-:Y:S02]  /*c500*/  @P1 LEA.HI.X R3, R6, c[0x0][0x50c], R7, 0x2, P0 ;  /* 0x0001430006031a11 */ /* 0x000fe400000f1407 */
[----:B------:R1:W5:Y:S04]  /*c510*/  @P2 LDG.E R8, [R4.64] ;  /* 0x0000000604082981 */ /* 0x000368000c1e1900 */
[----:B------:R1:W5:Y:S01]  /*c520*/  @P1 LDG.E R19, [R2.64] ;  /* 0x0000000602131981 */ /* 0x000362000c1e1900 */
[----:B--2---:R-:W-:-:S04]  /*c530*/  ISETP.NE.AND P0, PT, R0, RZ, PT ;  /* 0x000000ff0000720c */ /* 0x004fc80003f05270 */
[----:B------:R-:W-:Y:S01]  /*c540*/  SEL R18, R0, c[0x0][0x3d4], P0 ;  /* 0x0000f50000127a07 */ /* 0x000fe20000000000 */
[----:B------:R-:W-:Y:S05]  /*c550*/  @P1 BRA `(.L_x_170) ;  /* 0x0000004000001947 */ /* 0x000fea0003800000 */
[----:B------:R-:W-:Y:S05]  /*c560*/  @!P2 BRA `(.L_x_170) ;  /* 0x000000300000a947 */ /* 0x000fea0003800000 */
[----:B------:R2:W3:Y:S04]  /*c570*/  LDG.E R0, [R4.64] ;  /* 0x0000000604007981 */ /* 0x0004e8000c1e1900 */
[----:B-12---:R-:W3:Y:S02]  /*c580*/  LDG.E R4, [R4.64+0x4] ;  /* 0x0000040604047981 */ /* 0x006ee4000c1e1900 */
[----:B---3-5:R-:W-:Y:S02]  /*c590*/  IADD3 R19, -R0, R4, RZ ;  /* 0x0000000400137210 */ /* 0x028fe40007ffe1ff */
.L_x_170:
[----:B-1----:R-:W1:Y:S01]  /*c5a0*/  S2R R3, SR_TID.X ;  /* 0x0000000000037919 */ /* 0x002e620000002100 */
[----:B------:R-:W-:Y:S01]  /*c5b0*/  BSSY B0, `(.L_x_171) ;  /* 0x0000038000007945 */ /* 0x000fe20003800000 */
[----:B------:R-:W-:Y:S02]  /*c5c0*/  SEL R14, R6, RZ, !P2 ;  /* 0x000000ff060e7207 */ /* 0x000fe40005000000 */
[----:B------:R-:W-:-:S02]  /*c5d0*/  SEL R20, R7, RZ, !P2 ;  /* 0x000000ff07147207 */ /* 0x000fc40005000000 */
[----:B-----5:R-:W-:Y:S02]  /*c5e0*/  SHF.R.S32.HI R17, RZ, 0x1f, R8 ;  /* 0x0000001fff117819 */ /* 0x020fe40000011408 */
[----:B-1----:R-:W-:-:S13]  /*c5f0*/  ISETP.GT.AND P0, PT, R3, 0x7f, PT ;  /* 0x0000007f0300780c */ /* 0x002fda0003f04270 */
[----:B------:R-:W-:Y:S05]  /*c600*/  @P0 BRA `(.L_x_172) ;  /* 0x0000032000000947 */ /* 0x000fea0003800000 */
[----:B------:R-:W2:Y:S01]  /*c610*/  LDL R2, [R1+0x2c] ;  /* 0x00002c0001027983 */ /* 0x000ea20000100800 */
[----:B------:R-:W-:Y:S01]  /*c620*/  IMAD R0, R19, c[0x0][0x4e8], RZ ;  /* 0x00013a0013007a24 */ /* 0x000fe200078e02ff */
[----:B--2---:R-:W-:-:S04]  /*c630*/  LEA R9, R2, R3, 0x7 ;  /* 0x0000000302097211 */ /* 0x004fc800078e38ff */
[----:B------:R-:W-:-:S13]  /*c640*/  ISETP.GE.AND P0, PT, R9, R0, PT ;  /* 0x000000000900720c */ /* 0x000fda0003f06270 */
[----:B------:R-:W-:Y:S05]  /*c650*/  @P0 BRA `(.L_x_172) ;  /* 0x000002d000000947 */ /* 0x000fea0003800000 */
[----:B------:R-:W2:Y:S04]  /*c660*/  LDL R2, [R1+0x4c] ;  /* 0x00004c0001027983 */ /* 0x000ea80000100800 */
[----:B------:R-:W3:Y:S01]  /*c670*/  LDL.LU R21, [R1+0x54] ;  /* 0x0000540001157983 */ /* 0x000ee20000300800 */
[----:B------:R-:W-:Y:S01]  /*c680*/  IMAD.MOV.U32 R0, RZ, RZ, 0x368 ;  /* 0x00000368ff007424 */ /* 0x000fe200078e00ff */
[----:B------:R-:W-:-:S04]  /*c690*/  ISETP.GT.AND P2, PT, R18, 0x1, PT ;  /* 0x000000011200780c */ /* 0x000fc80003f44270 */
[----:B------:R-:W-:-:S04]  /*c6a0*/  SEL R0, R0, 0x328, P2 ;  /* 0x0000032800007807 */ /* 0x000fc80001000000 */
[----:B------:R1:W4:Y:S08]  /*c6b0*/  LDC.64 R6, c[0x0][R0+0x170] ;  /* 0x00005c0000067b82 */ /* 0x0003300000000a00 */
[----:B------:R1:W2:Y:S08]  /*c6c0*/  LDC.64 R4, c[0x0][R0+0x168] ;  /* 0x00005a0000047b82 */ /* 0x0002b00000000a00 */
[----:B------:R1:W5:Y:S08]  /*c6d0*/  LDC.64 R12, c[0x0][R0+0x178] ;  /* 0x00005e00000c7b82 */ /* 0x0003700000000a00 */
[----:B------:R1:W2:Y:S02]  /*c6e0*/  LDC.64 R10, c[0x0][R0+0x160] ;  /* 0x00005800000a7b82 */ /* 0x0002a40000000a00 */
[----:B-1----:R-:W-:-:S02]  /*c6f0*/  IMAD.MOV.U32 R0, RZ, RZ, c[0x0][0x4e8] ;  /* 0x00013a00ff007624 */ /* 0x002fc400078e00ff */
[----:B----4-:R-:W-:-:S03]  /*c700*/  IMAD R7, R7, R14, RZ ;  /* 0x0000000e07077224 */ /* 0x010fc600078e02ff */
[----:B------:R-:W-:Y:S01]  /*c710*/  ISETP.NE.AND P0, PT, R0, 0x1, PT ;  /* 0x000000010000780c */ /* 0x000fe20003f05270 */
[----:B------:R-:W-:Y:S01]  /*c720*/  IMAD R7, R6, R20, R7 ;  /* 0x0000001406077224 */ /* 0x000fe200078e0207 */
[----:B------:R-:W-:-:S11]  /*c730*/  MOV R0, R9 ;  /* 0x0000000900007202 */ /* 0x000fd60000000f00 */
[----:B------:R-:W-:-:S05]  /*c740*/  @P0 IMAD.HI.U32 R16, R9, c[0x0][0x4ec], RZ ;  /* 0x00013b0009100a27 */ /* 0x000fca00078e00ff */
[----:B------:R-:W-:Y:S01]  /*c750*/  @P0 SHF.R.U32.HI R0, RZ, c[0x0][0x4f0], R16 ;  /* 0x00013c00ff000a19 */ /* 0x000fe20000011610 */
[-C--:B--2---:R-:W-:Y:S02]  /*c760*/  IMAD R15, R5, R2.reuse, RZ ;  /* 0x00000002050f7224 */ /* 0x084fe400078e02ff */
[----:B------:R-:W-:-:S04]  /*c770*/  IMAD.WIDE.U32 R4, R4, R2, RZ ;  /* 0x0000000204047225 */ /* 0x000fc800078e00ff */
[----:B------:R-:W-:Y:S01]  /*c780*/  IMAD.WIDE.U32 R2, R6, R14, RZ ;  /* 0x0000000e06027225 */ /* 0x000fe200078e00ff */
[----:B---3--:R-:W-:-:S03]  /*c790*/  SEL R6, R21, RZ, P2 ;  /* 0x000000ff15067207 */ /* 0x008fc60001000000 */
[----:B------:R-:W-:Y:S01]  /*c7a0*/  IMAD.IADD R15, R5, 0x1, R15 ;  /* 0x00000001050f7824 */ /* 0x000fe200078e020f */
[----:B------:R-:W-:Y:S01]  /*c7b0*/  IADD3 R16, P1, P0, R2, R4, R8 ;  /* 0x0000000402107210 */ /* 0x000fe2000783e008 */
[----:B------:R-:W-:Y:S01]  /*c7c0*/  IMAD.MOV R2, RZ, RZ, -R0 ;  /* 0x000000ffff027224 */ /* 0x000fe200078e0a00 */
[----:B------:R-:W-:Y:S01]  /*c7d0*/  IADD3 R3, R3, R7, RZ ;  /* 0x0000000703037210 */ /* 0x000fe20007ffe0ff */
[-C--:B-----5:R-:W-:Y:S02]  /*c7e0*/  IMAD R7, R13, R6.reuse, RZ ;  /* 0x000000060d077224 */ /* 0x0a0fe400078e02ff */
[----:B------:R-:W-:-:S04]  /*c7f0*/  IMAD.WIDE.U32 R4, R12, R6, RZ ;  /* 0x000000060c047225 */ /* 0x000fc800078e00ff */
[----:B------:R-:W-:Y:S01]  /*c800*/  IMAD R2, R2, c[0x0][0x4e8], R9 ;  /* 0x00013a0002027a24 */ /* 0x000fe200078e0209 */
[----:B------:R-:W-:Y:S02]  /*c810*/  IADD3.X R9, R3, R15, R17, P1, P0 ;  /* 0x0000000f03097210 */ /* 0x000fe40000fe0411 */
[----:B------:R-:W-:Y:S01]  /*c820*/  IADD3 R5, R5, R7, RZ ;  /* 0x0000000705057210 */ /* 0x000fe20007ffe0ff */
[----:B------:R-:W-:Y:S01]  /*c830*/  IMAD.MOV.U32 R7, RZ, RZ, c[0x0][0x4a8] ;  /* 0x00012a00ff077624 */ /* 0x000fe200078e00ff */
[----:B------:R-:W-:Y:S02]  /*c840*/  IADD3 R4, P1, P0, R0, R16, R4 ;  /* 0x0000001000047210 */ /* 0x000fe4000783e004 */
[----:B------:R-:W-:Y:S01]  /*c850*/  SHF.R.S32.HI R3, RZ, 0x1f, R0 ;  /* 0x0000001fff037819 */ /* 0x000fe20000011400 */
[----:B------:R-:W-:Y:S01]  /*c860*/  IMAD R0, R11, R2, RZ ;  /* 0x000000020b007224 */ /* 0x000fe200078e02ff */
[----:B------:R-:W-:Y:S02]  /*c870*/  SHF.R.S32.HI R6, RZ, 0x1f, R2 ;  /* 0x0000001fff067819 */ /* 0x000fe40000011402 */
[----:B------:R-:W-:-:S03]  /*c880*/  IADD3.X R5, R3, R9, R5, P1, P0 ;  /* 0x0000000903057210 */ /* 0x000fc60000fe0405 */
[C---:B------:R-:W-:Y:S02]  /*c890*/  IMAD R0, R10.reuse, R6, R0 ;  /* 0x000000060a007224 */ /* 0x040fe400078e0200 */
[----:B------:R-:W-:Y:S01]  /*c8a0*/  IMAD.WIDE.U32 R2, R10, R2, R4 ;  /* 0x000000020a027225 */ /* 0x000fe200078e0004 */
[----:B------:R-:W-:Y:S02]  /*c8b0*/  MOV R5, c[0x0][0x4ac] ;  /* 0x00012b0000057a02 */ /* 0x000fe40000000f00 */
[----:B------:R-:W-:Y:S01]  /*c8c0*/  SEL R4, R7, c[0x0][0x450], P2 ;  /* 0x0001140007047a07 */ /* 0x000fe20001000000 */
[----:B------:R-:W-:Y:S01]  /*c8d0*/  IMAD.IADD R0, R3, 0x1, R0 ;  /* 0x0000000103007824 */ /* 0x000fe200078e0200 */
[----:B------:R-:W-:Y:S02]  /*c8e0*/  SEL R5, R5, c[0x0][0x454], P2 ;  /* 0x0001150005057a07 */ /* 0x000fe40001000000 */
[----:B------:R-:W-:-:S04]  /*c8f0*/  LEA R4, P0, R2, R4, 0x2 ;  /* 0x0000000402047211 */ /* 0x000fc800078010ff */
[----:B------:R-:W-:Y:S02]  /*c900*/  LEA.HI.X R5, R2, R5, R0, 0x2, P0 ;  /* 0x0000000502057211 */ /* 0x000fe400000f1400 */
[----:B------:R-:W-:-:S05]  /*c910*/  MOV R0, 0xff800000 ;  /* 0xff80000000007802 */ /* 0x000fca0000000f00 */
[----:B------:R1:W-:Y:S02]  /*c920*/  STG.E [R4.64], R0 ;  /* 0x0000000004007986 */ /* 0x0003e4000c101906 */
.L_x_172:
[----:B------:R-:W-:Y:S05]  /*c930*/  BSYNC B0 ;  /* 0x0000000000007941 */ /* 0x000fea0003800000 */
.L_x_171:
[----:B------:R-:W-:-:S13]  /*c940*/  ISETP.GT.AND P0, PT, R18, 0x1, PT ;  /* 0x000000011200780c */ /* 0x000fda0003f04270 */
[----:B------:R-:W-:Y:S05]  /*c950*/  @P0 BRA `(.L_x_164) ;  /* 0x0000073000000947 */ /* 0x000fea0003800000 */
[----:B-1----:R-:W2:Y:S04]  /*c960*/  LDL.LU R0, [R1+0x2c] ;  /* 0x00002c0001007983 */ /* 0x002ea80000300800 */
[----:B------:R-:W3:Y:S01]  /*c970*/  LDL.LU R7, [R1+0x4c] ;  /* 0x00004c0001077983 */ /* 0x000ee20000300800 */
[----:B------:R-:W-:Y:S01]  /*c980*/  MOV R2, c[0x0][0x4e8] ;  /* 0x00013a0000027a02 */ /* 0x000fe20000000f00 */
[----:B------:R-:W-:Y:S02]  /*c990*/  IMAD R5, R20, c[0x0][0x3f0], RZ ;  /* 0x0000fc0014057a24 */ /* 0x000fe400078e02ff */
[----:B------:R-:W1:Y:S01]  /*c9a0*/  S2R R3, SR_TID.X ;  /* 0x0000000000037919 */ /* 0x000e620000002100 */
[----:B------:R-:W-:Y:S02]  /*c9b0*/  ISETP.NE.AND P0, PT, R2, 0x1, PT ;  /* 0x000000010200780c */ /* 0x000fe40003f05270 */
[----:B-1----:R-:W-:-:S02]  /*c9c0*/  SHF.R.S32.HI R4, RZ, 0x1f, R3 ;  /* 0x0000001fff047819 */ /* 0x002fc40000011403 */
[----:B------:R-:W-:Y:S02]  /*c9d0*/  SHF.R.S32.HI R11, RZ, 0x1f, R3 ;  /* 0x0000001fff0b7819 */ /* 0x000fe40000011403 */
[-C--:B------:R-:W-:Y:S02]  /*c9e0*/  LEA.HI R4, R4, R3.reuse, RZ, 0x3 ;  /* 0x0000000304047211 */ /* 0x080fe400078f18ff */
[----:B------:R-:W-:Y:S02]  /*c9f0*/  LEA.HI R11, R11, R3, RZ, 0x3 ;  /* 0x000000030b0b7211 */ /* 0x000fe400078f18ff */
[----:B------:R-:W-:Y:S02]  /*ca00*/  LOP3.LUT R4, R4, 0xfffffff8, RZ, 0xc0, !PT ;  /* 0xfffffff804047812 */ /* 0x000fe400078ec0ff */
[----:B------:R-:W-:-:S03]  /*ca10*/  SHF.R.S32.HI R11, RZ, 0x3, R11 ;  /* 0x00000003ff0b7819 */ /* 0x000fc6000001140b */
[----:B------:R-:W-:Y:S02]  /*ca20*/  IMAD.IADD R4, R3, 0x1, -R4 ;  /* 0x0000000103047824 */ /* 0x000fe400078e0a04 */
[----:B------:R-:W-:-:S03]  /*ca30*/  IMAD.WIDE.U32 R2, R8, c[0x0][0x3a0], RZ ;  /* 0x0000e80008027a25 */ /* 0x000fc600078e00ff */
[----:B------:R-:W-:Y:S02]  /*ca40*/  LEA R4, R4, R11, 0x5 ;  /* 0x0000000b04047211 */ /* 0x000fe400078e28ff */
[----:B--2---:R-:W-:Y:S01]  /*ca50*/  MOV R10, R0 ;  /* 0x00000000000a7202 */ /* 0x004fe20000000f00 */
[----:B------:R-:W-:-:S04]  /*ca60*/  IMAD R0, R17, c[0x0][0x3a0], RZ ;  /* 0x0000e80011007a24 */ /* 0x000fc800078e02ff */
[----:B------:R-:W-:Y:S02]  /*ca70*/  IMAD R8, R8, c[0x0][0x3a4], R0 ;  /* 0x0000e90008087a24 */ /* 0x000fe400078e0200 */
[----:B------:R-:W-:-:S03]  /*ca80*/  IMAD R4, R10, 0x80, R4 ;  /* 0x000000800a047824 */ /* 0x000fc600078e0204 */
[----:B------:R-:W-:Y:S01]  /*ca90*/  IADD3 R3, R3, R8, RZ ;  /* 0x0000000803037210 */ /* 0x000fe20007ffe0ff */
[----:B------:R-:W-:Y:S01]  /*caa0*/  @P0 IMAD.HI.U32 R6, R4, c[0x0][0x4ec], RZ ;  /* 0x00013b0004060a27 */ /* 0x000fe200078e00ff */
[----:B------:R-:W-:-:S03]  /*cab0*/  LEA R8, R10, R11, 0x7 ;  /* 0x0000000b0a087211 */ /* 0x000fc600078e38ff */
[----:B---3--:R-:W-:-:S04]  /*cac0*/  IMAD.WIDE.U32 R2, R7, c[0x0][0x3e8], R2 ;  /* 0x0000fa0007027a25 */ /* 0x008fc800078e0002 */
[----:B------:R-:W-:Y:S01]  /*cad0*/  IMAD.MOV.U32 R0, RZ, RZ, R4 ;  /* 0x000000ffff007224 */ /* 0x000fe200078e0004 */
[----:B------:R-:W-:Y:S01]  /*cae0*/  @P0 SHF.R.U32.HI R0, RZ, c[0x0][0x4f0], R6 ;  /* 0x00013c00ff000a19 */ /* 0x000fe20000011606 */
[----:B------:R-:W-:Y:S02]  /*caf0*/  IMAD R3, R7, c[0x0][0x3ec], R3 ;  /* 0x0000fb0007037a24 */ /* 0x000fe400078e0203 */
[C---:B------:R-:W-:Y:S01]  /*cb00*/  IMAD R7, R14.reuse, c[0x0][0x3f4], R5 ;  /* 0x0000fd000e077a24 */ /* 0x040fe200078e0205 */
[----:B------:R-:W-:Y:S01]  /*cb10*/  SHF.R.S32.HI R6, RZ, 0x1f, R0 ;  /* 0x0000001fff067819 */ /* 0x000fe20000011400 */
[----:B------:R-:W-:Y:S01]  /*cb20*/  IMAD.WIDE.U32 R2, R14, c[0x0][0x3f0], R2 ;  /* 0x0000fc000e027a25 */ /* 0x000fe200078e0002 */
[----:B------:R-:W-:-:S03]  /*cb30*/  IADD3 R5, -R0, RZ, RZ ;  /* 0x000000ff00057210 */ /* 0x000fc60007ffe1ff */
[----:B------:R-:W-:Y:S01]  /*cb40*/  IMAD R6, R6, c[0x0][0x3e0], RZ ;  /* 0x0000f80006067a24 */ /* 0x000fe200078e02ff */
[----:B------:R-:W-:Y:S01]  /*cb50*/  IADD3 R3, R3, R7, RZ ;  /* 0x0000000703037210 */ /* 0x000fe20007ffe0ff */
[----:B------:R-:W-:Y:S02]  /*cb60*/  IMAD R4, R5, c[0x0][0x4e8], R4 ;  /* 0x00013a0005047a24 */ /* 0x000fe400078e0204 */
[C---:B------:R-:W-:Y:S02]  /*cb70*/  IMAD R6, R0.reuse, c[0x0][0x3e4], R6 ;  /* 0x0000f90000067a24 */ /* 0x040fe400078e0206 */
[----:B------:R-:W-:Y:S01]  /*cb80*/  IMAD.WIDE.U32 R2, R0, c[0x0][0x3e0], R2 ;  /* 0x0000f80000027a25 */ /* 0x000fe200078e0002 */
[----:B------:R-:W-:-:S03]  /*cb90*/  SHF.R.S32.HI R0, RZ, 0x1f, R4 ;  /* 0x0000001fff007819 */ /* 0x000fc60000011404 */
[----:B------:R-:W-:Y:S02]  /*cba0*/  IMAD.IADD R3, R3, 0x1, R6 ;  /* 0x0000000103037824 */ /* 0x000fe400078e0206 */
[----:B------:R-:W-:Y:S02]  /*cbb0*/  IMAD R0, R0, c[0x0][0x3d8], RZ ;  /* 0x0000f60000007a24 */ /* 0x000fe400078e02ff */
[----:B------:R-:W-:-:S04]  /*cbc0*/  IMAD.WIDE.U32 R2, R4, c[0x0][0x3d8], R2 ;  /* 0x0000f60004027a25 */ /* 0x000fc800078e0002 */
[----:B------:R-:W-:Y:S01]  /*cbd0*/  IMAD R4, R4, c[0x0][0x3dc], R0 ;  /* 0x0000f70004047a24 */ /* 0x000fe200078e0200 */
[----:B------:R-:W-:-:S04]  /*cbe0*/  LEA R9, P0, R2, c[0x0][0x380], 0x1 ;  /* 0x0000e00002097a11 */ /* 0x000fc800078008ff */
[----:B------:R-:W-:-:S04]  /*cbf0*/  IADD3 R4, R3, R4, RZ ;  /* 0x0000000403047210 */ /* 0x000fc80007ffe0ff */
[----:B------:R-:W-:Y:S01]  /*cc00*/  LEA.HI.X R6, R2, c[0x0][0x384], R4, 0x1, P0 ;  /* 0x0000e10002067a11 */ /* 0x000fe200000f0c04 */
[----:B------:R-:W-:Y:S05]  /*cc10*/  BRA.DIV ~URZ, `(.L_x_173) ;  /* 0x00001ad27f007947 */ /* 0x000fea000b800000 */
[----:B------:R1:W2:Y:S02]  /*cc20*/  SHFL.IDX PT, R10, R6, RZ, 0x181f ;  /* 0x00181fff060a7589 */ /* 0x0002a400000e0000 */
.L_x_218:
[----:B------:R-:W-:Y:S05]  /*cc30*/  BRA.DIV ~URZ, `(.L_x_174) ;  /* 0x00001b227f007947 */ /* 0x000fea000b800000 */
[----:B------:R3:W4:Y:S02]  /*cc40*/  SHFL.IDX PT, R0, R9, RZ, 0x181f ;  /* 0x00181fff09007589 */ /* 0x00072400000e0000 */
.L_x_219:
[----:B------:R-:W-:Y:S01]  /*cc50*/  IMAD R7, R19, c[0x0][0x4e8], RZ ;  /* 0x00013a0013077a24 */ /* 0x000fe200078e02ff */
[----:B------:R-:W-:Y:S04]  /*cc60*/  BSSY B0, `(.L_x_175) ;  /* 0x000000d000007945 */ /* 0x000fe80003800000 */
[----:B------:R-:W-:-:S13]  /*cc70*/  ISETP.GE.AND P0, PT, R8, R7, PT ;  /* 0x000000070800720c */ /* 0x000fda0003f06270 */
[----:B------:R-:W-:Y:S05]  /*cc80*/  @P0 BRA `(.L_x_176) ;  /* 0x000000a000000947 */ /* 0x000fea0003800000 */
[----:B------:R-:W5:Y:S04]  /*cc90*/  LDL.64 R12, [R1+0x8] ;  /* 0x00000800010c7983 */ /* 0x000f680000100a00 */
[----:B---3--:R-:W3:Y:S01]  /*cca0*/  LDL R11, [R1+0x10] ;  /* 0x00001000010b7983 */ /* 0x008ee20000100800 */
[----:B-----5:R-:W-:Y:S02]  /*ccb0*/  ISETP.GE.AND P1, PT, R12, c[0x0][0x3c8], PT ;  /* 0x0000f2000c007a0c */ /* 0x020fe40003f26270 */
[----:B---3--:R-:W-:-:S11]  /*ccc0*/  ISETP.GE.AND P0, PT, R11, c[0x0][0x3c8], PT ;  /* 0x0000f2000b007a0c */ /* 0x008fd60003f06270 */
[CC--:B----4-:R-:W-:Y:S02]  /*ccd0*/  @!P1 LEA R4, P3, R12.reuse, R0.reuse, 0x1 ;  /* 0x000000000c049211 */ /* 0x0d0fe400078608ff */
[C---:B------:R-:W-:Y:S02]  /*cce0*/  @!P0 LEA R2, P2, R11.reuse, R0, 0x1 ;  /* 0x000000000b028211 */ /* 0x040fe400078408ff */
[-C--:B--2---:R-:W-:Y:S02]  /*ccf0*/  @!P1 LEA.HI.X R5, R12, R10.reuse, R40, 0x1, P3 ;  /* 0x0000000a0c059211 */ /* 0x084fe400018f0c28 */
[----:B------:R-:W-:-:S03]  /*cd00*/  @!P0 LEA.HI.X R3, R11, R10, R41, 0x1, P2 ;  /* 0x0000000a0b038211 */ /* 0x000fc600010f0c29 */
[----:B------:R2:W-:Y:S04]  /*cd10*/  @!P1 ST.E.128 [R4.64], RZ ;  /* 0x000000ff04009985 */ /* 0x0005e8000c101d06 */
[----:B------:R2:W-:Y:S02]  /*cd20*/  @!P0 ST.E.128 [R2.64], RZ ;  /* 0x000000ff02008985 */ /* 0x0005e4000c101d06 */
.L_x_176:
[----:B------:R-:W-:Y:S05]  /*cd30*/  BSYNC B0 ;  /* 0x0000000000007941 */ /* 0x000fea0003800000 */
.L_x_175:
[----:B------:R-:W-:Y:S05]  /*cd40*/  BRA.DIV ~URZ, `(.L_x_177) ;  /* 0x00001a727f007947 */ /* 0x000fea000b800000 */
[----:B--2---:R2:W1:Y:S04]  /*cd50*/  SHFL.IDX PT, R10, R6, 0x1, 0x181f ;  /* 0x00381f00060a7f89 */ /* 0x00446800000e0000 */
[----:B----4-:R2:W4:Y:S02]  /*cd60*/  SHFL.IDX PT, R0, R9, 0x1, 0x181f ;  /* 0x00381f0009007f89 */ /* 0x01052400000e0000 */
.L_x_220:
        /* <DEDUP_REMOVED lines=8> */
[CC--:B----4-:R-:W-:Y:S02]  /*cdf0*/  @!P1 LEA R4, P3, R12.reuse, R0.reuse, 0x1 ;  /* 0x000000000c049211 */ /* 0x0d0fe400078608ff */
[C---:B------:R-:W-:Y:S02]  /*ce00*/  @!P0 LEA R2, P2, R11.reuse, R0, 0x1 ;  /* 0x000000000b028211 */ /* 0x040fe400078408ff */
[-C--:B-1----:R-:W-:Y:S02]  /*ce10*/  @!P1 LEA.HI.X R5, R12, R10.reuse, R40, 0x1, P3 ;  /* 0x0000000a0c059211 */ /* 0x082fe400018f0c28 */
[----:B------:R-:W-:-:S03]  /*ce20*/  @!P0 LEA.HI.X R3, R11, R10, R41, 0x1, P2 ;  /* 0x0000000a0b038211 */ /* 0x000fc600010f0c29 */
[----:B------:R1:W-:Y:S04]  /*ce30*/  @!P1 ST.E.128 [R4.64], RZ ;  /* 0x000000ff04009985 */ /* 0x0003e8000c101d06 */
[----:B------:R1:W-:Y:S02]  /*ce40*/  @!P0 ST.E.128 [R2.64], RZ ;  /* 0x000000ff02008985 */ /* 0x0003e4000c101d06 */
.L_x_179:
[----:B------:R-:W-:Y:S05]  /*ce50*/  BSYNC B0 ;  /* 0x0000000000007941 */ /* 0x000fea0003800000 */
.L_x_178:
[----:B------:R-:W-:Y:S05]  /*ce60*/  BRA.DIV ~URZ, `(.L_x_180) ;  /* 0x00001a127f007947 */ /* 0x000fea000b800000 */
[----:B-1----:R1:W2:Y:S02]  /*ce70*/  SHFL.IDX PT, R10, R6, 0x2, 0x181f ;  /* 0x00581f00060a7f89 */ /* 0x0022a400000e0000 */
.L_x_221:
[----:B------:R-:W-:Y:S05]  /*ce80*/  BRA.DIV ~URZ, `(.L_x_181) ;  /* 0x00001a627f007947 */ /* 0x000fea000b800000 */
[----:B----4-:R4:W1:Y:S02]  /*ce90*/  SHFL.IDX PT, R0, R9, 0x2, 0x181f ;  /* 0x00581f0009007f89 */ /* 0x01086400000e0000 */
.L_x_222:
        /* <DEDUP_REMOVED lines=8> */
[CC--:B-1----:R-:W-:Y:S02]  /*cf20*/  @!P1 LEA R4, P3, R12.reuse, R0.reuse, 0x1 ;  /* 0x000000000c049211 */ /* 0x0c2fe400078608ff */
[C---:B------:R-:W-:Y:S02]  /*cf30*/  @!P0 LEA R2, P2, R11.reuse, R0, 0x1 ;  /* 0x000000000b028211 */ /* 0x040fe400078408ff */
[-C--:B--2---:R-:W-:Y:S02]  /*cf40*/  @!P1 LEA.HI.X R5, R12, R10.reuse, R40, 0x1, P3 ;  /* 0x0000000a0c059211 */ /* 0x084fe400018f0c28 */
[----:B------:R-:W-:-:S03]  /*cf50*/  @!P0 LEA.HI.X R3, R11, R10, R41, 0x1, P2 ;  /* 0x0000000a0b038211 */ /* 0x000fc600010f0c29 */
[----:B------:R1:W-:Y:S04]  /*cf60*/  @!P1 ST.E.128 [R4.64], RZ ;  /* 0x000000ff04009985 */ /* 0x0003e8000c101d06 */
[----:B------:R1:W-:Y:S02]  /*cf70*/  @!P0 ST.E.128 [R2.64], RZ ;  /* 0x000000ff02008985 */ /* 0x0003e4000c101d06 */
.L_x_183:
[----:B------:R-:W-:Y:S05]  /*cf80*/  BSYNC B0 ;  /* 0x0000000000007941 */ /* 0x000fea0003800000 */
.L_x_182:
[----:B------:R-:W-:Y:S05]  /*cf90*/  BRA.DIV ~URZ, `(.L_x_184) ;  /* 0x000019b27f007947 */ /* 0x000fea000b800000 */
[----:B-12---:R-:W1:Y:S04]  /*cfa0*/  SHFL.IDX PT, R6, R6, 0x3, 0x181f ;  /* 0x00781f0006067f89 */ /* 0x006e6800000e0000 */
[----:B------:R2:W3:Y:S02]  /*cfb0*/  SHFL.IDX PT, R0, R9, 0x3, 0x181f ;  /* 0x00781f0009007f89 */ /* 0x0004e400000e0000 */
.L_x_223:
[----:B------:R-:W-:-:S04]  /*cfc0*/  IADD3 R2, R8, 0x60, RZ ;  /* 0x0000006008027810 */ /* 0x000fc80007ffe0ff */
[----:B------:R-:W-:-:S13]  /*cfd0*/  ISETP.GE.AND P0, PT, R2, R7, PT ;  /* 0x000000070200720c */ /* 0x000fda0003f06270 */
[----:B------:R-:W-:Y:S05]  /*cfe0*/  @P0 BRA `(.L_x_164) ;  /* 0x000000a000000947 */ /* 0x000fea0003800000 */
[----:B------:R-:W5:Y:S04]  /*cff0*/  LDL.64 R10, [R1+0x8] ;  /* 0x00000800010a7983 */ /* 0x000f680000100a00 */
[----:B--234-:R-:W2:Y:S01]  /*d000*/  LDL R9, [R1+0x10] ;  /* 0x0000100001097983 */ /* 0x01cea20000100800 */
[----:B-----5:R-:W-:Y:S02]  /*d010*/  ISETP.GE.AND P1, PT, R10, c[0x0][0x3c8], PT ;  /* 0x0000f2000a007a0c */ /* 0x020fe40003f26270 */
[----:B--2---:R-:W-:-:S11]  /*d020*/  ISETP.GE.AND P0, PT, R9, c[0x0][0x3c8], PT ;  /* 0x0000f20009007a0c */ /* 0x004fd60003f06270 */
[CC--:B------:R-:W-:Y:S02]  /*d030*/  @!P1 LEA R4, P3, R10.reuse, R0.reuse, 0x1 ;  /* 0x000000000a049211 */ /* 0x0c0fe400078608ff */
[C---:B------:R-:W-:Y:S02]  /*d040*/  @!P0 LEA R2, P2, R9.reuse, R0, 0x1 ;  /* 0x0000000009028211 */ /* 0x040fe400078408ff */
[-C--:B-1----:R-:W-:Y:S02]  /*d050*/  @!P1 LEA.HI.X R5, R10, R6.reuse, R40, 0x1, P3 ;  /* 0x000000060a059211 */ /* 0x082fe400018f0c28 */
[----:B------:R-:W-:-:S03]  /*d060*/  @!P0 LEA.HI.X R3, R9, R6, R41, 0x1, P2 ;  /* 0x0000000609038211 */ /* 0x000fc600010f0c29 */
[----:B------:R1:W-:Y:S04]  /*d070*/  @!P1 ST.E.128 [R4.64], RZ ;  /* 0x000000ff04009985 */ /* 0x0003e8000c101d06 */
[----:B------:R1:W-:Y:S02]  /*d080*/  @!P0 ST.E.128 [R2.64], RZ ;  /* 0x000000ff02008985 */ /* 0x0003e4000c101d06 */
.L_x_164:
[----:B------:R-:W-:Y:S05]  /*d090*/  BSYNC B1 ;  /* 0x0000000000017941 */ /* 0x000fea0003800000 */
.L_x_148:
[----:B-1-34-:R-:W3:Y:S02]  /*d0a0*/  LDL R0, [R1+0x78] ;  /* 0x0000780001007983 */ /* 0x01aee40000100800 */
[----:B---3--:R-:W-:-:S13]  /*d0b0*/  ISETP.NE.AND P0, PT, R0, RZ, PT ;  /* 0x000000ff0000720c */ /* 0x008fda0003f05270 */
[----:B------:R-:W-:Y:S01]  /*d0c0*/  @P0 WARPSYNC 0xffffffff ;  /* 0xffffffff00000948 */ /* 0x000fe20003800000 */
[----:B------:R-:W-:Y:S06]  /*d0d0*/  @P0 BAR.SYNC.DEFER_BLOCKING 0x5, 0x100 ;  /* 0x0144000000000b1d */ /* 0x000fec0000010000 */
[----:B------:R-:W1:Y:S04]  /*d0e0*/  @P0 LDS.128 R4, [0xf100] ;  /* 0x00f10000ff040984 */ /* 0x000e680000000c00 */
[----:B-1----:R1:W-:Y:S04]  /*d0f0*/  @P0 STL.64 [R1+0x28], R4 ;  /* 0x0000280401000387 */ /* 0x0023e80000100a00 */
[----:B------:R1:W-:Y:S04]  /*d100*/  @P0 STL.64 [R1+0x30], R6 ;  /* 0x0000300601000387 */ /* 0x0003e80000100a00 */
[----:B------:R-:W-:Y:S06]  /*d110*/  @P0 BAR.ARV 0x4, 0x100 ;  /* 0x0104000000000b1d */ /* 0x000fec0000002000 */
[----:B------:R-:W-:Y:S05]  /*d120*/  @P0 BRA `(.L_x_185) ;  /* 0x00000b9000000947 */ /* 0x000fea0003800000 */
[----:B------:R-:W3:Y:S01]  /*d130*/  S2R R0, SR_TID.X ;  /* 0x0000000000007919 */ /* 0x000ee20000002100 */
[----:B-1----:R-:W-:Y:S01]  /*d140*/  IMAD.MOV.U32 R7, RZ, RZ, RZ ;  /* 0x000000ffff077224 */ /* 0x002fe200078e00ff */
[----:B---3--:R-:W-:-:S04]  /*d150*/  LOP3.LUT R13, R0, 0x1f, RZ, 0xc0, !PT ;  /* 0x0000001f000d7812 */ /* 0x008fc800078ec0ff */
[----:B------:R-:W-:Y:S01]  /*d160*/  ISETP.NE.AND P5, PT, R13, 0x1f, PT ;  /* 0x0000001f0d00780c */ /* 0x000fe20003fa5270 */
[----:B------:R-:W-:Y:S10]  /*d170*/  BRA.DIV ~URZ, `(.L_x_186) ;  /* 0x000018927f007947 */ /* 0x000ff4000b800000 */
[----:B--2---:R1:W2:Y:S02]  /*d180*/  SHFL.IDX PT, R9, R66, RZ, 0x1f ;  /* 0x00001fff42097589 */ /* 0x0042a400000e0000 */
.L_x_224:
[----:B------:R-:W-:Y:S05]  /*d190*/  BRA.DIV ~URZ, `(.L_x_187) ;  /* 0x000018e27f007947 */ /* 0x000fea000b800000 */
[----:B------:R3:W4:Y:S02]  /*d1a0*/  SHFL.IDX PT, R8, R66, 0x1, 0x1f ;  /* 0x00201f0042087f89 */ /* 0x00072400000e0000 */
.L_x_225:
[----:B------:R-:W5:Y:S01]  /*d1b0*/  LDL R0, [R1+0x34] ;  /* 0x0000340001007983 */ /* 0x000f620000100800 */
[----:B------:R-:W-:Y:S02]  /*d1c0*/  IMAD.MOV.U32 R6, RZ, RZ, RZ ;  /* 0x000000ffff067224 */ /* 0x000fe400078e00ff */
[----:B-----5:R-:W-:-:S05]  /*d1d0*/  IMAD.IADD R0, R0, 0x1, R13 ;  /* 0x0000000100007824 */ /* 0x020fca00078e020d */
[----:B------:R-:W-:-:S13]  /*d1e0*/  ISETP.GE.OR P0, PT, R0, c[0x0][0x53c], !P5 ;  /* 0x00014f0000007a0c */ /* 0x000fda0006f06670 */
[----:B------:R-:W-:Y:S01]  /*d1f0*/  @!P0 IMAD.MOV.U32 R2, RZ, RZ, 0x4 ;  /* 0x00000004ff028424 */ /* 0x000fe200078e00ff */
[----:B------:R-:W-:-:S03]  /*d200*/  @!P0 MOV R3, 0x4 ;  /* 0x0000000400038802 */ /* 0x000fc60000000f00 */
[----:B------:R-:W-:-:S04]  /*d210*/  @!P0 IMAD.WIDE R4, R0, R2, c[0x0][0x580] ;  /* 0x0001600000048625 */ /* 0x000fc800078e0202 */
[----:B------:R-:W-:Y:S01]  /*d220*/  @!P0 IMAD.WIDE R2, R0, R3, c[0x0][0x578] ;  /* 0x00015e0000028625 */ /* 0x000fe200078e0203 */
[----:B------:R-:W5:Y:S04]  /*d230*/  @!P0 LDG.E R6, [R4.64] ;  /* 0x0000000604068981 */ /* 0x000f68000c1e1900 */
[----:B------:R-:W5:Y:S01]  /*d240*/  @!P0 LDG.E R7, [R2.64] ;  /* 0x0000000602078981 */ /* 0x000f62000c1e1900 */
[C---:B------:R-:W-:Y:S02]  /*d250*/  ISETP.GE.U32.AND P4, PT, R13.reuse, 0x10, PT ;  /* 0x000000100d00780c */ /* 0x040fe40003f86070 */
[C---:B------:R-:W-:Y:S02]  /*d260*/  ISETP.GE.U32.AND P3, PT, R13.reuse, 0x8, PT ;  /* 0x000000080d00780c */ /* 0x040fe40003f66070 */
[----:B------:R-:W-:-:S02]  /*d270*/  ISETP.GE.U32.AND P2, PT, R13, 0x4, PT ;  /* 0x000000040d00780c */ /* 0x000fc40003f46070 */
[C---:B------:R-:W-:Y:S02]  /*d280*/  ISETP.GE.U32.AND P1, PT, R13.reuse, 0x2, PT ;  /* 0x000000020d00780c */ /* 0x040fe40003f26070 */
[----:B------:R-:W-:Y:S02]  /*d290*/  ISETP.NE.AND P0, PT, R13, RZ, PT ;  /* 0x000000ff0d00720c */ /* 0x000fe40003f05270 */
[----:B------:R-:W-:Y:S01]  /*d2a0*/  MOV R11, RZ ;  /* 0x000000ff000b7202 */ /* 0x000fe20000000f00 */
[----:B-----5:R-:W-:Y:S01]  /*d2b0*/  IMAD R0, R7, R6, RZ ;  /* 0x0000000607007224 */ /* 0x020fe200078e02ff */
[----:B------:R-:W-:Y:S07]  /*d2c0*/  BRA.DIV ~URZ, `(.L_x_188) ;  /* 0x000018227f007947 */ /* 0x000fee000b800000 */
[----:B------:R1:W3:Y:S02]  /*d2d0*/  SHFL.UP PT, R4, R0, 0x1, RZ ;  /* 0x0420000000047989 */ /* 0x0002e400000e00ff */
.L_x_226:
[----:B---3--:R-:W-:-:S04]  /*d2e0*/  SEL R4, R4, RZ, P0 ;  /* 0x000000ff04047207 */ /* 0x008fc80000000000 */
        /* <DEDUP_REMOVED lines=14> */
[----:B------:R1:W3:Y:S02]  /*d3d0*/  SHFL.IDX PT, R0, R4, 0x1f, 0x1f ;  /* 0x03e01f0004007f89 */ /* 0x0002e400000e0000 */
.L_x_227:
[----:B---3--:R-:W-:Y:S01]  /*d3e0*/  IMAD R0, R0, c[0x0][0x538], RZ ;  /* 0x00014e0000007a24 */ /* 0x008fe200078e02ff */
[----:B------:R-:W-:Y:S04]  /*d3f0*/  BSSY B1, `(.L_x_190) ;  /* 0x0000083000017945 */ /* 0x000fe80003800000 */
[----:B----4-:R-:W-:-:S04]  /*d400*/  IADD3 R8, R0, R8, RZ ;  /* 0x0000000800087210 */ /* 0x010fc80007ffe0ff */
[----:B--2---:R-:W-:-:S13]  /*d410*/  ISETP.GT.AND P6, PT, R8, R9, PT ;  /* 0x000000090800720c */ /* 0x004fda0003fc4270 */
[----:B------:R-:W-:Y:S05]  /*d420*/  @P6 BRA `(.L_x_191) ;  /* 0x0000025000006947 */ /* 0x000fea0003800000 */
.L_x_195:
[----:B------:R-:W2:Y:S02]  /*d430*/  LDL.LU R0, [R1+0x34] ;  /* 0x0000340001007983 */ /* 0x000ea40000300800 */
[----:B--2---:R-:W-:-:S04]  /*d440*/  IADD3 R0, R0, 0x1f, RZ ;  /* 0x0000001f00007810 */ /* 0x004fc80007ffe0ff */
[----:B------:R-:W-:-:S13]  /*d450*/  ISETP.GE.AND P6, PT, R0, c[0x0][0x53c], PT ;  /* 0x00014f0000007a0c */ /* 0x000fda0003fc6270 */
[----:B------:R-:W-:Y:S05]  /*d460*/  @P6 BRA `(.L_x_192) ;  /* 0x0000076000006947 */ /* 0x000fea0003800000 */
[----:B------:R2:W-:Y:S01]  /*d470*/  STL [R1+0x34], R0 ;  /* 0x0000340001007387 */ /* 0x0005e20000100800 */
[----:B------:R-:W-:Y:S01]  /*d480*/  CS2R R6, SRZ ;  /* 0x0000000000067805 */ /* 0x000fe2000001ff00 */
[----:B--2---:R-:W-:-:S04]  /*d490*/  IADD3 R0, R0, R13, RZ ;  /* 0x0000000d00007210 */ /* 0x004fc80007ffe0ff */
[----:B------:R-:W-:-:S13]  /*d4a0*/  ISETP.GE.OR P6, PT, R0, c[0x0][0x53c], !P5 ;  /* 0x00014f0000007a0c */ /* 0x000fda0006fc6670 */
[----:B------:R-:W-:Y:S02]  /*d4b0*/  @!P6 MOV R2, 0x4 ;  /* 0x000000040002e802 */ /* 0x000fe40000000f00 */
[----:B------:R-:W-:-:S03]  /*d4c0*/  @!P6 MOV R3, 0x4 ;  /* 0x000000040003e802 */ /* 0x000fc60000000f00 */
[----:B-1----:R-:W-:-:S04]  /*d4d0*/  @!P6 IMAD.WIDE R4, R0, R2, c[0x0][0x580] ;  /* 0x000160000004e625 */ /* 0x002fc800078e0202 */
[----:B------:R-:W-:Y:S01]  /*d4e0*/  @!P6 IMAD.WIDE R2, R0, R3, c[0x0][0x578] ;  /* 0x00015e000002e625 */ /* 0x000fe200078e0203 */
[----:B------:R-:W2:Y:S04]  /*d4f0*/  @!P6 LDG.E R6, [R4.64] ;  /* 0x000000060406e981 */ /* 0x000ea8000c1e1900 */
[----:B------:R-:W2:Y:S02]  /*d500*/  @!P6 LDG.E R7, [R2.64] ;  /* 0x000000060207e981 */ /* 0x000ea4000c1e1900 */
[----:B--2---:R-:W-:Y:S01]  /*d510*/  IMAD R0, R7, R6, RZ ;  /* 0x0000000607007224 */ /* 0x004fe200078e02ff */
[----:B------:R-:W-:Y:S05]  /*d520*/  BRA.DIV ~URZ, `(.L_x_193) ;  /* 0x000017a27f007947 */ /* 0x000fea000b800000 */
[----:B------:R1:W2:Y:S02]  /*d530*/  SHFL.UP PT, R2, R0, 0x1, RZ ;  /* 0x0420000000027989 */ /* 0x0002a400000e00ff */
.L_x_228:
        /* <DEDUP_REMOVED lines=16> */
.L_x_229:
[----:B--2---:R-:W-:-:S05]  /*d640*/  IMAD R0, R0, c[0x0][0x538], RZ ;  /* 0x00014e0000007a24 */ /* 0x004fca00078e02ff */
[----:B------:R-:W-:-:S04]  /*d650*/  IADD3 R8, R0, R8, RZ ;  /* 0x0000000800087210 */ /* 0x000fc80007ffe0ff */
[----:B------:R-:W-:-:S13]  /*d660*/  ISETP.GT.AND P6, PT, R8, R9, PT ;  /* 0x000000090800720c */ /* 0x000fda0003fc4270 */
[----:B-1----:R-:W-:Y:S05]  /*d670*/  @!P6 BRA `(.L_x_195) ;  /* 0xfffffdb00000e947 */ /* 0x002fea000383ffff */
.L_x_191:
[----:B------:R-:W-:-:S05]  /*d680*/  IADD3 R10, -R0, R8, RZ ;  /* 0x00000008000a7210 */ /* 0x000fca0007ffe1ff */
[----:B------:R-:W-:-:S05]  /*d690*/  IMAD R0, R4, c[0x0][0x538], R10 ;  /* 0x00014e0004007a24 */ /* 0x000fca00078e020a */
[----:B------:R-:W-:Y:S01]  /*d6a0*/  ISETP.GT.AND P0, PT, R0, R9, PT ;  /* 0x000000090000720c */ /* 0x000fe20003f04270 */
[----:B------:R-:W-:-:S12]  /*d6b0*/  BRA.DIV ~URZ, `(.L_x_196) ;  /* 0x000018027f007947 */ /* 0x000fd8000b800000 */
[----:B------:R-:W-:-:S04]  /*d6c0*/  VOTE.ANY R8, PT, !P0 ;  /* 0x0000000000087806 */ /* 0x000fc800040e0100 */
.L_x_230:
[----:B------:R2:W3:Y:S01]  /*d6d0*/  POPC R12, R8 ;  /* 0x00000008000c7309 */ /* 0x0004e20000000000 */
[----:B------:R-:W-:Y:S05]  /*d6e0*/  BRA.DIV ~URZ, `(.L_x_197) ;  /* 0x000018227f007947 */ /* 0x000fea000b800000 */
[----:B---3--:R3:W4:Y:S04]  /*d6f0*/  SHFL.IDX PT, R6, R6, R12, 0x1f ;  /* 0x00001f0c06067589 */ /* 0x00872800000e0000 */
[----:B------:R3:W1:Y:S02]  /*d700*/  SHFL.IDX PT, R7, R7, R12, 0x1f ;  /* 0x00001f0c07077589 */ /* 0x00066400000e0000 */
.L_x_231:
[----:B------:R-:W-:Y:S01]  /*d710*/  ISETP.NE.AND P0, PT, R8, RZ, PT ;  /* 0x000000ff0800720c */ /* 0x000fe20003f05270 */
[----:B------:R-:W-:-:S12]  /*d720*/  BSSY B0, `(.L_x_198) ;  /* 0x0000005000007945 */ /* 0x000fd80003800000 */
[----:B------:R-:W-:Y:S05]  /*d730*/  @!P0 BRA `(.L_x_199) ;  /* 0x0000003000008947 */ /* 0x000fea0003800000 */
[----:B------:R-:W-:Y:S01]  /*d740*/  IADD3 R3, R12, -0x1, RZ ;  /* 0xffffffff0c037810 */ /* 0x000fe20007ffe0ff */
[----:B------:R-:W-:Y:S05]  /*d750*/  BRA.DIV ~URZ, `(.L_x_200) ;  /* 0x000018827f007947 */ /* 0x000fea000b800000 */
[----:B------:R2:W3:Y:S02]  /*d760*/  SHFL.IDX PT, R11, R4, R3, 0x1f ;  /* 0x00001f03040b7589 */ /* 0x0004e400000e0000 */
.L_x_199:
[----:B------:R-:W-:Y:S05]  /*d770*/  BSYNC B0 ;  /* 0x0000000000007941 */ /* 0x000fea0003800000 */
.L_x_198:
[----:B---3--:R-:W-:Y:S01]  /*d780*/  IMAD R5, R11, c[0x0][0x538], R10 ;  /* 0x00014e000b057a24 */ /* 0x008fe200078e020a */
[----:B-12-4-:R-:W-:Y:S02]  /*d790*/  IABS R4, R6 ;  /* 0x0000000600047213 */ /* 0x016fe40000000000 */
[----:B------:R-:W-:Y:S01]  /*d7a0*/  IABS R0, R7 ;  /* 0x0000000700007213 */ /* 0x000fe20000000000 */
[----:B------:R-:W-:Y:S01]  /*d7b0*/  IMAD.IADD R10, R9, 0x1, -R5 ;  /* 0x00000001090a7824 */ /* 0x000fe200078e0a05 */
[----:B------:R1:W-:Y:S01]  /*d7c0*/  STL [R1+0x28], R5 ;  /* 0x0000280501007387 */ /* 0x0003e20000100800 */
[----:B------:R-:W2:Y:S03]  /*d7d0*/  I2F.RP R2, R4 ;  /* 0x0000000400027306 */ /* 0x000ea60000209400 */
[----:B------:R-:W3:Y:S05]  /*d7e0*/  LDL.LU R14, [R1+0x34] ;  /* 0x00003400010e7983 */ /* 0x000eea0000300800 */
[----:B--2---:R-:W2:Y:S02]  /*d7f0*/  MUFU.RCP R2, R2 ;  /* 0x0000000200027308 */ /* 0x004ea40000001000 */
[----:B--2---:R-:W-:-:S06]  /*d800*/  IADD3 R2, R2, 0xffffffe, RZ ;  /* 0x0ffffffe02027810 */ /* 0x004fcc0007ffe0ff */
[----:B------:R-:W2:Y:S01]  /*d810*/  F2I.FTZ.U32.TRUNC.NTZ R3, R2 ;  /* 0x0000000200037305 */ /* 0x000ea2000021f000 */
[----:B-1----:R-:W-:Y:S01]  /*d820*/  IMAD.MOV.U32 R5, RZ, RZ, R0 ;  /* 0x000000ffff057224 */ /* 0x002fe200078e0000 */
[----:B------:R-:W-:Y:S02]  /*d830*/  IABS R0, R6 ;  /* 0x0000000600007213 */ /* 0x000fe40000000000 */
[----:B------:R-:W-:-:S04]  /*d840*/  IABS R9, R10 ;  /* 0x0000000a00097213 */ /* 0x000fc80000000000 */
[----:B------:R-:W1:Y:S01]  /*d850*/  I2F.RP R11, R5 ;  /* 0x00000005000b7306 */ /* 0x000e620000209400 */
[----:B--2---:R-:W-:-:S04]  /*d860*/  IMAD.MOV R2, RZ, RZ, -R3 ;  /* 0x000000ffff027224 */ /* 0x004fc800078e0a03 */
[----:B------:R-:W-:Y:S01]  /*d870*/  IMAD R8, R2, R4, RZ ;  /* 0x0000000402087224 */ /* 0x000fe200078e02ff */
[----:B------:R-:W-:Y:S01]  /*d880*/  MOV R2, RZ ;  /* 0x000000ff00027202 */ /* 0x000fe20000000f00 */
[----:B------:R-:W-:-:S04]  /*d890*/  IMAD.MOV R0, RZ, RZ, -R0 ;  /* 0x000000ffff007224 */ /* 0x000fc800078e0a00 */
[----:B------:R-:W-:-:S04]  /*d8a0*/  IMAD.HI.U32 R8, R3, R8, R2 ;  /* 0x0000000803087227 */ /* 0x000fc800078e0002 */
[----:B------:R-:W-:Y:S02]  /*d8b0*/  IMAD.MOV.U32 R2, RZ, RZ, R9 ;  /* 0x000000ffff027224 */ /* 0x000fe400078e0009 */
[----:B------:R-:W-:Y:S02]  /*d8c0*/  IMAD.MOV.U32 R3, RZ, RZ, R0 ;  /* 0x000000ffff037224 */ /* 0x000fe400078e0000 */
[----:B------:R-:W-:-:S04]  /*d8d0*/  IMAD.HI.U32 R0, R8, R2, RZ ;  /* 0x0000000208007227 */ /* 0x000fc800078e00ff */
[----:B------:R-:W-:Y:S02]  /*d8e0*/  IMAD R2, R0, R3, R2 ;  /* 0x0000000300027224 */ /* 0x000fe400078e0202 */
[----:B-1----:R-:W1:Y:S03]  /*d8f0*/  MUFU.RCP R3, R11 ;  /* 0x0000000b00037308 */ /* 0x002e660000001000 */
[----:B------:R-:W-:Y:S02]  /*d900*/  ISETP.GT.U32.AND P1, PT, R4, R2, PT ;  /* 0x000000020400720c */ /* 0x000fe40003f24070 */
[----:B-1----:R-:W-:-:S11]  /*d910*/  IADD3 R3, R3, 0xffffffe, RZ ;  /* 0x0ffffffe03037810 */ /* 0x002fd60007ffe0ff */
[-C--:B------:R-:W-:Y:S01]  /*d920*/  @!P1 IADD3 R2, R2, -R4.reuse, RZ ;  /* 0x8000000402029210 */ /* 0x080fe20007ffe0ff */
[----:B------:R-:W1:Y:S03]  /*d930*/  F2I.FTZ.U32.TRUNC.NTZ R3, R3 ;  /* 0x0000000300037305 */ /* 0x000e66000021f000 */
[----:B------:R-:W-:Y:S02]  /*d940*/  ISETP.GE.U32.AND P2, PT, R2, R4, PT ;  /* 0x000000040200720c */ /* 0x000fe40003f46070 */
[----:B------:R-:W-:Y:S02]  /*d950*/  LOP3.LUT R2, R10, R6, RZ, 0x3c, !PT ;  /* 0x000000060a027212 */ /* 0x000fe400078e3cff */
[----:B------:R-:W-:Y:S02]  /*d960*/  @!P1 IADD3 R0, R0, 0x1, RZ ;  /* 0x0000000100009810 */ /* 0x000fe40007ffe0ff */
[----:B------:R-:W-:-:S02]  /*d970*/  ISETP.GE.AND P0, PT, R2, RZ, PT ;  /* 0x000000ff0200720c */ /* 0x000fc40003f06270 */
[----:B------:R-:W-:-:S05]  /*d980*/  ISETP.NE.AND P1, PT, R6, RZ, PT ;  /* 0x000000ff0600720c */ /* 0x000fca0003f25270 */
[----:B------:R-:W-:Y:S01]  /*d990*/  @P2 IADD3 R0, R0, 0x1, RZ ;  /* 0x0000000100002810 */ /* 0x000fe20007ffe0ff */
[----:B-1----:R-:W-:-:S04]  /*d9a0*/  IMAD.MOV R2, RZ, RZ, -R3 ;  /* 0x000000ffff027224 */ /* 0x002fc800078e0a03 */
[----:B------:R-:W-:Y:S01]  /*d9b0*/  IMAD.MOV.U32 R4, RZ, RZ, R2 ;  /* 0x000000ffff047224 */ /* 0x000fe200078e0002 */
[----:B------:R-:W-:Y:S01]  /*d9c0*/  IABS R2, R7 ;  /* 0x0000000700027213 */ /* 0x000fe20000000000 */
[----:B------:R-:W-:Y:S01]  /*d9d0*/  @!P0 IMAD.MOV R0, RZ, RZ, -R0 ;  /* 0x000000ffff008224 */ /* 0x000fe200078e0a00 */
[----:B------:R-:W-:Y:S01]  /*d9e0*/  @!P1 LOP3.LUT R0, RZ, R6, RZ, 0x33, !PT ;  /* 0x00000006ff009212 */ /* 0x000fe200078e33ff */
[----:B------:R-:W-:Y:S01]  /*d9f0*/  IMAD R4, R4, R5, RZ ;  /* 0x0000000504047224 */ /* 0x000fe200078e02ff */
[----:B------:R-:W-:Y:S01]  /*da00*/  IADD3 R8, RZ, -R2, RZ ;  /* 0x80000002ff087210 */ /* 0x000fe20007ffe0ff */
[----:B------:R-:W-:Y:S01]  /*da10*/  IMAD.MOV.U32 R2, RZ, RZ, RZ ;  /* 0x000000ffff027224 */ /* 0x000fe200078e00ff */
[----:B------:R-:W-:-:S03]  /*da20*/  IABS R9, R0 ;  /* 0x0000000000097213 */ /* 0x000fc60000000000 */
[----:B------:R-:W-:Y:S01]  /*da30*/  IMAD.HI.U32 R2, R3, R4, R2 ;  /* 0x0000000403027227 */ /* 0x000fe200078e0002 */
[----:B------:R-:W-:-:S03]  /*da40*/  MOV R4, R8 ;  /* 0x0000000800047202 */ /* 0x000fc60000000f00 */
[----:B------:R-:W-:-:S04]  /*da50*/  IMAD.MOV.U32 R3, RZ, RZ, R9 ;  /* 0x000000ffff037224 */ /* 0x000fc800078e0009 */
[----:B------:R-:W-:-:S04]  /*da60*/  IMAD.HI.U32 R2, R2, R3, RZ ;  /* 0x0000000302027227 */ /* 0x000fc800078e00ff */
[----:B------:R-:W-:-:S05]  /*da70*/  IMAD R3, R2, R4, R3 ;  /* 0x0000000402037224 */ /* 0x000fca00078e0203 */
[----:B------:R-:W-:-:S13]  /*da80*/  ISETP.GT.U32.AND P1, PT, R5, R3, PT ;  /* 0x000000030500720c */ /* 0x000fda0003f24070 */
[----:B------:R-:W-:-:S05]  /*da90*/  @!P1 IMAD.IADD R3, R3, 0x1, -R5 ;  /* 0x0000000103039824 */ /* 0x000fca00078e0a05 */
[----:B------:R-:W-:Y:S02]  /*daa0*/  ISETP.GE.U32.AND P2, PT, R3, R5, PT ;  /* 0x000000050300720c */ /* 0x000fe40003f46070 */
[----:B------:R-:W-:Y:S02]  /*dab0*/  LOP3.LUT R3, R0, R7, RZ, 0x3c, !PT ;  /* 0x0000000700037212 */ /* 0x000fe400078e3cff */
[----:B------:R-:W-:Y:S02]  /*dac0*/  @!P1 IADD3 R2, R2, 0x1, RZ ;  /* 0x0000000102029810 */ /* 0x000fe40007ffe0ff */
[----:B------:R-:W-:Y:S02]  /*dad0*/  ISETP.GE.AND P0, PT, R3, RZ, PT ;  /* 0x000000ff0300720c */ /* 0x000fe40003f06270 */
[----:B------:R-:W-:-:S05]  /*dae0*/  ISETP.NE.AND P1, PT, R7, RZ, PT ;  /* 0x000000ff0700720c */ /* 0x000fca0003f25270 */
[----:B------:R-:W-:-:S06]  /*daf0*/  @P2 IADD3 R2, R2, 0x1, RZ ;  /* 0x0000000102022810 */ /* 0x000fcc0007ffe0ff */
[----:B------:R-:W-:Y:S02]  /*db00*/  @!P0 IMAD.MOV R2, RZ, RZ, -R2 ;  /* 0x000000ffff028224 */ /* 0x000fe400078e0a02 */
[----:B------:R-:W-:-:S04]  /*db10*/  @!P1 LOP3.LUT R2, RZ, R7, RZ, 0x33, !PT ;  /* 0x00000007ff029212 */ /* 0x000fc800078e33ff */
[----:B------:R-:W-:Y:S01]  /*db20*/  IADD3 R3, -R2, RZ, RZ ;  /* 0x000000ff02037210 */ /* 0x000fe20007ffe1ff */
[----:B------:R-:W-:Y:S02]  /*db30*/  IMAD R6, R0, R6, RZ ;  /* 0x0000000600067224 */ /* 0x000fe400078e02ff */
[C---:B------:R-:W-:Y:S02]  /*db40*/  IMAD R2, R7.reuse, 0x1000000, R2 ;  /* 0x0100000007027824 */ /* 0x040fe400078e0202 */
[----:B------:R-:W-:Y:S01]  /*db50*/  IMAD R0, R7, R3, R0 ;  /* 0x0000000307007224 */ /* 0x000fe200078e0200 */
[----:B------:R-:W-:-:S03]  /*db60*/  IADD3 R3, R10, -R6, RZ ;  /* 0x800000060a037210 */ /* 0x000fc60007ffe0ff */
[----:B------:R-:W-:-:S05]  /*db70*/  IMAD R0, R0, 0x10000, R2 ;  /* 0x0001000000007824 */ /* 0x000fca00078e0202 */
[----:B------:R1:W-:Y:S01]  /*db80*/  STL [R1+0x30], R0 ;  /* 0x0000300001007387 */ /* 0x0003e20000100800 */
[----:B---3--:R-:W-:-:S05]  /*db90*/  IMAD.IADD R14, R12, 0x1, R14 ;  /* 0x000000010c0e7824 */ /* 0x008fca00078e020e */
[----:B------:R1:W-:Y:S04]  /*dba0*/  STL [R1+0x34], R14 ;  /* 0x0000340e01007387 */ /* 0x0003e80000100800 */
[----:B------:R1:W-:Y:S01]  /*dbb0*/  STL [R1+0x2c], R3 ;  /* 0x00002c0301007387 */ /* 0x0003e20000100800 */
[----:B------:R-:W-:Y:S05]  /*dbc0*/  BRA `(.L_x_201) ;  /* 0x0000005000007947 */ /* 0x000fea0003800000 */
.L_x_192:
[----:B------:R-:W-:Y:S01]  /*dbd0*/  MOV R0, c[0x0][0x53c] ;  /* 0x00014f0000007a02 */ /* 0x000fe20000000f00 */
[----:B------:R2:W-:Y:S04]  /*dbe0*/  STL [R1+0x28], R9 ;  /* 0x0000280901007387 */ /* 0x0005e80000100800 */
[----:B------:R2:W-:Y:S04]  /*dbf0*/  STL [R1+0x2c], RZ ;  /* 0x00002cff01007387 */ /* 0x0005e80000100800 */
[----:B------:R2:W-:Y:S04]  /*dc00*/  STL [R1+0x30], RZ ;  /* 0x000030ff01007387 */ /* 0x0005e80000100800 */
[----:B------:R2:W-:Y:S02]  /*dc10*/  STL [R1+0x34], R0 ;  /* 0x0000340001007387 */ /* 0x0005e40000100800 */
.L_x_201:
[----:B------:R-:W-:Y:S05]  /*dc20*/  BSYNC B1 ;  /* 0x0000000000017941 */ /* 0x000fea0003800000 */
.L_x_190:
[----:B-1----:R-:W3:Y:S04]  /*dc30*/  LDL R4, [R1+0x28] ;  /* 0x0000280001047983 */ /* 0x002ee80000100800 */
[----:B------:R-:W3:Y:S04]  /*dc40*/  LDL R5, [R1+0x2c] ;  /* 0x00002c0001057983 */ /* 0x000ee80000100800 */
[----:B------:R-:W3:Y:S04]  /*dc50*/  LDL R6, [R1+0x30] ;  /* 0x0000300001067983 */ /* 0x000ee80000100800 */
[----:B------:R-:W3:Y:S01]  /*dc60*/  LDL R7, [R1+0x34] ;  /* 0x0000340001077983 */ /* 0x000ee20000100800 */
[----:B------:R-:W-:Y:S03]  /*dc70*/  WARPSYNC 0xffffffff ;  /* 0xffffffff00007948 */ /* 0x000fe60003800000 */
[----:B------:R-:W-:Y:S01]  /*dc80*/  BAR.SYNC.DEFER_BLOCKING 0x4, 0x100 ;  /* 0x0104000000007b1d */ /* 0x000fe20000010000 */
[----:B------:R-:W-:-:S13]  /*dc90*/  ISETP.NE.AND P0, PT, R13, RZ, PT ;  /* 0x000000ff0d00720c */ /* 0x000fda0003f05270 */
[----:B---3--:R1:W-:Y:S04]  /*dca0*/  @!P0 STS.128 [0xf100], R4 ;  /* 0x00f10004ff008388 */ /* 0x0083e80000000c00 */
[----:B------:R-:W-:Y:S06]  /*dcb0*/  BAR.ARV 0x5, 0x100 ;  /* 0x0144000000007b1d */ /* 0x000fec0000002000 */
.L_x_185:
[----:B--2---:R-:W2:Y:S02]  /*dcc0*/  LDL R0, [R1+0x34] ;  /* 0x0000340001007983 */ /* 0x004ea40000100800 */
[----:B--2---:R-:W-:-:S13]  /*dcd0*/  ISETP.GE.AND P0, PT, R0, c[0x0][0x53c], PT ;  /* 0x00014f0000007a0c */ /* 0x004fda0003f06270 */
[----:B-1----:R-:W-:Y:S01]  /*dce0*/  @P0 CALL.REL.NOINC `(.L_x_202) ;  /* 0x0000001000000944 */ /* 0x002fe20003c00000 */
[----:B------:R-:W-:Y:S05]  /*dcf0*/  BRA `(.L_x_203) ;  /* 0xffff36b000007947 */ /* 0x000fea000383ffff */
.L_x_202:
[----:B------:R-:W-:Y:S05]  /*dd00*/  EXIT ;  /* 0x000000000000794d */ /* 0x000fea0003800000 */
.L_x_124:
[----:B------:R-:W-:Y:S01]  /*dd10*/  IMAD.MOV.U32 R0, RZ, RZ, R5 ;  /* 0x000000ffff007224 */ /* 0x000fe200078e0005 */
[----:B------:R-:W-:Y:S02]  /*dd20*/  MOV R2, 0x1 ;  /* 0x0000000100027802 */ /* 0x000fe40000000f00 */
[----:B------:R-:W-:Y:S02]  /*dd30*/  MOV R3, 0xdd50 ;  /* 0x0000dd5000037802 */ /* 0x000fe40000000f00 */
[----:B------:R-:W-:Y:S05]  /*dd40*/  CALL.REL.NOINC `($__internal_4_$__cuda_sm70_shflsync_up_p) ;  /* 0x0000138000007944 */ /* 0x000fea0003c00000 */
[----:B------:R-:W-:Y:S01]  /*dd50*/  MOV R0, R4 ;  /* 0x0000000400007202 */ /* 0x000fe20000000f00 */
[----:B------:R-:W-:Y:S05]  /*dd60*/  BRA `(.L_x_204) ;  /* 0xffff270000007947 */ /* 0x000fea000383ffff */
.L_x_125:
[----:B------:R-:W-:Y:S01]  /*dd70*/  IMAD.MOV.U32 R0, RZ, RZ, R5 ;  /* 0x000000ffff007224 */ /* 0x000fe200078e0005 */
[----:B------:R-:W-:Y:S02]  /*dd80*/  MOV R2, 0x2 ;  /* 0x0000000200027802 */ /* 0x000fe40000000f00 */
[----:B------:R-:W-:Y:S02]  /*dd90*/  MOV R3, 0xddb0 ;  /* 0x0000ddb000037802 */ /* 0x000fe40000000f00 */
[----:B------:R-:W-:Y:S05]  /*dda0*/  CALL.REL.NOINC `($__internal_4_$__cuda_sm70_shflsync_up_p) ;  /* 0x0000132000007944 */ /* 0x000fea0003c00000 */
[----:B------:R-:W-:Y:S01]  /*ddb0*/  SEL R0, R4, RZ, P4 ;  /* 0x000000ff04007207 */ /* 0x000fe20002000000 */
[----:B------:R-:W-:Y:S01]  /*ddc0*/  IMAD.MOV.U32 R2, RZ, RZ, 0x4 ;  /* 0x00000004ff027424 */ /* 0x000fe200078e00ff */
[----:B------:R-:W-:-:S03]  /*ddd0*/  MOV R3, 0xde00 ;  /* 0x0000de0000037802 */ /* 0x000fc60000000f00 */
[----:B------:R-:W-:Y:S02]  /*dde0*/  IMAD.IADD R0, R5, 0x1, R0 ;  /* 0x0000000105007824 */ /* 0x000fe400078e0200 */
        /* <DEDUP_REMOVED lines=14> */
[----:B------:R-:W-:Y:S01]  /*ded0*/  IMAD.IADD R4, R0, 0x1, R4 ;  /* 0x0000000100047824 */ /* 0x000fe200078e0204 */
[----:B------:R-:W-:-:S03]  /*dee0*/  MOV R0, 0x1f ;  /* 0x0000001f00007802 */ /* 0x000fc60000000f00 */
[----:B------:R-:W-:Y:S02]  /*def0*/  IMAD.MOV.U32 R5, RZ, RZ, R4 ;  /* 0x000000ffff057224 */ /* 0x000fe400078e0004 */
[----:B------:R-:W-:Y:S05]  /*df00*/  CALL.REL.NOINC `($__internal_3_$__cuda_sm70_shflsync_idx_p) ;  /* 0x0000117000007944 */ /* 0x000fea0003c00000 */
[----:B------:R-:W-:Y:S05]  /*df10*/  BRA `(.L_x_205) ;  /* 0xffff265000007947 */ /* 0x000fea000383ffff */
.L_x_127:
[----:B------:R-:W-:Y:S02]  /*df20*/  SEL R0, RZ, 0x1, P0 ;  /* 0x00000001ff007807 */ /* 0x000fe40000000000 */
[----:B------:R-:W-:Y:S02]  /*df30*/  MOV R2, 0xdf50 ;  /* 0x0000df5000027802 */ /* 0x000fe40000000f00 */
[----:B------:R-:W-:Y:S05]  /*df40*/  CALL.REL.NOINC `($__internal_5_$__cuda_sm70_votesync_ballot) ;  /* 0x000011f000007944 */ /* 0x000fea0003c00000 */
[----:B------:R-:W-:Y:S01]  /*df50*/  MOV R6, R0 ;  /* 0x0000000000067202 */ /* 0x000fe20000000f00 */
[----:B------:R-:W-:Y:S05]  /*df60*/  BRA `(.L_x_206) ;  /* 0xffff269000007947 */ /* 0x000fea000383ffff */
.L_x_128:
[----:B------:R-:W-:Y:S01]  /*df70*/  IMAD.MOV.U32 R5, RZ, RZ, R8 ;  /* 0x000000ffff057224 */ /* 0x000fe200078e0008 */
[----:B--2---:R-:W-:Y:S01]  /*df80*/  MOV R3, R13 ;  /* 0x0000000d00037202 */ /* 0x004fe20000000f00 */
[----:B------:R-:W-:Y:S01]  /*df90*/  IMAD.MOV.U32 R0, RZ, RZ, 0x1f ;  /* 0x0000001fff007424 */ /* 0x000fe200078e00ff */
[----:B------:R-:W-:Y:S02]  /*dfa0*/  MOV R2, 0xdfc0 ;  /* 0x0000dfc000027802 */ /* 0x000fe40000000f00 */
[----:B-1----:R-:W-:Y:S05]  /*dfb0*/  CALL.REL.NOINC `($__internal_3_$__cuda_sm70_shflsync_idx_p) ;  /* 0x000010c000007944 */ /* 0x002fea0003c00000 */
[----:B------:R-:W-:Y:S01]  /*dfc0*/  IMAD.MOV.U32 R11, RZ, RZ, R0 ;  /* 0x000000ffff0b7224 */ /* 0x000fe200078e0000 */
[----:B------:R-:W-:Y:S01]  /*dfd0*/  MOV R5, R7 ;  /* 0x0000000700057202 */ /* 0x000fe20000000f00 */
[----:B------:R-:W-:Y:S01]  /*dfe0*/  IMAD.MOV.U32 R7, RZ, RZ, RZ ;  /* 0x000000ffff077224 */ /* 0x000fe200078e00ff */
[----:B------:R-:W-:Y:S01]  /*dff0*/  MOV R3, R13 ;  /* 0x0000000d00037202 */ /* 0x000fe20000000f00 */
[----:B------:R-:W-:Y:S01]  /*e000*/  IMAD.MOV.U32 R0, RZ, RZ, 0x1f ;  /* 0x0000001fff007424 */ /* 0x000fe200078e00ff */
[----:B------:R-:W-:-:S02]  /*e010*/  MOV R2, 0xe030 ;  /* 0x0000e03000027802 */ /* 0x000fc40000000f00 */
[----:B------:R-:W-:Y:S05]  /*e020*/  CALL.REL.NOINC `($__internal_3_$__cuda_sm70_shflsync_idx_p) ;  /* 0x0000105000007944 */ /* 0x000fea0003c00000 */
[----:B------:R-:W-:Y:S01]  /*e030*/  MOV R10, R0 ;  /* 0x00000000000a7202 */ /* 0x000fe20000000f00 */
[----:B------:R-:W-:Y:S05]  /*e040*/  BRA `(.L_x_207) ;  /* 0xffff260000007947 */ /* 0x000fea000383ffff */
.L_x_131:
[----:B------:R-:W-:Y:S01]  /*e050*/  IMAD.MOV.U32 R5, RZ, RZ, R4 ;  /* 0x000000ffff057224 */ /* 0x000fe200078e0004 */
[----:B------:R-:W-:-:S02]  /*e060*/  MOV R0, 0x1f ;  /* 0x0000001f00007802 */ /* 0x000fc40000000f00 */
[----:B------:R-:W-:Y:S02]  /*e070*/  MOV R2, 0xe090 ;  /* 0x0000e09000027802 */ /* 0x000fe40000000f00 */
[----:B-1----:R-:W-:Y:S05]  /*e080*/  CALL.REL.NOINC `($__internal_3_$__cuda_sm70_shflsync_idx_p) ;  /* 0x00000ff000007944 */ /* 0x002fea0003c00000 */
[----:B------:R-:W-:Y:S01]  /*e090*/  MOV R7, R0 ;  /* 0x0000000000077202 */ /* 0x000fe20000000f00 */
[----:B------:R-:W-:Y:S05]  /*e0a0*/  BRA `(.L_x_130) ;  /* 0xffff260000007947 */ /* 0x000fea000383ffff */
.L_x_145:
[----:B-12---:R1:W5:Y:S01]  /*e0b0*/  LDL R2, [R1] ;  /* 0x0000000001027983 */ /* 0x0063620000100800 */
[----:B------:R-:W-:Y:S01]  /*e0c0*/  IMAD.MOV.U32 R5, RZ, RZ, 0x2 ;  /* 0x00000002ff057424 */ /* 0x000fe200078e00ff */
[----:B------:R-:W-:Y:S01]  /*e0d0*/  MOV R7, 0x1f ;  /* 0x0000001f00077802 */ /* 0x000fe20000000f00 */
[----:B------:R-:W-:Y:S01]  /*e0e0*/  IMAD.MOV.U32 R6, RZ, RZ, -0x1 ;  /* 0xffffffffff067424 */ /* 0x000fe200078e00ff */
[----:B------:R-:W-:Y:S02]  /*e0f0*/  MOV R4, 0xe110 ;  /* 0x0000e11000047802 */ /* 0x000fe40000000f00 */
[----:B-1---5:R-:W-:Y:S05]  /*e100*/  CALL.REL.NOINC `($__internal_2_$__cuda_sm70_shflsync_bfly_p) ;  /* 0x00000f3000007944 */ /* 0x022fea0003c00000 */
[----:B------:R-:W2:Y:S01]  /*e110*/  LDL.LU R0, [R1] ;  /* 0x0000000001007983 */ /* 0x000ea20000300800 */
[----:B------:R-:W-:Y:S02]  /*e120*/  MOV R5, 0x1 ;  /* 0x0000000100057802 */ /* 0x000fe40000000f00 */
[----:B------:R-:W-:Y:S01]  /*e130*/  MOV R4, 0xe170 ;  /* 0x0000e17000047802 */ /* 0x000fe20000000f00 */
[----:B--2---:R-:W-:-:S05]  /*e140*/  FADD.FTZ R3, R0, R2 ;  /* 0x0000000200037221 */ /* 0x004fca0000010000 */
[----:B------:R-:W-:Y:S02]  /*e150*/  MOV R2, R3 ;  /* 0x0000000300027202 */ /* 0x000fe40000000f00 */
[----:B------:R-:W-:Y:S05]  /*e160*/  CALL.REL.NOINC `($__internal_2_$__cuda_sm70_shflsync_bfly_p) ;  /* 0x00000ed000007944 */ /* 0x000fea0003c00000 */
[----:B------:R-:W-:Y:S02]  /*e170*/  FADD.FTZ R0, R3, R2 ;  /* 0x0000000203007221 */ /* 0x000fe40000010000 */
[----:B------:R1:W5:Y:S01]  /*e180*/  LDL R2, [R1+0x4] ;  /* 0x0000040001027983 */ /* 0x0003620000100800 */
[----:B------:R-:W-:Y:S02]  /*e190*/  MOV R5, 0x2 ;  /* 0x0000000200057802 */ /* 0x000fe40000000f00 */
[----:B------:R-:W-:Y:S02]  /*e1a0*/  MOV R4, 0xe1c0 ;  /* 0x0000e1c000047802 */ /* 0x000fe40000000f00 */
[----:B-1---5:R-:W-:Y:S05]  /*e1b0*/  CALL.REL.NOINC `($__internal_2_$__cuda_sm70_shflsync_bfly_p) ;  /* 0x00000e8000007944 */ /* 0x022fea0003c00000 */
[----:B------:R-:W2:Y:S01]  /*e1c0*/  LDL.LU R3, [R1+0x4] ;  /* 0x0000040001037983 */ /* 0x000ea20000300800 */
[----:B------:R-:W-:Y:S02]  /*e1d0*/  MOV R5, 0x1 ;  /* 0x0000000100057802 */ /* 0x000fe40000000f00 */
[----:B------:R-:W-:Y:S01]  /*e1e0*/  MOV R4, 0xe220 ;  /* 0x0000e22000047802 */ /* 0x000fe20000000f00 */
[----:B--2---:R-:W-:-:S05]  /*e1f0*/  FADD.FTZ R3, R3, R2 ;  /* 0x0000000203037221 */ /* 0x004fca0000010000 */
[----:B------:R-:W-:Y:S02]  /*e200*/  MOV R2, R3 ;  /* 0x0000000300027202 */ /* 0x000fe40000000f00 */
[----:B------:R-:W-:Y:S05]  /*e210*/  CALL.REL.NOINC `($__internal_2_$__cuda_sm70_shflsync_bfly_p) ;  /* 0x00000e2000007944 */ /* 0x000fea0003c00000 */
[----:B------:R-:W-:Y:S01]  /*e220*/  MOV R4, R2 ;  /* 0x0000000200047202 */ /* 0x000fe20000000f00 */
[----:B------:R-:W-:Y:S05]  /*e230*/  BRA `(.L_x_208) ;  /* 0xffffbbf000007947 */ /* 0x000fea000383ffff */
.L_x_152:
[----:B-1234-:R-:W-:Y:S01]  /*e240*/  IMAD.MOV.U32 R5, RZ, RZ, R7 ;  /* 0x000000ffff057224 */ /* 0x01efe200078e0007 */
[----:B------:R-:W-:Y:S01]  /*e250*/  MOV R3, RZ ;  /* 0x000000ff00037202 */ /* 0x000fe20000000f00 */
[----:B------:R-:W-:Y:S01]  /*e260*/  IMAD.MOV.U32 R0, RZ, RZ, 0x181f ;  /* 0x0000181fff007424 */ /* 0x000fe200078e00ff */
[----:B------:R-:W-:Y:S02]  /*e270*/  MOV R2, 0xe290 ;  /* 0x0000e29000027802 */ /* 0x000fe40000000f00 */
[----:B------:R-:W-:Y:S05]  /*e280*/  CALL.REL.NOINC `($__internal_3_$__cuda_sm70_shflsync_idx_p) ;  /* 0x00000df000007944 */ /* 0x000fea0003c00000 */
[----:B------:R-:W-:Y:S01]  /*e290*/  MOV R9, R0 ;  /* 0x0000000000097202 */ /* 0x000fe20000000f00 */
[----:B------:R-:W-:Y:S05]  /*e2a0*/  BRA `(.L_x_209) ;  /* 0xffffd04000007947 */ /* 0x000fea000383ffff */
.L_x_153:
[----:B------:R-:W-:Y:S01]  /*e2b0*/  IMAD.MOV.U32 R5, RZ, RZ, R8 ;  /* 0x000000ffff057224 */ /* 0x000fe200078e0008 */
[----:B------:R-:W-:Y:S01]  /*e2c0*/  MOV R3, RZ ;  /* 0x000000ff00037202 */ /* 0x000fe20000000f00 */
[----:B------:R-:W-:Y:S01]  /*e2d0*/  IMAD.MOV.U32 R0, RZ, RZ, 0x181f ;  /* 0x0000181fff007424 */ /* 0x000fe200078e00ff */
[----:B------:R-:W-:Y:S02]  /*e2e0*/  MOV R2, 0xe300 ;  /* 0x0000e30000027802 */ /* 0x000fe40000000f00 */
[----:B-12---:R-:W-:Y:S05]  /*e2f0*/  CALL.REL.NOINC `($__internal_3_$__cuda_sm70_shflsync_idx_p) ;  /* 0x00000d8000007944 */ /* 0x006fea0003c00000 */
[----:B------:R-:W-:Y:S05]  /*e300*/  BRA `(.L_x_210) ;  /* 0xffffd00000007947 */ /* 0x000fea000383ffff */
.L_x_156:
[----:B--2---:R-:W-:Y:S01]  /*e310*/  IMAD.MOV.U32 R5, RZ, RZ, R7 ;  /* 0x000000ffff057224 */ /* 0x004fe200078e0007 */
[----:B------:R-:W-:Y:S01]  /*e320*/  MOV R3, 0x1 ;  /* 0x0000000100037802 */ /* 0x000fe20000000f00 */
[----:B----4-:R-:W-:Y:S01]  /*e330*/  IMAD.MOV.U32 R0, RZ, RZ, 0x181f ;  /* 0x0000181fff007424 */ /* 0x010fe200078e00ff */
[----:B------:R-:W-:-:S02]  /*e340*/  MOV R2, 0xe360 ;  /* 0x0000e36000027802 */ /* 0x000fc40000000f00 */
[----:B-1-3--:R-:W-:Y:S05]  /*e350*/  CALL.REL.NOINC `($__internal_3_$__cuda_sm70_shflsync_idx_p) ;  /* 0x00000d2000007944 */ /* 0x00afea0003c00000 */
[----:B------:R-:W-:Y:S01]  /*e360*/  IMAD.MOV.U32 R9, RZ, RZ, R0 ;  /* 0x000000ffff097224 */ /* 0x000fe200078e0000 */
[----:B------:R-:W-:Y:S01]  /*e370*/  MOV R3, 0x1 ;  /* 0x0000000100037802 */ /* 0x000fe20000000f00 */
[----:B------:R-:W-:Y:S01]  /*e380*/  IMAD.MOV.U32 R5, RZ, RZ, R8 ;  /* 0x000000ffff057224 */ /* 0x000fe200078e0008 */
[----:B------:R-:W-:-:S02]  /*e390*/  MOV R0, 0x181f ;  /* 0x0000181f00007802 */ /* 0x000fc40000000f00 */
[----:B------:R-:W-:Y:S02]  /*e3a0*/  MOV R2, 0xe3c0 ;  /* 0x0000e3c000027802 */ /* 0x000fe40000000f00 */
[----:B------:R-:W-:Y:S05]  /*e3b0*/  CALL.REL.NOINC `($__internal_3_$__cuda_sm70_shflsync_idx_p) ;  /* 0x00000cc000007944 */ /* 0x000fea0003c00000 */
[----:B------:R-:W-:Y:S05]  /*e3c0*/  BRA `(.L_x_211) ;  /* 0xffffd05000007947 */ /* 0x000fea000383ffff */
.L_x_159:
[----:B-1----:R-:W-:Y:S01]  /*e3d0*/  IMAD.MOV.U32 R5, RZ, RZ, R7 ;  /* 0x000000ffff057224 */ /* 0x002fe200078e0007 */
[----:B------:R-:W-:Y:S01]  /*e3e0*/  MOV R3, 0x2 ;  /* 0x0000000200037802 */ /* 0x000fe20000000f00 */
[----:B----4-:R-:W-:Y:S01]  /*e3f0*/  IMAD.MOV.U32 R0, RZ, RZ, 0x181f ;  /* 0x0000181fff007424 */ /* 0x010fe200078e00ff */
[----:B------:R-:W-:Y:S02]  /*e400*/  MOV R2, 0xe420 ;  /* 0x0000e42000027802 */ /* 0x000fe40000000f00 */
[----:B--23--:R-:W-:Y:S05]  /*e410*/  CALL.REL.NOINC `($__internal_3_$__cuda_sm70_shflsync_idx_p) ;  /* 0x00000c6000007944 */ /* 0x00cfea0003c00000 */
[----:B------:R-:W-:Y:S01]  /*e420*/  MOV R9, R0 ;  /* 0x0000000000097202 */ /* 0x000fe20000000f00 */
[----:B------:R-:W-:Y:S05]  /*e430*/  BRA `(.L_x_212) ;  /* 0xffffd0f000007947 */ /* 0x000fea000383ffff */
.L_x_160:
[----:B------:R-:W-:Y:S01]  /*e440*/  IMAD.MOV.U32 R5, RZ, RZ, R8 ;  /* 0x000000ffff057224 */ /* 0x000fe200078e0008 */
[----:B------:R-:W-:Y:S01]  /*e450*/  MOV R3, 0x2 ;  /* 0x0000000200037802 */ /* 0x000fe20000000f00 */
[----:B----4-:R-:W-:Y:S01]  /*e460*/  IMAD.MOV.U32 R0, RZ, RZ, 0x181f ;  /* 0x0000181fff007424 */ /* 0x010fe200078e00ff */
[----:B------:R-:W-:Y:S02]  /*e470*/  MOV R2, 0xe490 ;  /* 0x0000e49000027802 */ /* 0x000fe40000000f00 */
[----:B-123--:R-:W-:Y:S05]  /*e480*/  CALL.REL.NOINC `($__internal_3_$__cuda_sm70_shflsync_idx_p) ;  /* 0x00000bf000007944 */ /* 0x00efea0003c00000 */
[----:B------:R-:W-:Y:S05]  /*e490*/  BRA `(.L_x_213) ;  /* 0xffffd0b000007947 */ /* 0x000fea000383ffff */
.L_x_163:
[----:B-1----:R-:W-:Y:S01]  /*e4a0*/  IMAD.MOV.U32 R5, RZ, RZ, R7 ;  /* 0x000000ffff057224 */ /* 0x002fe200078e0007 */
[----:B------:R-:W-:Y:S01]  /*e4b0*/  MOV R3, 0x3 ;  /* 0x0000000300037802 */ /* 0x000fe20000000f00 */
[----:B------:R-:W-:Y:S01]  /*e4c0*/  IMAD.MOV.U32 R0, RZ, RZ, 0x181f ;  /* 0x0000181fff007424 */ /* 0x000fe200078e00ff */
[----:B------:R-:W-:-:S02]  /*e4d0*/  MOV R2, 0xe4f0 ;  /* 0x0000e4f000027802 */ /* 0x000fc40000000f00 */
[----:B--234-:R-:W-:Y:S05]  /*e4e0*/  CALL.REL.NOINC `($__internal_3_$__cuda_sm70_shflsync_idx_p) ;  /* 0x00000b9000007944 */ /* 0x01cfea0003c00000 */
[----:B------:R-:W-:Y:S01]  /*e4f0*/  IMAD.MOV.U32 R7, RZ, RZ, R0 ;  /* 0x000000ffff077224 */ /* 0x000fe200078e0000 */
[----:B------:R-:W-:Y:S01]  /*e500*/  MOV R3, 0x3 ;  /* 0x0000000300037802 */ /* 0x000fe20000000f00 */
[----:B------:R-:W-:Y:S01]  /*e510*/  IMAD.MOV.U32 R5, RZ, RZ, R8 ;  /* 0x000000ffff057224 */ /* 0x000fe200078e0008 */
[----:B------:R-:W-:-:S02]  /*e520*/  MOV R0, 0x181f ;  /* 0x0000181f00007802 */ /* 0x000fc40000000f00 */
[----:B------:R-:W-:Y:S02]  /*e530*/  MOV R2, 0xe550 ;  /* 0x0000e55000027802 */ /* 0x000fe40000000f00 */
[----:B------:R-:W-:Y:S05]  /*e540*/  CALL.REL.NOINC `($__internal_3_$__cuda_sm70_shflsync_idx_p) ;  /* 0x00000b3000007944 */ /* 0x000fea0003c00000 */
[----:B------:R-:W-:Y:S05]  /*e550*/  BRA `(.L_x_214) ;  /* 0xffffd11000007947 */ /* 0x000fea000383ffff */
.L_x_165:
[----:B------:R-:W-:Y:S01]  /*e560*/  IMAD.MOV.U32 R5, RZ, RZ, R14 ;  /* 0x000000ffff057224 */ /* 0x000fe200078e000e */
[----:B------:R-:W-:Y:S01]  /*e570*/  MOV R3, RZ ;  /* 0x000000ff00037202 */ /* 0x000fe20000000f00 */
[----:B------:R-:W-:Y:S01]  /*e580*/  IMAD.MOV.U32 R0, RZ, RZ, 0x1c1f ;  /* 0x00001c1fff007424 */ /* 0x000fe200078e00ff */
[----:B------:R-:W-:Y:S02]  /*e590*/  MOV R2, 0xe5b0 ;  /* 0x0000e5b000027802 */ /* 0x000fe40000000f00 */
[----:B------:R-:W-:Y:S05]  /*e5a0*/  CALL.REL.NOINC `($__internal_3_$__cuda_sm70_shflsync_idx_p) ;  /* 0x00000ad000007944 */ /* 0x000fea0003c00000 */
[----:B------:R-:W-:Y:S01]  /*e5b0*/  MOV R4, R0 ;  /* 0x0000000000047202 */ /* 0x000fe20000000f00 */
[----:B------:R-:W-:Y:S05]  /*e5c0*/  BRA `(.L_x_215) ;  /* 0xffffd3b000007947 */ /* 0x000fea000383ffff */
.L_x_166:
[----:B------:R-:W-:Y:S01]  /*e5d0*/  IMAD.MOV.U32 R5, RZ, RZ, R28 ;  /* 0x000000ffff057224 */ /* 0x000fe200078e001c */
[----:B------:R-:W-:Y:S01]  /*e5e0*/  MOV R3, RZ ;  /* 0x000000ff00037202 */ /* 0x000fe20000000f00 */
[----:B------:R-:W-:Y:S01]  /*e5f0*/  IMAD.MOV.U32 R0, RZ, RZ, 0x1c1f ;  /* 0x00001c1fff007424 */ /* 0x000fe200078e00ff */
[----:B------:R-:W-:Y:S02]  /*e600*/  MOV R2, 0xe620 ;  /* 0x0000e62000027802 */ /* 0x000fe40000000f00 */
[----:B-12---:R-:W-:Y:S05]  /*e610*/  CALL.REL.NOINC `($__internal_3_$__cuda_sm70_shflsync_idx_p) ;  /* 0x00000a6000007944 */ /* 0x006fea0003c00000 */
[----:B------:R-:W-:Y:S05]  /*e620*/  BRA `(.L_x_216) ;  /* 0xffffd37000007947 */ /* 0x000fea000383ffff */
.L_x_169:
[----:B------:R-:W-:Y:S01]  /*e630*/  IMAD.MOV.U32 R5, RZ, RZ, R14 ;  /* 0x000000ffff057224 */ /* 0x000fe200078e000e */
[----:B----4-:R-:W-:Y:S01]  /*e640*/  MOV R3, 0x1 ;  /* 0x0000000100037802 */ /* 0x010fe20000000f00 */
[----:B------:R-:W-:Y:S01]  /*e650*/  IMAD.MOV.U32 R0, RZ, RZ, 0x1c1f ;  /* 0x00001c1fff007424 */ /* 0x000fe200078e00ff */
[----:B------:R-:W-:-:S02]  /*e660*/  MOV R2, 0xe680 ;  /* 0x0000e68000027802 */ /* 0x000fc40000000f00 */
[----:B-123--:R-:W-:Y:S05]  /*e670*/  CALL.REL.NOINC `($__internal_3_$__cuda_sm70_shflsync_idx_p) ;  /* 0x00000a0000007944 */ /* 0x00efea0003c00000 */
[----:B------:R-:W-:Y:S01]  /*e680*/  IMAD.MOV.U32 R4, RZ, RZ, R0 ;  /* 0x000000ffff047224 */ /* 0x000fe200078e0000 */
[----:B------:R-:W-:Y:S01]  /*e690*/  MOV R3, 0x1 ;  /* 0x0000000100037802 */ /* 0x000fe20000000f00 */
[----:B------:R-:W-:Y:S01]  /*e6a0*/  IMAD.MOV.U32 R5, RZ, RZ, R28 ;  /* 0x000000ffff057224 */ /* 0x000fe200078e001c */
[----:B------:R-:W-:-:S02]  /*e6b0*/  MOV R0, 0x1c1f ;  /* 0x00001c1f00007802 */ /* 0x000fc40000000f00 */
[----:B------:R-:W-:Y:S02]  /*e6c0*/  MOV R2, 0xe6e0 ;  /* 0x0000e6e000027802 */ /* 0x000fe40000000f00 */
[----:B------:R-:W-:Y:S05]  /*e6d0*/  CALL.REL.NOINC `($__internal_3_$__cuda_sm70_shflsync_idx_p) ;  /* 0x000009a000007944 */ /* 0x000fea0003c00000 */
[----:B------:R-:W-:Y:S05]  /*e6e0*/  BRA `(.L_x_217) ;  /* 0xffffd91000007947 */ /* 0x000fea000383ffff */
.L_x_173:
[----:B------:R-:W-:Y:S01]  /*e6f0*/  IMAD.MOV.U32 R5, RZ, RZ, R6 ;  /* 0x000000ffff057224 */ /* 0x000fe200078e0006 */
[----:B------:R-:W-:Y:S01]  /*e700*/  MOV R3, RZ ;  /* 0x000000ff00037202 */ /* 0x000fe20000000f00 */
[----:B------:R-:W-:Y:S01]  /*e710*/  IMAD.MOV.U32 R0, RZ, RZ, 0x181f ;  /* 0x0000181fff007424 */ /* 0x000fe200078e00ff */
[----:B------:R-:W-:Y:S02]  /*e720*/  MOV R2, 0xe740 ;  /* 0x0000e74000027802 */ /* 0x000fe40000000f00 */
[----:B------:R-:W-:Y:S05]  /*e730*/  CALL.REL.NOINC `($__internal_3_$__cuda_sm70_shflsync_idx_p) ;  /* 0x0000094000007944 */ /* 0x000fea0003c00000 */
[----:B------:R-:W-:Y:S01]  /*e740*/  MOV R10, R0 ;  /* 0x00000000000a7202 */ /* 0x000fe20000000f00 */
[----:B------:R-:W-:Y:S05]  /*e750*/  BRA `(.L_x_218) ;  /* 0xffffe4d000007947 */ /* 0x000fea000383ffff */
.L_x_174:
[----:B------:R-:W-:Y:S01]  /*e760*/  IMAD.MOV.U32 R5, RZ, RZ, R9 ;  /* 0x000000ffff057224 */ /* 0x000fe200078e0009 */
[----:B------:R-:W-:Y:S01]  /*e770*/  MOV R3, RZ ;  /* 0x000000ff00037202 */ /* 0x000fe20000000f00 */
[----:B------:R-:W-:Y:S01]  /*e780*/  IMAD.MOV.U32 R0, RZ, RZ, 0x181f ;  /* 0x0000181fff007424 */ /* 0x000fe200078e00ff */
[----:B------:R-:W-:Y:S02]  /*e790*/  MOV R2, 0xe7b0 ;  /* 0x0000e7b000027802 */ /* 0x000fe40000000f00 */
[----:B-12---:R-:W-:Y:S05]  /*e7a0*/  CALL.REL.NOINC `($__internal_3_$__cuda_sm70_shflsync_idx_p) ;  /* 0x000008d000007944 */ /* 0x006fea0003c00000 */
[----:B------:R-:W-:Y:S05]  /*e7b0*/  BRA `(.L_x_219) ;  /* 0xffffe49000007947 */ /* 0x000fea000383ffff */
.L_x_177:
        /* <DEDUP_REMOVED lines=12> */
.L_x_180:
[----:B-1----:R-:W-:Y:S01]  /*e880*/  IMAD.MOV.U32 R5, RZ, RZ, R6 ;  /* 0x000000ffff057224 */ /* 0x002fe200078e0006 */
[----:B------:R-:W-:Y:S01]  /*e890*/  MOV R3, 0x2 ;  /* 0x0000000200037802 */ /* 0x000fe20000000f00 */
[----:B----4-:R-:W-:Y:S01]  /*e8a0*/  IMAD.MOV.U32 R0, RZ, RZ, 0x181f ;  /* 0x0000181fff007424 */ /* 0x010fe200078e00ff */
[----:B------:R-:W-:Y:S02]  /*e8b0*/  MOV R2, 0xe8d0 ;  /* 0x0000e8d000027802 */ /* 0x000fe40000000f00 */
[----:B--23--:R-:W-:Y:S05]  /*e8c0*/  CALL.REL.NOINC `($__internal_3_$__cuda_sm70_shflsync_idx_p) ;  /* 0x000007b000007944 */ /* 0x00cfea0003c00000 */
[----:B------:R-:W-:Y:S01]  /*e8d0*/  MOV R10, R0 ;  /* 0x00000000000a7202 */ /* 0x000fe20000000f00 */
[----:B------:R-:W-:Y:S05]  /*e8e0*/  BRA `(.L_x_221) ;  /* 0xffffe59000007947 */ /* 0x000fea000383ffff */
.L_x_181:
[----:B------:R-:W-:Y:S01]  /*e8f0*/  IMAD.MOV.U32 R5, RZ, RZ, R9 ;  /* 0x000000ffff057224 */ /* 0x000fe200078e0009 */
[----:B------:R-:W-:Y:S01]  /*e900*/  MOV R3, 0x2 ;  /* 0x0000000200037802 */ /* 0x000fe20000000f00 */
[----:B----4-:R-:W-:Y:S01]  /*e910*/  IMAD.MOV.U32 R0, RZ, RZ, 0x181f ;  /* 0x0000181fff007424 */ /* 0x010fe200078e00ff */
[----:B------:R-:W-:Y:S02]  /*e920*/  MOV R2, 0xe940 ;  /* 0x0000e94000027802 */ /* 0x000fe40000000f00 */
[----:B-123--:R-:W-:Y:S05]  /*e930*/  CALL.REL.NOINC `($__internal_3_$__cuda_sm70_shflsync_idx_p) ;  /* 0x0000074000007944 */ /* 0x00efea0003c00000 */
[----:B------:R-:W-:Y:S05]  /*e940*/  BRA `(.L_x_222) ;  /* 0xffffe55000007947 */ /* 0x000fea000383ffff */
.L_x_184:
        /* <DEDUP_REMOVED lines=12> */
.L_x_186:
[----:B------:R-:W-:Y:S01]  /*ea10*/  IMAD.MOV.U32 R5, RZ, RZ, R66 ;  /* 0x000000ffff057224 */ /* 0x000fe200078e0042 */
[----:B------:R-:W-:Y:S01]  /*ea20*/  MOV R3, RZ ;  /* 0x000000ff00037202 */ /* 0x000fe20000000f00 */
[----:B------:R-:W-:Y:S01]  /*ea30*/  IMAD.MOV.U32 R0, RZ, RZ, 0x1f ;  /* 0x0000001fff007424 */ /* 0x000fe200078e00ff */
[----:B------:R-:W-:Y:S02]  /*ea40*/  MOV R2, 0xea60 ;  /* 0x0000ea6000027802 */ /* 0x000fe40000000f00 */
[----:B--2---:R-:W-:Y:S05]  /*ea50*/  CALL.REL.NOINC `($__internal_3_$__cuda_sm70_shflsync_idx_p) ;  /* 0x0000062000007944 */ /* 0x004fea0003c00000 */
[----:B------:R-:W-:Y:S01]  /*ea60*/  MOV R9, R0 ;  /* 0x0000000000097202 */ /* 0x000fe20000000f00 */
[----:B------:R-:W-:Y:S05]  /*ea70*/  BRA `(.L_x_224) ;  /* 0xffffe71000007947 */ /* 0x000fea000383ffff */
.L_x_187:
[----:B------:R-:W-:Y:S01]  /*ea80*/  IMAD.MOV.U32 R5, RZ, RZ, R66 ;  /* 0x000000ffff057224 */ /* 0x000fe200078e0042 */
[----:B------:R-:W-:Y:S01]  /*ea90*/  MOV R3, 0x1 ;  /* 0x0000000100037802 */ /* 0x000fe20000000f00 */
[----:B------:R-:W-:Y:S01]  /*eaa0*/  IMAD.MOV.U32 R0, RZ, RZ, 0x1f ;  /* 0x0000001fff007424 */ /* 0x000fe200078e00ff */
[----:B------:R-:W-:Y:S02]  /*eab0*/  MOV R2, 0xead0 ;  /* 0x0000ead000027802 */ /* 0x000fe40000000f00 */
[----:B-12---:R-:W-:Y:S05]  /*eac0*/  CALL.REL.NOINC `($__internal_3_$__cuda_sm70_shflsync_idx_p) ;  /* 0x000005b000007944 */ /* 0x006fea0003c00000 */
[----:B------:R-:W-:Y:S01]  /*ead0*/  MOV R8, R0 ;  /* 0x0000000000087202 */ /* 0x000fe20000000f00 */
[----:B------:R-:W-:Y:S05]  /*eae0*/  BRA `(.L_x_225) ;  /* 0xffffe6c000007947 */ /* 0x000fea000383ffff */
.L_x_188:
[----:B------:R-:W-:Y:S02]  /*eaf0*/  MOV R2, 0x1 ;  /* 0x0000000100027802 */ /* 0x000fe40000000f00 */
[----:B------:R-:W-:-:S02]  /*eb00*/  MOV R3, 0xeb20 ;  /* 0x0000eb2000037802 */ /* 0x000fc40000000f00 */
[----:B-1234-:R-:W-:Y:S05]  /*eb10*/  CALL.REL.NOINC `($__internal_4_$__cuda_sm70_shflsync_up_p) ;  /* 0x000005b000007944 */ /* 0x01efea0003c00000 */
[----:B------:R-:W-:Y:S05]  /*eb20*/  BRA `(.L_x_226) ;  /* 0xffffe7b000007947 */ /* 0x000fea000383ffff */
.L_x_189:
[----:B------:R-:W-:Y:S02]  /*eb30*/  MOV R2, 0x2 ;  /* 0x0000000200027802 */ /* 0x000fe40000000f00 */
[----:B------:R-:W-:-:S02]  /*eb40*/  MOV R3, 0xeb60 ;  /* 0x0000eb6000037802 */ /* 0x000fc40000000f00 */
[----:B--2-4-:R-:W-:Y:S05]  /*eb50*/  CALL.REL.NOINC `($__internal_4_$__cuda_sm70_shflsync_up_p) ;  /* 0x0000057000007944 */ /* 0x014fea0003c00000 */
        /* <DEDUP_REMOVED lines=23> */
.L_x_193:
[----:B------:R-:W-:Y:S02]  /*ecd0*/  MOV R2, 0x1 ;  /* 0x0000000100027802 */ /* 0x000fe40000000f00 */
[----:B------:R-:W-:Y:S02]  /*ece0*/  MOV R3, 0xed00 ;  /* 0x0000ed0000037802 */ /* 0x000fe40000000f00 */
[----:B------:R-:W-:Y:S05]  /*ecf0*/  CALL.REL.NOINC `($__internal_4_$__cuda_sm70_shflsync_up_p) ;  /* 0x000003d000007944 */ /* 0x000fea0003c00000 */
[----:B------:R-:W-:Y:S01]  /*ed00*/  MOV R2, R4 ;  /* 0x0000000400027202 */ /* 0x000fe20000000f00 */
[----:B------:R-:W-:Y:S05]  /*ed10*/  BRA `(.L_x_228) ;  /* 0xffffe82000007947 */ /* 0x000fea000383ffff */
.L_x_194:
        /* <DEDUP_REMOVED lines=26> */
.L_x_196:
[----:B------:R-:W-:Y:S02]  /*eec0*/  SEL R0, RZ, 0x1, P0 ;  /* 0x00000001ff007807 */ /* 0x000fe40000000000 */
[----:B------:R-:W-:Y:S02]  /*eed0*/  MOV R2, 0xeef0 ;  /* 0x0000eef000027802 */ /* 0x000fe40000000f00 */
[----:B-1----:R-:W-:Y:S05]  /*eee0*/  CALL.REL.NOINC `($__internal_5_$__cuda_sm70_votesync_ballot) ;  /* 0x0000025000007944 */ /* 0x002fea0003c00000 */
[----:B------:R-:W-:Y:S01]  /*eef0*/  MOV R8, R0 ;  /* 0x0000000000087202 */ /* 0x000fe20000000f00 */
[----:B------:R-:W-:Y:S05]  /*ef00*/  BRA `(.L_x_230) ;  /* 0xffffe7c000007947 */ /* 0x000fea000383ffff */
.L_x_197:
[----:B------:R-:W-:Y:S01]  /*ef10*/  IMAD.MOV.U32 R5, RZ, RZ, R6 ;  /* 0x000000ffff057224 */ /* 0x000fe200078e0006 */
[----:B---3--:R-:W-:Y:S01]  /*ef20*/  MOV R3, R12 ;  /* 0x0000000c00037202 */ /* 0x008fe20000000f00 */
[----:B------:R-:W-:Y:S01]  /*ef30*/  IMAD.MOV.U32 R0, RZ, RZ, 0x1f ;  /* 0x0000001fff007424 */ /* 0x000fe200078e00ff */
[----:B------:R-:W-:Y:S02]  /*ef40*/  MOV R2, 0xef60 ;  /* 0x0000ef6000027802 */ /* 0x000fe40000000f00 */
[----:B-12---:R-:W-:Y:S05]  /*ef50*/  CALL.REL.NOINC `($__internal_3_$__cuda_sm70_shflsync_idx_p) ;  /* 0x0000012000007944 */ /* 0x006fea0003c00000 */
[----:B------:R-:W-:Y:S01]  /*ef60*/  IMAD.MOV.U32 R6, RZ, RZ, R0 ;  /* 0x000000ffff067224 */ /* 0x000fe200078e0000 */
[----:B------:R-:W-:Y:S01]  /*ef70*/  MOV R3, R12 ;  /* 0x0000000c00037202 */ /* 0x000fe20000000f00 */
[----:B------:R-:W-:Y:S01]  /*ef80*/  IMAD.MOV.U32 R5, RZ, RZ, R7 ;  /* 0x000000ffff057224 */ /* 0x000fe200078e0007 */
[----:B------:R-:W-:Y:S02]  /*ef90*/  MOV R0, 0x1f ;  /* 0x0000001f00007802 */ /* 0x000fe40000000f00 */
[----:B------:R-:W-:-:S02]  /*efa0*/  MOV R2, 0xefc0 ;  /* 0x0000efc000027802 */ /* 0x000fc40000000f00 */
[----:B------:R-:W-:Y:S05]  /*efb0*/  CALL.REL.NOINC `($__internal_3_$__cuda_sm70_shflsync_idx_p) ;  /* 0x000000c000007944 */ /* 0x000fea0003c00000 */
[----:B------:R-:W-:Y:S01]  /*efc0*/  MOV R7, R0 ;  /* 0x0000000000077202 */ /* 0x000fe20000000f00 */
[----:B------:R-:W-:Y:S05]  /*efd0*/  BRA `(.L_x_231) ;  /* 0xffffe73000007947 */ /* 0x000fea000383ffff */
.L_x_200:
[----:B------:R-:W-:Y:S01]  /*efe0*/  IMAD.MOV.U32 R5, RZ, RZ, R4 ;  /* 0x000000ffff057224 */ /* 0x000fe200078e0004 */
[----:B------:R-:W-:-:S02]  /*eff0*/  MOV R0, 0x1f ;  /* 0x0000001f00007802 */ /* 0x000fc40000000f00 */
[----:B------:R-:W-:Y:S02]  /*f000*/  MOV R2, 0xf020 ;  /* 0x0000f02000027802 */ /* 0x000fe40000000f00 */
[----:B-1234-:R-:W-:Y:S05]  /*f010*/  CALL.REL.NOINC `($__internal_3_$__cuda_sm70_shflsync_idx_p) ;  /* 0x0000006000007944 */ /* 0x01efea0003c00000 */
[----:B------:R-:W-:Y:S01]  /*f020*/  MOV R11, R0 ;  /* 0x00000000000b7202 */ /* 0x000fe20000000f00 */
[----:B------:R-:W-:Y:S05]  /*f030*/  BRA `(.L_x_199) ;  /* 0xffffe73000007947 */ /* 0x000fea000383ffff */
        .weak           $__internal_2_$__cuda_sm70_shflsync_bfly_p
        .type           $__internal_2_$__cuda_sm70_shflsync_bfly_p,@function
        .size           $__internal_2_$__cuda_sm70_shflsync_bfly_p,($__internal_3_$__cuda_sm70_shflsync_idx_p - $__internal_2_$__cuda_sm70_shflsync_bfly_p)
$__internal_2_$__cuda_sm70_shflsync_bfly_p:
[----:B------:R-:W-:Y:S04]  /*f040*/  WARPSYNC R6 ;  /* 0x0000000600007348 */ /* 0x000fe80003800000 */
[----:B------:R1:W2:Y:S02]  /*f050*/  SHFL.BFLY PT, R2, R2, R5, R7 ;  /* 0x0c00000502027389 */ /* 0x0002a400000e0007 */
[----:B-1----:R-:W-:-:S04]  /*f060*/  MOV R5, 0x0 ;  /* 0x0000000000057802 */ /* 0x002fc80000000f00 */
[----:B--2---:R-:W-:Y:S05]  /*f070*/  RET.REL.NODEC R4 `(_ZN7cutlass13device_kernelIN5flash19enable_sm80_to_sm89INS1_16FlashAttnFwdSm80INS1_25CollectiveMainloopFwdSm80ILi8ELi1ELb1EN4cute5tupleIJNS5_1CILi128EEENS7_ILi112EEES8_EEELi128ENS_6half_tEfNS_4arch4Sm80ELb0ELb0ELb1ELb1ELb0ELb0ELb1ELb1EEENS1_21CollectiveEpilogueFwdINS6_IJS8_S8_S9_EEENS6_IJNS7_ILi1EEESH_SH_EEESB_SD_Li256ELb1ELb1ELb1ELb0EEENS1_36VarlenDynamicPersistentTileSchedulerILi128ELi112ELi256ELi256ELb1ELb1ELb0ELb0ELb1ELb1EEEEEEEEEvNT_6ParamsE) ;  /* 0xffff0f8004007950 */ /* 0x004fea0003c3ffff */
        .weak           $__internal_3_$__cuda_sm70_shflsync_idx_p
        .type           $__internal_3_$__cuda_sm70_shflsync_idx_p,@function
        .size           $__internal_3_$__cuda_sm70_shflsync_idx_p,($__internal_4_$__cuda_sm70_shflsync_up_p - $__internal_3_$__cuda_sm70_shflsync_idx_p)
$__internal_3_$__cuda_sm70_shflsync_idx_p:
[----:B------:R-:W-:-:S04]  /*f080*/  MOV R67, 0xffffffff ;  /* 0xffffffff00437802 */ /* 0x000fc80000000f00 */
[----:B------:R-:W-:Y:S04]  /*f090*/  WARPSYNC R67 ;  /* 0x0000004300007348 */ /* 0x000fe80003800000 */
[----:B------:R1:W2:Y:S02]  /*f0a0*/  SHFL.IDX PT, R0, R5, R3, R0 ;  /* 0x0000000305007389 */ /* 0x0002a400000e0000 */
[----:B-1----:R-:W-:-:S04]  /*f0b0*/  MOV R3, 0x0 ;  /* 0x0000000000037802 */ /* 0x002fc80000000f00 */
[----:B--2---:R-:W-:Y:S05]  /*f0c0*/  RET.REL.NODEC R2 `(_ZN7cutlass13device_kernelIN5flash19enable_sm80_to_sm89INS1_16FlashAttnFwdSm80INS1_25CollectiveMainloopFwdSm80ILi8ELi1ELb1EN4cute5tupleIJNS5_1CILi128EEENS7_ILi112EEES8_EEELi128ENS_6half_tEfNS_4arch4Sm80ELb0ELb0ELb1ELb1ELb0ELb0ELb1ELb1EEENS1_21CollectiveEpilogueFwdINS6_IJS8_S8_S9_EEENS6_IJNS7_ILi1EEESH_SH_EEESB_SD_Li256ELb1ELb1ELb1ELb0EEENS1_36VarlenDynamicPersistentTileSchedulerILi128ELi112ELi256ELi256ELb1ELb1ELb0ELb0ELb1ELb1EEEEEEEEEvNT_6ParamsE) ;  /* 0xffff0f3002007950 */ /* 0x004fea0003c3ffff */
        .weak           $__internal_4_$__cuda_sm70_shflsync_up_p
        .type           $__internal_4_$__cuda_sm70_shflsync_up_p,@function
        .size           $__internal_4_$__cuda_sm70_shflsync_up_p,($__internal_5_$__cuda_sm70_votesync_ballot - $__internal_4_$__cuda_sm70_shflsync_up_p)
$__internal_4_$__cuda_sm70_shflsync_up_p:
[----:B------:R-:W-:Y:S02]  /*f0d0*/  IMAD.MOV.U32 R4, RZ, RZ, RZ ;  /* 0x000000ffff047224 */ /* 0x000fe400078e00ff */
[----:B------:R-:W-:-:S04]  /*f0e0*/  IMAD.MOV.U32 R10, RZ, RZ, -0x1 ;  /* 0xffffffffff0a7424 */ /* 0x000fc800078e00ff */
[----:B------:R-:W-:Y:S04]  /*f0f0*/  WARPSYNC R10 ;  /* 0x0000000a00007348 */ /* 0x000fe80003800000 */
[----:B------:R1:W2:Y:S02]  /*f100*/  SHFL.UP PT, R4, R0, R2, R4 ;  /* 0x0400000200047389 */ /* 0x0002a400000e0004 */
[----:B-1----:R-:W-:Y:S02]  /*f110*/  MOV R2, R3 ;  /* 0x0000000300027202 */ /* 0x002fe40000000f00 */
[----:B------:R-:W-:-:S04]  /*f120*/  MOV R3, 0x0 ;  /* 0x0000000000037802 */ /* 0x000fc80000000f00 */
[----:B--2---:R-:W-:Y:S05]  /*f130*/  RET.REL.NODEC R2 `(_ZN7cutlass13device_kernelIN5flash19enable_sm80_to_sm89INS1_16FlashAttnFwdSm80INS1_25CollectiveMainloopFwdSm80ILi8ELi1ELb1EN4cute5tupleIJNS5_1CILi128EEENS7_ILi112EEES8_EEELi128ENS_6half_tEfNS_4arch4Sm80ELb0ELb0ELb1ELb1ELb0ELb0ELb1ELb1EEENS1_21CollectiveEpilogueFwdINS6_IJS8_S8_S9_EEENS6_IJNS7_ILi1EEESH_SH_EEESB_SD_Li256ELb1ELb1ELb1ELb0EEENS1_36VarlenDynamicPersistentTileSchedulerILi128ELi112ELi256ELi256ELb1ELb1ELb0ELb0ELb1ELb1EEEEEEEEEvNT_6ParamsE) ;  /* 0xffff0ec002007950 */ /* 0x004fea0003c3ffff */
        .weak           $__internal_5_$__cuda_sm70_votesync_ballot
        .type           $__internal_5_$__cuda_sm70_votesync_ballot,@function
        .size           $__internal_5_$__cuda_sm70_votesync_ballot,(.L_x_1342 - $__internal_5_$__cuda_sm70_votesync_ballot)
$__internal_5_$__cuda_sm70_votesync_ballot:
[----:B------:R-:W-:Y:S01]  /*f140*/  ISETP.NE.U32.AND P0, PT, R0, 0x1, PT ;  /* 0x000000010000780c */ /* 0x000fe20003f05070 */
[----:B------:R-:W-:-:S04]  /*f150*/  IMAD.MOV.U32 R3, RZ, RZ, -0x1 ;  /* 0xffffffffff037424 */ /* 0x000fc800078e00ff */
[----:B------:R-:W-:Y:S08]  /*f160*/  WARPSYNC R3 ;  /* 0x0000000300007348 */ /* 0x000ff00003800000 */
[----:B------:R-:W-:-:S04]  /*f170*/  VOTE.ANY R0, PT, !P0 ;  /* 0x0000000000007806 */ /* 0x000fc800040e0100 */
[----:B------:R-:W-:Y:S01]  /*f180*/  LOP3.LUT R0, R0, R3, RZ, 0xc0, !PT ;  /* 0x0000000300007212 */ /* 0x000fe200078ec0ff */
[----:B------:R-:W-:-:S04]  /*f190*/  IMAD.MOV.U32 R3, RZ, RZ, 0x0 ;  /* 0x00000000ff037424 */ /* 0x000fc800078e00ff */
[----:B------:R-:W-:Y:S05]  /*f1a0*/  RET.REL.NODEC R2 `(_ZN7cutlass13device_kernelIN5flash19enable_sm80_to_sm89INS1_16FlashAttnFwdSm80INS1_25CollectiveMainloopFwdSm80ILi8ELi1ELb1EN4cute5tupleIJNS5_1CILi128EEENS7_ILi112EEES8_EEELi128ENS_6half_tEfNS_4arch4Sm80ELb0ELb0ELb1ELb1ELb0ELb0ELb1ELb1EEENS1_21CollectiveEpilogueFwdINS6_IJS8_S8_S9_EEENS6_IJNS7_ILi1EEESH_SH_EEESB_SD_Li256ELb1ELb1ELb1ELb0EEENS1_36VarlenDynamicPersistentTileSchedulerILi128ELi112ELi256ELi256ELb1ELb1ELb0ELb0ELb1ELb1EEEEEEEEEvNT_6ParamsE) ;  /* 0xffff0e5002007950 */ /* 0x000fea0003c3ffff */
.L_x_232:
        /* <DEDUP_REMOVED lines=13> */
.L_x_1342:


//--------------------- .text._ZN7cutlass13device_kernelIN5flash19enable_sm80_to_sm89INS1_16FlashAttnFwdSm80INS1_25CollectiveMainloopFwdSm80ILi8ELi1ELb1EN4cute5tupleIJNS5_1CILi128EEENS7_ILi112EEES8_EEELi128ENS_6half_tEfNS_4arch4Sm80ELb0ELb0ELb1ELb1ELb0ELb1ELb1ELb1EEENS1_21CollectiveEpilogueFwdINS6_IJS8_S8_S9_EEENS6_IJNS7_ILi1EEESH_SH_EEESB_SD_Li256ELb1ELb1ELb1ELb0EEENS1_36VarlenDynamicPersistentTileSchedulerILi128ELi112ELi256ELi256ELb1ELb1ELb0ELb0ELb1ELb1EEEEEEEEEvNT_6ParamsE --------------------------
	.section	.text._ZN7cutlass13device_kernelIN5flash19enable_sm80_to_sm89INS1_16FlashAttnFwdSm80INS1_25CollectiveMainloopFwdSm80ILi8ELi1ELb1EN4cute5tupleIJNS5_1CILi128EEENS7_ILi112EEES8_EEELi128ENS_6half_tEfNS_4arch4Sm80ELb0ELb0ELb1ELb1ELb0ELb1ELb1ELb1EEENS1_21CollectiveEpilogueFwdINS6_IJS8_S8_S9_EEENS6_IJNS7_ILi1EEESH_SH_EEESB_SD_Li256ELb1ELb1ELb1ELb0EEENS1_36VarlenDynamicPersistentTileSchedulerILi128ELi112ELi256ELi256ELb1ELb1ELb0ELb0ELb1ELb1EEEEEEEEEvNT_6ParamsE,"ax",@progbits
	.sectioninfo	@"SHI_REGISTERS=255"
	.align	128
.text._ZN7cutlass13device_kernelIN5flash19enable_sm80_to_sm89INS1_16FlashAttnFwdSm80INS1_25CollectiveMainloopFwdSm80ILi8ELi1ELb1EN4cute5tupleIJNS5_1CILi128EEENS7_ILi112EEES8_EEELi128ENS_6half_tEfNS_4arch4Sm80ELb0ELb0ELb1ELb1ELb0ELb1ELb1ELb1EEENS1_21CollectiveEpilogueFwdINS6_IJS8_S8_S9_EEENS6_IJNS7_ILi1EEESH_SH_EEESB_SD_Li256ELb1ELb1ELb1ELb0EEENS1_36VarlenDynamicPersistentTileSchedulerILi128ELi112ELi256ELi256ELb1ELb1ELb0ELb0ELb1ELb1EEEEEEEEEvNT_6ParamsE:
        .type           _ZN7cutlass13device_kernelIN5flash19enable_sm80_to_sm89INS1_16FlashAttnFwdSm80INS1_25CollectiveMainloopFwdSm80ILi8ELi1ELb1EN4cute5tupleIJNS5_1CILi128EEENS7_ILi112EEES8_EEELi128ENS_6half_tEfNS_4arch4Sm80ELb0ELb0ELb1ELb1ELb0ELb1ELb1ELb1EEENS1_21CollectiveEpilogueFwdINS6_IJS8_S8_S9_EEENS6_IJNS7_ILi1EEESH_SH_EEESB_SD_Li256ELb1ELb1ELb1ELb0EEENS1_36VarlenDynamicPersistentTileSchedulerILi128ELi112ELi256ELi256ELb1ELb1ELb0ELb0ELb1ELb1EEEEEEEEEvNT_6ParamsE,@function
        .size           _ZN7cutlass13device_kernelIN5flash19enable_sm80_to_sm89INS1_16FlashAttnFwdSm80INS1_25CollectiveMainloopFwdSm80ILi8ELi1ELb1EN4cute5tupleIJNS5_1CILi128EEENS7_ILi112EEES8_EEELi128ENS_6half_tEfNS_4arch4Sm80ELb0ELb0ELb1ELb1ELb0ELb1ELb1ELb1EEENS1_21CollectiveEpilogueFwdINS6_IJS8_S8_S9_EEENS6_IJNS7_ILi1EEESH_SH_EEESB_SD_Li256ELb1ELb1ELb1ELb0EEENS1_36VarlenDynamicPersistentTileSchedulerILi128ELi112ELi256ELi256ELb1ELb1ELb0ELb0ELb1ELb1EEEEEEEEEvNT_6ParamsE,(.L_x_1347 - _ZN7cutlass13device_kernelIN5flash19enable_sm80_to_sm89INS1_16FlashAttnFwdSm80INS1_25CollectiveMainloopFwdSm80ILi8ELi1ELb1EN4cute5tupleIJNS5_1CILi128EEENS7_ILi112EEES8_EEELi128ENS_6half_tEfNS_4arch4Sm80ELb0ELb0ELb1ELb1ELb0ELb1ELb1ELb1EEENS1_21CollectiveEpilogueFwdINS6_IJS8_S8_S9_EEENS6_IJNS7_ILi1EEESH_SH_EEESB_SD_Li256ELb1ELb1ELb1ELb0EEENS1_36VarlenDynamicPersistentTileSchedulerILi128ELi112ELi256ELi256ELb1ELb1ELb0ELb0ELb1ELb1EEEEEEEEEvNT_6ParamsE)
        .other          _ZN7cutlass13device_kernelIN5flash19enable_sm80_to_sm89INS1_16FlashAttnFwdSm80INS1_25CollectiveMainloopFwdSm80ILi8ELi1ELb1EN4cute5tupleIJNS5_1CILi128EEENS7_ILi112EEES8_EEELi128ENS_6half_tEfNS_4arch4Sm80ELb0ELb0ELb1ELb1ELb0ELb1ELb1ELb1EEENS1_21CollectiveEpilogueFwdINS6_IJS8_S8_S9_EEENS6_IJNS7_ILi1EEESH_SH_EEESB_SD_Li256ELb1ELb1ELb1ELb0EEENS1_36VarlenDynamicPersistentTileSchedulerILi128ELi112ELi256ELi256ELb1ELb1ELb0ELb0ELb1ELb1EEEEEEEEEvNT_6ParamsE,@"STO_CUDA_ENTRY STV_DEFAULT"
_ZN7cutlass13device_kernelIN5flash19enable_sm80_to_sm89INS1_16FlashAttnFwdSm80INS1_25CollectiveMainloopFwdSm80ILi8ELi1ELb1EN4cute5tupleIJNS5_1CILi128EEENS7_ILi112EEES8_EEELi128ENS_6half_tEfNS_4arch4Sm80ELb0ELb0ELb1ELb1ELb0ELb1ELb1ELb1EEENS1_21CollectiveEpilogueFwdINS6_IJS8_S8_S9_EEENS6_IJNS7_ILi1EEESH_SH_EEESB_SD_Li256ELb1ELb1ELb1ELb0EEENS1_36VarlenDynamicPersistentTileSchedulerILi128ELi112ELi256ELi256ELb1ELb1ELb0ELb0ELb1ELb1EEEEEEEEEvNT_6ParamsE:
        /* <DEDUP_REMOVED lines=15> */
[----:B------:R-:W-:-:S02]  /*00f0*/  IMAD.MOV.U32 R8, RZ, RZ, RZ ;  /* 0x000000ffff087224 */ /* 0x000fc400078e00ff */
[----:B-1----:R-:W-:Y:S01]  /*0100*/  IMAD.MOV.U32 R7, RZ, RZ, RZ ;  /* 0x000000ffff077224 */ /* 0x002fe200078e00ff */
        /* <DEDUP_REMOVED lines=13> */
[----:B------:R-:W-:Y:S02]  /*01e0*/  ISETP.GE.U32.AND P1, PT, R15, 0x10, PT ;  /* 0x000000100f00780c */ /* 0x000fe40003f26070 */
[----:B------:R-:W-:Y:S01]  /*01f0*/  MOV R10, RZ ;  /* 0x000000ff000a7202 */ /* 0x000fe20000000f00 */
[----:B--2---:R-:W-:-:S05]  /*0200*/  IMAD R4, R8, R7, RZ ;  /* 0x0000000708047224 */ /* 0x004fca00078e02ff */
[----:B------:R-:W2:Y:S02]  /*0210*/  SHFL.UP PT, R0, R4, 0x1, RZ ;  /* 0x0420000004007989 */ /* 0x000ea400000e00ff */
[----:B--2---:R-:W-:-:S05]  /*0220*/  SEL R0, R0, RZ, P5 ;  /* 0x000000ff00007207 */ /* 0x004fca0002800000 */
[----:B------:R-:W-:-:S05]  /*0230*/  IMAD.IADD R4, R4, 0x1, R0 ;  /* 0x0000000104047824 */ /* 0x000fca00078e0200 */
[----:B------:R-:W2:Y:S02]  /*0240*/  SHFL.UP PT, R0, R4, 0x2, RZ ;  /* 0x0440000004007989 */ /* 0x000ea400000e00ff */
[----:B--2---:R-:W-:-:S04]  /*0250*/  SEL R0, R0, RZ, P4 ;  /* 0x000000ff00007207 */ /* 0x004fc80002000000 */
[----:B------:R-:W-:-:S05]  /*0260*/  IADD3 R4, R4, R0, RZ ;  /* 0x0000000004047210 */ /* 0x000fca0007ffe0ff */
        /* <DEDUP_REMOVED lines=16> */
.L_x_238:
        /* <DEDUP_REMOVED lines=17> */
.L_x_396:
        /* <DEDUP_REMOVED lines=16> */
.L_x_397:
[----:B--2---:R-:W-:-:S05]  /*0580*/  IMAD R0, R0, c[0x0][0x538], RZ ;  /* 0x00014e0000007a24 */ /* 0x004fca00078e02ff */
[----:B------:R-:W-:-:S04]  /*0590*/  IADD3 R6, R0, R6, RZ ;  /* 0x0000000600067210 */ /* 0x000fc80007ffe0ff */
[----:B------:R-:W-:-:S13]  /*05a0*/  ISETP.GT.AND P0, PT, R6, UR4, PT ;  /* 0x0000000406007c0c */ /* 0x000fda000bf04270 */
[----:B-1----:R-:W-:Y:S05]  /*05b0*/  @!P0 BRA `(.L_x_238) ;  /* 0xfffffdb000008947 */ /* 0x002fea000383ffff */
.L_x_234:
[----:B------:R-:W-:-:S05]  /*05c0*/  IADD3 R13, -R0, R6, RZ ;  /* 0x00000006000d7210 */ /* 0x000fca0007ffe1ff */
[----:B------:R-:W-:-:S05]  /*05d0*/  IMAD R0, R4, c[0x0][0x538], R13 ;  /* 0x00014e0004007a24 */ /* 0x000fca00078e020d */
[----:B------:R-:W-:Y:S01]  /*05e0*/  ISETP.GT.AND P0, PT, R0, UR4, PT ;  /* 0x0000000400007c0c */ /* 0x000fe2000bf04270 */
[----:B------:R-:W-:-:S12]  /*05f0*/  BRA.DIV ~URZ, `(.L_x_239) ;  /* 0x000183b27f007947 */ /* 0x000fd8000b800000 */
[----:B------:R-:W-:-:S04]  /*0600*/  VOTE.ANY R5, PT, !P0 ;  /* 0x0000000000057806 */ /* 0x000fc800040e0100 */
.L_x_398:
[----:B------:R1:W2:Y:S01]  /*0610*/  POPC R14, R5 ;  /* 0x00000005000e7309 */ /* 0x0002a20000000000 */
[----:B------:R-:W-:Y:S05]  /*0620*/  BRA.DIV ~URZ, `(.L_x_240) ;  /* 0x000183d27f007947 */ /* 0x000fea000b800000 */
[----:B--2---:R2:W3:Y:S01]  /*0630*/  SHFL.IDX PT, R12, R8, R14, 0x1f ;  /* 0x00001f0e080c7589 */ /* 0x0044e200000e0000 */
[----:B------:R-:W-:-:S03]  /*0640*/  MOV R6, RZ ;  /* 0x000000ff00067202 */ /* 0x000fc60000000f00 */
[----:B------:R2:W4:Y:S04]  /*0650*/  SHFL.IDX PT, R11, R7, R14, 0x1f ;  /* 0x00001f0e070b7589 */ /* 0x00052800000e0000 */
.L_x_399:
[----:B------:R-:W-:Y:S01]  /*0660*/  ISETP.NE.AND P0, PT, R5, RZ, PT ;  /* 0x000000ff0500720c */ /* 0x000fe20003f05270 */
[----:B------:R-:W-:-:S12]  /*0670*/  BSSY B0, `(.L_x_241) ;  /* 0x0000005000007945 */ /* 0x000fd80003800000 */
[----:B------:R-:W-:Y:S05]  /*0680*/  @!P0 BRA `(.L_x_242) ;  /* 0x0000003000008947 */ /* 0x000fea0003800000 */
[----:B------:R-:W-:Y:S01]  /*0690*/  IADD3 R3, R14, -0x1, RZ ;  /* 0xffffffff0e037810 */ /* 0x000fe20007ffe0ff */
[----:B------:R-:W-:Y:S05]  /*06a0*/  BRA.DIV ~URZ, `(.L_x_243) ;  /* 0x000184327f007947 */ /* 0x000fea000b800000 */
[----:B------:R1:W2:Y:S02]  /*06b0*/  SHFL.IDX PT, R6, R4, R3, 0x1f ;  /* 0x00001f0304067589 */ /* 0x0002a400000e0000 */
.L_x_242:
[----:B------:R-:W-:Y:S05]  /*06c0*/  BSYNC B0 ;  /* 0x0000000000007941 */ /* 0x000fea0003800000 */
.L_x_241:
[----:B---3--:R-:W-:Y:S01]  /*06d0*/  IABS R0, R12 ;  /* 0x0000000c00007213 */ /* 0x008fe20000000000 */
[----:B-12---:R-:W-:-:S04]  /*06e0*/  IMAD R4, R6, c[0x0][0x538], R13 ;  /* 0x00014e0006047a24 */ /* 0x006fc800078e020d */
[----:B------:R-:W-:Y:S01]  /*06f0*/  IMAD.MOV.U32 R5, RZ, RZ, R0 ;  /* 0x000000ffff057224 */ /* 0x000fe200078e0000 */
[----:B----4-:R-:W-:Y:S01]  /*0700*/  IABS R0, R11 ;  /* 0x0000000b00007213 */ /* 0x010fe20000000000 */
[----:B------:R1:W-:Y:S01]  /*0710*/  STL [R1+0x38], R4 ;  /* 0x0000380401007387 */ /* 0x0003e20000100800 */
[----:B------:R-:W-:Y:S01]  /*0720*/  IADD3 R9, -R4, UR4, RZ ;  /* 0x0000000404097c10 */ /* 0x000fe2000fffe1ff */
[----:B------:R-:W2:Y:S02]  /*0730*/  I2F.RP R2, R5 ;  /* 0x0000000500027306 */ /* 0x000ea40000209400 */
[----:B------:R-:W-:Y:S01]  /*0740*/  IMAD.MOV.U32 R7, RZ, RZ, R0 ;  /* 0x000000ffff077224 */ /* 0x000fe200078e0000 */
[----:B------:R-:W-:Y:S02]  /*0750*/  IABS R6, R9 ;  /* 0x0000000900067213 */ /* 0x000fe40000000000 */
[----:B------:R-:W-:-:S03]  /*0760*/  IABS R0, R12 ;  /* 0x0000000c00007213 */ /* 0x000fc60000000000 */
[----:B------:R-:W-:Y:S01]  /*0770*/  I2F.RP R8, R7 ;  /* 0x0000000700087306 */ /* 0x000fe20000209400 */
[----:B------:R-:W-:-:S07]  /*0780*/  IADD3 R0, RZ, -R0, RZ ;  /* 0x80000000ff007210 */ /* 0x000fce0007ffe0ff */
[----:B--2---:R-:W2:Y:S02]  /*0790*/  MUFU.RCP R2, R2 ;  /* 0x0000000200027308 */ /* 0x004ea40000001000 */
[----:B--2---:R-:W-:-:S06]  /*07a0*/  IADD3 R2, R2, 0xffffffe, RZ ;  /* 0x0ffffffe02027810 */ /* 0x004fcc0007ffe0ff */
[----:B------:R-:W2:Y:S02]  /*07b0*/  F2I.FTZ.U32.TRUNC.NTZ R3, R2 ;  /* 0x0000000200037305 */ /* 0x000ea4000021f000 */
[----:B--2---:R-:W-:-:S04]  /*07c0*/  IMAD.MOV R2, RZ, RZ, -R3 ;  /* 0x000000ffff027224 */ /* 0x004fc800078e0a03 */
[----:B-1----:R-:W-:Y:S02]  /*07d0*/  IMAD R4, R2, R5, RZ ;  /* 0x0000000502047224 */ /* 0x002fe400078e02ff */
        /* <DEDUP_REMOVED lines=52> */
.L_x_235:
[----:B------:R-:W-:Y:S01]  /*0b20*/  MOV R0, UR4 ;  /* 0x0000000400007c02 */ /* 0x000fe20008000f00 */
[----:B------:R-:W-:Y:S04]  /*0b30*/  STL [R1+0x3c], RZ ;  /* 0x00003cff01007387 */ /* 0x000fe80000100800 */
[----:B------:R-:W-:Y:S04]  /*0b40*/  STL [R1+0x40], RZ ;  /* 0x000040ff01007387 */ /* 0x000fe80000100800 */
[----:B------:R1:W-:Y:S02]  /*0b50*/  STL [R1+0x38], R0 ;  /* 0x0000380001007387 */ /* 0x0003e40000100800 */
[----:B-1----:R-:W-:-:S05]  /*0b60*/  MOV R0, c[0x0][0x53c] ;  /* 0x00014f0000007a02 */ /* 0x002fca0000000f00 */
[----:B------:R1:W-:Y:S02]  /*0b70*/  STL [R1+0x44], R0 ;  /* 0x0000440001007387 */ /* 0x0003e40000100800 */
.L_x_244:
        /* <DEDUP_REMOVED lines=8> */
.L_x_233:
[----:B------:R-:W2:Y:S02]  /*0c00*/  LDL R0, [R1+0x44] ;  /* 0x0000440001007983 */ /* 0x000ea40000100800 */
[----:B--2---:R-:W-:-:S13]  /*0c10*/  ISETP.GE.AND P0, PT, R0, c[0x0][0x53c], PT ;  /* 0x00014f0000007a0c */ /* 0x004fda0003f06270 */
[----:B------:R-:W-:Y:S05]  /*0c20*/  @P0 EXIT ;  /* 0x000000000000094d */ /* 0x000fea0003800000 */
[----:B------:R-:W2:Y:S02]  /*0c30*/  S2R R15, SR_TID.X ;  /* 0x00000000000f7919 */ /* 0x000ea40000002100 */
[----:B--2---:R-:W-:-:S04]  /*0c40*/  SHF.R.S32.HI R13, RZ, 0x1f, R15 ;  /* 0x0000001fff0d7819 */ /* 0x004fc8000001140f */
[CC--:B------:R-:W-:Y:S02]  /*0c50*/  LEA.HI R3, R13.reuse, R15.reuse, RZ, 0x4 ;  /* 0x0000000f0d037211 */ /* 0x0c0fe400078f20ff */
[CC--:B------:R-:W-:Y:S02]  /*0c60*/  LEA.HI R14, R13.reuse, R15.reuse, RZ, 0x3 ;  /* 0x0000000f0d0e7211 */ /* 0x0c0fe400078f18ff */
[----:B-1----:R-:W-:Y:S02]  /*0c70*/  SHF.R.S32.HI R4, RZ, 0x4, R3 ;  /* 0x00000004ff047819 */ /* 0x002fe40000011403 */
[----:B------:R-:W-:Y:S02]  /*0c80*/  LEA.HI R8, R13, R15, RZ, 0x2 ;  /* 0x0000000f0d087211 */ /* 0x000fe400078f10ff */
[----:B------:R-:W-:Y:S02]  /*0c90*/  LEA.HI R0, R3, R4, RZ, 0x1 ;  /* 0x0000000403007211 */ /* 0x000fe400078f08ff */
[----:B------:R-:W-:-:S02]  /*0ca0*/  SHF.R.S32.HI R229, RZ, 0x3, R14 ;  /* 0x00000003ffe57819 */ /* 0x000fc4000001140e */
[----:B------:R-:W-:Y:S02]  /*0cb0*/  LOP3.LUT R0, R0, 0xfffffffe, RZ, 0xc0, !PT ;  /* 0xfffffffe00007812 */ /* 0x000fe400078ec0ff */
[----:B------:R-:W-:Y:S02]  /*0cc0*/  LOP3.LUT R5, R14, 0xfffffff8, RZ, 0xc0, !PT ;  /* 0xfffffff80e057812 */ /* 0x000fe400078ec0ff */
[----:B------:R-:W-:Y:S01]  /*0cd0*/  SHF.R.S32.HI R6, RZ, 0x2, R8 ;  /* 0x00000002ff067819 */ /* 0x000fe20000011408 */
[----:B------:R-:W-:Y:S01]  /*0ce0*/  IMAD.IADD R12, R4, 0x1, -R0 ;  /* 0x00000001040c7824 */ /* 0x000fe200078e0a00 */
[----:B------:R-:W-:Y:S01]  /*0cf0*/  SHF.R.S32.HI R2, RZ, 0x1f, R8 ;  /* 0x0000001fff027819 */ /* 0x000fe20000011408 */
[----:B------:R-:W-:Y:S01]  /*0d00*/  IMAD.SHL.U32 R4, R229, 0x40, RZ ;  /* 0x00000040e5047824 */ /* 0x000fe200078e00ff */
[----:B------:R-:W-:Y:S01]  /*0d10*/  LOP3.LUT R0, R3, 0xfffffff0, RZ, 0xc0, !PT ;  /* 0xfffffff003007812 */ /* 0x000fe200078ec0ff */
[----:B------:R-:W-:Y:S01]  /*0d20*/  IMAD.IADD R16, R15, 0x1, -R5 ;  /* 0x000000010f107824 */ /* 0x000fe200078e0a05 */
[----:B------:R-:W-:-:S02]  /*0d30*/  LEA.HI R2, R2, R6, RZ, 0x3 ;  /* 0x0000000602027211 */ /* 0x000fc400078f18ff */
[----:B------:R-:W-:Y:S01]  /*0d40*/  LOP3.LUT R3, R4, 0x1c0, RZ, 0xc0, !PT ;  /* 0x000001c004037812 */ /* 0x000fe200078ec0ff */
[----:B------:R-:W-:Y:S01]  /*0d50*/  IMAD.SHL.U32 R209, R16, 0x8, RZ ;  /* 0x0000000810d17824 */ /* 0x000fe200078e00ff */
[----:B------:R-:W-:Y:S01]  /*0d60*/  LOP3.LUT R2, R2, 0xfffffff8, RZ, 0xc0, !PT ;  /* 0xfffffff802027812 */ /* 0x000fe200078ec0ff */
[----:B------:R-:W-:Y:S01]  /*0d70*/  IMAD.IADD R0, R15, 0x1, -R0 ;  /* 0x000000010f007824 */ /* 0x000fe200078e0a00 */
[----:B------:R-:W-:Y:S02]  /*0d80*/  SHF.R.U32.HI R5, RZ, 0x3, R3 ;  /* 0x00000003ff057819 */ /* 0x000fe40000011603 */
[----:B------:R-:W-:Y:S01]  /*0d90*/  LOP3.LUT R3, R3, 0x38, R209, 0xf8, !PT ;  /* 0x0000003803037812 */ /* 0x000fe200078ef8d1 */
[----:B------:R-:W-:Y:S01]  /*0da0*/  IMAD.IADD R2, R6, 0x1, -R2 ;  /* 0x0000000106027824 */ /* 0x000fe200078e0a02 */
[----:B------:R-:W-:Y:S02]  /*0db0*/  LEA.HI R6, R13, R15, RZ, 0x5 ;  /* 0x0000000f0d067211 */ /* 0x000fe400078f28ff */
[----:B------:R-:W-:-:S02]  /*0dc0*/  LOP3.LUT R4, R8, 0xfffffffc, RZ, 0xc0, !PT ;  /* 0xfffffffc08047812 */ /* 0x000fc400078ec0ff */
[----:B------:R-:W-:Y:S02]  /*0dd0*/  SHF.R.S32.HI R7, RZ, 0x1f, R0 ;  /* 0x0000001fff077819 */ /* 0x000fe40000011400 */
[----:B------:R-:W-:Y:S02]  /*0de0*/  LOP3.LUT R9, R3, R5, RZ, 0x3c, !PT ;  /* 0x0000000503097212 */ /* 0x000fe400078e3cff */
[----:B------:R-:W-:Y:S01]  /*0df0*/  SHF.R.S32.HI R3, RZ, 0x5, R6 ;  /* 0x00000005ff037819 */ /* 0x000fe20000011406 */
[----:B------:R-:W-:Y:S01]  /*0e00*/  IMAD.IADD R6, R15, 0x1, -R4 ;  /* 0x000000010f067824 */ /* 0x000fe200078e0a04 */
[----:B------:R-:W-:Y:S01]  /*0e10*/  LEA.HI R10, R7, R0, RZ, 0x3 ;  /* 0x00000000070a7211 */ /* 0x000fe200078f18ff */
[C---:B------:R-:W-:Y:S01]  /*0e20*/  IMAD.SHL.U32 R4, R2.reuse, 0x40, RZ ;  /* 0x0000004002047824 */ /* 0x040fe200078e00ff */
[----:B------:R-:W-:Y:S01]  /*0e30*/  R2P PR, R2, 0x6 ;  /* 0x0000000602007804 */ /* 0x000fe20000000000 */
[----:B------:R-:W-:Y:S01]  /*0e40*/  IMAD.SHL.U32 R11, R3, 0x400, RZ ;  /* 0x00000400030b7824 */ /* 0x000fe200078e00ff */
[----:B------:R-:W-:-:S02]  /*0e50*/  LOP3.LUT R5, R10, 0xfffffff8, RZ, 0xc0, !PT ;  /* 0xfffffff80a057812 */ /* 0x000fc400078ec0ff */
[----:B------:R-:W-:Y:S02]  /*0e60*/  LOP3.LUT R4, R4, 0x1c0, RZ, 0xc0, !PT ;  /* 0x000001c004047812 */ /* 0x000fe400078ec0ff */
[----:B------:R-:W-:Y:S01]  /*0e70*/  LOP3.LUT R3, R2, 0x1, RZ, 0xc0, !PT ;  /* 0x0000000102037812 */ /* 0x000fe200078ec0ff */
[----:B------:R-:W-:Y:S01]  /*0e80*/  IMAD.IADD R7, R0, 0x1, -R5 ;  /* 0x0000000100077824 */ /* 0x000fe200078e0a05 */
[----:B------:R-:W-:Y:S01]  /*0e90*/  LEA.HI R0, R4, R4, RZ, 0x1d ;  /* 0x0000000404007211 */ /* 0x000fe200078fe8ff */
[----:B------:R-:W-:Y:S01]  /*0ea0*/  IMAD R2, R6, 0x2, R11 ;  /* 0x0000000206027824 */ /* 0x000fe200078e020b */
[----:B------:R-:W-:Y:S01]  /*0eb0*/  ISETP.NE.U32.AND P0, PT, R3, 0x1, PT ;  /* 0x000000010300780c */ /* 0x000fe20003f05070 */
[----:B------:R-:W-:Y:S01]  /*0ec0*/  IMAD.SHL.U32 R3, R16, 0x40, RZ ;  /* 0x0000004010037824 */ /* 0x000fe200078e00ff */
[----:B------:R-:W-:Y:S01]  /*0ed0*/  LEA.HI R4, R13, R15, RZ, 0x6 ;  /* 0x0000000f0d047211 */ /* 0x000fe200078f30ff */
[----:B------:R-:W-:Y:S01]  /*0ee0*/  IMAD.IADD R8, R2, 0x1, R0 ;  /* 0x0000000102087824 */ /* 0x000fe200078e0200 */
[C---:B------:R-:W-:Y:S01]  /*0ef0*/  LOP3.LUT P4, RZ, R7.reuse, 0x2, RZ, 0xc0, !PT ;  /* 0x0000000207ff7812 */ /* 0x040fe2000788c0ff */
[----:B------:R-:W-:Y:S01]  /*0f00*/  IMAD.SHL.U32 R0, R7, 0x40, RZ ;  /* 0x0000004007007824 */ /* 0x000fe200078e00ff */
[----:B------:R-:W-:Y:S01]  /*0f10*/  LOP3.LUT R2, R3, 0x1c0, RZ, 0xc0, !PT ;  /* 0x000001c003027812 */ /* 0x000fe200078ec0ff */
[----:B------:R-:W-:Y:S01]  /*0f20*/  IMAD.SHL.U32 R3, R4, 0x8, RZ ;  /* 0x0000000804037824 */ /* 0x000fe200078e00ff */
[----:B------:R-:W-:Y:S01]  /*0f30*/  LOP3.LUT P3, RZ, R7, 0x4, RZ, 0xc0, !PT ;  /* 0x0000000407ff7812 */ /* 0x000fe2000786c0ff */
[----:B------:R-:W-:Y:S01]  /*0f40*/  IMAD.SHL.U32 R4, R12, 0x8, RZ ;  /* 0x000000080c047824 */ /* 0x000fe200078e00ff */
[----:B------:R-:W-:Y:S01]  /*0f50*/  LOP3.LUT R0, R0, 0x1c0, RZ, 0xc0, !PT ;  /* 0x000001c000007812 */ /* 0x000fe200078ec0ff */
[----:B------:R-:W-:Y:S01]  /*0f60*/  IMAD.MOV.U32 R7, RZ, RZ, 0x40 ;  /* 0x00000040ff077424 */ /* 0x000fe200078e00ff */
[----:B------:R-:W-:-:S02]  /*0f70*/  LOP3.LUT R6, R2, 0x8, R14, 0xf8, !PT ;  /* 0x0000000802067812 */ /* 0x000fc400078ef80e */
[----:B------:R-:W-:Y:S02]  /*0f80*/  SHF.R.U32.HI R5, RZ, 0x3, R2 ;  /* 0x00000003ff057819 */ /* 0x000fe40000011602 */
[----:B------:R-:W-:Y:S02]  /*0f90*/  LOP3.LUT R2, R0, 0x8, R4, 0xf8, !PT ;  /* 0x0000000800027812 */ /* 0x000fe400078ef804 */
[----:B------:R-:W-:Y:S02]  /*0fa0*/  SHF.R.U32.HI R0, RZ, 0x3, R0 ;  /* 0x00000003ff007819 */ /* 0x000fe40000011600 */
[----:B------:R-:W-:Y:S01]  /*0fb0*/  LOP3.LUT R6, R6, R5, RZ, 0x3c, !PT ;  /* 0x0000000506067212 */ /* 0x000fe200078e3cff */
[----:B------:R-:W-:Y:S01]  /*0fc0*/  IMAD.SHL.U32 R5, R8, 0x2, RZ ;  /* 0x0000000208057824 */ /* 0x000fe200078e00ff */
[----:B------:R-:W-:Y:S01]  /*0fd0*/  LOP3.LUT R0, R2, R0, RZ, 0x3c, !PT ;  /* 0x0000000002007212 */ /* 0x000fe200078e3cff */
[----:B------:R-:W-:Y:S01]  /*0fe0*/  IMAD.SHL.U32 R2, R10, 0x40, RZ ;  /* 0x000000400a027824 */ /* 0x000fe200078e00ff */
[----:B------:R-:W-:Y:S01]  /*0ff0*/  LOP3.LUT R3, R3, 0xfffffe00, RZ, 0xc0, !PT ;  /* 0xfffffe0003037812 */ /* 0x000fe200078ec0ff */
[----:B------:R-:W-:Y:S01]  /*1000*/  IMAD.MOV.U32 R8, RZ, RZ, 0x20 ;  /* 0x00000020ff087424 */ /* 0x000fe200078e00ff */
[----:B------:R-:W-:-:S02]  /*1010*/  IADD3 R4, R5, 0x80, RZ ;  /* 0x0000008005047810 */ /* 0x000fc40007ffe0ff */
[----:B------:R-:W-:Y:S02]  /*1020*/  IADD3 R15, R5, 0x70, RZ ;  /* 0x00000070050f7810 */ /* 0x000fe40007ffe0ff */
[----:B------:R-:W-:Y:S01]  /*1030*/  LOP3.LUT R2, R0, 0xfffffe00, R2, 0xf8, !PT ;  /* 0xfffffe0000027812 */ /* 0x000fe200078ef802 */
[----:B------:R-:W-:Y:S01]  /*1040*/  IMAD.SHL.U32 R0, R16, 0x4, RZ ;  /* 0x0000000410007824 */ /* 0x000fe200078e00ff */
[----:B------:R-:W-:Y:S02]  /*1050*/  @P0 IADD3 R15, R4, 0x10, RZ ;  /* 0x00000010040f0810 */ /* 0x000fe40007ffe0ff */
[----:B------:R-:W-:Y:S02]  /*1060*/  IADD3 R4, R229, 0x20, RZ ;  /* 0x00000020e5047810 */ /* 0x000fe40007ffe0ff */
[----:B------:R-:W-:Y:S01]  /*1070*/  LOP3.LUT R9, R9, R3, RZ, 0xfc, !PT ;  /* 0x0000000309097212 */ /* 0x000fe200078efcff */
[----:B------:R-:W-:Y:S01]  /*1080*/  IMAD R3, R12, 0x200, R6 ;  /* 0x000002000c037824 */ /* 0x000fe200078e0206 */
[----:B------:R-:W-:Y:S01]  /*1090*/  IADD3 R4, R229, 0x60, RZ ;  /* 0x00000060e5047810 */ /* 0x000fe20007ffe0ff */
[----:B------:R-:W-:Y:S01]  /*10a0*/  STL [R1+0x4c], R15 ;  /* 0x00004c0f01007387 */ /* 0x000fe20000100800 */
[----:B------:R-:W-:Y:S01]  /*10b0*/  SEL R4, R7, 0xffffffc0, !P2 ;  /* 0xffffffc007047807 */ /* 0x000fe20005000000 */
[----:B------:R-:W-:Y:S01]  /*10c0*/  IMAD.SHL.U32 R210, R9, 0x2, RZ ;  /* 0x0000000209d27824 */ /* 0x000fe200078e00ff */
[----:B------:R-:W-:-:S02]  /*10d0*/  IADD3 R6, R229, 0x40, RZ ;  /* 0x00000040e5067810 */ /* 0x000fc40007ffe0ff */
[----:B------:R-:W-:Y:S02]  /*10e0*/  SEL R6, R8, 0xffffffe0, !P1 ;  /* 0xffffffe008067807 */ /* 0x000fe40004800000 */
[----:B------:R-:W-:Y:S02]  /*10f0*/  IADD3 R68, R0, 0x20, RZ ;  /* 0x0000002000447810 */ /* 0x000fe40007ffe0ff */
[----:B------:R-:W-:Y:S01]  /*1100*/  SEL R0, R7, 0xffffffc0, !P3 ;  /* 0xffffffc007007807 */ /* 0x000fe20005800000 */
[C---:B------:R-:W-:Y:S01]  /*1110*/  IMAD.IADD R7, R5.reuse, 0x1, R4 ;  /* 0x0000000105077824 */ /* 0x040fe200078e0204 */
[C---:B------:R-:W-:Y:S01]  /*1120*/  LEA R202, R2.reuse, 0x100, 0x1 ;  /* 0x0000010002ca7811 */ /* 0x040fe200078e08ff */
[----:B------:R-:W-:Y:S01]  /*1130*/  IMAD.IADD R10, R5, 0x1, R6 ;  /* 0x00000001050a7824 */ /* 0x000fe200078e0206 */
[----:B------:R-:W-:Y:S01]  /*1140*/  LEA R201, R3, 0x8100, 0x1 ;  /* 0x0000810003c97811 */ /* 0x000fe200078e08ff */
[----:B------:R-:W-:Y:S01]  /*1150*/  IMAD.IADD R5, R2, 0x1, R11 ;  /* 0x0000000102057824 */ /* 0x000fe200078e020b */
[----:B------:R1:W-:Y:S01]  /*1160*/  STL [R1+0x64], R7 ;  /* 0x0000640701007387 */ /* 0x0003e20000100800 */
[--C-:B------:R-:W-:Y:S01]  /*1170*/  IMAD.IADD R2, R6, 0x1, R15.reuse ;  /* 0x0000000106027824 */ /* 0x100fe200078e020f */
[----:B------:R-:W-:Y:S01]  /*1180*/  SEL R3, R8, 0xffffffe0, !P4 ;  /* 0xffffffe008037807 */ /* 0x000fe20006000000 */
[----:B------:R-:W-:Y:S01]  /*1190*/  IMAD.IADD R6, R4, 0x1, R15 ;  /* 0x0000000104067824 */ /* 0x000fe200078e020f */
[----:B------:R-:W-:Y:S01]  /*11a0*/  STL [R1+0x54], R10 ;  /* 0x0000540a01007387 */ /* 0x000fe20000100800 */
[----:B------:R-:W-:Y:S01]  /*11b0*/  IADD3 R228, -R229, 0x70, RZ ;  /* 0x00000070e5e47810 */ /* 0x000fe20007ffe1ff */
[--C-:B------:R-:W-:Y:S01]  /*11c0*/  IMAD.IADD R205, R0, 0x1, R202.reuse ;  /* 0x0000000100cd7824 */ /* 0x100fe200078e02ca */
[----:B------:R-:W-:Y:S01]  /*11d0*/  IADD3 R209, R209, 0x40, RZ ;  /* 0x00000040d1d17810 */ /* 0x000fe20007ffe0ff */
[----:B------:R-:W-:Y:S01]  /*11e0*/  IMAD.IADD R203, R3, 0x1, R202 ;  /* 0x0000000103cb7824 */ /* 0x000fe200078e02ca */
[----:B------:R-:W-:-:S03]  /*11f0*/  LEA R207, R5, 0x100, 0x1 ;  /* 0x0000010005cf7811 */ /* 0x000fc600078e08ff */
[----:B------:R-:W-:Y:S02]  /*1200*/  IMAD.IADD R204, R0, 0x1, R203 ;  /* 0x0000000100cc7824 */ /* 0x000fe400078e02cb */
[----:B-1----:R-:W-:-:S05]  /*1210*/  IMAD.IADD R7, R4, 0x1, R10 ;  /* 0x0000000104077824 */ /* 0x002fca00078e020a */
[----:B------:R-:W-:Y:S04]  /*1220*/  STL [R1+0x60], R7 ;  /* 0x0000600701007387 */ /* 0x000fe80000100800 */
[----:B------:R-:W-:Y:S04]  /*1230*/  STL [R1+0x5c], R6 ;  /* 0x00005c0601007387 */ /* 0x000fe80000100800 */
[----:B------:R1:W-:Y:S02]  /*1240*/  STL [R1+0x50], R2 ;  /* 0x0000500201007387 */ /* 0x0003e40000100800 */
[----:B-1----:R-:W-:-:S05]  /*1250*/  IMAD.IADD R2, R2, 0x1, R4 ;  /* 0x0000000102027824 */ /* 0x002fca00078e0204 */
[----:B------:R1:W-:Y:S02]  /*1260*/  STL [R1+0x58], R2 ;  /* 0x0000580201007387 */ /* 0x0003e40000100800 */
.L_x_395:
[----:B------:R-:W2:Y:S01]  /*1270*/  LDL R0, [R1+0x44] ;  /* 0x0000440001007983 */ /* 0x000ea20000100800 */
[----:B------:R-:W-:Y:S01]  /*1280*/  IMAD.MOV.U32 R12, RZ, RZ, 0x4 ;  /* 0x00000004ff0c7424 */ /* 0x000fe200078e00ff */
[----:B------:R-:W-:Y:S02]  /*1290*/  ISETP.NE.U32.AND P4, PT, RZ, c[0x0][0x360], PT ;  /* 0x0000d800ff007a0c */ /* 0x000fe40003f85070 */
[----:B------:R-:W-:Y:S01]  /*12a0*/  ISETP.NE.U32.AND P0, PT, RZ, c[0x0][0x370], PT ;  /* 0x0000dc00ff007a0c */ /* 0x000fe20003f05070 */
[----:B------:R-:W3:Y:S01]  /*12b0*/  LDL R13, [R1+0x40] ;  /* 0x00004000010d7983 */ /* 0x000ee20000100800 */
[----:B------:R-:W-:Y:S01]  /*12c0*/  ISETP.NE.AND.EX P4, PT, RZ, c[0x0][0x364], PT, P4 ;  /* 0x0000d900ff007a0c */ /* 0x000fe20003f85340 */
[----:B-12---:R-:W-:-:S05]  /*12d0*/  IMAD.WIDE R2, R0, R12, c[0x0][0x588] ;  /* 0x0001620000027625 */ /* 0x006fca00078e020c */
[----:B------:R-:W2:Y:S01]  /*12e0*/  LDG.E R34, [R2.64] ;  /* 0x0000000a02227981 */ /* 0x000ea2000c1e1900 */
[----:B------:R-:W-:Y:S01]  /*12f0*/  ISETP.NE.AND.EX P2, PT, RZ, c[0x0][0x374], PT, P0 ;  /* 0x0000dd00ff007a0c */ /* 0x000fe20003f45300 */
[----:B------:R-:W-:Y:S01]  /*1300*/  IMAD.MOV.U32 R172, RZ, RZ, RZ ;  /* 0x000000ffffac7224 */ /* 0x000fe200078e00ff */
[----:B------:R-:W-:Y:S02]  /*1310*/  ISETP.NE.U32.AND P3, PT, RZ, c[0x0][0x348], PT ;  /* 0x0000d200ff007a0c */ /* 0x000fe40003f65070 */
[----:B------:R-:W-:Y:S02]  /*1320*/  ISETP.NE.U32.AND P5, PT, RZ, c[0x0][0x358], PT ;  /* 0x0000d600ff007a0c */ /* 0x000fe40003fa5070 */
[----:B------:R-:W-:Y:S02]  /*1330*/  ISETP.NE.AND.EX P3, PT, RZ, c[0x0][0x34c], PT, P3 ;  /* 0x0000d300ff007a0c */ /* 0x000fe40003f65330 */
[----:B------:R-:W-:Y:S01]  /*1340*/  ISETP.NE.AND.EX P5, PT, RZ, c[0x0][0x35c], PT, P5 ;  /* 0x0000d700ff007a0c */ /* 0x000fe20003fa5350 */
[----:B------:R-:W-:-:S02]  /*1350*/  IMAD.MOV.U32 R166, RZ, RZ, RZ ;  /* 0x000000ffffa67224 */ /* 0x000fc400078e00ff */
[----:B------:R-:W-:Y:S02]  /*1360*/  IMAD.MOV.U32 R171, RZ, RZ, RZ ;  /* 0x000000ffffab7224 */ /* 0x000fe400078e00ff */
[----:B------:R-:W-:Y:S01]  /*1370*/  IMAD.MOV.U32 R11, RZ, RZ, RZ ;  /* 0x000000ffff0b7224 */ /* 0x000fe200078e00ff */
[----:B--2---:R-:W-:Y:S02]  /*1380*/  SHF.R.S32.HI R146, RZ, 0x1f, R34 ;  /* 0x0000001fff927819 */ /* 0x004fe40000011422 */
[C---:B------:R-:W-:Y:S02]  /*1390*/  @P4 LEA R2, P0, R34.reuse, c[0x0][0x360], 0x2 ;  /* 0x0000d80022024a11 */ /* 0x040fe400078010ff */
[C---:B------:R-:W-:Y:S02]  /*13a0*/  @P2 LEA R4, P1, R34.reuse, c[0x0][0x370], 0x2 ;  /* 0x0000dc0022042a11 */ /* 0x040fe400078210ff */
[----:B------:R-:W-:Y:S02]  /*13b0*/  @P4 LEA.HI.X R3, R34, c[0x0][0x364], R146, 0x2, P0 ;  /* 0x0000d90022034a11 */ /* 0x000fe400000f1492 */
[----:B------:R-:W-:-:S02]  /*13c0*/  ISETP.NE.U32.AND P0, PT, RZ, c[0x0][0x350], PT ;  /* 0x0000d400ff007a0c */ /* 0x000fc40003f05070 */
[----:B------:R-:W-:Y:S01]  /*13d0*/  @P2 LEA.HI.X R5, R34, c[0x0][0x374], R146, 0x2, P1 ;  /* 0x0000dd0022052a11 */ /* 0x000fe200008f1492 */
[----:B------:R1:W5:Y:S01]  /*13e0*/  @P4 LDG.E R174, [R2.64] ;  /* 0x0000000a02ae4981 */ /* 0x000362000c1e1900 */
[----:B------:R-:W-:-:S03]  /*13f0*/  ISETP.NE.AND.EX P6, PT, RZ, c[0x0][0x354], PT, P0 ;  /* 0x0000d500ff007a0c */ /* 0x000fc60003fc5300 */
[----:B------:R2:W5:Y:S01]  /*1400*/  @P2 LDG.E R172, [R4.64] ;  /* 0x0000000a04ac2981 */ /* 0x000562000c1e1900 */
[----:B------:R-:W-:-:S04]  /*1410*/  LEA R6, P2, R34, c[0x0][0x348], 0x2 ;  /* 0x0000d20022067a11 */ /* 0x000fc800078410ff */
[----:B------:R-:W-:-:S05]  /*1420*/  LEA.HI.X R7, R34, c[0x0][0x34c], R146, 0x2, P2 ;  /* 0x0000d30022077a11 */ /* 0x000fca00010f1492 */
[----:B------:R4:W5:Y:S01]  /*1430*/  @P3 LDG.E R166, [R6.64] ;  /* 0x0000000a06a63981 */ /* 0x000962000c1e1900 */
[C---:B-1----:R-:W-:Y:S02]  /*1440*/  LEA R2, P0, R34.reuse, c[0x0][0x358], 0x2 ;  /* 0x0000d60022027a11 */ /* 0x042fe400078010ff */
[C---:B--2---:R-:W-:Y:S02]  /*1450*/  LEA R4, P1, R34.reuse, c[0x0][0x350], 0x2 ;  /* 0x0000d40022047a11 */ /* 0x044fe400078210ff */
[C-C-:B------:R-:W-:Y:S02]  /*1460*/  LEA.HI.X R3, R34.reuse, c[0x0][0x35c], R146.reuse, 0x2, P0 ;  /* 0x0000d70022037a11 */ /* 0x140fe400000f1492 */
[----:B------:R-:W-:-:S03]  /*1470*/  LEA.HI.X R5, R34, c[0x0][0x354], R146, 0x2, P1 ;  /* 0x0000d50022057a11 */ /* 0x000fc600008f1492 */
[----:B------:R4:W5:Y:S04]  /*1480*/  @P5 LDG.E R11, [R2.64] ;  /* 0x0000000a020b5981 */ /* 0x000968000c1e1900 */
[----:B------:R4:W5:Y:S01]  /*1490*/  @P6 LDG.E R171, [R4.64] ;  /* 0x0000000a04ab6981 */ /* 0x000962000c1e1900 */
[----:B---3--:R-:W-:-:S03]  /*14a0*/  LOP3.LUT R31, R13, 0xffff, RZ, 0xc0, !PT ;  /* 0x0000ffff0d1f7812 */ /* 0x008fc600078ec0ff */
[----:B------:R4:W-:Y:S04]  /*14b0*/  STL [R1+0x18], R34 ;  /* 0x0000182201007387 */ /* 0x0009e80000100800 */
[----:B------:R4:W-:Y:S01]  /*14c0*/  STL [R1+0x2c], R31 ;  /* 0x00002c1f01007387 */ /* 0x0009e20000100800 */
[----:B------:R-:W-:Y:S01]  /*14d0*/  YIELD ;  /* 0x0000000000007946 */ /* 0x000fe20003800000 */
[----:B------:R-:W-:Y:S05]  /*14e0*/  @P4 BRA `(.L_x_245) ;  /* 0x0000005000004947 */ /* 0x000fea0003800000 */
[----:B-----5:R-:W-:Y:S01]  /*14f0*/  MOV R174, c[0x0][0x168] ;  /* 0x00005a0000ae7a02 */ /* 0x020fe20000000f00 */
[----:B------:R-:W-:Y:S05]  /*1500*/  @!P3 BRA `(.L_x_245) ;  /* 0x000000300000b947 */ /* 0x000fea0003800000 */
[----:B------:R-:W2:Y:S04]  /*1510*/  LDG.E R8, [R6.64] ;  /* 0x0000000a06087981 */ /* 0x000ea8000c1e1900 */
[----:B------:R-:W2:Y:S02]  /*1520*/  LDG.E R0, [R6.64+0x4] ;  /* 0x0000040a06007981 */ /* 0x000ea4000c1e1900 */
[----:B--2---:R-:W-:-:S02]  /*1530*/  IADD3 R174, -R8, R0, RZ ;  /* 0x0000000008ae7210 */ /* 0x004fc40007ffe1ff */
.L_x_245:
[----:B------:R-:W-:-:S04]  /*1540*/  ISETP.NE.U32.AND P0, PT, RZ, c[0x0][0x368], PT ;  /* 0x0000da00ff007a0c */ /* 0x000fc80003f05070 */
[----:B------:R-:W-:-:S13]  /*1550*/  ISETP.NE.AND.EX P0, PT, RZ, c[0x0][0x36c], PT, P0 ;  /* 0x0000db00ff007a0c */ /* 0x000fda0003f05300 */
[----:B------:R-:W-:Y:S05]  /*1560*/  @!P0 BRA `(.L_x_246) ;  /* 0x0000004000008947 */ /* 0x000fea0003800000 */
[----:B----4-:R-:W-:-:S04]  /*1570*/  LEA R4, P0, R34, c[0x0][0x368], 0x2 ;  /* 0x0000da0022047a11 */ /* 0x010fc800078010ff */
[----:B------:R-:W-:-:S05]  /*1580*/  LEA.HI.X R5, R34, c[0x0][0x36c], R146, 0x2, P0 ;  /* 0x0000db0022057a11 */ /* 0x000fca00000f1492 */
[----:B------:R1:W5:Y:S01]  /*1590*/  LDG.E R10, [R4.64] ;  /* 0x0000000a040a7981 */ /* 0x000362000c1e1900 */
[----:B------:R-:W-:Y:S05]  /*15a0*/  BRA `(.L_x_247) ;  /* 0x0000005000007947 */ /* 0x000fea0003800000 */
.L_x_246:
[----:B------:R-:W-:Y:S01]  /*15b0*/  MOV R10, c[0x0][0x1d0] ;  /* 0x00007400000a7a02 */ /* 0x000fe20000000f00 */
[----:B------:R-:W-:Y:S05]  /*15c0*/  @!P6 BRA `(.L_x_247) ;  /* 0x000000300000e947 */ /* 0x000fea0003800000 */
[----:B----4-:R-:W2:Y:S04]  /*15d0*/  LDG.E R6, [R4.64] ;  /* 0x0000000a04067981 */ /* 0x010ea8000c1e1900 */
[----:B------:R-:W2:Y:S02]  /*15e0*/  LDG.E R0, [R4.64+0x4] ;  /* 0x0000040a04007981 */ /* 0x000ea4000c1e1900 */
[----:B--2---:R-:W-:Y:S02]  /*15f0*/  IADD3 R10, -R6, R0, RZ ;  /* 0x00000000060a7210 */ /* 0x004fe40007ffe1ff */
.L_x_247:
[----:B-1--4-:R1:W2:Y:S04]  /*1600*/  @P5 LDG.E R5, [R2.64] ;  /* 0x0000000a02055981 */ /* 0x0122a8000c1e1900 */
[----:B------:R1:W2:Y:S01]  /*1610*/  @P5 LDG.E R4, [R2.64+0x4] ;  /* 0x0000040a02045981 */ /* 0x0002a2000c1e1900 */
[----:B------:R-:W-:Y:S01]  /*1620*/  ISETP.NE.U32.AND P0, PT, RZ, c[0x0][0x378], PT ;  /* 0x0000de00ff007a0c */ /* 0x000fe20003f05070 */
[----:B-----5:R-:W-:-:S03]  /*1630*/  IMAD.MOV.U32 R145, RZ, RZ, R10 ;  /* 0x000000ffff917224 */ /* 0x020fc600078e000a */
[----:B------:R-:W-:Y:S01]  /*1640*/  ISETP.NE.AND.EX P1, PT, RZ, c[0x0][0x37c], PT, P0 ;  /* 0x0000df00ff007a0c */ /* 0x000fe20003f25300 */
[----:B------:R-:W-:-:S12]  /*1650*/  IMAD.MOV.U32 R0, RZ, RZ, c[0x0][0x228] ;  /* 0x00008a00ff007624 */ /* 0x000fd800078e00ff */
[----:B-1----:R-:W-:-:S04]  /*1660*/  @P1 LEA R2, P0, R34, c[0x0][0x378], 0x2 ;  /* 0x0000de0022021a11 */ /* 0x002fc800078010ff */
[----:B------:R-:W-:-:S05]  /*1670*/  @P1 LEA.HI.X R3, R34, c[0x0][0x37c], R146, 0x2, P0 ;  /* 0x0000df0022031a11 */ /* 0x000fca00000f1492 */
[----:B------:R1:W5:Y:S01]  /*1680*/  @P1 LDG.E R145, [R2.64] ;  /* 0x0000000a02911981 */ /* 0x000362000c1e1900 */
[----:B------:R-:W-:Y:S01]  /*1690*/  IMAD.IADD R9, R10, 0x1, -R172 ;  /* 0x000000010a097824 */ /* 0x000fe200078e0aac */
[----:B------:R-:W-:Y:S01]  /*16a0*/  BSSY B0, `(.L_x_248) ;  /* 0x0000032000007945 */ /* 0x000fe20003800000 */
[----:B-1----:R-:W-:-:S04]  /*16b0*/  LOP3.LUT R2, R13, 0xff000000, RZ, 0xc0, !PT ;  /* 0xff0000000d027812 */ /* 0x002fc800078ec0ff */
[----:B------:R-:W-:Y:S01]  /*16c0*/  SHF.R.U32.HI R2, RZ, 0x8, R2 ;  /* 0x00000008ff027819 */ /* 0x000fe20000011602 */
[----:B--2---:R-:W-:Y:S01]  /*16d0*/  @P5 IMAD.IADD R0, R4, 0x1, -R5 ;  /* 0x0000000104005824 */ /* 0x004fe200078e0a05 */
[----:B------:R-:W-:-:S03]  /*16e0*/  LOP3.LUT R4, R13, 0xff0000, RZ, 0xc0, !PT ;  /* 0x00ff00000d047812 */ /* 0x000fc600078ec0ff */
[----:B------:R-:W-:Y:S01]  /*16f0*/  IMAD.IADD R173, R9, 0x1, R0 ;  /* 0x0000000109ad7824 */ /* 0x000fe200078e0200 */
[----:B------:R-:W-:Y:S01]  /*1700*/  LEA.HI R4, R4, R2, RZ, 0x10 ;  /* 0x0000000204047211 */ /* 0x000fe200078f80ff */
[----:B------:R-:W-:-:S03]  /*1710*/  IMAD.MOV.U32 R2, RZ, RZ, RZ ;  /* 0x000000ffff027224 */ /* 0x000fc600078e00ff */
[----:B------:R-:W-:Y:S02]  /*1720*/  SHF.R.U32.HI R5, RZ, 0x10, R4 ;  /* 0x00000010ff057819 */ /* 0x000fe40000011604 */
[----:B------:R-:W-:Y:S02]  /*1730*/  LOP3.LUT R13, R4, 0xff, RZ, 0xc0, !PT ;  /* 0x000000ff040d7812 */ /* 0x000fe400078ec0ff */
[C---:B------:R-:W-:Y:S01]  /*1740*/  IADD3 R3, R173.reuse, 0x6f, RZ ;  /* 0x0000006fad037810 */ /* 0x040fe20007ffe0ff */
[----:B------:R1:W-:Y:S01]  /*1750*/  STL [R1+0x40], R5 ;  /* 0x0000400501007387 */ /* 0x0003e20000100800 */
[----:B------:R-:W-:Y:S02]  /*1760*/  ISETP.GE.AND P0, PT, R173, 0x1, PT ;  /* 0x00000001ad00780c */ /* 0x000fe40003f06270 */
[----:B------:R-:W-:Y:S01]  /*1770*/  ISETP.NE.AND P1, PT, R5, RZ, PT ;  /* 0x000000ff0500720c */ /* 0x000fe20003f25270 */
[----:B------:R1:W-:Y:S01]  /*1780*/  STL [R1+0x48], R13 ;  /* 0x0000480d01007387 */ /* 0x0003e20000100800 */
[----:B------:R-:W-:-:S02]  /*1790*/  IMAD.HI R2, R3, -0x6db6db6d, R2 ;  /* 0x9249249303027827 */ /* 0x000fc400078e0202 */
[----:B------:R-:W-:-:S03]  /*17a0*/  SEL R144, R5, c[0x0][0x338], P1 ;  /* 0x0000ce0005907a07 */ /* 0x000fc60000800000 */
[----:B------:R-:W-:-:S04]  /*17b0*/  SHF.R.U32.HI R3, RZ, 0x1f, R2 ;  /* 0x0000001fff037819 */ /* 0x000fc80000011602 */
[----:B------:R-:W-:Y:S01]  /*17c0*/  LEA.HI.SX32 R159, R2, R3, 0x1a ;  /* 0x00000003029f7211 */ /* 0x000fe200078fd2ff */
[----:B------:R-:W-:Y:S01]  /*17d0*/  IMAD.MOV.U32 R2, RZ, RZ, RZ ;  /* 0x000000ffff027224 */ /* 0x000fe200078e00ff */
[----:B------:R-:W-:Y:S05]  /*17e0*/  @!P0 BRA `(.L_x_249) ;  /* 0x000001d000008947 */ /* 0x000fea0003800000 */
[----:B------:R-:W-:Y:S02]  /*17f0*/  IABS R2, R144 ;  /* 0x0000009000027213 */ /* 0x000fe40000000000 */
[----:B-1----:R-:W-:-:S03]  /*1800*/  IADD3 R5, R159, -0x1, R144 ;  /* 0xffffffff9f057810 */ /* 0x002fc60007ffe090 */
[----:B------:R-:W-:Y:S01]  /*1810*/  IMAD.MOV.U32 R4, RZ, RZ, R2 ;  /* 0x000000ffff047224 */ /* 0x000fe200078e0002 */
[----:B------:R-:W-:-:S03]  /*1820*/  IABS R8, R5 ;  /* 0x0000000500087213 */ /* 0x000fc60000000000 */
[----:B------:R-:W1:Y:S08]  /*1830*/  I2F.RP R2, R4 ;  /* 0x0000000400027306 */ /* 0x000e700000209400 */
[----:B-1----:R-:W1:Y:S02]  /*1840*/  MUFU.RCP R2, R2 ;  /* 0x0000000200027308 */ /* 0x002e640000001000 */
[----:B-1----:R-:W-:-:S06]  /*1850*/  IADD3 R2, R2, 0xffffffe, RZ ;  /* 0x0ffffffe02027810 */ /* 0x002fcc0007ffe0ff */
[----:B------:R-:W1:Y:S02]  /*1860*/  F2I.FTZ.U32.TRUNC.NTZ R3, R2 ;  /* 0x0000000200037305 */ /* 0x000e64000021f000 */
[----:B-1----:R-:W-:-:S04]  /*1870*/  IMAD.MOV R2, RZ, RZ, -R3 ;  /* 0x000000ffff027224 */ /* 0x002fc800078e0a03 */
[----:B------:R-:W-:Y:S01]  /*1880*/  IMAD.MOV.U32 R6, RZ, RZ, R2 ;  /* 0x000000ffff067224 */ /* 0x000fe200078e0002 */
[----:B------:R-:W-:-:S03]  /*1890*/  IABS R2, R144 ;  /* 0x0000009000027213 */ /* 0x000fc60000000000 */
[----:B------:R-:W-:Y:S02]  /*18a0*/  IMAD R6, R6, R4, RZ ;  /* 0x0000000406067224 */ /* 0x000fe400078e02ff */
[----:B------:R-:W-:Y:S02]  /*18b0*/  IMAD.MOV R7, RZ, RZ, -R2 ;  /* 0x000000ffff077224 */ /* 0x000fe400078e0a02 */
[----:B------:R-:W-:-:S04]  /*18c0*/  IMAD.MOV.U32 R2, RZ, RZ, RZ ;  /* 0x000000ffff027224 */ /* 0x000fc800078e00ff */
        /* <DEDUP_REMOVED lines=15> */
.L_x_249:
[----:B------:R-:W-:Y:S05]  /*19c0*/  BSYNC B0 ;  /* 0x0000000000007941 */ /* 0x000fea0003800000 */
.L_x_248:
[----:B------:R-:W-:Y:S01]  /*19d0*/  IMAD R3, R13, R2, RZ ;  /* 0x000000020d037224 */ /* 0x000fe200078e02ff */
[----:B------:R-:W2:Y:S01]  /*19e0*/  S2R R6, SR_TID.X ;  /* 0x0000000000067919 */ /* 0x000ea20000002100 */
[----:B------:R-:W-:Y:S02]  /*19f0*/  IADD3 R30, R229, 0x20, RZ ;  /* 0x00000020e51e7810 */ /* 0x000fe40007ffe0ff */
[----:B------:R-:W-:Y:S01]  /*1a00*/  IMAD.IADD R2, R3, 0x1, R2 ;  /* 0x0000000103027824 */ /* 0x000fe200078e0202 */
[----:B------:R-:W-:Y:S01]  /*1a10*/  IADD3 R29, R229, 0x40, RZ ;  /* 0x00000040e51d7810 */ /* 0x000fe20007ffe0ff */
[----:B------:R-:W-:Y:S01]  /*1a20*/  IMAD R3, R3, 0x70, -R9 ;  /* 0x0000007003037824 */ /* 0x000fe200078e0a09 */
[----:B------:R-:W-:Y:S01]  /*1a30*/  IADD3 R28, R229, 0x60, RZ ;  /* 0x00000060e51c7810 */ /* 0x000fe20007ffe0ff */
[----:B------:R-:W-:Y:S01]  /*1a40*/  IMAD.SHL.U32 R7, R30, 0x40, RZ ;  /* 0x000000401e077824 */ /* 0x000fe200078e00ff */
[----:B------:R-:W-:-:S02]  /*1a50*/  IMNMX R2, R159, R2, PT ;  /* 0x000000029f027217 */ /* 0x000fc40003800200 */
[----:B------:R-:W-:Y:S01]  /*1a60*/  IMNMX R3, RZ, R3, !PT ;  /* 0x00000003ff037217 */ /* 0x000fe20007800200 */
[----:B------:R-:W-:Y:S01]  /*1a70*/  IMAD.SHL.U32 R8, R28, 0x40, RZ ;  /* 0x000000401c087824 */ /* 0x000fe200078e00ff */
[----:B------:R-:W-:Y:S01]  /*1a80*/  LOP3.LUT R157, R7, 0x1c0, RZ, 0xc0, !PT ;  /* 0x000001c0079d7812 */ /* 0x000fe200078ec0ff */
[----:B------:R-:W-:-:S03]  /*1a90*/  IMAD R2, R2, 0x70, -R9 ;  /* 0x0000007002027824 */ /* 0x000fc600078e0a09 */
[----:B------:R-:W-:Y:S02]  /*1aa0*/  LOP3.LUT R156, R8, 0x1c0, RZ, 0xc0, !PT ;  /* 0x000001c0089c7812 */ /* 0x000fe400078ec0ff */
[----:B------:R-:W-:Y:S02]  /*1ab0*/  IMNMX R2, R2, R0, PT ;  /* 0x0000000002027217 */ /* 0x000fe40003800200 */
[----:B------:R-:W-:Y:S02]  /*1ac0*/  SHF.R.U32.HI R215, RZ, 0x3, R157 ;  /* 0x00000003ffd77819 */ /* 0x000fe4000001169d */
[----:B------:R-:W-:Y:S02]  /*1ad0*/  ISETP.GT.AND P0, PT, R2, R3, PT ;  /* 0x000000030200720c */ /* 0x000fe40003f04270 */
[----:B------:R-:W-:Y:S02]  /*1ae0*/  SHF.R.U32.HI R3, RZ, 0x4, R3 ;  /* 0x00000004ff037819 */ /* 0x000fe40000011603 */
[----:B--2---:R-:W-:-:S02]  /*1af0*/  SHF.R.S32.HI R18, RZ, 0x1f, R6 ;  /* 0x0000001fff127819 */ /* 0x004fc40000011406 */
[----:B------:R-:W-:Y:S01]  /*1b00*/  SHF.R.S32.HI R217, RZ, 0x1f, R6 ;  /* 0x0000001fffd97819 */ /* 0x000fe20000011406 */
[----:B-1----:R-:W-:Y:S01]  /*1b10*/  IMAD.WIDE.U32 R4, R3, 0x24924925, RZ ;  /* 0x2492492503047825 */ /* 0x002fe200078e00ff */
[----:B------:R-:W-:-:S03]  /*1b20*/  LEA.HI R18, R18, R6, RZ, 0x3 ;  /* 0x0000000612127211 */ /* 0x000fc600078f18ff */
[----:B------:R-:W-:Y:S01]  /*1b30*/  IMAD.MOV.U32 R140, RZ, RZ, R5 ;  /* 0x000000ffff8c7224 */ /* 0x000fe200078e0005 */
[----:B------:R-:W-:Y:S02]  /*1b40*/  LOP3.LUT R18, R18, 0xfffffff8, RZ, 0xc0, !PT ;  /* 0xfffffff812127812 */ /* 0x000fe400078ec0ff */
[----:B------:R-:W-:Y:S01]  /*1b50*/  @P0 IADD3 R3, R2, 0x6f, RZ ;  /* 0x0000006f02030810 */ /* 0x000fe20007ffe0ff */
[----:B------:R-:W-:Y:S01]  /*1b60*/  @P0 IMAD.MOV.U32 R2, RZ, RZ, RZ ;  /* 0x000000ffff020224 */ /* 0x000fe200078e00ff */
[----:B------:R-:W-:Y:S01]  /*1b70*/  SHF.R.S32.HI R5, RZ, 0x1f, R30 ;  /* 0x0000001fff057819 */ /* 0x000fe2000001141e */
[----:B------:R-:W-:Y:S02]  /*1b80*/  IMAD.MOV.U32 R4, RZ, RZ, R140 ;  /* 0x000000ffff047224 */ /* 0x000fe400078e008c */
[----:B------:R-:W-:Y:S01]  /*1b90*/  @P0 IMAD.HI R2, R3, -0x6db6db6d, R2 ;  /* 0x9249249303020827 */ /* 0x000fe200078e0202 */
[----:B------:R-:W-:-:S03]  /*1ba0*/  LEA.HI R5, R5, R30, RZ, 0x3 ;  /* 0x0000001e05057211 */ /* 0x000fc600078f18ff */
[----:B------:R-:W-:Y:S01]  /*1bb0*/  IMAD.IADD R18, R6, 0x1, -R18 ;  /* 0x0000000106127824 */ /* 0x000fe200078e0a12 */
[----:B------:R-:W-:-:S03]  /*1bc0*/  @P0 SHF.R.U32.HI R3, RZ, 0x1f, R2 ;  /* 0x0000001fff030819 */ /* 0x000fc60000011602 */
[----:B------:R-:W-:Y:S01]  /*1bd0*/  IMAD.SHL.U32 R36, R18, 0x8, RZ ;  /* 0x0000000812247824 */ /* 0x000fe200078e00ff */
[----:B------:R-:W-:Y:S01]  /*1be0*/  @P0 LEA.HI.SX32 R4, R2, R3, 0x1a ;  /* 0x0000000302040211 */ /* 0x000fe200078fd2ff */
[----:B------:R-:W-:Y:S01]  /*1bf0*/  IMAD.SHL.U32 R3, R229, 0x40, RZ ;  /* 0x00000040e5037824 */ /* 0x000fe200078e00ff */
[----:B------:R-:W-:Y:S01]  /*1c00*/  LEA.HI R2, R217, R6, RZ, 0x6 ;  /* 0x00000006d9027211 */ /* 0x000fe200078f30ff */
[----:B------:R-:W-:Y:S01]  /*1c10*/  IMAD.SHL.U32 R6, R29, 0x40, RZ ;  /* 0x000000401d067824 */ /* 0x000fe200078e00ff */
[----:B------:R-:W-:Y:S02]  /*1c20*/  ISETP.GT.AND P0, PT, R4, R140, PT ;  /* 0x0000008c0400720c */ /* 0x000fe40003f04270 */
[----:B------:R-:W-:Y:S01]  /*1c30*/  LOP3.LUT R158, R3, 0x1c0, RZ, 0xc0, !PT ;  /* 0x000001c0039e7812 */ /* 0x000fe200078ec0ff */
[----:B------:R-:W-:Y:S01]  /*1c40*/  IMAD.SHL.U32 R2, R2, 0x8, RZ ;  /* 0x0000000802027824 */ /* 0x000fe200078e00ff */
[----:B------:R-:W-:Y:S02]  /*1c50*/  LOP3.LUT R147, R6, 0x1c0, RZ, 0xc0, !PT ;  /* 0x000001c006937812 */ /* 0x000fe400078ec0ff */
[----:B------:R-:W-:-:S02]  /*1c60*/  SHF.R.U32.HI R193, RZ, 0x3, R158 ;  /* 0x00000003ffc17819 */ /* 0x000fc4000001169e */
[----:B------:R-:W-:Y:S02]  /*1c70*/  LOP3.LUT R3, R158, 0x38, R36, 0xf8, !PT ;  /* 0x000000389e037812 */ /* 0x000fe400078ef824 */
[----:B------:R-:W-:Y:S02]  /*1c80*/  LOP3.LUT R169, R2, 0xfffffe00, RZ, 0xc0, !PT ;  /* 0xfffffe0002a97812 */ /* 0x000fe400078ec0ff */
[----:B------:R-:W-:Y:S01]  /*1c90*/  LOP3.LUT R2, R3, R193, RZ, 0x3c, !PT ;  /* 0x000000c103027212 */ /* 0x000fe200078e3cff */
[----:B------:R-:W-:-:S04]  /*1ca0*/  IMAD.SHL.U32 R3, R5, 0x40, RZ ;  /* 0x0000004005037824 */ /* 0x000fc800078e00ff */
[----:B------:R-:W-:Y:S01]  /*1cb0*/  IMAD.IADD R2, R169, 0x1, R2 ;  /* 0x00000001a9027824 */ /* 0x000fe200078e0202 */
[----:B------:R-:W-:-:S03]  /*1cc0*/  LOP3.LUT R170, R3, 0xfffffe00, RZ, 0xc0, !PT ;  /* 0xfffffe0003aa7812 */ /* 0x000fc600078ec0ff */
[----:B------:R-:W-:Y:S01]  /*1cd0*/  IMAD.SHL.U32 R208, R2, 0x2, RZ ;  /* 0x0000000202d07824 */ /* 0x000fe200078e00ff */
[----:B------:R-:W-:Y:S05]  /*1ce0*/  @!P0 BRA `(.L_x_250) ;  /* 0x00006de000008947 */ /* 0x000fea0003800000 */
[----:B------:R-:W-:-:S04]  /*1cf0*/  ISETP.NE.U32.AND P0, PT, RZ, c[0x0][0x340], PT ;  /* 0x0000d000ff007a0c */ /* 0x000fc80003f05070 */
[----:B------:R-:W-:-:S13]  /*1d00*/  ISETP.NE.AND.EX P3, PT, RZ, c[0x0][0x344], PT, P0 ;  /* 0x0000d100ff007a0c */ /* 0x000fda0003f65300 */
[----:B------:R-:W-:-:S05]  /*1d10*/  @P3 IMAD.WIDE R2, R34, R12, c[0x0][0x340] ;  /* 0x0000d00022023625 */ /* 0x000fca00078e020c */
[----:B------:R1:W2:Y:S01]  /*1d20*/  @P3 LDG.E R20, [R2.64] ;  /* 0x0000000a02143981 */ /* 0x0002a2000c1e1900 */
[----:B------:R-:W-:Y:S01]  /*1d30*/  SHF.R.S32.HI R25, RZ, 0x1f, R229 ;  /* 0x0000001fff197819 */ /* 0x000fe200000114e5 */
[----:B------:R-:W-:Y:S01]  /*1d40*/  IMAD.MOV.U32 R148, RZ, RZ, 0x70 ;  /* 0x00000070ff947424 */ /* 0x000fe200078e00ff */
[----:B------:R-:W-:Y:S01]  /*1d50*/  IADD3 R123, P0, R229, R11, RZ ;  /* 0x0000000be57b7210 */ /* 0x000fe20007f1e0ff */
[----:B------:R-:W-:Y:S01]  /*1d60*/  IMAD.MOV.U32 R180, RZ, RZ, c[0x0][0x238] ;  /* 0x00008e00ffb47624 */ /* 0x000fe200078e00ff */
[----:B------:R-:W-:Y:S01]  /*1d70*/  SHF.R.S32.HI R37, RZ, 0x1f, R36 ;  /* 0x0000001fff257819 */ /* 0x000fe20000011424 */
[C---:B------:R-:W-:Y:S01]  /*1d80*/  IMAD R187, R148.reuse, c[0x0][0x23c], RZ ;  /* 0x00008f0094bb7a24 */ /* 0x040fe200078e02ff */
[----:B------:R-:W-:Y:S01]  /*1d90*/  LEA.HI.X.SX32 R141, R11, R25, 0x1, P0 ;  /* 0x000000190b8d7211 */ /* 0x000fe200000f0eff */
[----:B------:R-:W-:Y:S01]  /*1da0*/  IMAD.WIDE.U32 R154, R148, c[0x0][0x238], RZ ;  /* 0x00008e00949a7a25 */ /* 0x000fe200078e00ff */
[----:B------:R-:W-:Y:S01]  /*1db0*/  IADD3 R41, R4, -0x1, RZ ;  /* 0xffffffff04297810 */ /* 0x000fe20007ffe0ff */
[----:B------:R-:W-:Y:S01]  /*1dc0*/  ULDC UR4, c[0x0][0x23c] ;  /* 0x00008f0000047ab9 */ /* 0x000fe20000000800 */
[----:B------:R-:W-:Y:S01]  /*1dd0*/  SEL R23, R146, RZ, !P5 ;  /* 0x000000ff92177207 */ /* 0x000fe20006800000 */
[----:B------:R-:W-:Y:S01]  /*1de0*/  IMAD R5, R141, c[0x0][0x238], RZ ;  /* 0x00008e008d057a24 */ /* 0x000fe200078e02ff */
[----:B------:R-:W-:Y:S01]  /*1df0*/  SEL R22, R34, RZ, !P5 ;  /* 0x000000ff22167207 */ /* 0x000fe20006800000 */
[----:B------:R-:W-:Y:S01]  /*1e00*/  IMAD.MOV.U32 R181, RZ, RZ, 0x5 ;  /* 0x00000005ffb57424 */ /* 0x000fe200078e00ff */
[----:B------:R-:W-:Y:S01]  /*1e10*/  IADD3 R187, R155, R187, RZ ;  /* 0x000000bb9bbb7210 */ /* 0x000fe20007ffe0ff */
[----:B------:R-:W-:Y:S01]  /*1e20*/  IMAD R5, R123, c[0x0][0x23c], R5 ;  /* 0x00008f007b057a24 */ /* 0x000fe200078e0205 */
[----:B------:R-:W-:Y:S01]  /*1e30*/  ISETP.GE.AND P5, PT, R36, c[0x0][0x1d4], PT ;  /* 0x0000750024007a0c */ /* 0x000fe20003fa6270 */
[----:B------:R-:W-:Y:S01]  /*1e40*/  IMAD R4, R23, c[0x0][0x248], RZ ;  /* 0x0000920017047a24 */ /* 0x000fe200078e02ff */
[C---:B------:R-:W-:Y:S01]  /*1e50*/  SHF.L.U64.HI R188, R180.reuse, R181, c[0x0][0x23c] ;  /* 0x00008f00b4bc7619 */ /* 0x040fe200000102b5 */
[----:B------:R-:W-:Y:S01]  /*1e60*/  IMAD.SHL.U32 R214, R180, 0x20, RZ ;  /* 0x00000020b4d67824 */ /* 0x000fe200078e00ff */
[----:B------:R-:W-:Y:S01]  /*1e70*/  ISETP.GE.AND P4, PT, R209, c[0x0][0x1d4], PT ;  /* 0x00007500d1007a0c */ /* 0x000fe20003f86270 */
[----:B------:R-:W-:Y:S01]  /*1e80*/  IMAD R4, R22, c[0x0][0x24c], R4 ;  /* 0x0000930016047a24 */ /* 0x000fe200078e0204 */
[----:B------:R-:W-:Y:S01]  /*1e90*/  IADD3 R21, R10, R171, RZ ;  /* 0x000000ab0a157210 */ /* 0x000fe20007ffe0ff */
[----:B------:R-:W-:Y:S01]  /*1ea0*/  IMAD.WIDE.U32 R14, R180, 0x40, RZ ;  /* 0x00000040b40e7825 */ /* 0x000fe200078e00ff */
[----:B------:R-:W-:Y:S01]  /*1eb0*/  USHF.L.U32 UR5, UR4, 0x6, URZ ;  /* 0x0000000604057899 */ /* 0x000fe2000800063f */
[----:B------:R-:W-:Y:S01]  /*1ec0*/  LOP3.LUT R230, R230, 0xfffffffd, RZ, 0xc0, !PT ;  /* 0xfffffffde6e67812 */ /* 0x000fe200078ec0ff */
[----:B------:R-:W-:Y:S01]  /*1ed0*/  UIMAD UR4, UR4, 0x60, URZ ;  /* 0x00000060040478a4 */ /* 0x000fe2000f8e023f */
[----:B-1----:R-:W-:Y:S01]  /*1ee0*/  IMAD.WIDE.U32 R2, R123, c[0x0][0x238], R36 ;  /* 0x00008e007b027a25 */ /* 0x002fe200078e0024 */
[----:B------:R-:W-:-:S02]  /*1ef0*/  SHF.R.S32.HI R24, RZ, 0x1f, R21 ;  /* 0x0000001fff187819 */ /* 0x000fc40000011415 */
[----:B------:R-:W-:Y:S01]  /*1f00*/  @P5 LOP3.LUT R230, R230, 0x2, RZ, 0xfc, !PT ;  /* 0x00000002e6e65812 */ /* 0x000fe200078efcff */
[----:B------:R-:W-:Y:S01]  /*1f10*/  IMAD.IADD R3, R3, 0x1, R5 ;  /* 0x0000000103037824 */ /* 0x000fe200078e0205 */
[----:B------:R-:W-:Y:S01]  /*1f20*/  MOV R163, c[0x0][0x290] ;  /* 0x0000a40000a37a02 */ /* 0x000fe20000000f00 */
[----:B------:R-:W-:Y:S01]  /*1f30*/  IMAD R5, R41, -0x70, R0 ;  /* 0xffffff9029057824 */ /* 0x000fe200078e0200 */
[----:B------:R-:W-:Y:S01]  /*1f40*/  LOP3.LUT R230, R230, 0xfffffffe, RZ, 0xc0, !PT ;  /* 0xfffffffee6e67812 */ /* 0x000fe200078ec0ff */
[----:B------:R-:W-:Y:S01]  /*1f50*/  IMAD.WIDE.U32 R2, R31, c[0x0][0x240], R2 ;  /* 0x000090001f027a25 */ /* 0x000fe200078e0002 */
[----:B------:R-:W-:Y:S02]  /*1f60*/  SHF.R.U32.HI R27, RZ, 0x3, R156 ;  /* 0x00000003ff1b7819 */ /* 0x000fe4000001169c */
[----:B------:R-:W-:Y:S01]  /*1f70*/  IMNMX R5, R5, 0x70, PT ;  /* 0x0000007005057817 */ /* 0x000fe20003800200 */
[----:B------:R-:W-:Y:S01]  /*1f80*/  IMAD R3, R31, c[0x0][0x244], R3 ;  /* 0x000091001f037a24 */ /* 0x000fe200078e0203 */
[----:B------:R-:W-:Y:S01]  /*1f90*/  @P4 LOP3.LUT R230, R230, 0x1, RZ, 0xfc, !PT ;  /* 0x00000001e6e64812 */ /* 0x000fe200078efcff */
[----:B------:R-:W-:Y:S01]  /*1fa0*/  IMAD.SHL.U32 R32, R18, 0x4, RZ ;  /* 0x0000000412207824 */ /* 0x000fe200078e00ff */
[----:B------:R-:W-:Y:S01]  /*1fb0*/  SHF.R.U32.HI R26, RZ, 0x3, R147 ;  /* 0x00000003ff1a7819 */ /* 0x000fe20000011693 */
[----:B------:R-:W-:Y:S01]  /*1fc0*/  IMAD.IADD R8, R5, 0x1, -R229 ;  /* 0x0000000105087824 */ /* 0x000fe200078e0ae5 */
[----:B------:R-:W-:Y:S01]  /*1fd0*/  SHF.L.U64.HI R168, R163, R181, c[0x0][0x294] ;  /* 0x0000a500a3a87619 */ /* 0x000fe200000102b5 */
[----:B------:R-:W-:Y:S01]  /*1fe0*/  IMAD.WIDE.U32 R126, R22, c[0x0][0x248], R2 ;  /* 0x00009200167e7a25 */ /* 0x000fe200078e0002 */
[----:B------:R-:W-:-:S02]  /*1ff0*/  SHF.R.S32.HI R3, RZ, 0x1f, R41 ;  /* 0x0000001fff037819 */ /* 0x000fc40000011429 */
[C---:B------:R-:W-:Y:S01]  /*2000*/  ISETP.GE.AND P0, PT, R8.reuse, 0x1, PT ;  /* 0x000000010800780c */ /* 0x040fe20003f06270 */
[----:B------:R-:W-:Y:S01]  /*2010*/  IMAD R2, R187, R41, RZ ;  /* 0x00000029bb027224 */ /* 0x000fe200078e02ff */
[----:B------:R-:W-:Y:S01]  /*2020*/  MOV R124, R126 ;  /* 0x0000007e007c7202 */ /* 0x000fe20000000f00 */
[----:B------:R-:W-:Y:S01]  /*2030*/  IMAD.IADD R125, R127, 0x1, R4 ;  /* 0x000000017f7d7824 */ /* 0x000fe200078e0204 */
[----:B------:R-:W-:Y:S01]  /*2040*/  ISETP.GE.AND P2, PT, R8, 0x21, PT ;  /* 0x000000210800780c */ /* 0x000fe20003f46270 */
[-C--:B------:R-:W-:Y:S01]  /*2050*/  IMAD R4, R3, R154.reuse, R2 ;  /* 0x0000009a03047224 */ /* 0x080fe200078e0202 */
[----:B------:R-:W-:Y:S01]  /*2060*/  SHF.R.S32.HI R33, RZ, 0x1f, R32 ;  /* 0x0000001fff217819 */ /* 0x000fe20000011420 */
[----:B------:R-:W-:-:S04]  /*2070*/  IMAD.WIDE.U32 R2, R41, R154, R124 ;  /* 0x0000009a29027225 */ /* 0x000fc800078e007c */
[----:B------:R-:W-:Y:S01]  /*2080*/  IMAD.WIDE.U32 R10, R21, c[0x0][0x1e0], RZ ;  /* 0x00007800150a7a25 */ /* 0x000fe200078e00ff */
[----:B------:R-:W-:Y:S02]  /*2090*/  IADD3 R3, R3, R4, RZ ;  /* 0x0000000403037210 */ /* 0x000fe40007ffe0ff */
[----:B------:R-:W-:Y:S01]  /*20a0*/  @P0 LEA R4, P1, R2, c[0x0][0x220], 0x1 ;  /* 0x0000880002040a11 */ /* 0x000fe200078208ff */
[----:B------:R-:W-:-:S03]  /*20b0*/  IMAD.WIDE.U32 R212, R229, c[0x0][0x1e0], RZ ;  /* 0x00007800e5d47a25 */ /* 0x000fc600078e00ff */
[----:B------:R-:W-:Y:S01]  /*20c0*/  @P0 LEA.HI.X R5, R2, c[0x0][0x224], R3, 0x1, P1 ;  /* 0x0000890002050a11 */ /* 0x000fe200008f0c03 */
[----:B------:R-:W-:Y:S01]  /*20d0*/  IMAD.WIDE.U32 R164, R180, 0x60, RZ ;  /* 0x00000060b4a47825 */ /* 0x000fe200078e00ff */
[----:B------:R-:W-:-:S03]  /*20e0*/  @P2 IADD3 R7, P1, R214, R2, RZ ;  /* 0x00000002d6072210 */ /* 0x000fc60007f3e0ff */
[----:B------:R-:W-:Y:S01]  /*20f0*/  @!PT LDS RZ, [RZ] ;  /* 0x00000000fffff984 */ /* 0x000fe20000000800 */
[----:B------:R-:W-:Y:S01]  /*2100*/  @!PT LDS RZ, [RZ] ;  /* 0x00000000fffff984 */ /* 0x000fe20000000800 */
[----:B------:R-:W-:Y:S01]  /*2110*/  @!PT LDS RZ, [RZ] ;  /* 0x00000000fffff984 */ /* 0x000fe20000000800 */
[----:B------:R1:W-:Y:S01]  /*2120*/  @P0 LDGSTS.E.BYPASS.LTC128B.128 [R208+0x8100], [R4.64], !P5 ;  /* 0x0810000004d00fae */ /* 0x0003e2000e901d4a */
[----:B------:R-:W-:Y:S01]  /*2130*/  IMAD.MOV.U32 R162, RZ, RZ, c[0x0][0x280] ;  /* 0x0000a000ffa27624 */ /* 0x000fe200078e00ff */
[----:B------:R-:W-:Y:S01]  /*2140*/  IADD3 R186, R165, UR4, RZ ;  /* 0x00000004a5ba7c10 */ /* 0x000fe2000fffe0ff */
[----:B------:R-:W-:Y:S01]  /*2150*/  @P2 IMAD.X R9, R3, 0x1, R188, P1 ;  /* 0x0000000103092824 */ /* 0x000fe200008e06bc */
[C---:B------:R-:W-:Y:S01]  /*2160*/  @P2 LEA R6, P1, R7.reuse, c[0x0][0x220], 0x1 ;  /* 0x0000880007062a11 */ /* 0x040fe200078208ff */
[----:B------:R1:W-:Y:S01]  /*2170*/  @P0 LDGSTS.E.BYPASS.LTC128B.128 [R208+0xb900], [R4.64+0x80], !P4 ;  /* 0x0b90008004d00fae */ /* 0x0003e2000e101d4a */
[----:B------:R-:W-:Y:S01]  /*2180*/  ISETP.GT.AND P0, PT, R8, 0x60, PT ;  /* 0x000000600800780c */ /* 0x000fe20003f04270 */
[----:B------:R-:W-:Y:S01]  /*2190*/  IMAD.MOV.U32 R216, RZ, RZ, c[0x0][0x27c] ;  /* 0x00009f00ffd87624 */ /* 0x000fe200078e00ff */
[----:B------:R-:W-:Y:S01]  /*21a0*/  @P2 LEA.HI.X R7, R7, c[0x0][0x224], R9, 0x1, P1 ;  /* 0x0000890007072a11 */ /* 0x000fe200008f0c09 */
[----:B------:R-:W-:Y:S01]  /*21b0*/  IMAD R9, R24, c[0x0][0x1e0], RZ ;  /* 0x0000780018097a24 */ /* 0x000fe200078e02ff */
[----:B------:R-:W-:Y:S01]  /*21c0*/  ISETP.GE.AND P1, PT, R8, 0x41, PT ;  /* 0x000000410800780c */ /* 0x000fe20003f26270 */
[----:B------:R-:W-:Y:S01]  /*21d0*/  IMAD R8, R25, c[0x0][0x290], RZ ;  /* 0x0000a40019087a24 */ /* 0x000fe200078e02ff */
[C---:B------:R-:W-:Y:S01]  /*21e0*/  SHF.L.U64.HI R167, R162.reuse, R181, c[0x0][0x284] ;  /* 0x0000a100a2a77619 */ /* 0x040fe200000102b5 */
[----:B------:R3:W-:Y:S01]  /*21f0*/  @P2 LDGSTS.E.BYPASS.LTC128B.128 [R210+0x9100], [R6.64], !P5 ;  /* 0x0910000006d22fae */ /* 0x0007e2000e901d4a */
[----:B------:R-:W-:Y:S01]  /*2200*/  IMAD R9, R21, c[0x0][0x1e4], R9 ;  /* 0x0000790015097a24 */ /* 0x000fe200078e0209 */
[----:B------:R-:W-:Y:S01]  /*2210*/  SHF.L.U32 R191, R162, 0x5, RZ ;  /* 0x00000005a2bf7819 */ /* 0x000fe200000006ff */
[----:B------:R-:W-:Y:S01]  /*2220*/  IMAD R12, R229, c[0x0][0x294], R8 ;  /* 0x0000a500e50c7a24 */ /* 0x000fe200078e0208 */
[----:B------:R3:W-:Y:S01]  /*2230*/  @P2 LDGSTS.E.BYPASS.LTC128B.128 [R210+0xc900], [R6.64+0x80], !P4 ;  /* 0x0c90008006d22fae */ /* 0x0007e2000e101d4a */
[----:B------:R-:W-:-:S02]  /*2240*/  IMAD.SHL.U32 R192, R163, 0x20, RZ ;  /* 0x00000020a3c07824 */ /* 0x000fc400078e00ff */
[----:B-1----:R-:W-:-:S04]  /*2250*/  IMAD R4, R25, c[0x0][0x280], RZ ;  /* 0x0000a00019047a24 */ /* 0x002fc800078e02ff */
[C---:B------:R-:W-:Y:S02]  /*2260*/  IMAD R13, R229.reuse, c[0x0][0x284], R4 ;  /* 0x0000a100e50d7a24 */ /* 0x040fe400078e0204 */
[----:B------:R-:W-:-:S04]  /*2270*/  IMAD.WIDE.U32 R4, R229, c[0x0][0x280], R36 ;  /* 0x0000a000e5047a25 */ /* 0x000fc800078e0024 */
[----:B------:R-:W-:Y:S01]  /*2280*/  IMAD.IADD R17, R13, 0x1, R5 ;  /* 0x000000010d117824 */ /* 0x000fe200078e0205 */
[----:B------:R-:W-:Y:S01]  /*2290*/  MOV R16, R4 ;  /* 0x0000000400107202 */ /* 0x000fe20000000f00 */
[----:B------:R-:W-:Y:S01]  /*22a0*/  IMAD.IADD R5, R11, 0x1, R9 ;  /* 0x000000010b057824 */ /* 0x000fe200078e0209 */
[----:B---3--:R-:W-:Y:S01]  /*22b0*/  @P1 IADD3 R6, P2, R2, R14, RZ ;  /* 0x0000000e02061210 */ /* 0x008fe20007f5e0ff */
[----:B------:R-:W-:Y:S01]  /*22c0*/  IMAD.WIDE.U32 R8, R229, c[0x0][0x280], R32 ;  /* 0x0000a000e5087a25 */ /* 0x000fe200078e0020 */
[----:B------:R-:W-:Y:S02]  /*22d0*/  MOV R4, R10 ;  /* 0x0000000a00047202 */ /* 0x000fe40000000f00 */
[----:B------:R-:W-:Y:S01]  /*22e0*/  @P1 IADD3.X R7, R3, UR5, R15, P2, !PT ;  /* 0x0000000503071c10 */ /* 0x000fe200097fe40f */
[----:B------:R-:W-:Y:S01]  /*22f0*/  IMAD.WIDE.U32 R10, R229, c[0x0][0x290], R32 ;  /* 0x0000a400e50a7a25 */ /* 0x000fe200078e0020 */
[----:B------:R-:W-:Y:S02]  /*2300*/  @P1 LEA R14, P2, R6, c[0x0][0x220], 0x1 ;  /* 0x00008800060e1a11 */ /* 0x000fe400078408ff */
[----:B------:R-:W-:Y:S01]  /*2310*/  IADD3 R9, R9, R13, RZ ;  /* 0x0000000d09097210 */ /* 0x000fe20007ffe0ff */
[----:B------:R-:W-:Y:S01]  /*2320*/  @P0 IMAD.WIDE.U32 R2, R180, 0x60, R2 ;  /* 0x00000060b4020825 */ /* 0x000fe200078e0002 */
[----:B------:R-:W-:-:S03]  /*2330*/  @P1 LEA.HI.X R15, R6, c[0x0][0x224], R7, 0x1, P2 ;  /* 0x00008900060f1a11 */ /* 0x000fc600010f0c07 */
[----:B------:R-:W-:Y:S01]  /*2340*/  IMAD.WIDE.U32 R6, R229, c[0x0][0x290], R36 ;  /* 0x0000a400e5067a25 */ /* 0x000fe200078e0024 */
[----:B------:R-:W-:Y:S01]  /*2350*/  @P0 IADD3 R3, R3, UR4, RZ ;  /* 0x0000000403030c10 */ /* 0x000fe2000fffe0ff */
[----:B------:R1:W-:Y:S02]  /*2360*/  @P1 LDGSTS.E.BYPASS.LTC128B.128 [R210+0xa100], [R14.64], !P5 ;  /* 0x0a1000000ed21fae */ /* 0x0003e4000e901d4a */
[----:B------:R-:W-:Y:S01]  /*2370*/  IMAD.WIDE.U32 R18, R31, c[0x0][0x1e8], R4 ;  /* 0x00007a001f127a25 */ /* 0x000fe200078e0004 */
[----:B------:R-:W-:Y:S01]  /*2380*/  MOV R4, R6 ;  /* 0x0000000600047202 */ /* 0x000fe20000000f00 */
[----:B------:R1:W-:Y:S02]  /*2390*/  @P1 LDGSTS.E.BYPASS.LTC128B.128 [R210+0xd900], [R14.64+0x80], !P4 ;  /* 0x0d9000800ed21fae */ /* 0x0003e4000e101d4a */
[----:B------:R-:W-:Y:S02]  /*23a0*/  IMAD.IADD R5, R12, 0x1, R7 ;  /* 0x000000010c057824 */ /* 0x000fe400078e0207 */
[----:B------:R-:W-:Y:S01]  /*23b0*/  IMAD.IADD R7, R11, 0x1, R12 ;  /* 0x000000010b077824 */ /* 0x000fe200078e020c */
[C---:B------:R-:W-:Y:S01]  /*23c0*/  @P0 LEA R12, P2, R2.reuse, c[0x0][0x220], 0x1 ;  /* 0x00008800020c0a11 */ /* 0x040fe200078408ff */
[----:B------:R-:W-:Y:S01]  /*23d0*/  IMAD.MOV.U32 R6, RZ, RZ, R10 ;  /* 0x000000ffff067224 */ /* 0x000fe200078e000a */
[----:B------:R-:W-:Y:S01]  /*23e0*/  MOV R10, R18 ;  /* 0x00000012000a7202 */ /* 0x000fe20000000f00 */
[----:B------:R-:W-:Y:S01]  /*23f0*/  IMAD R11, R31, c[0x0][0x1ec], R19 ;  /* 0x00007b001f0b7a24 */ /* 0x000fe200078e0213 */
[----:B------:R-:W-:Y:S01]  /*2400*/  @P0 LEA.HI.X R13, R2, c[0x0][0x224], R3, 0x1, P2 ;  /* 0x00008900020d0a11 */ /* 0x000fe200010f0c03 */
[----:B-----5:R-:W-:Y:S01]  /*2410*/  IMAD.WIDE.U32 R108, R145, c[0x0][0x280], R16 ;  /* 0x0000a000916c7a25 */ /* 0x020fe200078e0010 */
[----:B------:R-:W-:-:S02]  /*2420*/  SHF.R.S32.HI R2, RZ, 0x1f, R145 ;  /* 0x0000001fff027819 */ /* 0x000fc40000011491 */
[----:B------:R-:W-:Y:S01]  /*2430*/  SHF.R.S32.HI R3, RZ, 0x1f, R29 ;  /* 0x0000001fff037819 */ /* 0x000fe2000001141d */
[----:B------:R3:W-:Y:S01]  /*2440*/  @P0 LDGSTS.E.BYPASS.LTC128B.128 [R210+0xb100], [R12.64], !P5 ;  /* 0x0b1000000cd20fae */ /* 0x0007e2000e901d4a */
[----:B------:R-:W-:Y:S02]  /*2450*/  IMAD.WIDE.U32 R106, R145, c[0x0][0x290], R4 ;  /* 0x0000a400916a7a25 */ /* 0x000fe400078e0004 */
[----:B------:R-:W-:Y:S01]  /*2460*/  LEA.HI R3, R3, R29, RZ, 0x3 ;  /* 0x0000001d03037211 */ /* 0x000fe200078f18ff */
[----:B------:R3:W-:Y:S01]  /*2470*/  @P0 LDGSTS.E.BYPASS.LTC128B.128 [R210+0xe900], [R12.64+0x80], !P4 ;  /* 0x0e9000800cd20fae */ /* 0x0007e2000e101d4a */
[----:B------:R-:W-:Y:S02]  /*2480*/  IMAD R18, R2, c[0x0][0x290], RZ ;  /* 0x0000a40002127a24 */ /* 0x000fe400078e02ff */
[----:B------:R-:W-:Y:S01]  /*2490*/  IMAD.WIDE.U32 R102, R145, c[0x0][0x290], R6 ;  /* 0x0000a40091667a25 */ /* 0x000fe200078e0006 */
[----:B------:R-:W0:Y:S01]  /*24a0*/  LDGDEPBAR ;  /* 0x00000000000079af */ /* 0x000e220000000000 */
[----:B------:R-:W-:Y:S02]  /*24b0*/  WARPSYNC 0xffffffff ;  /* 0xffffffff00007948 */ /* 0x000fe40003800000 */
[----:B------:R-:W-:-:S02]  /*24c0*/  IMAD.SHL.U32 R19, R3, 0x40, RZ ;  /* 0x0000004003137824 */ /* 0x000fc400078e00ff */
[C---:B------:R-:W-:Y:S01]  /*24d0*/  IMAD R3, R145.reuse, c[0x0][0x294], R18 ;  /* 0x0000a50091037a24 */ /* 0x040fe200078e0212 */
[----:B-1----:R-:W-:Y:S01]  /*24e0*/  SHF.R.S32.HI R15, RZ, 0x1f, R28 ;  /* 0x0000001fff0f7819 */ /* 0x002fe2000001141c */
[----:B------:R-:W-:Y:S01]  /*24f0*/  IMAD.WIDE.U32 R104, R145, c[0x0][0x280], R8 ;  /* 0x0000a00091687a25 */ /* 0x000fe200078e0008 */
[----:B------:R-:W-:Y:S02]  /*2500*/  LOP3.LUT R19, R19, 0xfffffe00, RZ, 0xc0, !PT ;  /* 0xfffffe0013137812 */ /* 0x000fe400078ec0ff */
[----:B------:R-:W-:Y:S02]  /*2510*/  LEA.HI R15, R15, R28, RZ, 0x3 ;  /* 0x0000001c0f0f7211 */ /* 0x000fe400078f18ff */
[----:B------:R-:W-:Y:S02]  /*2520*/  IADD3 R119, R3, R107, RZ ;  /* 0x0000006b03777210 */ /* 0x000fe40007ffe0ff */
[----:B------:R-:W-:Y:S02]  /*2530*/  SHF.L.U32 R15, R15, 0x6, RZ ;  /* 0x000000060f0f7819 */ /* 0x000fe400000006ff */
[----:B------:R-:W-:-:S02]  /*2540*/  IADD3 R116, R103, R3, RZ ;  /* 0x0000000367747210 */ /* 0x000fc40007ffe0ff */
[----:B------:R-:W-:Y:S01]  /*2550*/  LOP3.LUT R15, R15, 0xfffffe00, RZ, 0xc0, !PT ;  /* 0xfffffe000f0f7812 */ /* 0x000fe200078ec0ff */
[----:B---3--:R-:W-:Y:S01]  /*2560*/  IMAD R13, R2, c[0x0][0x280], RZ ;  /* 0x0000a000020d7a24 */ /* 0x008fe200078e02ff */
[----:B------:R-:W-:Y:S01]  /*2570*/  SHF.L.U32 R12, R216, 0x1, RZ ;  /* 0x00000001d80c7819 */ /* 0x000fe200000006ff */
[----:B------:R-:W-:Y:S02]  /*2580*/  IMAD R2, R25, c[0x0][0x1e0], RZ ;  /* 0x0000780019027a24 */ /* 0x000fe400078e02ff */
[----:B------:R-:W-:Y:S02]  /*2590*/  IMAD R13, R145, c[0x0][0x284], R13 ;  /* 0x0000a100910d7a24 */ /* 0x000fe400078e020d */
[----:B------:R-:W-:Y:S02]  /*25a0*/  IMAD R14, R229, c[0x0][0x1e4], R2 ;  /* 0x00007900e50e7a24 */ /* 0x000fe400078e0202 */
[----:B------:R-:W-:Y:S01]  /*25b0*/  IMAD.IADD R117, R105, 0x1, R13 ;  /* 0x0000000169757824 */ /* 0x000fe200078e020d */
[----:B------:R-:W-:Y:S01]  /*25c0*/  IADD3 R120, R13, R109, RZ ;  /* 0x0000006d0d787210 */ /* 0x000fe20007ffe0ff */
[----:B------:R-:W-:Y:S01]  /*25d0*/  IMAD.IADD R139, R213, 0x1, R14 ;  /* 0x00000001d58b7824 */ /* 0x000fe200078e020e */
[----:B--2---:R-:W-:Y:S01]  /*25e0*/  @P3 SHF.R.S32.HI R2, RZ, 0x1f, R20 ;  /* 0x0000001fff023819 */ /* 0x004fe20000011414 */
[----:B------:R-:W-:Y:S01]  /*25f0*/  @!P3 IMAD.MOV.U32 R2, RZ, RZ, R146 ;  /* 0x000000ffff02b224 */ /* 0x000fe200078e0092 */
[----:B------:R-:W-:-:S04]  /*2600*/  @!P3 MOV R20, R34 ;  /* 0x000000220014b202 */ /* 0x000fc80000000f00 */
[----:B------:R-:W-:Y:S02]  /*2610*/  SEL R14, R2, RZ, !P6 ;  /* 0x000000ff020e7207 */ /* 0x000fe40007000000 */
[----:B------:R-:W-:-:S03]  /*2620*/  SEL R18, R20, RZ, !P6 ;  /* 0x000000ff14127207 */ /* 0x000fc60007000000 */
[----:B------:R-:W-:Y:S02]  /*2630*/  IMAD R2, R14, c[0x0][0x1f0], RZ ;  /* 0x00007c000e027a24 */ /* 0x000fe400078e02ff */
[----:B------:R-:W-:-:S04]  /*2640*/  IMAD.WIDE.U32 R94, R18, c[0x0][0x1f0], R10 ;  /* 0x00007c00125e7a25 */ /* 0x000fc800078e000a */
[----:B------:R-:W-:Y:S01]  /*2650*/  IMAD R2, R18, c[0x0][0x1f4], R2 ;  /* 0x00007d0012027a24 */ /* 0x000fe200078e0202 */
[----:B------:R-:W-:-:S03]  /*2660*/  IADD3 R118, P1, P0, R94, R212, R36 ;  /* 0x000000d45e767210 */ /* 0x000fc6000783e024 */
[----:B------:R-:W-:-:S05]  /*2670*/  IMAD.IADD R96, R95, 0x1, R2 ;  /* 0x000000015f607824 */ /* 0x000fca00078e0202 */
[----:B------:R-:W-:Y:S02]  /*2680*/  IADD3.X R115, R96, R139, R37, P1, P0 ;  /* 0x0000008b60737210 */ /* 0x000fe40000fe0425 */
[----:B------:R-:W-:Y:S01]  /*2690*/  ISETP.GE.AND P0, PT, R36, c[0x0][0x27c], PT ;  /* 0x00009f0024007a0c */ /* 0x000fe20003f06270 */
[C-C-:B------:R-:W-:Y:S01]  /*26a0*/  IMAD.WIDE.U32 R2, R31.reuse, c[0x0][0x260], R36.reuse ;  /* 0x000098001f027a25 */ /* 0x140fe200078e0024 */
[----:B------:R-:W-:Y:S01]  /*26b0*/  ISETP.GE.AND P2, PT, R216, 0x1, PT ;  /* 0x00000001d800780c */ /* 0x000fe20003f46270 */
[----:B------:R-:W-:Y:S01]  /*26c0*/  BAR.SYNC.DEFER_BLOCKING 0x0 ;  /* 0x0000000000007b1d */ /* 0x000fe20000010000 */
[----:B------:R-:W-:Y:S01]  /*26d0*/  SEL R6, RZ, c[0x0][0x27c], !P0 ;  /* 0x00009f00ff067a07 */ /* 0x000fe20004000000 */
[----:B------:R-:W-:Y:S01]  /*26e0*/  IMAD.WIDE.U32 R4, R31, c[0x0][0x210], R36 ;  /* 0x000084001f047a25 */ /* 0x000fe200078e0024 */
[----:B------:R-:W-:Y:S02]  /*26f0*/  LOP3.LUT R230, R230, 0xfffffff7, RZ, 0xc0, !PT ;  /* 0xfffffff7e6e67812 */ /* 0x000fe400078ec0ff */
[----:B------:R-:W-:Y:S01]  /*2700*/  IADD3 R143, P1, R229, R21, RZ ;  /* 0x00000015e58f7210 */ /* 0x000fe20007f3e0ff */
[----:B------:R-:W-:Y:S01]  /*2710*/  IMAD.IADD R6, R36, 0x1, R6 ;  /* 0x0000000124067824 */ /* 0x000fe200078e0206 */
[----:B------:R-:W-:Y:S01]  /*2720*/  ULDC.U8 UR6, c[0x0][0x298] ;  /* 0x0000a60000067ab9 */ /* 0x000fe20000000000 */
[C---:B------:R-:W-:Y:S01]  /*2730*/  IMAD R3, R31.reuse, c[0x0][0x264], R3 ;  /* 0x000099001f037a24 */ /* 0x040fe200078e0203 */
[----:B------:R-:W-:Y:S01]  /*2740*/  ULDC UR8, c[0x0][0x1e4] ;  /* 0x0000790000087ab9 */ /* 0x000fe20000000800 */
[----:B------:R-:W-:Y:S01]  /*2750*/  @P0 IADD3 R12, -R12, c[0x0][0x1d4], RZ ;  /* 0x000075000c0c0a10 */ /* 0x000fe20007ffe1ff */
[----:B------:R-:W-:Y:S01]  /*2760*/  IMAD R5, R31, c[0x0][0x214], R5 ;  /* 0x000085001f057a24 */ /* 0x000fe200078e0205 */
[----:B------:R-:W-:Y:S01]  /*2770*/  ISETP.NE.AND P0, PT, RZ, UR6, PT ;  /* 0x00000006ff007c0c */ /* 0x000fe2000bf05270 */
[----:B------:R-:W-:Y:S01]  /*2780*/  IMAD.WIDE.U32 R100, R22, c[0x0][0x268], R2 ;  /* 0x00009a0016647a25 */ /* 0x000fe200078e0002 */
[----:B------:R-:W-:Y:S01]  /*2790*/  SHF.R.S32.HI R7, RZ, 0x1f, R12 ;  /* 0x0000001fff077819 */ /* 0x000fe2000001140c */
[----:B------:R-:W-:Y:S01]  /*27a0*/  UMOV UR7, 0x60 ;  /* 0x0000006000077882 */ /* 0x000fe20000000000 */
[----:B------:R-:W-:Y:S01]  /*27b0*/  @P2 LOP3.LUT R230, R230, 0x8, RZ, 0xfc, !PT ;  /* 0x00000008e6e62812 */ /* 0x000fe200078efcff */
[----:B------:R-:W-:Y:S01]  /*27c0*/  IMAD.WIDE.U32 R98, R18, c[0x0][0x218], R4 ;  /* 0x0000860012627a25 */ /* 0x000fe200078e0004 */
[----:B------:R-:W-:Y:S01]  /*27d0*/  LEA.HI R9, R7, R12, RZ, 0x4 ;  /* 0x0000000c07097211 */ /* 0x000fe200078f20ff */
[----:B------:R-:W-:Y:S01]  /*27e0*/  ULDC UR5, c[0x0][0x284] ;  /* 0x0000a10000057ab9 */ /* 0x000fe20000000800 */
[----:B------:R-:W-:Y:S01]  /*27f0*/  SHF.R.S32.HI R7, RZ, 0x1f, R6 ;  /* 0x0000001fff077819 */ /* 0x000fe20000011406 */
[----:B------:R-:W-:Y:S01]  /*2800*/  IMAD R8, R23, c[0x0][0x268], RZ ;  /* 0x00009a0017087a24 */ /* 0x000fe200078e02ff */
[----:B------:R-:W-:Y:S01]  /*2810*/  SHF.R.S32.HI R3, RZ, 0x4, R9 ;  /* 0x00000004ff037819 */ /* 0x000fe20000011409 */
[----:B------:R-:W-:Y:S01]  /*2820*/  IMAD R10, R14, c[0x0][0x218], RZ ;  /* 0x000086000e0a7a24 */ /* 0x000fe200078e02ff */
[CC--:B------:R-:W-:Y:S01]  /*2830*/  LEA.HI R2, R7.reuse, R6.reuse, RZ, 0x3 ;  /* 0x0000000607027211 */ /* 0x0c0fe200078f18ff */
[----:B------:R-:W-:Y:S01]  /*2840*/  IMAD R16, R22, c[0x0][0x26c], R8 ;  /* 0x00009b0016107a24 */ /* 0x000fe200078e0208 */
[----:B------:R-:W-:Y:S01]  /*2850*/  LEA.HI R6, R7, R6, RZ, 0x6 ;  /* 0x0000000607067211 */ /* 0x000fe200078f30ff */
[----:B------:R-:W-:Y:S01]  /*2860*/  IMAD R17, R18, c[0x0][0x21c], R10 ;  /* 0x0000870012117a24 */ /* 0x000fe200078e020a */
[----:B------:R-:W-:Y:S01]  /*2870*/  LOP3.LUT R5, R158, 0x38, R2, 0xf8, !PT ;  /* 0x000000389e057812 */ /* 0x000fe200078ef802 */
[----:B------:R-:W-:Y:S01]  /*2880*/  ULDC UR4, c[0x0][0x294] ;  /* 0x0000a50000047ab9 */ /* 0x000fe20000000800 */
[----:B------:R-:W-:Y:S01]  /*2890*/  LEA.HI.SX32 R3, R2, R3, 0x1d ;  /* 0x0000000302037211 */ /* 0x000fe200078feaff */
[----:B------:R-:W-:Y:S01]  /*28a0*/  IMAD.MOV.U32 R179, RZ, RZ, 0x6 ;  /* 0x00000006ffb37424 */ /* 0x000fe200078e00ff */
[----:B------:R-:W-:Y:S01]  /*28b0*/  SHF.R.S32.HI R4, RZ, 0x6, R6 ;  /* 0x00000006ff047819 */ /* 0x000fe20000011406 */
[----:B------:R-:W-:Y:S01]  /*28c0*/  UIMAD UR8, UR8, 0x60, URZ ;  /* 0x00000060080878a4 */ /* 0x000fe2000f8e023f */
[----:B------:R-:W-:Y:S01]  /*28d0*/  LOP3.LUT R6, R157, 0x38, R2, 0xf8, !PT ;  /* 0x000000389d067812 */ /* 0x000fe200078ef802 */
[----:B------:R-:W-:Y:S01]  /*28e0*/  IMAD.SHL.U32 R93, R3, 0x8, RZ ;  /* 0x00000008035d7824 */ /* 0x000fe200078e00ff */
[----:B------:R-:W-:Y:S01]  /*28f0*/  LOP3.LUT R11, R5, R193, RZ, 0x3c, !PT ;  /* 0x000000c1050b7212 */ /* 0x000fe200078e3cff */
[C---:B------:R-:W-:Y:S01]  /*2900*/  IMAD R7, R4.reuse, 0x1c00, R170 ;  /* 0x00001c0004077824 */ /* 0x040fe200078e02aa */
[----:B------:R-:W-:Y:S01]  /*2910*/  SHF.R.S32.HI R5, RZ, 0x1f, R3 ;  /* 0x0000001fff057819 */ /* 0x000fe20000011403 */
[C---:B------:R-:W-:Y:S01]  /*2920*/  IMAD R8, R4.reuse, 0x1c00, R169 ;  /* 0x00001c0004087824 */ /* 0x040fe200078e02a9 */
[--C-:B------:R-:W-:Y:S01]  /*2930*/  LOP3.LUT R9, R147, 0x38, R2.reuse, 0xf8, !PT ;  /* 0x0000003893097812 */ /* 0x100fe200078ef802 */
[----:B------:R-:W-:Y:S01]  /*2940*/  IMAD R10, R4, 0x1c00, R19 ;  /* 0x00001c00040a7824 */ /* 0x000fe200078e0213 */
[----:B------:R-:W-:Y:S01]  /*2950*/  LOP3.LUT R6, R6, R215, RZ, 0x3c, !PT ;  /* 0x000000d706067212 */ /* 0x000fe200078e3cff */
[----:B------:R-:W-:Y:S01]  /*2960*/  IMAD.IADD R14, R8, 0x1, R11 ;  /* 0x00000001080e7824 */ /* 0x000fe200078e020b */
[----:B------:R-:W-:Y:S01]  /*2970*/  LEA.HI R5, R5, R3, RZ, 0x3 ;  /* 0x0000000305057211 */ /* 0x000fe200078f18ff */
[----:B------:R-:W-:Y:S01]  /*2980*/  UIMAD UR5, UR7, UR5, URZ ;  /* 0x00000005070572a4 */ /* 0x000fe2000f8e023f */
[----:B------:R-:W-:Y:S01]  /*2990*/  LOP3.LUT R9, R9, R26, RZ, 0x3c, !PT ;  /* 0x0000001a09097212 */ /* 0x000fe200078e3cff */
[----:B------:R-:W-:Y:S01]  /*29a0*/  UIMAD UR4, UR7, UR4, URZ ;  /* 0x00000004070472a4 */ /* 0x000fe2000f8e023f */
[----:B------:R-:W-:Y:S01]  /*29b0*/  IADD3 R13, R7, R6, RZ ;  /* 0x00000006070d7210 */ /* 0x000fe20007ffe0ff */
[----:B------:R-:W-:Y:S01]  /*29c0*/  IMAD R176, R148, c[0x0][0x1e4], RZ ;  /* 0x0000790094b07a24 */ /* 0x000fe200078e02ff */
[----:B------:R-:W-:Y:S01]  /*29d0*/  LOP3.LUT R6, R156, 0x38, R2, 0xf8, !PT ;  /* 0x000000389c067812 */ /* 0x000fe200078ef802 */
[----:B------:R-:W-:Y:S01]  /*29e0*/  IMAD.IADD R12, R10, 0x1, R9 ;  /* 0x000000010a0c7824 */ /* 0x000fe200078e0209 */
[----:B------:R-:W-:Y:S01]  /*29f0*/  SHF.R.S32.HI R3, RZ, 0x3, R5 ;  /* 0x00000003ff037819 */ /* 0x000fe20000011405 */
[----:B------:R-:W-:Y:S01]  /*2a00*/  IMAD R9, R4, 0x1c00, R15 ;  /* 0x00001c0004097824 */ /* 0x000fe200078e020f */
[----:B------:R-:W-:Y:S01]  /*2a10*/  LOP3.LUT R5, R147, 0x38, R93, 0xf8, !PT ;  /* 0x0000003893057812 */ /* 0x000fe200078ef85d */
[----:B------:R-:W-:Y:S01]  /*2a20*/  IMAD R177, R148, c[0x0][0x284], RZ ;  /* 0x0000a10094b17a24 */ /* 0x000fe200078e02ff */
[-C--:B------:R-:W-:Y:S01]  /*2a30*/  LOP3.LUT R8, R6, R27.reuse, RZ, 0x3c, !PT ;  /* 0x0000001b06087212 */ /* 0x080fe200078e3cff */
[C---:B------:R-:W-:Y:S01]  /*2a40*/  IMAD R6, R3.reuse, 0x1c00, R19 ;  /* 0x00001c0003067824 */ /* 0x040fe200078e0213 */
[----:B------:R-:W-:Y:S01]  /*2a50*/  LOP3.LUT R4, R156, 0x38, R93, 0xf8, !PT ;  /* 0x000000389c047812 */ /* 0x000fe200078ef85d */
[----:B------:R-:W-:Y:S01]  /*2a60*/  IMAD R7, R3, 0x1c00, R15 ;  /* 0x00001c0003077824 */ /* 0x000fe200078e020f */
[----:B------:R-:W-:Y:S01]  /*2a70*/  LOP3.LUT R5, R5, R26, RZ, 0x3c, !PT ;  /* 0x0000001a05057212 */ /* 0x000fe200078e3cff */
[----:B------:R-:W-:Y:S01]  /*2a80*/  IMAD.IADD R11, R9, 0x1, R8 ;  /* 0x00000001090b7824 */ /* 0x000fe200078e0208 */
[----:B------:R-:W-:Y:S01]  /*2a90*/  LOP3.LUT R4, R4, R27, RZ, 0x3c, !PT ;  /* 0x0000001b04047212 */ /* 0x000fe200078e3cff */
[----:B------:R-:W-:Y:S01]  /*2aa0*/  IMAD R178, R148, c[0x0][0x294], RZ ;  /* 0x0000a50094b27a24 */ /* 0x000fe200078e02ff */
[----:B------:R-:W-:Y:S01]  /*2ab0*/  IADD3 R10, R6, R5, RZ ;  /* 0x00000005060a7210 */ /* 0x000fe20007ffe0ff */
[----:B------:R-:W-:Y:S01]  /*2ac0*/  IMAD.WIDE.U32 R152, R148, c[0x0][0x1e0], RZ ;  /* 0x0000780094987a25 */ /* 0x000fe200078e00ff */
[----:B------:R-:W-:-:S02]  /*2ad0*/  LOP3.LUT R6, R158, 0x38, R93, 0xf8, !PT ;  /* 0x000000389e067812 */ /* 0x000fc400078ef85d */
[----:B------:R-:W-:Y:S01]  /*2ae0*/  LOP3.LUT R5, R157, 0x38, R93, 0xf8, !PT ;  /* 0x000000389d057812 */ /* 0x000fe200078ef85d */
[----:B------:R-:W-:Y:S01]  /*2af0*/  IMAD.IADD R9, R7, 0x1, R4 ;  /* 0x0000000107097824 */ /* 0x000fe200078e0204 */
[----:B------:R-:W-:Y:S01]  /*2b00*/  LOP3.LUT R6, R6, R193, RZ, 0x3c, !PT ;  /* 0x000000c106067212 */ /* 0x000fe200078e3cff */
[C---:B------:R-:W-:Y:S01]  /*2b10*/  IMAD R7, R3.reuse, 0x1c00, R169 ;  /* 0x00001c0003077824 */ /* 0x040fe200078e02a9 */
[----:B------:R-:W-:Y:S01]  /*2b20*/  MOV R15, c[0x0][0x1e0] ;  /* 0x00007800000f7a02 */ /* 0x000fe20000000f00 */
[----:B------:R-:W-:Y:S01]  /*2b30*/  IMAD R4, R3, 0x1c00, R170 ;  /* 0x00001c0003047824 */ /* 0x000fe200078e02aa */
[----:B------:R-:W-:Y:S01]  /*2b40*/  LOP3.LUT R3, R5, R215, RZ, 0x3c, !PT ;  /* 0x000000d705037212 */ /* 0x000fe200078e3cff */
[----:B------:R-:W-:Y:S01]  /*2b50*/  IMAD.IADD R8, R7, 0x1, R6 ;  /* 0x0000000107087824 */ /* 0x000fe200078e0206 */
[----:B------:R-:W-:Y:S01]  /*2b60*/  SHF.R.S32.HI R5, RZ, 0x1f, R29 ;  /* 0x0000001fff057819 */ /* 0x000fe2000001141d */
[----:B------:R-:W-:Y:S01]  /*2b70*/  IMAD.WIDE.U32 R150, R148, c[0x0][0x280], RZ ;  /* 0x0000a00094967a25 */ /* 0x000fe200078e00ff */
[----:B------:R-:W-:-:S02]  /*2b80*/  SHF.R.S32.HI R6, RZ, 0x1f, R28 ;  /* 0x0000001fff067819 */ /* 0x000fc4000001141c */
[----:B------:R-:W-:Y:S01]  /*2b90*/  LOP3.LUT R230, R230, 0xfffffffb, RZ, 0xc0, !PT ;  /* 0xfffffffbe6e67812 */ /* 0x000fe200078ec0ff */
[----:B------:R-:W-:Y:S01]  /*2ba0*/  IMAD.IADD R7, R4, 0x1, R3 ;  /* 0x0000000104077824 */ /* 0x000fe200078e0203 */
[----:B------:R-:W-:Y:S01]  /*2bb0*/  SHF.R.S32.HI R3, RZ, 0x1f, R30 ;  /* 0x0000001fff037819 */ /* 0x000fe2000001141e */
[----:B------:R-:W-:Y:S01]  /*2bc0*/  IMAD.WIDE.U32 R194, R28, c[0x0][0x1e0], RZ ;  /* 0x000078001cc27a25 */ /* 0x000fe200078e00ff */
[----:B------:R-:W-:Y:S02]  /*2bd0*/  LOP3.LUT R112, R2, 0xfffffff8, RZ, 0xc0, !PT ;  /* 0xfffffff802707812 */ /* 0x000fe400078ec0ff */
[----:B------:R-:W-:Y:S01]  /*2be0*/  SHF.L.U32 R189, R162, 0x6, RZ ;  /* 0x00000006a2bd7819 */ /* 0x000fe200000006ff */
[----:B------:R-:W-:Y:S01]  /*2bf0*/  IMAD R4, R3, c[0x0][0x1e0], RZ ;  /* 0x0000780003047a24 */ /* 0x000fe200078e02ff */
[----:B------:R-:W-:Y:S01]  /*2c00*/  ISETP.GE.AND P6, PT, R36, c[0x0][0x1d4], PT ;  /* 0x0000750024007a0c */ /* 0x000fe20003fc6270 */
[----:B------:R-:W-:Y:S01]  /*2c10*/  IMAD R3, R5, c[0x0][0x1e0], RZ ;  /* 0x0000780005037a24 */ /* 0x000fe200078e02ff */
[----:B------:R-:W-:Y:S01]  /*2c20*/  SHF.L.U64.HI R181, R15, R181, c[0x0][0x1e4] ;  /* 0x000079000fb57619 */ /* 0x000fe200000102b5 */
[----:B------:R-:W-:Y:S01]  /*2c30*/  IMAD R5, R6, c[0x0][0x1e0], RZ ;  /* 0x0000780006057a24 */ /* 0x000fe200078e02ff */
[----:B------:R-:W-:Y:S01]  /*2c40*/  @P0 LOP3.LUT R230, R230, 0x4, RZ, 0xfc, !PT ;  /* 0x00000004e6e60812 */ /* 0x000fe200078efcff */
[----:B------:R-:W-:Y:S01]  /*2c50*/  IMAD R6, R30, c[0x0][0x1e4], R4 ;  /* 0x000079001e067a24 */ /* 0x000fe200078e0204 */
[----:B------:R-:W-:Y:S01]  /*2c60*/  IADD3 R177, R151, R177, RZ ;  /* 0x000000b197b17210 */ /* 0x000fe20007ffe0ff */
[C---:B------:R-:W-:Y:S01]  /*2c70*/  IMAD.WIDE.U32 R184, R162.reuse, 0x60, RZ ;  /* 0x00000060a2b87825 */ /* 0x040fe200078e00ff */
[----:B------:R-:W-:-:S02]  /*2c80*/  SHF.L.U64.HI R162, R162, R179, c[0x0][0x284] ;  /* 0x0000a100a2a27619 */ /* 0x000fc400000102b3 */
[----:B------:R-:W-:Y:S01]  /*2c90*/  SHF.L.U32 R200, R15, 0x5, RZ ;  /* 0x000000050fc87819 */ /* 0x000fe200000006ff */
[----:B------:R-:W-:Y:S01]  /*2ca0*/  IMAD.WIDE.U32 R182, R163, 0x60, RZ ;  /* 0x00000060a3b67825 */ /* 0x000fe200078e00ff */
[----:B------:R-:W-:Y:S02]  /*2cb0*/  IADD3 R121, R185, UR5, RZ ;  /* 0x00000005b9797c10 */ /* 0x000fe4000fffe0ff */
[----:B------:R-:W-:Y:S01]  /*2cc0*/  SHF.R.S32.HI R114, RZ, 0x1f, R112 ;  /* 0x0000001fff727819 */ /* 0x000fe20000011470 */
[----:B------:R-:W-:Y:S01]  /*2cd0*/  IMAD.WIDE.U32 R160, R15, 0x60, RZ ;  /* 0x000000600fa07825 */ /* 0x000fe200078e00ff */
[----:B------:R-:W-:Y:S02]  /*2ce0*/  IADD3 R122, R183, UR4, RZ ;  /* 0x00000004b77a7c10 */ /* 0x000fe4000fffe0ff */
[----:B------:R-:W-:Y:S01]  /*2cf0*/  SHF.R.S32.HI R113, RZ, 0x1f, R93 ;  /* 0x0000001fff717819 */ /* 0x000fe2000001145d */
[----:B------:R-:W-:Y:S01]  /*2d00*/  IMAD R4, R28, c[0x0][0x1e4], R5 ;  /* 0x000079001c047a24 */ /* 0x000fe200078e0205 */
[----:B------:R-:W-:Y:S01]  /*2d10*/  IADD3 R175, R161, UR8, RZ ;  /* 0x00000008a1af7c10 */ /* 0x000fe2000fffe0ff */
[----:B------:R-:W-:Y:S01]  /*2d20*/  IMAD.WIDE.U32 R148, R148, c[0x0][0x290], RZ ;  /* 0x0000a40094947a25 */ /* 0x000fe200078e00ff */
[----:B------:R-:W-:-:S02]  /*2d30*/  SHF.L.U32 R135, R14, 0x1, RZ ;  /* 0x000000010e877819 */ /* 0x000fc400000006ff */
[----:B------:R-:W-:Y:S01]  /*2d40*/  IADD3 R136, R195, R4, RZ ;  /* 0x00000004c3887210 */ /* 0x000fe20007ffe0ff */
[----:B------:R-:W-:Y:S01]  /*2d50*/  IMAD.WIDE.U32 R198, R30, c[0x0][0x1e0], RZ ;  /* 0x000078001ec67a25 */ /* 0x000fe200078e00ff */
[----:B------:R-:W-:Y:S02]  /*2d60*/  SHF.L.U32 R132, R11, 0x1, RZ ;  /* 0x000000010b847819 */ /* 0x000fe400000006ff */
[----:B------:R-:W-:Y:S01]  /*2d70*/  SHF.L.U32 R129, R8, 0x1, RZ ;  /* 0x0000000108817819 */ /* 0x000fe200000006ff */
[----:B------:R-:W-:-:S04]  /*2d80*/  IMAD.WIDE.U32 R196, R29, c[0x0][0x1e0], RZ ;  /* 0x000078001dc47a25 */ /* 0x000fc800078e00ff */
[----:B------:R-:W-:Y:S02]  /*2d90*/  IMAD R3, R29, c[0x0][0x1e4], R3 ;  /* 0x000079001d037a24 */ /* 0x000fe400078e0203 */
[C---:B------:R-:W-:Y:S01]  /*2da0*/  IMAD.SHL.U32 R211, R180.reuse, 0x40, RZ ;  /* 0x00000040b4d37824 */ /* 0x040fe200078e00ff */
[-C--:B------:R-:W-:Y:S01]  /*2db0*/  SHF.L.U64.HI R180, R180, R179.reuse, c[0x0][0x23c] ;  /* 0x00008f00b4b47619 */ /* 0x080fe200000102b3 */
[C---:B------:R-:W-:Y:S01]  /*2dc0*/  IMAD.SHL.U32 R190, R163.reuse, 0x40, RZ ;  /* 0x00000040a3be7824 */ /* 0x040fe200078e00ff */
[-C--:B------:R-:W-:Y:S01]  /*2dd0*/  SHF.L.U64.HI R163, R163, R179.reuse, c[0x0][0x294] ;  /* 0x0000a500a3a37619 */ /* 0x080fe200000102b3 */
[----:B------:R-:W-:Y:S01]  /*2de0*/  IMAD.X R142, R25, 0x1, R24, P1 ;  /* 0x00000001198e7824 */ /* 0x000fe200008e0618 */
[----:B------:R-:W-:Y:S01]  /*2df0*/  SHF.L.U64.HI R179, R15, R179, c[0x0][0x1e4] ;  /* 0x000079000fb37619 */ /* 0x000fe200000102b3 */
[----:B------:R-:W-:Y:S02]  /*2e00*/  IMAD.IADD R176, R153, 0x1, R176 ;  /* 0x0000000199b07824 */ /* 0x000fe400078e02b0 */
[----:B------:R-:W-:-:S02]  /*2e10*/  IMAD.IADD R178, R149, 0x1, R178 ;  /* 0x0000000195b27824 */ /* 0x000fc400078e02b2 */
[----:B------:R-:W-:Y:S02]  /*2e20*/  IMAD.SHL.U32 R206, R15, 0x40, RZ ;  /* 0x000000400fce7824 */ /* 0x000fe400078e00ff */
[----:B------:R-:W-:Y:S02]  /*2e30*/  IMAD.IADD R138, R199, 0x1, R6 ;  /* 0x00000001c78a7824 */ /* 0x000fe400078e0206 */
[----:B------:R-:W-:Y:S02]  /*2e40*/  IMAD.IADD R137, R197, 0x1, R3 ;  /* 0x00000001c5897824 */ /* 0x000fe400078e0203 */
[----:B------:R-:W-:Y:S02]  /*2e50*/  IMAD.IADD R111, R101, 0x1, R16 ;  /* 0x00000001656f7824 */ /* 0x000fe400078e0210 */
[----:B------:R-:W-:Y:S02]  /*2e60*/  IMAD.IADD R110, R99, 0x1, R17 ;  /* 0x00000001636e7824 */ /* 0x000fe400078e0211 */
[----:B------:R-:W-:-:S02]  /*2e70*/  IMAD.SHL.U32 R134, R13, 0x2, RZ ;  /* 0x000000020d867824 */ /* 0x000fc400078e00ff */
[----:B------:R-:W-:Y:S02]  /*2e80*/  IMAD.SHL.U32 R133, R12, 0x2, RZ ;  /* 0x000000020c857824 */ /* 0x000fe400078e00ff */
[----:B------:R-:W-:Y:S02]  /*2e90*/  IMAD.SHL.U32 R131, R10, 0x2, RZ ;  /* 0x000000020a837824 */ /* 0x000fe400078e00ff */
[----:B------:R-:W-:Y:S02]  /*2ea0*/  IMAD.SHL.U32 R130, R9, 0x2, RZ ;  /* 0x0000000209827824 */ /* 0x000fe400078e00ff */
[----:B------:R-:W-:Y:S02]  /*2eb0*/  IMAD.SHL.U32 R128, R7, 0x2, RZ ;  /* 0x0000000207807824 */ /* 0x000fe400078e00ff */
.L_x_299:
[----:B------:R-:W-:Y:S01]  /*2ec0*/  SHF.R.S32.HI R97, RZ, 0x1f, R41 ;  /* 0x0000001fff617819 */ /* 0x000fe20000011429 */
[-C--:B-1----:R-:W-:Y:S01]  /*2ed0*/  IMAD R2, R176, R41.reuse, RZ ;  /* 0x00000029b0027224 */ /* 0x082fe200078e02ff */
[----:B------:R-:W-:Y:S01]  /*2ee0*/  ISETP.GE.AND P2, PT, R216, 0x1, PT ;  /* 0x00000001d800780c */ /* 0x000fe20003f46270 */
[----:B------:R-:W-:Y:S04]  /*2ef0*/  DEPBAR.LE SB0, 0x0 ;  /* 0x000080000000791a */ /* 0x000fe80000000000 */
[C---:B------:R-:W-:Y:S01]  /*2f00*/  IADD3 R218, R229.reuse, 0x60, RZ ;  /* 0x00000060e5da7810 */ /* 0x040fe20007ffe0ff */
[----:B------:R-:W-:Y:S01]  /*2f10*/  IMAD.WIDE.U32 R80, R152, R41, RZ ;  /* 0x0000002998507225 */ /* 0x000fe200078e00ff */
[C---:B------:R-:W-:Y:S01]  /*2f20*/  IADD3 R219, R229.reuse, 0x40, RZ ;  /* 0x00000040e5db7810 */ /* 0x040fe20007ffe0ff */
[----:B------:R-:W-:Y:S01]  /*2f30*/  WARPSYNC 0xffffffff ;  /* 0xffffffff00007948 */ /* 0x000fe20003800000 */
[----:B------:R-:W-:Y:S01]  /*2f40*/  IADD3 R220, R229, 0x20, RZ ;  /* 0x00000020e5dc7810 */ /* 0x000fe20007ffe0ff */
[----:B------:R-:W-:Y:S01]  /*2f50*/  IMAD R2, R97, R152, R2 ;  /* 0x0000009861027224 */ /* 0x000fe200078e0202 */
[----:B------:R-:W-:Y:S01]  /*2f60*/  BAR.SYNC.DEFER_BLOCKING 0x0 ;  /* 0x0000000000007b1d */ /* 0x000fe20000010000 */
[C---:B------:R-:W-:Y:S02]  /*2f70*/  IADD3 R3, P1, P0, R118.reuse, R80, R200 ;  /* 0x0000005076037210 */ /* 0x040fe4000783e0c8 */
[----:B------:R-:W-:Y:S05]  /*2f80*/  IMAD.IADD R86, R81, 0x1, R2 ;  /* 0x0000000151567824 */ /* 0x000fea00078e0202 */
[----:B------:R-:W-:Y:S02]  /*2f90*/  IADD3.X R5, R115, R86, R181, P1, P0 ;  /* 0x0000005673057210 */ /* 0x000fe40000fe04b5 */
[-C--:B------:R-:W-:Y:S04]  /*2fa0*/  IADD3 R2, P0, R118, R80.reuse, RZ ;  /* 0x0000005076027210 */ /* 0x080fe80007f1e0ff */
[----:B------:R-:W-:Y:S01]  /*2fb0*/  LEA R66, P1, R2, c[0x0][0x1c8], 0x1 ;  /* 0x0000720002427a11 */ /* 0x000fe200078208ff */
[----:B------:R-:W-:Y:S01]  /*2fc0*/  IMAD.X R4, R86, 0x1, R115, P0 ;  /* 0x0000000156047824 */ /* 0x000fe200000e0673 */
[C---:B------:R-:W-:Y:S04]  /*2fd0*/  LEA R72, P0, R3.reuse, c[0x0][0x1c8], 0x1 ;  /* 0x0000720003487a11 */ /* 0x040fe800078008ff */
[----:B------:R-:W-:Y:S02]  /*2fe0*/  LEA.HI.X R67, R2, c[0x0][0x1cc], R4, 0x1, P1 ;  /* 0x0000730002437a11 */ /* 0x000fe400008f0c04 */
[----:B------:R-:W-:Y:S02]  /*2ff0*/  LEA.HI.X R73, R3, c[0x0][0x1cc], R5, 0x1, P0 ;  /* 0x0000730003497a11 */ /* 0x000fe400000f0c05 */
[C---:B------:R-:W-:Y:S04]  /*3000*/  IADD3 R2, P1, P0, R118.reuse, R80, R206 ;  /* 0x0000005076027210 */ /* 0x040fe8000783e0ce */
[C---:B------:R-:W-:Y:S01]  /*3010*/  IADD3.X R4, R115.reuse, R86, R179, P1, P0 ;  /* 0x0000005673047210 */ /* 0x040fe20000fe04b3 */
[----:B------:R-:W-:Y:S01]  /*3020*/  BSSY B2, `(.L_x_251) ;  /* 0x00004e2000027945 */ /* 0x000fe20003800000 */
[----:B------:R-:W-:Y:S04]  /*3030*/  IADD3 R3, P1, P0, R118, R80, R160 ;  /* 0x0000005076037210 */ /* 0x000fe8000783e0a0 */
[----:B------:R-:W-:Y:S02]  /*3040*/  IADD3.X R5, R115, R86, R175, P1, P0 ;  /* 0x0000005673057210 */ /* 0x000fe40000fe04af */
[C---:B------:R-:W-:Y:S02]  /*3050*/  LEA R76, P1, R2.reuse, c[0x0][0x1c8], 0x1 ;  /* 0x00007200024c7a11 */ /* 0x040fe400078208ff */
[C---:B------:R-:W-:Y:S02]  /*3060*/  LEA R82, P0, R3.reuse, c[0x0][0x1c8], 0x1 ;  /* 0x0000720003527a11 */ /* 0x040fe400078008ff */
[----:B------:R-:W-:Y:S02]  /*3070*/  LEA.HI.X R77, R2, c[0x0][0x1cc], R4, 0x1, P1 ;  /* 0x00007300024d7a11 */ /* 0x000fe400008f0c04 */
[----:B------:R-:W-:Y:S01]  /*3080*/  LEA.HI.X R83, R3, c[0x0][0x1cc], R5, 0x1, P0 ;  /* 0x0000730003537a11 */ /* 0x000fe200000f0c05 */
[----:B------:R-:W-:-:S05]  /*3090*/  @!P2 BRA `(.L_x_252) ;  /* 0x00004ae00000a947 */ /* 0x000fca0003800000 */
[-C--:B------:R-:W-:Y:S01]  /*30a0*/  IMAD R4, R177, R41.reuse, RZ ;  /* 0x00000029b1047224 */ /* 0x080fe200078e02ff */
[----:B------:R-:W-:Y:S01]  /*30b0*/  LOP3.LUT P2, RZ, R230, 0x4, RZ, 0xc0, !PT ;  /* 0x00000004e6ff7812 */ /* 0x000fe2000784c0ff */
[-C--:B------:R-:W-:Y:S02]  /*30c0*/  IMAD R3, R178, R41.reuse, RZ ;  /* 0x00000029b2037224 */ /* 0x080fe400078e02ff */
[----:B------:R-:W-:Y:S02]  /*30d0*/  IMAD R2, R41, -0x70, R0 ;  /* 0xffffff9029027824 */ /* 0x000fe400078e0200 */
[-C--:B------:R-:W-:Y:S03]  /*30e0*/  IMAD.WIDE.U32 R34, R150, R41.reuse, RZ ;  /* 0x0000002996227225 */ /* 0x080fe600078e00ff */
[----:B------:R-:W-:Y:S01]  /*30f0*/  IMNMX R79, R2, 0x70, PT ;  /* 0x00000070024f7817 */ /* 0x000fe20003800200 */
[----:B------:R-:W-:Y:S04]  /*3100*/  IMAD.WIDE.U32 R70, R148, R41, RZ ;  /* 0x0000002994467225 */ /* 0x000fe800078e00ff */
[C---:B------:R-:W-:Y:S02]  /*3110*/  IMAD R4, R97.reuse, R150, R4 ;  /* 0x0000009661047224 */ /* 0x040fe400078e0204 */
[----:B------:R-:W-:Y:S03]  /*3120*/  IMAD R3, R97, R148, R3 ;  /* 0x0000009461037224 */ /* 0x000fe600078e0203 */
[----:B------:R-:W-:Y:S02]  /*3130*/  IADD3 R42, R35, R4, RZ ;  /* 0x00000004232a7210 */ /* 0x000fe40007ffe0ff */
[----:B------:R-:W-:Y:S01]  /*3140*/  IADD3 R44, R71, R3, RZ ;  /* 0x00000003472c7210 */ /* 0x000fe20007ffe0ff */
[----:B------:R-:W-:-:S05]  /*3150*/  @!P2 BRA `(.L_x_253) ;  /* 0x000026500000a947 */ /* 0x000fca0003800000 */
[----:B------:R-:W-:Y:S01]  /*3160*/  ISETP.GE.AND P5, PT, R229, R79, PT ;  /* 0x0000004fe500720c */ /* 0x000fe20003fa6270 */
[----:B------:R-:W-:Y:S01]  /*3170*/  BSSY B0, `(.L_x_254) ;  /* 0x000001b000007945 */ /* 0x000fe20003800000 */
[----:B------:R-:W-:Y:S01]  /*3180*/  CS2R R50, SRZ ;  /* 0x0000000000327805 */ /* 0x000fe2000001ff00 */
[----:B------:R-:W-:Y:S01]  /*3190*/  CS2R R46, SRZ ;  /* 0x00000000002e7805 */ /* 0x000fe2000001ff00 */
[----:B------:R-:W-:Y:S01]  /*31a0*/  CS2R R38, SRZ ;  /* 0x0000000000267805 */ /* 0x000fe2000001ff00 */
[----:B------:R-:W-:Y:S01]  /*31b0*/  CS2R R12, SRZ ;  /* 0x00000000000c7805 */ /* 0x000fe2000001ff00 */
[----:B------:R-:W-:Y:S07]  /*31c0*/  CS2R R2, SRZ ;  /* 0x0000000000027805 */ /* 0x000fee000001ff00 */
[----:B------:R-:W-:-:S05]  /*31d0*/  @P5 BRA `(.L_x_255) ;  /* 0x0000014000005947 */ /* 0x000fca0003800000 */
[----:B------:R-:W-:Y:S01]  /*31e0*/  IADD3 R2, P0, R104, R34, RZ ;  /* 0x0000002268027210 */ /* 0x000fe20007f1e0ff */
[----:B------:R-:W-:Y:S01]  /*31f0*/  CS2R R38, SRZ ;  /* 0x0000000000267805 */ /* 0x000fe2000001ff00 */
[----:B------:R-:W-:Y:S01]  /*3200*/  CS2R R46, SRZ ;  /* 0x00000000002e7805 */ /* 0x000fe2000001ff00 */
[----:B------:R-:W-:Y:S02]  /*3210*/  CS2R R12, SRZ ;  /* 0x00000000000c7805 */ /* 0x000fe4000001ff00 */
[----:B------:R-:W-:Y:S01]  /*3220*/  IMAD.X R4, R42, 0x1, R117, P0 ;  /* 0x000000012a047824 */ /* 0x000fe200000e0675 */
[----:B------:R-:W-:Y:S05]  /*3230*/  IADD3 R3, P0, R102, R70, RZ ;  /* 0x0000004666037210 */ /* 0x000fea0007f1e0ff */
[----:B------:R-:W-:Y:S01]  /*3240*/  IMAD.X R5, R44, 0x1, R116, P0 ;  /* 0x000000012c057824 */ /* 0x000fe200000e0674 */
[C---:B------:R-:W-:Y:S04]  /*3250*/  LEA R6, P0, R2.reuse, c[0x0][0x270], 0x1 ;  /* 0x00009c0002067a11 */ /* 0x040fe800078008ff */
[----:B------:R-:W-:Y:S02]  /*3260*/  LEA.HI.X R7, R2, c[0x0][0x274], R4, 0x1, P0 ;  /* 0x00009d0002077a11 */ /* 0x000fe400000f0c04 */
[C---:B------:R-:W-:Y:S04]  /*3270*/  LEA R4, P0, R3.reuse, c[0x0][0x288], 0x1 ;  /* 0x0000a20003047a11 */ /* 0x040fe800078008ff */
[----:B------:R-:W-:Y:S02]  /*3280*/  LEA.HI.X R5, R3, c[0x0][0x28c], R5, 0x1, P0 ;  /* 0x0000a30003057a11 */ /* 0x000fe400000f0c05 */
[----:B------:R-:W-:Y:S01]  /*3290*/  ISETP.GE.AND P0, PT, R32, c[0x0][0x27c], PT ;  /* 0x00009f0020007a0c */ /* 0x000fe20003f06270 */
[----:B------:R-:W-:Y:S11]  /*32a0*/  CS2R R2, SRZ ;  /* 0x0000000000027805 */ /* 0x000ff6000001ff00 */
[----:B------:R-:W-:Y:S01]  /*32b0*/  @!UPT UIADD3 URZ, URZ, URZ, URZ ;  /* 0x0000003f3f3ff290 */ /* 0x000fe2000fffe03f */
[----:B------:R1:W5:Y:S04]  /*32c0*/  @!P0 LDG.E.64 R38, [R6.64] ;  /* 0x0000000a06268981 */ /* 0x000368000c1e1b00 */
[----:B------:R1:W5:Y:S01]  /*32d0*/  @!P0 LDG.E.64 R2, [R4.64] ;  /* 0x0000000a04028981 */ /* 0x000362000c1e1b00 */
[----:B------:R-:W-:Y:S11]  /*32e0*/  ISETP.GE.AND P0, PT, R68, c[0x0][0x27c], PT ;  /* 0x00009f0044007a0c */ /* 0x000ff60003f06270 */
[----:B------:R-:W-:Y:S02]  /*32f0*/  @!UPT UIADD3 URZ, URZ, URZ, URZ ;  /* 0x0000003f3f3ff290 */ /* 0x000fe4000fffe03f */
[----:B------:R1:W5:Y:S04]  /*3300*/  @!P0 LDG.E.64 R46, [R6.64+0x40] ;  /* 0x0000400a062e8981 */ /* 0x000368000c1e1b00 */
[----:B------:R1:W5:Y:S02]  /*3310*/  @!P0 LDG.E.64 R12, [R4.64+0x40] ;  /* 0x0000400a040c8981 */ /* 0x000364000c1e1b00 */
.L_x_255:
[----:B------:R-:W-:Y:S05]  /*3320*/  BSYNC B0 ;  /* 0x0000000000007941 */ /* 0x000fea0003800000 */
.L_x_254:
[----:B------:R-:W-:Y:S01]  /*3330*/  ISETP.GE.AND P4, PT, R220, R79, PT ;  /* 0x0000004fdc00720c */ /* 0x000fe20003f86270 */
[----:B-1---5:R-:W-:Y:S01]  /*3340*/  IMAD.MOV.U32 R4, RZ, RZ, R46 ;  /* 0x000000ffff047224 */ /* 0x022fe200078e002e */
[----:B------:R-:W-:Y:S01]  /*3350*/  BSSY B0, `(.L_x_256) ;  /* 0x0000026000007945 */ /* 0x000fe20003800000 */
[----:B------:R-:W-:Y:S01]  /*3360*/  IMAD.MOV.U32 R7, RZ, RZ, R47 ;  /* 0x000000ffff077224 */ /* 0x000fe200078e002f */
[----:B------:R-:W-:Y:S01]  /*3370*/  CS2R R48, SRZ ;  /* 0x0000000000307805 */ /* 0x000fe2000001ff00 */
[----:B------:R-:W-:Y:S01]  /*3380*/  IMAD.MOV.U32 R6, RZ, RZ, R38 ;  /* 0x000000ffff067224 */ /* 0x000fe200078e0026 */
[----:B------:R-:W-:Y:S01]  /*3390*/  CS2R R16, SRZ ;  /* 0x0000000000107805 */ /* 0x000fe2000001ff00 */
[----:B------:R-:W-:Y:S01]  /*33a0*/  IMAD.MOV.U32 R5, RZ, RZ, R39 ;  /* 0x000000ffff057224 */ /* 0x000fe200078e0027 */
[----:B------:R-:W-:Y:S01]  /*33b0*/  PRMT R45, R4, 0x5410, R7 ;  /* 0x00005410042d7816 */ /* 0x000fe20000000007 */
[----:B------:R-:W-:Y:S01]  /*33c0*/  CS2R R14, SRZ ;  /* 0x00000000000e7805 */ /* 0x000fe2000001ff00 */
[----:B------:R-:W-:Y:S02]  /*33d0*/  MOV R4, R12 ;  /* 0x0000000c00047202 */ /* 0x000fe40000000f00 */
[----:B------:R-:W-:Y:S01]  /*33e0*/  PRMT R40, R6, 0x7610, R40 ;  /* 0x0000761006287816 */ /* 0x000fe20000000028 */
[----:B------:R-:W-:Y:S01]  /*33f0*/  IMAD.MOV.U32 R6, RZ, RZ, R13 ;  /* 0x000000ffff067224 */ /* 0x000fe200078e000d */
[----:B------:R-:W-:Y:S01]  /*3400*/  PRMT R43, R5, 0x7610, R43 ;  /* 0x00007610052b7816 */ /* 0x000fe2000000002b */
[----:B------:R-:W-:Y:S01]  /*3410*/  IMAD.MOV.U32 R5, RZ, RZ, R2 ;  /* 0x000000ffff057224 */ /* 0x000fe200078e0002 */
[----:B------:R-:W-:Y:S02]  /*3420*/  PRMT R19, R4, 0x7610, R19 ;  /* 0x0000761004137816 */ /* 0x000fe40000000013 */
[----:B------:R-:W-:Y:S02]  /*3430*/  MOV R4, R3 ;  /* 0x0000000300047202 */ /* 0x000fe40000000f00 */
[----:B------:R-:W-:Y:S02]  /*3440*/  PRMT R19, R19, 0x5410, R6 ;  /* 0x0000541013137816 */ /* 0x000fe40000000006 */
[----:B------:R-:W-:Y:S01]  /*3450*/  PRMT R18, R5, 0x5410, R4 ;  /* 0x0000541005127816 */ /* 0x000fe20000000004 */
[----:B------:R-:W-:-:S05]  /*3460*/  @P4 BRA `(.L_x_257) ;  /* 0x0000014000004947 */ /* 0x000fca0003800000 */
[----:B------:R-:W-:Y:S01]  /*3470*/  IADD3 R4, P1, P0, R104, R34, R191 ;  /* 0x0000002268047210 */ /* 0x000fe2000783e0bf */
[----:B------:R-:W-:Y:S01]  /*3480*/  CS2R R48, SRZ ;  /* 0x0000000000307805 */ /* 0x000fe2000001ff00 */
[----:B------:R-:W-:Y:S01]  /*3490*/  CS2R R14, SRZ ;  /* 0x00000000000e7805 */ /* 0x000fe2000001ff00 */
[----:B------:R-:W-:Y:S01]  /*34a0*/  CS2R R50, SRZ ;  /* 0x0000000000327805 */ /* 0x000fe2000001ff00 */
[----:B------:R-:W-:Y:S01]  /*34b0*/  IADD3.X R7, R117, R42, R167, P1, P0 ;  /* 0x0000002a75077210 */ /* 0x000fe20000fe04a7 */
[----:B------:R-:W-:Y:S01]  /*34c0*/  CS2R R16, SRZ ;  /* 0x0000000000107805 */ /* 0x000fe2000001ff00 */
[----:B------:R-:W-:Y:S04]  /*34d0*/  IADD3 R5, P1, P0, R102, R70, R192 ;  /* 0x0000004666057210 */ /* 0x000fe8000783e0c0 */
[----:B------:R-:W-:Y:S02]  /*34e0*/  IADD3.X R8, R116, R44, R168, P1, P0 ;  /* 0x0000002c74087210 */ /* 0x000fe40000fe04a8 */
[C---:B------:R-:W-:Y:S04]  /*34f0*/  LEA R6, P0, R4.reuse, c[0x0][0x270], 0x1 ;  /* 0x00009c0004067a11 */ /* 0x040fe800078008ff */
[----:B------:R-:W-:Y:S02]  /*3500*/  LEA.HI.X R7, R4, c[0x0][0x274], R7, 0x1, P0 ;  /* 0x00009d0004077a11 */ /* 0x000fe400000f0c07 */
[C---:B------:R-:W-:Y:S04]  /*3510*/  LEA R4, P0, R5.reuse, c[0x0][0x288], 0x1 ;  /* 0x0000a20005047a11 */ /* 0x040fe800078008ff */
[----:B------:R-:W-:Y:S02]  /*3520*/  LEA.HI.X R5, R5, c[0x0][0x28c], R8, 0x1, P0 ;  /* 0x0000a30005057a11 */ /* 0x000fe400000f0c08 */
[----:B------:R-:W-:Y:S11]  /*3530*/  ISETP.GE.AND P0, PT, R32, c[0x0][0x27c], PT ;  /* 0x00009f0020007a0c */ /* 0x000ff60003f06270 */
[----:B------:R-:W-:Y:S02]  /*3540*/  @!UPT UIADD3 URZ, URZ, URZ, URZ ;  /* 0x0000003f3f3ff290 */ /* 0x000fe4000fffe03f */
[----:B------:R1:W5:Y:S04]  /*3550*/  @!P0 LDG.E.64 R48, [R6.64] ;  /* 0x0000000a06308981 */ /* 0x000368000c1e1b00 */
[----:B------:R1:W5:Y:S01]  /*3560*/  @!P0 LDG.E.64 R14, [R4.64] ;  /* 0x0000000a040e8981 */ /* 0x000362000c1e1b00 */
[----:B------:R-:W-:Y:S11]  /*3570*/  ISETP.GE.AND P0, PT, R68, c[0x0][0x27c], PT ;  /* 0x00009f0044007a0c */ /* 0x000ff60003f06270 */
[----:B------:R-:W-:Y:S02]  /*3580*/  @!UPT UIADD3 URZ, URZ, URZ, URZ ;  /* 0x0000003f3f3ff290 */ /* 0x000fe4000fffe03f */
[----:B------:R1:W5:Y:S04]  /*3590*/  @!P0 LDG.E.64 R50, [R6.64+0x40] ;  /* 0x0000400a06328981 */ /* 0x000368000c1e1b00 */
[----:B------:R1:W5:Y:S02]  /*35a0*/  @!P0 LDG.E.64 R16, [R4.64+0x40] ;  /* 0x0000400a04108981 */ /* 0x000364000c1e1b00 */
.L_x_257:
[----:B------:R-:W-:Y:S05]  /*35b0*/  BSYNC B0 ;  /* 0x0000000000007941 */ /* 0x000fea0003800000 */
.L_x_256:
[----:B------:R-:W-:Y:S01]  /*35c0*/  ISETP.GE.AND P3, PT, R219, R79, PT ;  /* 0x0000004fdb00720c */ /* 0x000fe20003f66270 */
[----:B-1---5:R-:W-:Y:S01]  /*35d0*/  IMAD.MOV.U32 R7, RZ, RZ, R50 ;  /* 0x000000ffff077224 */ /* 0x022fe200078e0032 */
[----:B------:R-:W-:Y:S01]  /*35e0*/  MOV R5, R48 ;  /* 0x0000003000057202 */ /* 0x000fe20000000f00 */
[----:B------:R-:W-:Y:S01]  /*35f0*/  IMAD.MOV.U32 R6, RZ, RZ, R51 ;  /* 0x000000ffff067224 */ /* 0x000fe200078e0033 */
[----:B------:R-:W-:Y:S01]  /*3600*/  BSSY B0, `(.L_x_258) ;  /* 0x0000024000007945 */ /* 0x000fe20003800000 */
[----:B------:R-:W-:Y:S01]  /*3610*/  IMAD.MOV.U32 R4, RZ, RZ, R49 ;  /* 0x000000ffff047224 */ /* 0x000fe200078e0031 */
[----:B------:R-:W-:Y:S01]  /*3620*/  CS2R R58, SRZ ;  /* 0x00000000003a7805 */ /* 0x000fe2000001ff00 */
[----:B------:R-:W-:Y:S01]  /*3630*/  CS2R R54, SRZ ;  /* 0x0000000000367805 */ /* 0x000fe2000001ff00 */
[----:B------:R-:W-:Y:S01]  /*3640*/  PRMT R61, R7, 0x5410, R6 ;  /* 0x00005410073d7816 */ /* 0x000fe20000000006 */
[----:B------:R-:W-:Y:S01]  /*3650*/  IMAD.MOV.U32 R7, RZ, RZ, R16 ;  /* 0x000000ffff077224 */ /* 0x000fe200078e0010 */
[----:B------:R-:W-:Y:S01]  /*3660*/  PRMT R60, R5, 0x5410, R4 ;  /* 0x00005410053c7816 */ /* 0x000fe20000000004 */
[----:B------:R-:W-:Y:S01]  /*3670*/  IMAD.MOV.U32 R5, RZ, RZ, R14 ;  /* 0x000000ffff057224 */ /* 0x000fe200078e000e */
[----:B------:R-:W-:Y:S01]  /*3680*/  MOV R6, R17 ;  /* 0x0000001100067202 */ /* 0x000fe20000000f00 */
[----:B------:R-:W-:Y:S01]  /*3690*/  CS2R R52, SRZ ;  /* 0x0000000000347805 */ /* 0x000fe2000001ff00 */
[----:B------:R-:W-:Y:S01]  /*36a0*/  MOV R4, R15 ;  /* 0x0000000f00047202 */ /* 0x000fe20000000f00 */
[----:B------:R-:W-:Y:S01]  /*36b0*/  CS2R R22, SRZ ;  /* 0x0000000000167805 */ /* 0x000fe2000001ff00 */
[----:B------:R-:W-:Y:S01]  /*36c0*/  PRMT R29, R7, 0x5410, R6 ;  /* 0x00005410071d7816 */ /* 0x000fe20000000006 */
[----:B------:R-:W-:Y:S01]  /*36d0*/  CS2R R20, SRZ ;  /* 0x0000000000147805 */ /* 0x000fe2000001ff00 */
        /* <DEDUP_REMOVED lines=22> */
.L_x_259:
[----:B------:R-:W-:Y:S05]  /*3840*/  BSYNC B0 ;  /* 0x0000000000007941 */ /* 0x000fea0003800000 */
.L_x_258:
        /* <DEDUP_REMOVED lines=38> */
.L_x_261:
[----:B------:R-:W-:Y:S05]  /*3ab0*/  BSYNC B0 ;  /* 0x0000000000007941 */ /* 0x000fea0003800000 */
.L_x_260:
[----:B-1---5:R-:W-:Y:S01]  /*3ac0*/  MOV R5, R56 ;  /* 0x0000003800057202 */ /* 0x022fe20000000f00 */
[----:B------:R-:W-:Y:S01]  /*3ad0*/  IMAD.MOV.U32 R7, RZ, RZ, R58 ;  /* 0x000000ffff077224 */ /* 0x000fe200078e003a */
[----:B------:R-:W-:Y:S01]  /*3ae0*/  BSSY B1, `(.L_x_262) ;  /* 0x000007a000017945 */ /* 0x000fe20003800000 */
[----:B------:R-:W-:Y:S02]  /*3af0*/  IMAD.MOV.U32 R6, RZ, RZ, R59 ;  /* 0x000000ffff067224 */ /* 0x000fe400078e003b */
[----:B------:R-:W-:Y:S03]  /*3b00*/  IMAD.MOV.U32 R4, RZ, RZ, R57 ;  /* 0x000000ffff047224 */ /* 0x000fe600078e0039 */
[----:B------:R-:W-:Y:S01]  /*3b10*/  PRMT R65, R7, 0x5410, R6 ;  /* 0x0000541007417816 */ /* 0x000fe20000000006 */
[----:B------:R-:W-:Y:S01]  /*3b20*/  IMAD.MOV.U32 R7, RZ, RZ, R26 ;  /* 0x000000ffff077224 */ /* 0x000fe200078e001a */
[----:B------:R-:W-:Y:S01]  /*3b30*/  PRMT R64, R5, 0x5410, R4 ;  /* 0x0000541005407816 */ /* 0x000fe20000000004 */
[----:B------:R-:W-:Y:S01]  /*3b40*/  IMAD.MOV.U32 R5, RZ, RZ, R24 ;  /* 0x000000ffff057224 */ /* 0x000fe200078e0018 */
[----:B------:R-:W-:Y:S02]  /*3b50*/  MOV R6, R27 ;  /* 0x0000001b00067202 */ /* 0x000fe40000000f00 */
[----:B------:R-:W-:Y:S02]  /*3b60*/  MOV R4, R25 ;  /* 0x0000001900047202 */ /* 0x000fe40000000f00 */
[----:B------:R-:W-:Y:S02]  /*3b70*/  PRMT R35, R7, 0x5410, R6 ;  /* 0x0000541007237816 */ /* 0x000fe40000000006 */
[----:B------:R-:W-:Y:S01]  /*3b80*/  PRMT R34, R5, 0x5410, R4 ;  /* 0x0000541005227816 */ /* 0x000fe20000000004 */
[----:B------:R-:W-:-:S05]  /*3b90*/  @P5 BRA `(.L_x_263) ;  /* 0x000006e000005947 */ /* 0x000fca0003800000 */
[----:B------:R-:W-:Y:S01]  /*3ba0*/  BSSY B0, `(.L_x_264) ;  /* 0x0000036000007945 */ /* 0x000fe20003800000 */
[----:B------:R-:W-:-:S05]  /*3bb0*/  @P6 BRA `(.L_x_265) ;  /* 0x0000034000006947 */ /* 0x000fca0003800000 */
[----:B------:R-:W-:Y:S01]  /*3bc0*/  ISETP.GE.AND P0, PT, R32, c[0x0][0x27c], PT ;  /* 0x00009f0020007a0c */ /* 0x000fe20003f06270 */
[----:B------:R-:W1:Y:S11]  /*3bd0*/  LDS.128 R8, [R208+0x8100] ;  /* 0x00810000d0087984 */ /* 0x000e760000000c00 */
[----:B------:R-:W-:Y:S01]  /*3be0*/  @!UPT UIADD3 URZ, URZ, URZ, URZ ;  /* 0x0000003f3f3ff290 */ /* 0x000fe2000fffe03f */
[----:B------:R-:W-:Y:S01]  /*3bf0*/  @!P0 SHF.R.U64 R6, R2, 0x10, R3 ;  /* 0x0000001002068819 */ /* 0x000fe20000001203 */
[----:B------:R-:W-:Y:S01]  /*3c00*/  @!P0 HADD2.F32 R2, -RZ, R18.H0_H0 ;  /* 0x20000012ff028230 */ /* 0x000fe20000004100 */
[----:B------:R-:W-:Y:S02]  /*3c10*/  @!P0 SHF.R.U64 R42, R38, 0x10, R39 ;  /* 0x00000010262a8819 */ /* 0x000fe40000001227 */
[----:B------:R-:W-:Y:S02]  /*3c20*/  @!P0 SHF.R.U32.HI R7, RZ, 0x10, R3 ;  /* 0x00000010ff078819 */ /* 0x000fe40000011603 */
[----:B------:R-:W-:Y:S01]  /*3c30*/  @!P0 SHF.R.U32.HI R44, RZ, 0x10, R39 ;  /* 0x00000010ff2c8819 */ /* 0x000fe20000011627 */
[----:B------:R-:W-:Y:S02]  /*3c40*/  @!P0 HADD2.F32 R39, -RZ, R40.H0_H0 ;  /* 0x20000028ff278230 */ /* 0x000fe40000004100 */
[----:B------:R-:W-:Y:S02]  /*3c50*/  @!P0 HADD2.F32 R42, -RZ, R42.H0_H0 ;  /* 0x2000002aff2a8230 */ /* 0x000fe40000004100 */
[----:B------:R-:W-:Y:S01]  /*3c60*/  @!P0 HADD2.F32 R44, -RZ, R44.H0_H0 ;  /* 0x2000002cff2c8230 */ /* 0x000fe20000004100 */
[----:B-1----:R-:W-:Y:S02]  /*3c70*/  @!P0 MOV R5, R8 ;  /* 0x0000000800058202 */ /* 0x002fe40000000f00 */
[----:B------:R-:W-:Y:S03]  /*3c80*/  @!P0 MOV R4, R9 ;  /* 0x0000000900048202 */ /* 0x000fe60000000f00 */
[--C-:B------:R-:W-:Y:S02]  /*3c90*/  @!P0 HADD2.F32 R38, -RZ, R5.reuse.H1_H1 ;  /* 0x30000005ff268230 */ /* 0x100fe40000004100 */
[----:B------:R-:W-:Y:S02]  /*3ca0*/  @!P0 HADD2.F32 R3, -RZ, R5.H0_H0 ;  /* 0x20000005ff038230 */ /* 0x000fe40000004100 */
[----:B------:R-:W-:Y:S01]  /*3cb0*/  @!P0 HADD2.F32 R5, -RZ, R6.H0_H0 ;  /* 0x20000006ff058230 */ /* 0x000fe20000004100 */
[-C--:B------:R-:W-:Y:S01]  /*3cc0*/  @!P0 FMUL.FTZ R69, R38, R2.reuse ;  /* 0x0000000226458220 */ /* 0x080fe20000410000 */
[--C-:B------:R-:W-:Y:S01]  /*3cd0*/  @!P0 HADD2.F32 R40, -RZ, R4.reuse.H1_H1 ;  /* 0x30000004ff288230 */ /* 0x100fe20000004100 */
[C---:B------:R-:W-:Y:S01]  /*3ce0*/  @!P0 FMUL.FTZ R2, R3.reuse, R2 ;  /* 0x0000000203028220 */ /* 0x040fe20000410000 */
[----:B------:R-:W-:Y:S01]  /*3cf0*/  @!P0 HADD2.F32 R4, -RZ, R4.H0_H0 ;  /* 0x20000004ff048230 */ /* 0x000fe20000004100 */
[----:B------:R-:W-:Y:S01]  /*3d00*/  @!P0 FFMA.FTZ R74, R3, R39, -R69 ;  /* 0x00000027034a8223 */ /* 0x000fe20000010845 */
[----:B------:R-:W-:Y:S01]  /*3d10*/  @!P0 MOV R6, R10 ;  /* 0x0000000a00068202 */ /* 0x000fe20000000f00 */
[-C--:B------:R-:W-:Y:S02]  /*3d20*/  @!P0 FMUL.FTZ R69, R40, R5.reuse ;  /* 0x0000000528458220 */ /* 0x080fe40000410000 */
[----:B------:R-:W-:Y:S01]  /*3d30*/  @!P0 FMUL.FTZ R3, R4, R5 ;  /* 0x0000000504038220 */ /* 0x000fe20000410000 */
[----:B------:R-:W-:Y:S01]  /*3d40*/  @!P0 MOV R5, R11 ;  /* 0x0000000b00058202 */ /* 0x000fe20000000f00 */
[----:B------:R-:W-:Y:S01]  /*3d50*/  @!P0 FFMA.FTZ R2, R38, R39, R2 ;  /* 0x0000002726028223 */ /* 0x000fe20000010002 */
[----:B------:R-:W-:Y:S01]  /*3d60*/  @!P0 HADD2.F32 R38, -RZ, R6.H1_H1 ;  /* 0x30000006ff268230 */ /* 0x000fe20000004100 */
[-C--:B------:R-:W-:Y:S01]  /*3d70*/  @!P0 FFMA.FTZ R71, R4, R42.reuse, -R69 ;  /* 0x0000002a04478223 */ /* 0x080fe20000010845 */
[----:B------:R-:W-:Y:S01]  /*3d80*/  @!P0 HADD2.F32 R4, -RZ, R18.H1_H1 ;  /* 0x30000012ff048230 */ /* 0x000fe20000004100 */
[----:B------:R-:W-:Y:S01]  /*3d90*/  @!P0 FFMA.FTZ R3, R40, R42, R3 ;  /* 0x0000002a28038223 */ /* 0x000fe20000010003 */
[----:B------:R-:W-:Y:S02]  /*3da0*/  @!P0 HADD2.F32 R18, -RZ, R7.H0_H0 ;  /* 0x20000007ff128230 */ /* 0x000fe40000004100 */
[----:B------:R-:W-:Y:S02]  /*3db0*/  @!P0 HADD2.F32 R7, -RZ, R6.H0_H0 ;  /* 0x20000006ff078230 */ /* 0x000fe40000004100 */
[----:B------:R-:W-:Y:S02]  /*3dc0*/  @!P0 HADD2.F32 R6, -RZ, R5.H0_H0 ;  /* 0x20000005ff068230 */ /* 0x000fe40000004100 */
[----:B------:R-:W-:Y:S02]  /*3dd0*/  @!P0 HADD2.F32 R39, -RZ, R43.H0_H0 ;  /* 0x2000002bff278230 */ /* 0x000fe40000004100 */
[----:B------:R-:W-:Y:S01]  /*3de0*/  @!P0 HADD2.F32 R43, -RZ, R5.H1_H1 ;  /* 0x30000005ff2b8230 */ /* 0x000fe20000004100 */
[-C--:B------:R-:W-:Y:S02]  /*3df0*/  @!P0 FMUL.FTZ R5, R38, R4.reuse ;  /* 0x0000000426058220 */ /* 0x080fe40000410000 */
[C---:B------:R-:W-:Y:S02]  /*3e00*/  @!P0 FMUL.FTZ R4, R7.reuse, R4 ;  /* 0x0000000407048220 */ /* 0x040fe40000410000 */
[----:B------:R-:W-:Y:S01]  /*3e10*/  @!P0 FFMA.FTZ R70, R7, R39, -R5 ;  /* 0x0000002707468223 */ /* 0x000fe20000010805 */
[----:B------:R-:W-:Y:S01]  /*3e20*/  @!P0 F2FP.PACK_AB R7, R2, R74 ;  /* 0x0000004a0207823e */ /* 0x000fe200000000ff */
[-C--:B------:R-:W-:Y:S02]  /*3e30*/  @!P0 FMUL.FTZ R5, R6, R18.reuse ;  /* 0x0000001206058220 */ /* 0x080fe40000410000 */
[----:B------:R-:W-:Y:S01]  /*3e40*/  @!P0 FMUL.FTZ R69, R43, R18 ;  /* 0x000000122b458220 */ /* 0x000fe20000410000 */
[----:B------:R-:W-:Y:S01]  /*3e50*/  @!P0 MOV R8, R7 ;  /* 0x0000000700088202 */ /* 0x000fe20000000f00 */
[----:B------:R-:W-:Y:S02]  /*3e60*/  @!P0 FFMA.FTZ R4, R38, R39, R4 ;  /* 0x0000002726048223 */ /* 0x000fe40000010004 */
[-C--:B------:R-:W-:Y:S01]  /*3e70*/  @!P0 FFMA.FTZ R69, R6, R44.reuse, -R69 ;  /* 0x0000002c06458223 */ /* 0x080fe20000010845 */
[----:B------:R-:W-:Y:S01]  /*3e80*/  @!P0 F2FP.PACK_AB R6, R3, R71 ;  /* 0x000000470306823e */ /* 0x000fe200000000ff */
[----:B------:R-:W-:Y:S01]  /*3e90*/  @!P0 FFMA.FTZ R5, R43, R44, R5 ;  /* 0x0000002c2b058223 */ /* 0x000fe20000010005 */
[----:B------:R-:W-:Y:S02]  /*3ea0*/  @!P0 F2FP.PACK_AB R3, R4, R70 ;  /* 0x000000460403823e */ /* 0x000fe400000000ff */
[----:B------:R-:W-:Y:S02]  /*3eb0*/  @!P0 MOV R9, R6 ;  /* 0x0000000600098202 */ /* 0x000fe40000000f00 */
[----:B------:R-:W-:Y:S02]  /*3ec0*/  @!P0 F2FP.PACK_AB R2, R5, R69 ;  /* 0x000000450502823e */ /* 0x000fe400000000ff */
[----:B------:R-:W-:Y:S02]  /*3ed0*/  @!P0 MOV R10, R3 ;  /* 0x00000003000a8202 */ /* 0x000fe40000000f00 */
[----:B------:R-:W-:Y:S05]  /*3ee0*/  @!P0 MOV R11, R2 ;  /* 0x00000002000b8202 */ /* 0x000fea0000000f00 */
[----:B------:R1:W-:Y:S02]  /*3ef0*/  STG.E.128 [R66.64], R8 ;  /* 0x0000000842007986 */ /* 0x0003e4000c101d0a */
.L_x_265:
[----:B------:R-:W-:Y:S05]  /*3f00*/  BSYNC B0 ;  /* 0x0000000000007941 */ /* 0x000fea0003800000 */
.L_x_264:
[----:B------:R-:W-:Y:S11]  /*3f10*/  ISETP.GE.AND P0, PT, R209, c[0x0][0x1d4], PT ;  /* 0x00007500d1007a0c */ /* 0x000ff60003f06270 */
[----:B------:R-:W-:Y:S02]  /*3f20*/  @!UPT UIADD3 URZ, URZ, URZ, URZ ;  /* 0x0000003f3f3ff290 */ /* 0x000fe4000fffe03f */
[----:B------:R-:W-:-:S05]  /*3f30*/  @P0 BRA `(.L_x_263) ;  /* 0x0000034000000947 */ /* 0x000fca0003800000 */
[----:B------:R-:W-:Y:S01]  /*3f40*/  ISETP.GE.AND P0, PT, R68, c[0x0][0x27c], PT ;  /* 0x00009f0044007a0c */ /* 0x000fe20003f06270 */
[----:B-1----:R-:W1:Y:S11]  /*3f50*/  LDS.128 R8, [R208+0xb900] ;  /* 0x00b90000d0087984 */ /* 0x002e760000000c00 */
[----:B------:R-:W-:Y:S01]  /*3f60*/  @!UPT UIADD3 URZ, URZ, URZ, URZ ;  /* 0x0000003f3f3ff290 */ /* 0x000fe2000fffe03f */
[----:B------:R-:W-:Y:S01]  /*3f70*/  @!P0 HADD2.F32 R2, -RZ, R19.H0_H0 ;  /* 0x20000013ff028230 */ /* 0x000fe20000004100 */
[----:B------:R-:W-:Y:S01]  /*3f80*/  @!P0 SHF.R.U64 R5, R12, 0x10, R13 ;  /* 0x000000100c058819 */ /* 0x000fe2000000120d */
[----:B------:R-:W-:Y:S01]  /*3f90*/  @!P0 HADD2.F32 R12, -RZ, R45.H0_H0 ;  /* 0x2000002dff0c8230 */ /* 0x000fe20000004100 */
[----:B------:R-:W-:Y:S02]  /*3fa0*/  @!P0 SHF.R.U64 R18, R46, 0x10, R47 ;  /* 0x000000102e128819 */ /* 0x000fe4000000122f */
[----:B------:R-:W-:Y:S01]  /*3fb0*/  @!P0 SHF.R.U32.HI R7, RZ, 0x10, R13 ;  /* 0x00000010ff078819 */ /* 0x000fe2000001160d */
[----:B------:R-:W-:Y:S01]  /*3fc0*/  @!P0 HADD2.F32 R5, -RZ, R5.H0_H0 ;  /* 0x20000005ff058230 */ /* 0x000fe20000004100 */
[----:B------:R-:W-:Y:S01]  /*3fd0*/  @!P0 SHF.R.U32.HI R40, RZ, 0x10, R47 ;  /* 0x00000010ff288819 */ /* 0x000fe2000001162f */
[----:B------:R-:W-:Y:S04]  /*3fe0*/  @!P0 HADD2.F32 R18, -RZ, R18.H0_H0 ;  /* 0x20000012ff128230 */ /* 0x000fe80000004100 */
[----:B------:R-:W-:Y:S01]  /*3ff0*/  @!P0 HADD2.F32 R40, -RZ, R40.H0_H0 ;  /* 0x20000028ff288230 */ /* 0x000fe20000004100 */
[----:B-1----:R-:W-:Y:S02]  /*4000*/  @!P0 MOV R3, R8 ;  /* 0x0000000800038202 */ /* 0x002fe40000000f00 */
[----:B------:R-:W-:Y:S03]  /*4010*/  @!P0 MOV R4, R9 ;  /* 0x0000000900048202 */ /* 0x000fe60000000f00 */
[--C-:B------:R-:W-:Y:S02]  /*4020*/  @!P0 HADD2.F32 R6, -RZ, R3.reuse.H1_H1 ;  /* 0x30000003ff068230 */ /* 0x100fe40000004100 */
[----:B------:R-:W-:Y:S02]  /*4030*/  @!P0 HADD2.F32 R3, -RZ, R3.H0_H0 ;  /* 0x20000003ff038230 */ /* 0x000fe40000004100 */
[--C-:B------:R-:W-:Y:S01]  /*4040*/  @!P0 HADD2.F32 R13, -RZ, R4.reuse.H1_H1 ;  /* 0x30000004ff0d8230 */ /* 0x100fe20000004100 */
[CC--:B------:R-:W-:Y:S01]  /*4050*/  @!P0 FMUL.FTZ R38, R6.reuse, R2.reuse ;  /* 0x0000000206268220 */ /* 0x0c0fe20000410000 */
[----:B------:R-:W-:Y:S01]  /*4060*/  @!P0 HADD2.F32 R4, -RZ, R4.H0_H0 ;  /* 0x20000004ff048230 */ /* 0x000fe20000004100 */
[C---:B------:R-:W-:Y:S02]  /*4070*/  @!P0 FMUL.FTZ R2, R3.reuse, R2 ;  /* 0x0000000203028220 */ /* 0x040fe40000410000 */
[-C--:B------:R-:W-:Y:S02]  /*4080*/  @!P0 FFMA.FTZ R46, R3, R12.reuse, -R38 ;  /* 0x0000000c032e8223 */ /* 0x080fe40000010826 */
[----:B------:R-:W-:Y:S01]  /*4090*/  @!P0 FFMA.FTZ R2, R6, R12, R2 ;  /* 0x0000000c06028223 */ /* 0x000fe20000010002 */
[----:B------:R-:W-:Y:S01]  /*40a0*/  @!P0 MOV R6, R10 ;  /* 0x0000000a00068202 */ /* 0x000fe20000000f00 */
[CC--:B------:R-:W-:Y:S01]  /*40b0*/  @!P0 FMUL.FTZ R38, R13.reuse, R5.reuse ;  /* 0x000000050d268220 */ /* 0x0c0fe20000410000 */
[----:B------:R-:W-:Y:S01]  /*40c0*/  @!P0 HADD2.F32 R12, -RZ, R7.H0_H0 ;  /* 0x20000007ff0c8230 */ /* 0x000fe20000004100 */
[C---:B------:R-:W-:Y:S01]  /*40d0*/  @!P0 FMUL.FTZ R3, R4.reuse, R5 ;  /* 0x0000000504038220 */ /* 0x040fe20000410000 */
[----:B------:R-:W-:Y:S01]  /*40e0*/  @!P0 MOV R5, R11 ;  /* 0x0000000b00058202 */ /* 0x000fe20000000f00 */
[-C--:B------:R-:W-:Y:S01]  /*40f0*/  @!P0 FFMA.FTZ R44, R4, R18.reuse, -R38 ;  /* 0x00000012042c8223 */ /* 0x080fe20000010826 */
[----:B------:R-:W-:Y:S01]  /*4100*/  @!P0 HADD2.F32 R4, -RZ, R19.H1_H1 ;  /* 0x30000013ff048230 */ /* 0x000fe20000004100 */
[----:B------:R-:W-:Y:S01]  /*4110*/  @!P0 FFMA.FTZ R3, R13, R18, R3 ;  /* 0x000000120d038223 */ /* 0x000fe20000010003 */
[--C-:B------:R-:W-:Y:S02]  /*4120*/  @!P0 HADD2.F32 R19, -RZ, R6.reuse.H1_H1 ;  /* 0x30000006ff138230 */ /* 0x100fe40000004100 */
[----:B------:R-:W-:Y:S02]  /*4130*/  @!P0 HADD2.F32 R7, -RZ, R6.H0_H0 ;  /* 0x20000006ff078230 */ /* 0x000fe40000004100 */
[----:B------:R-:W-:Y:S02]  /*4140*/  @!P0 HADD2.F32 R6, -RZ, R5.H0_H0 ;  /* 0x20000005ff068230 */ /* 0x000fe40000004100 */
[----:B------:R-:W-:Y:S02]  /*4150*/  @!P0 HADD2.F32 R38, -RZ, R45.H1_H1 ;  /* 0x3000002dff268230 */ /* 0x000fe40000004100 */
[----:B------:R-:W-:Y:S01]  /*4160*/  @!P0 HADD2.F32 R39, -RZ, R5.H1_H1 ;  /* 0x30000005ff278230 */ /* 0x000fe20000004100 */
[-C--:B------:R-:W-:Y:S02]  /*4170*/  @!P0 FMUL.FTZ R5, R19, R4.reuse ;  /* 0x0000000413058220 */ /* 0x080fe40000410000 */
[C---:B------:R-:W-:Y:S02]  /*4180*/  @!P0 FMUL.FTZ R4, R7.reuse, R4 ;  /* 0x0000000407048220 */ /* 0x040fe40000410000 */
[----:B------:R-:W-:Y:S01]  /*4190*/  @!P0 FFMA.FTZ R43, R7, R38, -R5 ;  /* 0x00000026072b8223 */ /* 0x000fe20000010805 */
[----:B------:R-:W-:Y:S01]  /*41a0*/  @!P0 F2FP.PACK_AB R7, R2, R46 ;  /* 0x0000002e0207823e */ /* 0x000fe200000000ff */
[CC--:B------:R-:W-:Y:S02]  /*41b0*/  @!P0 FMUL.FTZ R5, R6.reuse, R12.reuse ;  /* 0x0000000c06058220 */ /* 0x0c0fe40000410000 */
[----:B------:R-:W-:Y:S01]  /*41c0*/  @!P0 FMUL.FTZ R42, R39, R12 ;  /* 0x0000000c272a8220 */ /* 0x000fe20000410000 */
[----:B------:R-:W-:Y:S01]  /*41d0*/  @!P0 MOV R8, R7 ;  /* 0x0000000700088202 */ /* 0x000fe20000000f00 */
[----:B------:R-:W-:Y:S02]  /*41e0*/  @!P0 FFMA.FTZ R4, R19, R38, R4 ;  /* 0x0000002613048223 */ /* 0x000fe40000010004 */
[----:B------:R-:W-:Y:S01]  /*41f0*/  @!P0 FFMA.FTZ R42, R6, R40, -R42 ;  /* 0x00000028062a8223 */ /* 0x000fe2000001082a */
[----:B------:R-:W-:Y:S01]  /*4200*/  @!P0 F2FP.PACK_AB R6, R3, R44 ;  /* 0x0000002c0306823e */ /* 0x000fe200000000ff */
[----:B------:R-:W-:Y:S01]  /*4210*/  @!P0 FFMA.FTZ R5, R39, R40, R5 ;  /* 0x0000002827058223 */ /* 0x000fe20000010005 */
[----:B------:R-:W-:Y:S02]  /*4220*/  @!P0 F2FP.PACK_AB R3, R4, R43 ;  /* 0x0000002b0403823e */ /* 0x000fe400000000ff */
[----:B------:R-:W-:Y:S02]  /*4230*/  @!P0 MOV R9, R6 ;  /* 0x0000000600098202 */ /* 0x000fe40000000f00 */
[----:B------:R-:W-:Y:S02]  /*4240*/  @!P0 F2FP.PACK_AB R2, R5, R42 ;  /* 0x0000002a0502823e */ /* 0x000fe400000000ff */
[----:B------:R-:W-:Y:S02]  /*4250*/  @!P0 MOV R10, R3 ;  /* 0x00000003000a8202 */ /* 0x000fe40000000f00 */
[----:B------:R-:W-:Y:S05]  /*4260*/  @!P0 MOV R11, R2 ;  /* 0x00000002000b8202 */ /* 0x000fea0000000f00 */
[----:B------:R1:W-:Y:S02]  /*4270*/  STG.E.128 [R66.64+0x80], R8 ;  /* 0x0000800842007986 */ /* 0x0003e4000c101d0a */
.L_x_263:
[----:B------:R-:W-:Y:S05]  /*4280*/  BSYNC B1 ;  /* 0x0000000000017941 */ /* 0x000fea0003800000 */
.L_x_262:
[----:B------:R-:W-:Y:S01]  /*4290*/  BSSY B1, `(.L_x_266) ;  /* 0x0000070000017945 */ /* 0x000fe20003800000 */
[----:B------:R-:W-:-:S05]  /*42a0*/  @P4 BRA `(.L_x_267) ;  /* 0x000006e000004947 */ /* 0x000fca0003800000 */
[----:B------:R-:W-:Y:S01]  /*42b0*/  BSSY B0, `(.L_x_268) ;  /* 0x0000036000007945 */ /* 0x000fe20003800000 */
[----:B------:R-:W-:-:S05]  /*42c0*/  @P6 BRA `(.L_x_269) ;  /* 0x0000034000006947 */ /* 0x000fca0003800000 */
[----:B------:R-:W-:Y:S01]  /*42d0*/  ISETP.GE.AND P0, PT, R32, c[0x0][0x27c], PT ;  /* 0x00009f0020007a0c */ /* 0x000fe20003f06270 */
[----:B-1----:R-:W1:Y:S11]  /*42e0*/  LDS.128 R8, [R208+0x9100] ;  /* 0x00910000d0087984 */ /* 0x002e760000000c00 */
[----:B------:R-:W-:Y:S01]  /*42f0*/  @!UPT UIADD3 URZ, URZ, URZ, URZ ;  /* 0x0000003f3f3ff290 */ /* 0x000fe2000fffe03f */
[----:B------:R-:W-:Y:S01]  /*4300*/  @!P0 HADD2.F32 R2, -RZ, R28.H0_H0 ;  /* 0x2000001cff028230 */ /* 0x000fe20000004100 */
[----:B------:R-:W-:Y:S01]  /*4310*/  @!P0 SHF.R.U64 R5, R14, 0x10, R15 ;  /* 0x000000100e058819 */ /* 0x000fe2000000120f */
[--C-:B------:R-:W-:Y:S01]  /*4320*/  @!P0 HADD2.F32 R12, -RZ, R60.reuse.H0_H0 ;  /* 0x2000003cff0c8230 */ /* 0x100fe20000004100 */
[----:B------:R-:W-:Y:S01]  /*4330*/  @!P0 SHF.R.U64 R14, R48, 0x10, R49 ;  /* 0x00000010300e8819 */ /* 0x000fe20000001231 */
[----:B------:R-:W-:Y:S01]  /*4340*/  @!P0 HADD2.F32 R18, -RZ, R60.H1_H1 ;  /* 0x3000003cff128230 */ /* 0x000fe20000004100 */
[----:B------:R-:W-:Y:S01]  /*4350*/  @!P0 SHF.R.U32.HI R7, RZ, 0x10, R15 ;  /* 0x00000010ff078819 */ /* 0x000fe2000001160f */
[----:B------:R-:W-:Y:S01]  /*4360*/  @!P0 HADD2.F32 R5, -RZ, R5.H0_H0 ;  /* 0x20000005ff058230 */ /* 0x000fe20000004100 */
[----:B------:R-:W-:Y:S01]  /*4370*/  @!P0 SHF.R.U32.HI R38, RZ, 0x10, R49 ;  /* 0x00000010ff268819 */ /* 0x000fe20000011631 */
        /* <DEDUP_REMOVED lines=21> */
[--C-:B------:R-:W-:Y:S02]  /*44d0*/  @!P0 HADD2.F32 R6, -RZ, R5.reuse.H0_H0 ;  /* 0x20000005ff068230 */ /* 0x100fe40000004100 */
[----:B------:R-:W-:Y:S01]  /*44e0*/  @!P0 HADD2.F32 R19, -RZ, R5.H1_H1 ;  /* 0x30000005ff138230 */ /* 0x000fe20000004100 */
[-C--:B------:R-:W-:Y:S01]  /*44f0*/  @!P0 FMUL.FTZ R5, R15, R4.reuse ;  /* 0x000000040f058220 */ /* 0x080fe20000410000 */
[----:B------:R-:W-:Y:S01]  /*4500*/  @!P0 HADD2.F32 R28, -RZ, R38.H0_H0 ;  /* 0x20000026ff1c8230 */ /* 0x000fe20000004100 */
        /* <DEDUP_REMOVED lines=16> */
.L_x_269:
[----:B------:R-:W-:Y:S05]  /*4610*/  BSYNC B0 ;  /* 0x0000000000007941 */ /* 0x000fea0003800000 */
.L_x_268:
        /* <DEDUP_REMOVED lines=55> */
.L_x_267:
[----:B------:R-:W-:Y:S05]  /*4990*/  BSYNC B1 ;  /* 0x0000000000017941 */ /* 0x000fea0003800000 */
.L_x_266:
        /* <DEDUP_REMOVED lines=56> */
.L_x_273:
[----:B------:R-:W-:Y:S05]  /*4d20*/  BSYNC B0 ;  /* 0x0000000000007941 */ /* 0x000fea0003800000 */
.L_x_272:
        /* <DEDUP_REMOVED lines=55> */
.L_x_271:
[----:B------:R-:W-:Y:S05]  /*50a0*/  BSYNC B1 ;  /* 0x0000000000017941 */ /* 0x000fea0003800000 */
.L_x_270:
        /* <DEDUP_REMOVED lines=55> */
.L_x_276:
[----:B------:R-:W-:Y:S05]  /*5420*/  BSYNC B0 ;  /* 0x0000000000007941 */ /* 0x000fea0003800000 */
.L_x_275:
        /* <DEDUP_REMOVED lines=54> */
[----:B------:R1:W-:Y:S01]  /*5790*/  STG.E.128 [R82.64+0x80], R8 ;  /* 0x0000800852007986 */ /* 0x0003e2000c101d0a */
[----:B------:R-:W-:-:S05]  /*57a0*/  BRA `(.L_x_274) ;  /* 0x0000269000007947 */ /* 0x000fca0003800000 */
.L_x_253:
[-C--:B------:R-:W-:Y:S01]  /*57b0*/  ISETP.GE.AND P0, PT, R220, R79.reuse, PT ;  /* 0x0000004fdc00720c */ /* 0x080fe20003f06270 */
[----:B------:R-:W-:Y:S01]  /*57c0*/  CS2R R22, SRZ ;  /* 0x0000000000167805 */ /* 0x000fe2000001ff00 */
[----:B------:R-:W-:Y:S01]  /*57d0*/  CS2R R20, SRZ ;  /* 0x0000000000147805 */ /* 0x000fe2000001ff00 */
[----:B------:R-:W-:Y:S01]  /*57e0*/  CS2R R66, SRZ ;  /* 0x0000000000427805 */ /* 0x000fe2000001ff00 */
[----:B------:R-:W-:Y:S01]  /*57f0*/  ISETP.GE.OR P4, PT, R36, c[0x0][0x27c], P0 ;  /* 0x00009f0024007a0c */ /* 0x000fe20000786670 */
        /* <DEDUP_REMOVED lines=10> */
[----:B------:R-:W-:Y:S02]  /*58a0*/  BSSY B0, `(.L_x_277) ;  /* 0x00000d1000007945 */ /* 0x000fe40003800000 */
[----:B------:R-:W-:Y:S04]  /*58b0*/  @!P4 IADD3 R2, P1, P0, R108, R34, R191 ;  /* 0x000000226c02c210 */ /* 0x000fe8000783e0bf */
[----:B------:R-:W-:Y:S02]  /*58c0*/  @!P4 IADD3.X R4, R120, R42, R167, P1, P0 ;  /* 0x0000002a7804c210 */ /* 0x000fe40000fe04a7 */
[----:B------:R-:W-:Y:S04]  /*58d0*/  @!P4 IADD3 R3, P1, P0, R106, R70, R192 ;  /* 0x000000466a03c210 */ /* 0x000fe8000783e0c0 */
[----:B------:R-:W-:Y:S02]  /*58e0*/  @!P4 IADD3.X R8, R119, R44, R168, P1, P0 ;  /* 0x0000002c7708c210 */ /* 0x000fe40000fe04a8 */
[----:B------:R-:W-:Y:S04]  /*58f0*/  ISETP.GE.AND P0, PT, R219, R79, PT ;  /* 0x0000004fdb00720c */ /* 0x000fe80003f06270 */
[----:B------:R-:W-:Y:S11]  /*5900*/  ISETP.GE.OR P3, PT, R36, c[0x0][0x27c], P0 ;  /* 0x00009f0024007a0c */ /* 0x000ff60000766670 */
[----:B------:R-:W-:Y:S02]  /*5910*/  @!UPT UIADD3 URZ, URZ, URZ, URZ ;  /* 0x0000003f3f3ff290 */ /* 0x000fe4000fffe03f */
[----:B------:R-:W-:Y:S04]  /*5920*/  @!P3 IADD3 R5, P1, P0, R108, R189, R34 ;  /* 0x000000bd6c05b210 */ /* 0x000fe8000783e022 */
[----:B------:R-:W-:Y:S02]  /*5930*/  @!P3 IADD3.X R10, R120, R162, R42, P1, P0 ;  /* 0x000000a2780ab210 */ /* 0x000fe40000fe042a */
[----:B------:R-:W-:Y:S04]  /*5940*/  @!P3 IADD3 R9, P1, P0, R106, R190, R70 ;  /* 0x000000be6a09b210 */ /* 0x000fe8000783e046 */
[C---:B------:R-:W-:Y:S02]  /*5950*/  @!P3 IADD3.X R12, R119.reuse, R163, R44, P1, P0 ;  /* 0x000000a3770cb210 */ /* 0x040fe40000fe042c */
[----:B------:R-:W-:Y:S04]  /*5960*/  ISETP.GE.AND P0, PT, R218, R79, PT ;  /* 0x0000004fda00720c */ /* 0x000fe80003f06270 */
[----:B------:R-:W-:Y:S11]  /*5970*/  ISETP.GE.OR P2, PT, R36, c[0x0][0x27c], P0 ;  /* 0x00009f0024007a0c */ /* 0x000ff60000746670 */
[----:B------:R-:W-:Y:S02]  /*5980*/  @!UPT UIADD3 URZ, URZ, URZ, URZ ;  /* 0x0000003f3f3ff290 */ /* 0x000fe4000fffe03f */
[----:B------:R-:W-:Y:S04]  /*5990*/  @!P2 IADD3 R11, P1, P0, R108, R184, R34 ;  /* 0x000000b86c0ba210 */ /* 0x000fe8000783e022 */
[----:B------:R-:W-:Y:S02]  /*59a0*/  @!P2 IADD3.X R14, R120, R121, R42, P1, P0 ;  /* 0x00000079780ea210 */ /* 0x000fe40000fe042a */
[----:B------:R-:W-:Y:S04]  /*59b0*/  @!P2 IADD3 R13, P1, P0, R106, R182, R70 ;  /* 0x000000b66a0da210 */ /* 0x000fe8000783e046 */
[----:B------:R-:W-:Y:S02]  /*59c0*/  @!P2 IADD3.X R15, R119, R122, R44, P1, P0 ;  /* 0x0000007a770fa210 */ /* 0x000fe40000fe042c */
[C---:B------:R-:W-:Y:S04]  /*59d0*/  @!P4 LEA R6, P0, R2.reuse, c[0x0][0x270], 0x1 ;  /* 0x00009c000206ca11 */ /* 0x040fe800078008ff */
[----:B------:R-:W-:Y:S02]  /*59e0*/  @!P4 LEA.HI.X R7, R2, c[0x0][0x274], R4, 0x1, P0 ;  /* 0x00009d000207ca11 */ /* 0x000fe400000f0c04 */
[C---:B------:R-:W-:Y:S03]  /*59f0*/  @!P4 LEA R2, P0, R3.reuse, c[0x0][0x288], 0x1 ;  /* 0x0000a2000302ca11 */ /* 0x040fe600078008ff */
[----:B------:R1:W2:Y:S01]  /*5a00*/  @!P4 LDG.E.128 R60, [R6.64] ;  /* 0x0000000a063cc981 */ /* 0x0002a2000c1e1d00 */
[----:B------:R-:W-:Y:S02]  /*5a10*/  @!P4 LEA.HI.X R3, R3, c[0x0][0x28c], R8, 0x1, P0 ;  /* 0x0000a3000303ca11 */ /* 0x000fe400000f0c08 */
[C---:B------:R-:W-:Y:S04]  /*5a20*/  @!P3 LEA R4, P0, R5.reuse, c[0x0][0x270], 0x1 ;  /* 0x00009c000504ba11 */ /* 0x040fe800078008ff */
[----:B------:R-:W-:Y:S01]  /*5a30*/  @!P3 LEA.HI.X R5, R5, c[0x0][0x274], R10, 0x1, P0 ;  /* 0x00009d000505ba11 */ /* 0x000fe200000f0c0a */
[----:B------:R3:W4:Y:S01]  /*5a40*/  @!P4 LDG.E.128 R20, [R2.64] ;  /* 0x0000000a0214c981 */ /* 0x000722000c1e1d00 */
[C---:B------:R-:W-:Y:S04]  /*5a50*/  @!P3 LEA R8, P0, R9.reuse, c[0x0][0x288], 0x1 ;  /* 0x0000a2000908ba11 */ /* 0x040fe800078008ff */
[----:B------:R-:W-:Y:S02]  /*5a60*/  @!P3 LEA.HI.X R9, R9, c[0x0][0x28c], R12, 0x1, P0 ;  /* 0x0000a3000909ba11 */ /* 0x000fe400000f0c0c */
[C---:B------:R-:W-:Y:S01]  /*5a70*/  @!P2 LEA R10, P0, R11.reuse, c[0x0][0x270], 0x1 ;  /* 0x00009c000b0aaa11 */ /* 0x040fe200078008ff */
[----:B------:R3:W4:Y:S03]  /*5a80*/  @!P3 LDG.E.128 R64, [R4.64] ;  /* 0x0000000a0440b981 */ /* 0x000726000c1e1d00 */
[----:B------:R-:W-:Y:S02]  /*5a90*/  @!P2 LEA.HI.X R11, R11, c[0x0][0x274], R14, 0x1, P0 ;  /* 0x00009d000b0baa11 */ /* 0x000fe400000f0c0e */
[C---:B------:R-:W-:Y:S03]  /*5aa0*/  @!P2 LEA R12, P0, R13.reuse, c[0x0][0x288], 0x1 ;  /* 0x0000a2000d0caa11 */ /* 0x040fe600078008ff */
[----:B------:R2:W4:Y:S01]  /*5ab0*/  @!P3 LDG.E.128 R24, [R8.64] ;  /* 0x0000000a0818b981 */ /* 0x000522000c1e1d00 */
[----:B------:R-:W-:Y:S01]  /*5ac0*/  @!P2 LEA.HI.X R13, R13, c[0x0][0x28c], R15, 0x1, P0 ;  /* 0x0000a3000d0daa11 */ /* 0x000fe200000f0c0f */
[----:B-1----:R-:W-:Y:S01]  /*5ad0*/  CS2R R6, SRZ ;  /* 0x0000000000067805 */ /* 0x002fe2000001ff00 */
[-C--:B------:R-:W-:Y:S04]  /*5ae0*/  ISETP.GE.AND P0, PT, R229, R79.reuse, PT ;  /* 0x0000004fe500720c */ /* 0x080fe80003f06270 */
[----:B------:R-:W-:Y:S01]  /*5af0*/  ISETP.GE.OR P0, PT, R36, c[0x0][0x27c], P0 ;  /* 0x00009f0024007a0c */ /* 0x000fe20000706670 */
[----:B------:R-:W4:Y:S08]  /*5b00*/  @!P2 LDG.E.128 R72, [R10.64] ;  /* 0x0000000a0a48a981 */ /* 0x000f30000c1e1d00 */
[----:B------:R-:W4:Y:S04]  /*5b10*/  @!P2 LDG.E.128 R28, [R12.64] ;  /* 0x0000000a0c1ca981 */ /* 0x000f28000c1e1d00 */
[----:B---3--:R-:W-:Y:S05]  /*5b20*/  @!P0 IADD3 R2, P1, R108, R34, RZ ;  /* 0x000000226c028210 */ /* 0x008fea0007f3e0ff */
[----:B------:R-:W-:Y:S01]  /*5b30*/  @!P0 IMAD.X R3, R42, 0x1, R120, P1 ;  /* 0x000000012a038824 */ /* 0x000fe200008e0678 */
[C---:B------:R-:W-:Y:S04]  /*5b40*/  @!P0 LEA R14, P1, R2.reuse, c[0x0][0x270], 0x1 ;  /* 0x00009c00020e8a11 */ /* 0x040fe800078208ff */
[----:B------:R-:W-:Y:S02]  /*5b50*/  @!P0 LEA.HI.X R15, R2, c[0x0][0x274], R3, 0x1, P1 ;  /* 0x00009d00020f8a11 */ /* 0x000fe400008f0c03 */
[----:B------:R-:W-:Y:S05]  /*5b60*/  @!P0 IADD3 R3, P1, R106, R70, RZ ;  /* 0x000000466a038210 */ /* 0x000fea0007f3e0ff */
[----:B------:R-:W-:Y:S01]  /*5b70*/  @!P0 IMAD.X R4, R44, 0x1, R119, P1 ;  /* 0x000000012c048824 */ /* 0x000fe200008e0677 */
[C---:B------:R-:W-:Y:S01]  /*5b80*/  @!P0 LEA R2, P1, R3.reuse, c[0x0][0x288], 0x1 ;  /* 0x0000a20003028a11 */ /* 0x040fe200078208ff */
[----:B------:R-:W-:Y:S03]  /*5b90*/  CS2R R44, SRZ ;  /* 0x00000000002c7805 */ /* 0x000fe6000001ff00 */
[----:B------:R-:W-:Y:S02]  /*5ba0*/  @!P0 LEA.HI.X R3, R3, c[0x0][0x28c], R4, 0x1, P1 ;  /* 0x0000a30003038a11 */ /* 0x000fe400008f0c04 */
[----:B------:R-:W-:Y:S01]  /*5bb0*/  CS2R R4, SRZ ;  /* 0x0000000000047805 */ /* 0x000fe2000001ff00 */
[----:B------:R1:W5:Y:S01]  /*5bc0*/  @!P0 LDG.E.128 R44, [R14.64] ;  /* 0x0000000a0e2c8981 */ /* 0x000362000c1e1d00 */
[----:B------:R-:W-:Y:S07]  /*5bd0*/  ISETP.GE.OR P1, PT, R229, R79, P6 ;  /* 0x0000004fe500720c */ /* 0x000fee0003726670 */
[----:B------:R3:W5:Y:S01]  /*5be0*/  @!P0 LDG.E.128 R4, [R2.64] ;  /* 0x0000000a02048981 */ /* 0x000762000c1e1d00 */
[----:B------:R-:W-:Y:S01]  /*5bf0*/  ISETP.GE.AND P0, PT, R36, c[0x0][0x27c], PT ;  /* 0x00009f0024007a0c */ /* 0x000fe20003f06270 */
[----:B--2---:R-:W-:Y:S02]  /*5c00*/  IMAD.MOV.U32 R9, RZ, RZ, R62 ;  /* 0x000000ffff097224 */ /* 0x004fe400078e003e */
[----:B------:R-:W-:Y:S02]  /*5c10*/  IMAD.MOV.U32 R8, RZ, RZ, R63 ;  /* 0x000000ffff087224 */ /* 0x000fe400078e003f */
[----:B---3--:R-:W-:Y:S02]  /*5c20*/  IMAD.MOV.U32 R3, RZ, RZ, R60 ;  /* 0x000000ffff037224 */ /* 0x008fe400078e003c */
[----:B------:R-:W-:Y:S01]  /*5c30*/  IMAD.MOV.U32 R2, RZ, RZ, R61 ;  /* 0x000000ffff027224 */ /* 0x000fe200078e003d */
[----:B------:R-:W-:Y:S01]  /*5c40*/  PRMT R70, R8, 0x5410, R9 ;  /* 0x0000541008467816 */ /* 0x000fe20000000009 */
[----:B----4-:R-:W-:Y:S02]  /*5c50*/  IMAD.MOV.U32 R9, RZ, RZ, R22 ;  /* 0x000000ffff097224 */ /* 0x010fe400078e0016 */
[----:B------:R-:W-:Y:S01]  /*5c60*/  IMAD.MOV.U32 R8, RZ, RZ, R23 ;  /* 0x000000ffff087224 */ /* 0x000fe200078e0017 */
[----:B------:R-:W-:Y:S01]  /*5c70*/  PRMT R69, R3, 0x5410, R2 ;  /* 0x0000541003457816 */ /* 0x000fe20000000002 */
[----:B------:R-:W-:Y:S02]  /*5c80*/  IMAD.MOV.U32 R3, RZ, RZ, R20 ;  /* 0x000000ffff037224 */ /* 0x000fe400078e0014 */
[----:B------:R-:W-:Y:S01]  /*5c90*/  IMAD.MOV.U32 R2, RZ, RZ, R21 ;  /* 0x000000ffff027224 */ /* 0x000fe200078e0015 */
[----:B------:R-:W-:Y:S01]  /*5ca0*/  PRMT R34, R8, 0x5410, R9 ;  /* 0x0000541008227816 */ /* 0x000fe20000000009 */
[----:B------:R-:W-:Y:S02]  /*5cb0*/  IMAD.MOV.U32 R9, RZ, RZ, R66 ;  /* 0x000000ffff097224 */ /* 0x000fe400078e0042 */
[----:B------:R-:W-:Y:S01]  /*5cc0*/  IMAD.MOV.U32 R8, RZ, RZ, R67 ;  /* 0x000000ffff087224 */ /* 0x000fe200078e0043 */
[----:B-1----:R-:W-:Y:S01]  /*5cd0*/  PRMT R15, R3, 0x5410, R2 ;  /* 0x00005410030f7816 */ /* 0x002fe20000000002 */
[----:B------:R-:W-:Y:S02]  /*5ce0*/  IMAD.MOV.U32 R3, RZ, RZ, R64 ;  /* 0x000000ffff037224 */ /* 0x000fe400078e0040 */
[----:B------:R-:W-:Y:S01]  /*5cf0*/  IMAD.MOV.U32 R2, RZ, RZ, R65 ;  /* 0x000000ffff027224 */ /* 0x000fe200078e0041 */
[----:B------:R-:W-:Y:S01]  /*5d00*/  PRMT R76, R8, 0x5410, R9 ;  /* 0x00005410084c7816 */ /* 0x000fe20000000009 */
        /* <DEDUP_REMOVED lines=17> */
[----:B------:R-:W-:Y:S04]  /*5e20*/  PRMT R40, R8, 0x5410, R9 ;  /* 0x0000541008287816 */ /* 0x000fe80000000009 */
[----:B------:R-:W-:Y:S01]  /*5e30*/  PRMT R39, R2, 0x5410, R3 ;  /* 0x0000541002277816 */ /* 0x000fe20000000003 */
[----:B------:R-:W-:-:S05]  /*5e40*/  @P1 BRA `(.L_x_278) ;  /* 0x0000076000001947 */ /* 0x000fca0003800000 */
[----:B-----5:R-:W-:Y:S01]  /*5e50*/  IMAD.MOV.U32 R13, RZ, RZ, R7 ;  /* 0x000000ffff0d7224 */ /* 0x020fe200078e0007 */
[----:B------:R-:W-:Y:S01]  /*5e60*/  IADD3 R2, P1, R212, R80, RZ ;  /* 0x00000050d4027210 */ /* 0x000fe20007f3e0ff */
[----:B------:R-:W-:Y:S01]  /*5e70*/  LDS.128 R56, [R129+0x8100] ;  /* 0x0081000081387984 */ /* 0x000fe20000000c00 */
[----:B------:R-:W-:Y:S01]  /*5e80*/  @!P0 SHF.R.U32.HI R11, RZ, 0x10, R5 ;  /* 0x00000010ff0b8819 */ /* 0x000fe20000011605 */
[----:B------:R-:W-:Y:S01]  /*5e90*/  IMAD.MOV.U32 R54, RZ, RZ, R47 ;  /* 0x000000ffff367224 */ /* 0x000fe200078e002f */
[----:B------:R-:W-:Y:S02]  /*5ea0*/  IADD3.X R3, R86, R139, RZ, P1, !PT ;  /* 0x0000008b56037210 */ /* 0x000fe40000ffe4ff */
[-C--:B------:R-:W-:Y:S02]  /*5eb0*/  IADD3 R8, P2, P1, R94, R2.reuse, R112 ;  /* 0x000000025e087210 */ /* 0x080fe4000795e070 */
[----:B------:R-:W-:Y:S01]  /*5ec0*/  @!P0 SHF.R.U64 R10, R4, 0x10, R5 ;  /* 0x00000010040a8819 */ /* 0x000fe20000001205 */
[----:B------:R-:W1:Y:S01]  /*5ed0*/  LDS.128 R16, [R135+0x8100] ;  /* 0x0081000087107984 */ /* 0x000e620000000c00 */
[----:B------:R-:W-:Y:S02]  /*5ee0*/  IADD3.X R9, R96, R3, R114, P2, P1 ;  /* 0x0000000360097210 */ /* 0x000fe400017e2472 */
[----:B------:R-:W-:Y:S02]  /*5ef0*/  ISETP.GE.AND P1, PT, R93, c[0x0][0x1d4], PT ;  /* 0x000075005d007a0c */ /* 0x000fe40003f26270 */
[----:B------:R-:W-:Y:S02]  /*5f00*/  MOV R49, R45 ;  /* 0x0000002d00317202 */ /* 0x000fe40000000f00 */
[----:B------:R-:W-:Y:S02]  /*5f10*/  @!P0 SHF.R.U32.HI R14, RZ, 0x10, R7 ;  /* 0x00000010ff0e8819 */ /* 0x000fe40000011607 */
[----:B------:R-:W-:Y:S02]  /*5f20*/  @!P0 SHF.R.U64 R51, R44, 0x10, R45 ;  /* 0x000000102c338819 */ /* 0x000fe4000000122d */
[----:B------:R-:W-:Y:S01]  /*5f30*/  @!P0 SHF.R.U64 R12, R6, 0x10, R7 ;  /* 0x00000010060c8819 */ /* 0x000fe20000001207 */
[----:B------:R-:W-:Y:S01]  /*5f40*/  @!P0 HADD2.F32 R6, -RZ, R6.H0_H0 ;  /* 0x20000006ff068230 */ /* 0x000fe20000004100 */
[----:B------:R-:W-:Y:S01]  /*5f50*/  @!P0 SHF.R.U32.HI R50, RZ, 0x10, R45 ;  /* 0x00000010ff328819 */ /* 0x000fe2000001162d */
[----:B------:R-:W-:Y:S01]  /*5f60*/  @!P0 HADD2.F32 R45, -RZ, R49.H0_H0 ;  /* 0x20000031ff2d8230 */ /* 0x000fe20000004100 */
[----:B------:R-:W-:Y:S02]  /*5f70*/  @!P0 SHF.R.U32.HI R55, RZ, 0x10, R47 ;  /* 0x00000010ff378819 */ /* 0x000fe4000001162f */
[----:B------:R-:W-:Y:S02]  /*5f80*/  @!P1 IADD3 R2, P3, P2, R94, R2, R93 ;  /* 0x000000025e029210 */ /* 0x000fe40007a7e05d */
[----:B------:R-:W-:Y:S02]  /*5f90*/  @!P0 SHF.R.U64 R52, R46, 0x10, R47 ;  /* 0x000000102e348819 */ /* 0x000fe4000000122f */
[----:B------:R-:W-:Y:S02]  /*5fa0*/  @!P1 IADD3.X R3, R96, R3, R113, P3, P2 ;  /* 0x0000000360039210 */ /* 0x000fe40001fe4471 */
[C---:B------:R-:W-:Y:S02]  /*5fb0*/  LEA R84, P2, R8.reuse, c[0x0][0x1c8], 0x1 ;  /* 0x0000720008547a11 */ /* 0x040fe400078408ff */
[----:B------:R-:W-:Y:S02]  /*5fc0*/  MOV R53, R46 ;  /* 0x0000002e00357202 */ /* 0x000fe40000000f00 */
[----:B------:R-:W-:Y:S02]  /*5fd0*/  LEA.HI.X R85, R8, c[0x0][0x1cc], R9, 0x1, P2 ;  /* 0x0000730008557a11 */ /* 0x000fe400010f0c09 */
[C---:B------:R-:W-:Y:S01]  /*5fe0*/  @!P1 LEA R82, P2, R2.reuse, c[0x0][0x1c8], 0x1 ;  /* 0x0000720002529a11 */ /* 0x040fe200078408ff */
[----:B------:R-:W-:Y:S02]  /*5ff0*/  @!P0 HADD2.F32 R49, -RZ, R53.H0_H0 ;  /* 0x20000035ff318230 */ /* 0x000fe40000004100 */
[----:B------:R-:W-:Y:S01]  /*6000*/  @!P0 HADD2.F32 R53, -RZ, R55.H0_H0 ;  /* 0x20000037ff358230 */ /* 0x000fe20000004100 */
[----:B------:R-:W-:Y:S01]  /*6010*/  @!P1 LEA.HI.X R83, R2, c[0x0][0x1cc], R3, 0x1, P2 ;  /* 0x0000730002539a11 */ /* 0x000fe200010f0c03 */
[----:B------:R-:W-:Y:S01]  /*6020*/  IMAD.MOV.U32 R2, RZ, RZ, R4 ;  /* 0x000000ffff027224 */ /* 0x000fe200078e0004 */
[----:B------:R-:W-:Y:S01]  /*6030*/  MOV R3, R5 ;  /* 0x0000000500037202 */ /* 0x000fe20000000f00 */
[----:B------:R-:W-:Y:S03]  /*6040*/  IMAD.MOV.U32 R5, RZ, RZ, R44 ;  /* 0x000000ffff057224 */ /* 0x000fe600078e002c */
[----:B------:R-:W-:Y:S01]  /*6050*/  @!P0 HADD2.F32 R2, -RZ, R2.H0_H0 ;  /* 0x20000002ff028230 */ /* 0x000fe20000004100 */
[----:B-1----:R-:W-:Y:S01]  /*6060*/  @!P0 IMAD.MOV.U32 R9, RZ, RZ, R16 ;  /* 0x000000ffff098224 */ /* 0x002fe200078e0010 */
[----:B------:R-:W-:Y:S01]  /*6070*/  @!P0 MOV R48, R56 ;  /* 0x0000003800308202 */ /* 0x000fe20000000f00 */
[----:B------:R-:W-:Y:S01]  /*6080*/  @!P0 HADD2.F32 R3, -RZ, R3.H0_H0 ;  /* 0x20000003ff038230 */ /* 0x000fe20000004100 */
[----:B------:R-:W-:Y:S01]  /*6090*/  @!P0 MOV R43, R57 ;  /* 0x00000039002b8202 */ /* 0x000fe20000000f00 */
[----:B------:R-:W-:Y:S01]  /*60a0*/  @!P0 HADD2.F32 R42, -RZ, R5.H0_H0 ;  /* 0x20000005ff2a8230 */ /* 0x000fe20000004100 */
[----:B------:R-:W-:Y:S01]  /*60b0*/  @!P0 MOV R8, R17 ;  /* 0x0000001100088202 */ /* 0x000fe20000000f00 */
[----:B------:R-:W-:Y:S02]  /*60c0*/  @!P0 HADD2.F32 R7, -RZ, R48.H0_H0 ;  /* 0x20000030ff078230 */ /* 0x000fe40000004100 */
[----:B------:R-:W-:Y:S02]  /*60d0*/  @!P0 HADD2.F32 R44, -RZ, R43.H0_H0 ;  /* 0x2000002bff2c8230 */ /* 0x000fe40000004100 */
[--C-:B------:R-:W-:Y:S01]  /*60e0*/  @!P0 HADD2.F32 R4, -RZ, R9.reuse.H0_H0 ;  /* 0x20000009ff048230 */ /* 0x100fe20000004100 */
[-C--:B------:R-:W-:Y:S01]  /*60f0*/  @!P0 FMUL.FTZ R47, R7, R2.reuse ;  /* 0x00000002072f8220 */ /* 0x080fe20000410000 */
[--C-:B------:R-:W-:Y:S01]  /*6100*/  @!P0 HADD2.F32 R5, -RZ, R8.reuse.H0_H0 ;  /* 0x20000008ff058230 */ /* 0x100fe20000004100 */
[-C--:B------:R-:W-:Y:S01]  /*6110*/  @!P0 FMUL.FTZ R46, R44, R3.reuse ;  /* 0x000000032c2e8220 */ /* 0x080fe20000410000 */
[----:B------:R-:W-:Y:S01]  /*6120*/  @!P0 HADD2.F32 R8, -RZ, R8.H1_H1 ;  /* 0x30000008ff088230 */ /* 0x000fe20000004100 */
[C---:B------:R-:W-:Y:S01]  /*6130*/  @!P0 FMUL.FTZ R2, R4.reuse, R2 ;  /* 0x0000000204028220 */ /* 0x040fe20000410000 */
[----:B------:R-:W-:Y:S01]  /*6140*/  @!P0 HADD2.F32 R9, -RZ, R9.H1_H1 ;  /* 0x30000009ff098230 */ /* 0x000fe20000004100 */
[-C--:B------:R-:W-:Y:S01]  /*6150*/  @!P0 FFMA.FTZ R92, R4, R42.reuse, -R47 ;  /* 0x0000002a045c8223 */ /* 0x080fe2000001082f */
[----:B------:R-:W-:Y:S01]  /*6160*/  @!P0 HADD2.F32 R47, -RZ, R50.H0_H0 ;  /* 0x20000032ff2f8230 */ /* 0x000fe20000004100 */
[C---:B------:R-:W-:Y:S01]  /*6170*/  @!P0 FMUL.FTZ R4, R5.reuse, R3 ;  /* 0x0000000305048220 */ /* 0x040fe20000410000 */
[----:B------:R-:W-:Y:S01]  /*6180*/  @!P0 HADD2.F32 R3, -RZ, R11.H0_H0 ;  /* 0x2000000bff038230 */ /* 0x000fe20000004100 */
[----:B------:R-:W-:Y:S01]  /*6190*/  @!P0 FFMA.FTZ R91, R5, R45, -R46 ;  /* 0x0000002d055b8223 */ /* 0x000fe2000001082e */
[----:B------:R-:W-:Y:S01]  /*61a0*/  @!P0 HADD2.F32 R46, -RZ, R43.H1_H1 ;  /* 0x3000002bff2e8230 */ /* 0x000fe20000004100 */
[----:B------:R-:W-:Y:S01]  /*61b0*/  @!P0 FFMA.FTZ R2, R7, R42, R2 ;  /* 0x0000002a07028223 */ /* 0x000fe20000010002 */
[----:B------:R-:W-:Y:S01]  /*61c0*/  @!P0 HADD2.F32 R7, -RZ, R10.H0_H0 ;  /* 0x2000000aff078230 */ /* 0x000fe20000004100 */
[-C--:B------:R-:W-:Y:S01]  /*61d0*/  @!P0 FMUL.FTZ R5, R8, R3.reuse ;  /* 0x0000000308058220 */ /* 0x080fe20000410000 */
[----:B------:R-:W-:Y:S01]  /*61e0*/  @!P0 HADD2.F32 R42, -RZ, R48.H1_H1 ;  /* 0x30000030ff2a8230 */ /* 0x000fe20000004100 */
[----:B------:R-:W-:Y:S01]  /*61f0*/  @!P0 FMUL.FTZ R10, R46, R3 ;  /* 0x000000032e0a8220 */ /* 0x000fe20000410000 */
[----:B------:R-:W-:Y:S01]  /*6200*/  @!P0 HADD2.F32 R43, -RZ, R51.H0_H0 ;  /* 0x20000033ff2b8230 */ /* 0x000fe20000004100 */
[C---:B------:R-:W-:Y:S01]  /*6210*/  @!P0 FMUL.FTZ R3, R9.reuse, R7 ;  /* 0x0000000709038220 */ /* 0x040fe20000410000 */
[----:B------:R-:W-:Y:S01]  /*6220*/  @!P0 HADD2.F32 R51, -RZ, R52.H0_H0 ;  /* 0x20000034ff338230 */ /* 0x000fe20000004100 */
[----:B------:R-:W-:Y:S01]  /*6230*/  @!P0 FFMA.FTZ R90, R8, R47, -R10 ;  /* 0x0000002f085a8223 */ /* 0x000fe2000001080a */
[----:B------:R-:W-:Y:S01]  /*6240*/  @!P0 MOV R8, R18 ;  /* 0x0000001200088202 */ /* 0x000fe20000000f00 */
[----:B------:R-:W-:Y:S02]  /*6250*/  @!P0 IMAD.MOV.U32 R10, RZ, RZ, R58 ;  /* 0x000000ffff0a8224 */ /* 0x000fe400078e003a */
[C---:B------:R-:W-:Y:S01]  /*6260*/  @!P0 FMUL.FTZ R11, R42.reuse, R7 ;  /* 0x000000072a0b8220 */ /* 0x040fe20000410000 */
[----:B------:R-:W-:Y:S01]  /*6270*/  @!P0 HADD2.F32 R7, -RZ, R12.H0_H0 ;  /* 0x2000000cff078230 */ /* 0x000fe20000004100 */
[-C--:B------:R-:W-:Y:S01]  /*6280*/  @!P0 FFMA.FTZ R3, R42, R43.reuse, R3 ;  /* 0x0000002b2a038223 */ /* 0x080fe20000010003 */
[--C-:B------:R-:W-:Y:S01]  /*6290*/  @!P0 HADD2.F32 R50, -RZ, R10.reuse.H1_H1 ;  /* 0x3000000aff328230 */ /* 0x100fe20000004100 */
[----:B------:R-:W-:Y:S01]  /*62a0*/  @!P0 FFMA.FTZ R89, R9, R43, -R11 ;  /* 0x0000002b09598223 */ /* 0x000fe2000001080b */
[----:B------:R-:W-:Y:S01]  /*62b0*/  @!P0 HADD2.F32 R48, -RZ, R10.H0_H0 ;  /* 0x2000000aff308230 */ /* 0x000fe20000004100 */
[----:B------:R-:W-:Y:S01]  /*62c0*/  @!P0 FFMA.FTZ R4, R44, R45, R4 ;  /* 0x0000002d2c048223 */ /* 0x000fe20000010004 */
[--C-:B------:R-:W-:Y:S01]  /*62d0*/  @!P0 HADD2.F32 R9, -RZ, R8.reuse.H1_H1 ;  /* 0x30000008ff098230 */ /* 0x100fe20000004100 */
[----:B------:R-:W-:Y:S01]  /*62e0*/  @!P0 FMUL.FTZ R10, R50, R7 ;  /* 0x00000007320a8220 */ /* 0x000fe20000410000 */
[----:B------:R-:W-:Y:S01]  /*62f0*/  @!P0 MOV R11, R59 ;  /* 0x0000003b000b8202 */ /* 0x000fe20000000f00 */
[-C--:B------:R-:W-:Y:S01]  /*6300*/  @!P0 FMUL.FTZ R12, R48, R6.reuse ;  /* 0x00000006300c8220 */ /* 0x080fe20000410000 */
[----:B------:R-:W-:Y:S01]  /*6310*/  @!P0 HADD2.F32 R8, -RZ, R8.H0_H0 ;  /* 0x20000008ff088230 */ /* 0x000fe20000004100 */
[C---:B------:R-:W-:Y:S02]  /*6320*/  @!P0 FMUL.FTZ R7, R9.reuse, R7 ;  /* 0x0000000709078220 */ /* 0x040fe40000410000 */
[----:B------:R-:W-:Y:S01]  /*6330*/  @!P0 FFMA.FTZ R88, R9, R51, -R10 ;  /* 0x0000003309588223 */ /* 0x000fe2000001080a */
[----:B------:R-:W-:Y:S01]  /*6340*/  @!P0 HADD2.F32 R10, -RZ, R14.H0_H0 ;  /* 0x2000000eff0a8230 */ /* 0x000fe20000004100 */
[----:B------:R-:W-:Y:S01]  /*6350*/  @!P0 IMAD.MOV.U32 R9, RZ, RZ, R19 ;  /* 0x000000ffff098224 */ /* 0x000fe200078e0013 */
[----:B------:R-:W-:Y:S01]  /*6360*/  @!P0 HADD2.F32 R52, -RZ, R11.H1_H1 ;  /* 0x3000000bff348230 */ /* 0x000fe20000004100 */
[C---:B------:R-:W-:Y:S01]  /*6370*/  @!P0 FMUL.FTZ R6, R8.reuse, R6 ;  /* 0x0000000608068220 */ /* 0x040fe20000410000 */
[----:B------:R-:W-:Y:S01]  /*6380*/  @!P0 HADD2.F32 R14, -RZ, R54.H0_H0 ;  /* 0x20000036ff0e8230 */ /* 0x000fe20000004100 */
[----:B------:R-:W-:Y:S01]  /*6390*/  @!P0 FFMA.FTZ R87, R8, R49, -R12 ;  /* 0x0000003108578223 */ /* 0x000fe2000001080c */
[----:B------:R-:W-:Y:S01]  /*63a0*/  @!P0 HADD2.F32 R8, -RZ, R13.H0_H0 ;  /* 0x2000000dff088230 */ /* 0x000fe20000004100 */
[----:B------:R-:W-:Y:S01]  /*63b0*/  @!P0 FMUL.FTZ R54, R52, R10 ;  /* 0x0000000a34368220 */ /* 0x000fe20000410000 */
[----:B------:R-:W-:Y:S01]  /*63c0*/  @!P0 HADD2.F32 R13, -RZ, R11.H0_H0 ;  /* 0x2000000bff0d8230 */ /* 0x000fe20000004100 */
[----:B------:R-:W-:Y:S01]  /*63d0*/  @!P0 FFMA.FTZ R5, R46, R47, R5 ;  /* 0x0000002f2e058223 */ /* 0x000fe20000010005 */
[--C-:B------:R-:W-:Y:S01]  /*63e0*/  @!P0 HADD2.F32 R12, -RZ, R9.reuse.H0_H0 ;  /* 0x20000009ff0c8230 */ /* 0x100fe20000004100 */
[----:B------:R-:W-:Y:S01]  /*63f0*/  @!P0 FFMA.FTZ R6, R48, R49, R6 ;  /* 0x0000003130068223 */ /* 0x000fe20000010006 */
[----:B------:R-:W-:Y:S01]  /*6400*/  @!P0 HADD2.F32 R11, -RZ, R9.H1_H1 ;  /* 0x30000009ff0b8230 */ /* 0x000fe20000004100 */
[----:B------:R-:W-:Y:S01]  /*6410*/  @!P0 FMUL.FTZ R9, R13, R8 ;  /* 0x000000080d098220 */ /* 0x000fe20000410000 */
[----:B------:R-:W-:Y:S01]  /*6420*/  @!P0 F2FP.PACK_AB R4, R5, R4 ;  /* 0x000000040504823e */ /* 0x000fe200000000ff */
[C---:B------:R-:W-:Y:S02]  /*6430*/  @!P0 FMUL.FTZ R8, R12.reuse, R8 ;  /* 0x000000080c088220 */ /* 0x040fe40000410000 */
[----:B------:R-:W-:Y:S01]  /*6440*/  @!P0 FFMA.FTZ R55, R12, R14, -R9 ;  /* 0x0000000e0c378223 */ /* 0x000fe20000010809 */
[----:B------:R-:W-:Y:S01]  /*6450*/  @!P0 F2FP.PACK_AB R12, R88, R87 ;  /* 0x00000057580c823e */ /* 0x000fe200000000ff */
[C---:B------:R-:W-:Y:S02]  /*6460*/  @!P0 FFMA.FTZ R54, R11.reuse, R53, -R54 ;  /* 0x000000350b368223 */ /* 0x040fe40000010836 */
[----:B------:R-:W-:Y:S01]  /*6470*/  @!P0 FMUL.FTZ R9, R11, R10 ;  /* 0x0000000a0b098220 */ /* 0x000fe20000410000 */
[----:B------:R-:W-:Y:S01]  /*6480*/  @!P0 F2FP.PACK_AB R11, R90, R91 ;  /* 0x0000005b5a0b823e */ /* 0x000fe200000000ff */
[----:B------:R-:W-:Y:S01]  /*6490*/  @!P0 FFMA.FTZ R7, R50, R51, R7 ;  /* 0x0000003332078223 */ /* 0x000fe20000010007 */
[----:B------:R-:W-:Y:S01]  /*64a0*/  @!P0 F2FP.PACK_AB R10, R89, R92 ;  /* 0x0000005c590a823e */ /* 0x000fe200000000ff */
[----:B------:R-:W-:Y:S01]  /*64b0*/  @!P0 IMAD.MOV.U32 R18, RZ, RZ, R12 ;  /* 0x000000ffff128224 */ /* 0x000fe200078e000c */
[----:B------:R-:W-:Y:S01]  /*64c0*/  @!P0 F2FP.PACK_AB R42, R54, R55 ;  /* 0x00000037362a823e */ /* 0x000fe200000000ff */
[----:B------:R-:W-:Y:S01]  /*64d0*/  @!P0 FFMA.FTZ R8, R13, R14, R8 ;  /* 0x0000000e0d088223 */ /* 0x000fe20000010008 */
[----:B------:R-:W-:Y:S01]  /*64e0*/  @!P0 MOV R16, R10 ;  /* 0x0000000a00108202 */ /* 0x000fe20000000f00 */
[----:B------:R-:W-:Y:S01]  /*64f0*/  @!P0 FFMA.FTZ R9, R52, R53, R9 ;  /* 0x0000003534098223 */ /* 0x000fe20000010009 */
[----:B------:R-:W-:Y:S01]  /*6500*/  @!P0 MOV R17, R11 ;  /* 0x0000000b00118202 */ /* 0x000fe20000000f00 */
[----:B------:R-:W-:Y:S01]  /*6510*/  @!P0 IMAD.MOV.U32 R57, RZ, RZ, R4 ;  /* 0x000000ffff398224 */ /* 0x000fe200078e0004 */
[----:B------:R-:W-:Y:S02]  /*6520*/  @!P0 MOV R19, R42 ;  /* 0x0000002a00138202 */ /* 0x000fe40000000f00 */
[----:B------:R-:W-:Y:S02]  /*6530*/  @!P0 F2FP.PACK_AB R10, R3, R2 ;  /* 0x00000002030a823e */ /* 0x000fe400000000ff */
[----:B------:R-:W-:Y:S01]  /*6540*/  @!P0 F2FP.PACK_AB R3, R7, R6 ;  /* 0x000000060703823e */ /* 0x000fe200000000ff */
[----:B------:R1:W-:Y:S01]  /*6550*/  STG.E.128 [R84.64], R16 ;  /* 0x0000001054007986 */ /* 0x0003e2000c101d0a */
[----:B------:R-:W-:Y:S02]  /*6560*/  @!P0 F2FP.PACK_AB R2, R9, R8 ;  /* 0x000000080902823e */ /* 0x000fe400000000ff */
[----:B------:R-:W-:Y:S02]  /*6570*/  @!P0 MOV R56, R10 ;  /* 0x0000000a00388202 */ /* 0x000fe40000000f00 */
[----:B------:R-:W-:Y:S02]  /*6580*/  @!P0 MOV R58, R3 ;  /* 0x00000003003a8202 */ /* 0x000fe40000000f00 */
[----:B------:R-:W-:Y:S05]  /*6590*/  @!P0 MOV R59, R2 ;  /* 0x00000002003b8202 */ /* 0x000fea0000000f00 */
[----:B------:R1:W-:Y:S02]  /*65a0*/  @!P1 STG.E.128 [R82.64], R56 ;  /* 0x0000003852009986 */ /* 0x0003e4000c101d0a */
.L_x_278:
[----:B------:R-:W-:Y:S05]  /*65b0*/  BSYNC B0 ;  /* 0x0000000000007941 */ /* 0x000fea0003800000 */
.L_x_277:
[----:B------:R-:W-:Y:S01]  /*65c0*/  ISETP.GE.OR P1, PT, R220, R79, P6 ;  /* 0x0000004fdc00720c */ /* 0x000fe20003726670 */
[----:B------:R-:W-:Y:S01]  /*65d0*/  @!UPT UIADD3 URZ, URZ, URZ, URZ ;  /* 0x0000003f3f3ff290 */ /* 0x000fe2000fffe03f */
[----:B------:R-:W-:Y:S11]  /*65e0*/  BSSY B0, `(.L_x_279) ;  /* 0x0000071000007945 */ /* 0x000ff60003800000 */
[----:B------:R-:W-:-:S05]  /*65f0*/  @P1 BRA `(.L_x_280) ;  /* 0x000006f000001947 */ /* 0x000fca0003800000 */
[----:B------:R-:W-:Y:S01]  /*6600*/  IADD3 R2, P1, R198, R80, RZ ;  /* 0x00000050c6027210 */ /* 0x000fe20007f3e0ff */
[----:B------:R-:W-:Y:S01]  /*6610*/  LDS.128 R48, [R128+0x8100] ;  /* 0x0081000080307984 */ /* 0x000fe20000000c00 */
[--C-:B------:R-:W-:Y:S01]  /*6620*/  @!P0 SHF.R.U32.HI R10, RZ, 0x10, R23.reuse ;  /* 0x00000010ff0a8819 */ /* 0x100fe20000011617 */
[----:B------:R-:W-:Y:S01]  /*6630*/  @!P0 HADD2.F32 R13, -RZ, R69.H0_H0 ;  /* 0x20000045ff0d8230 */ /* 0x000fe20000004100 */
[----:B------:R-:W-:Y:S01]  /*6640*/  IADD3.X R3, R86, R138, RZ, P1, !PT ;  /* 0x0000008a56037210 */ /* 0x000fe20000ffe4ff */
[----:B-----5:R-:W-:Y:S01]  /*6650*/  @!P0 HADD2.F32 R45, -RZ, R70.H0_H0 ;  /* 0x20000046ff2d8230 */ /* 0x020fe20000004100 */
[-C--:B------:R-:W-:Y:S02]  /*6660*/  IADD3 R4, P2, P1, R94, R2.reuse, R112 ;  /* 0x000000025e047210 */ /* 0x080fe4000795e070 */
[----:B------:R-:W-:Y:S01]  /*6670*/  @!P0 SHF.R.U64 R11, R22, 0x10, R23 ;  /* 0x00000010160b8819 */ /* 0x000fe20000001217 */
[----:B-1----:R-:W1:Y:S01]  /*6680*/  LDS.128 R16, [R134+0x8100] ;  /* 0x0081000086107984 */ /* 0x002e620000000c00 */
[-C--:B------:R-:W-:Y:S02]  /*6690*/  IADD3.X R5, R96, R3.reuse, R114, P2, P1 ;  /* 0x0000000360057210 */ /* 0x080fe400017e2472 */
[----:B------:R-:W-:Y:S02]  /*66a0*/  ISETP.GE.AND P1, PT, R93, c[0x0][0x1d4], PT ;  /* 0x000075005d007a0c */ /* 0x000fe40003f26270 */
[----:B------:R-:W-:Y:S02]  /*66b0*/  @!P0 SHF.R.U32.HI R42, RZ, 0x10, R61 ;  /* 0x00000010ff2a8819 */ /* 0x000fe4000001163d */
[--C-:B------:R-:W-:Y:S02]  /*66c0*/  @!P0 SHF.R.U32.HI R47, RZ, 0x10, R63.reuse ;  /* 0x00000010ff2f8819 */ /* 0x100fe4000001163f */
[----:B------:R-:W-:Y:S02]  /*66d0*/  @!P0 SHF.R.U64 R52, R62, 0x10, R63 ;  /* 0x000000103e348819 */ /* 0x000fe4000000123f */
[----:B------:R-:W-:Y:S01]  /*66e0*/  @!P0 SHF.R.U64 R43, R60, 0x10, R61 ;  /* 0x000000103c2b8819 */ /* 0x000fe2000000123d */
[----:B------:R-:W-:Y:S01]  /*66f0*/  @!P0 HADD2.F32 R47, -RZ, R47.H0_H0 ;  /* 0x2000002fff2f8230 */ /* 0x000fe20000004100 */
[--C-:B------:R-:W-:Y:S02]  /*6700*/  @!P0 SHF.R.U32.HI R9, RZ, 0x10, R21.reuse ;  /* 0x00000010ff098819 */ /* 0x100fe40000011615 */
[----:B------:R-:W-:Y:S01]  /*6710*/  @!P0 SHF.R.U64 R6, R20, 0x10, R21 ;  /* 0x0000001014068819 */ /* 0x000fe20000001215 */
[----:B------:R-:W-:Y:S01]  /*6720*/  @!P0 HADD2.F32 R20, -RZ, R69.H1_H1 ;  /* 0x30000045ff148230 */ /* 0x000fe20000004100 */
[----:B------:R-:W-:Y:S03]  /*6730*/  @!P1 IADD3 R2, P3, P2, R94, R2, R93 ;  /* 0x000000025e029210 */ /* 0x000fe60007a7e05d */
[----:B------:R-:W-:Y:S01]  /*6740*/  @!P0 HADD2.F32 R6, -RZ, R6.H0_H0 ;  /* 0x20000006ff068230 */ /* 0x000fe20000004100 */
[----:B------:R-:W-:Y:S02]  /*6750*/  @!P1 IADD3.X R3, R96, R3, R113, P3, P2 ;  /* 0x0000000360039210 */ /* 0x000fe40001fe4471 */
[C---:B------:R-:W-:Y:S04]  /*6760*/  LEA R56, P2, R4.reuse, c[0x0][0x1c8], 0x1 ;  /* 0x0000720004387a11 */ /* 0x040fe800078408ff */
[----:B------:R-:W-:Y:S02]  /*6770*/  LEA.HI.X R57, R4, c[0x0][0x1cc], R5, 0x1, P2 ;  /* 0x0000730004397a11 */ /* 0x000fe400010f0c05 */
[C---:B------:R-:W-:Y:S04]  /*6780*/  @!P1 LEA R54, P2, R2.reuse, c[0x0][0x1c8], 0x1 ;  /* 0x0000720002369a11 */ /* 0x040fe800078408ff */
[----:B------:R-:W-:Y:S01]  /*6790*/  @!P1 LEA.HI.X R55, R2, c[0x0][0x1cc], R3, 0x1, P2 ;  /* 0x0000730002379a11 */ /* 0x000fe200010f0c03 */
[--C-:B------:R-:W-:Y:S02]  /*67a0*/  @!P0 HADD2.F32 R2, -RZ, R15.reuse.H0_H0 ;  /* 0x2000000fff028230 */ /* 0x100fe40000004100 */
[----:B------:R-:W-:Y:S01]  /*67b0*/  @!P0 HADD2.F32 R3, -RZ, R15.H1_H1 ;  /* 0x3000000fff038230 */ /* 0x000fe20000004100 */
[----:B-1----:R-:W-:Y:S01]  /*67c0*/  @!P0 IMAD.MOV.U32 R8, RZ, RZ, R16 ;  /* 0x000000ffff088224 */ /* 0x002fe200078e0010 */
[----:B------:R-:W-:Y:S02]  /*67d0*/  @!P0 MOV R23, R48 ;  /* 0x0000003000178202 */ /* 0x000fe40000000f00 */
[----:B------:R-:W-:Y:S02]  /*67e0*/  @!P0 MOV R14, R49 ;  /* 0x00000031000e8202 */ /* 0x000fe40000000f00 */
[----:B------:R-:W-:Y:S01]  /*67f0*/  @!P0 MOV R7, R17 ;  /* 0x0000001100078202 */ /* 0x000fe20000000f00 */
[----:B------:R-:W-:Y:S02]  /*6800*/  @!P0 HADD2.F32 R12, -RZ, R23.H0_H0 ;  /* 0x20000017ff0c8230 */ /* 0x000fe40000004100 */
[----:B------:R-:W-:Y:S02]  /*6810*/  @!P0 HADD2.F32 R15, -RZ, R14.H0_H0 ;  /* 0x2000000eff0f8230 */ /* 0x000fe40000004100 */
[--C-:B------:R-:W-:Y:S01]  /*6820*/  @!P0 HADD2.F32 R4, -RZ, R8.reuse.H0_H0 ;  /* 0x20000008ff048230 */ /* 0x100fe20000004100 */
[-C--:B------:R-:W-:Y:S01]  /*6830*/  @!P0 FMUL.FTZ R22, R12, R2.reuse ;  /* 0x000000020c168220 */ /* 0x080fe20000410000 */
[--C-:B------:R-:W-:Y:S01]  /*6840*/  @!P0 HADD2.F32 R5, -RZ, R7.reuse.H0_H0 ;  /* 0x20000007ff058230 */ /* 0x100fe20000004100 */
[----:B------:R-:W-:Y:S01]  /*6850*/  @!P0 FMUL.FTZ R21, R15, R3 ;  /* 0x000000030f158220 */ /* 0x000fe20000410000 */
[----:B------:R-:W-:Y:S01]  /*6860*/  @!P0 HADD2.F32 R7, -RZ, R7.H1_H1 ;  /* 0x30000007ff078230 */ /* 0x000fe20000004100 */
[C---:B------:R-:W-:Y:S01]  /*6870*/  @!P0 FMUL.FTZ R2, R4.reuse, R2 ;  /* 0x0000000204028220 */ /* 0x040fe20000410000 */
[----:B------:R-:W-:Y:S01]  /*6880*/  @!P0 HADD2.F32 R8, -RZ, R8.H1_H1 ;  /* 0x30000008ff088230 */ /* 0x000fe20000004100 */
[----:B------:R-:W-:Y:S01]  /*6890*/  @!P0 FFMA.FTZ R63, R4, R13, -R22 ;  /* 0x0000000d043f8223 */ /* 0x000fe20000010816 */
[----:B------:R-:W-:Y:S01]  /*68a0*/  @!P0 HADD2.F32 R22, -RZ, R42.H0_H0 ;  /* 0x2000002aff168230 */ /* 0x000fe20000004100 */
[C---:B------:R-:W-:Y:S01]  /*68b0*/  @!P0 FMUL.FTZ R4, R5.reuse, R3 ;  /* 0x0000000305048220 */ /* 0x040fe20000410000 */
[----:B------:R-:W-:Y:S01]  /*68c0*/  @!P0 HADD2.F32 R3, -RZ, R9.H0_H0 ;  /* 0x20000009ff038230 */ /* 0x000fe20000004100 */
[----:B------:R-:W-:Y:S01]  /*68d0*/  @!P0 FFMA.FTZ R62, R5, R20, -R21 ;  /* 0x00000014053e8223 */ /* 0x000fe20000010815 */
[----:B------:R-:W-:Y:S01]  /*68e0*/  @!P0 HADD2.F32 R21, -RZ, R14.H1_H1 ;  /* 0x3000000eff158230 */ /* 0x000fe20000004100 */
[----:B------:R-:W-:Y:S01]  /*68f0*/  @!P0 FFMA.FTZ R2, R12, R13, R2 ;  /* 0x0000000d0c028223 */ /* 0x000fe20000010002 */
[----:B------:R-:W-:Y:S01]  /*6900*/  @!P0 HADD2.F32 R13, -RZ, R23.H1_H1 ;  /* 0x30000017ff0d8230 */ /* 0x000fe20000004100 */
[----:B------:R-:W-:Y:S01]  /*6910*/  @!P0 IMAD.MOV.U32 R12, RZ, RZ, R51 ;  /* 0x000000ffff0c8224 */ /* 0x000fe200078e0033 */
[----:B------:R-:W-:Y:S01]  /*6920*/  @!P0 HADD2.F32 R14, -RZ, R43.H0_H0 ;  /* 0x2000002bff0e8230 */ /* 0x000fe20000004100 */
[-C--:B------:R-:W-:Y:S01]  /*6930*/  @!P0 FMUL.FTZ R9, R21, R3.reuse ;  /* 0x0000000315098220 */ /* 0x080fe20000410000 */
[----:B------:R-:W-:Y:S01]  /*6940*/  @!P0 HADD2.F32 R43, -RZ, R52.H0_H0 ;  /* 0x20000034ff2b8230 */ /* 0x000fe20000004100 */
[C---:B------:R-:W-:Y:S01]  /*6950*/  @!P0 FMUL.FTZ R5, R7.reuse, R3 ;  /* 0x0000000307058220 */ /* 0x040fe20000410000 */
[----:B------:R-:W-:Y:S01]  /*6960*/  @!P0 HADD2.F32 R44, -RZ, R12.H0_H0 ;  /* 0x2000000cff2c8230 */ /* 0x000fe20000004100 */
[----:B------:R-:W-:Y:S01]  /*6970*/  @!P0 FFMA.FTZ R61, R7, R22, -R9 ;  /* 0x00000016073d8223 */ /* 0x000fe20000010809 */
[----:B------:R-:W-:Y:S01]  /*6980*/  @!P0 MOV R7, R19 ;  /* 0x0000001300078202 */ /* 0x000fe20000000f00 */
[CC--:B------:R-:W-:Y:S01]  /*6990*/  @!P0 FMUL.FTZ R23, R13.reuse, R6.reuse ;  /* 0x000000060d178220 */ /* 0x0c0fe20000410000 */
[----:B------:R-:W-:Y:S01]  /*69a0*/  @!P0 HADD2.F32 R9, -RZ, R10.H0_H0 ;  /* 0x2000000aff098230 */ /* 0x000fe20000004100 */
[C---:B------:R-:W-:Y:S01]  /*69b0*/  @!P0 FMUL.FTZ R3, R8.reuse, R6 ;  /* 0x0000000608038220 */ /* 0x040fe20000410000 */
[----:B------:R-:W-:Y:S01]  /*69c0*/  @!P0 HADD2.F32 R6, -RZ, R34.H0_H0 ;  /* 0x20000022ff068230 */ /* 0x000fe20000004100 */
[-C--:B------:R-:W-:Y:S01]  /*69d0*/  @!P0 FFMA.FTZ R60, R8, R14.reuse, -R23 ;  /* 0x0000000e083c8223 */ /* 0x080fe20000010817 */
[--C-:B------:R-:W-:Y:S01]  /*69e0*/  @!P0 HADD2.F32 R10, -RZ, R7.reuse.H0_H0 ;  /* 0x20000007ff0a8230 */ /* 0x100fe20000004100 */
[----:B------:R-:W-:Y:S01]  /*69f0*/  @!P0 FFMA.FTZ R3, R13, R14, R3 ;  /* 0x0000000e0d038223 */ /* 0x000fe20000010003 */
[----:B------:R-:W-:Y:S01]  /*6a00*/  @!P0 HADD2.F32 R46, -RZ, R12.H1_H1 ;  /* 0x3000000cff2e8230 */ /* 0x000fe20000004100 */
[-C--:B------:R-:W-:Y:S01]  /*6a10*/  @!P0 FMUL.FTZ R12, R44, R6.reuse ;  /* 0x000000062c0c8220 */ /* 0x080fe20000410000 */
[----:B------:R-:W-:Y:S01]  /*6a20*/  @!P0 HADD2.F32 R7, -RZ, R7.H1_H1 ;  /* 0x30000007ff078230 */ /* 0x000fe20000004100 */
[----:B------:R-:W-:Y:S02]  /*6a30*/  @!P0 FMUL.FTZ R8, R10, R6 ;  /* 0x000000060a088220 */ /* 0x000fe40000410000 */
[----:B------:R-:W-:Y:S02]  /*6a40*/  @!P0 FMUL.FTZ R6, R46, R9 ;  /* 0x000000092e068220 */ /* 0x000fe40000410000 */
[----:B------:R-:W-:Y:S01]  /*6a50*/  @!P0 FFMA.FTZ R59, R10, R45, -R12 ;  /* 0x0000002d0a3b8223 */ /* 0x000fe2000001080c */
[----:B------:R-:W-:Y:S01]  /*6a60*/  @!P0 MOV R12, R50 ;  /* 0x00000032000c8202 */ /* 0x000fe20000000f00 */
[C---:B------:R-:W-:Y:S01]  /*6a70*/  @!P0 FMUL.FTZ R9, R7.reuse, R9 ;  /* 0x0000000907098220 */ /* 0x040fe20000410000 */
[----:B------:R-:W-:Y:S01]  /*6a80*/  @!P0 HADD2.F32 R10, -RZ, R11.H0_H0 ;  /* 0x2000000bff0a8230 */ /* 0x000fe20000004100 */
[----:B------:R-:W-:Y:S01]  /*6a90*/  @!P0 FFMA.FTZ R58, R7, R47, -R6 ;  /* 0x0000002f073a8223 */ /* 0x000fe20000010806 */
[----:B------:R-:W-:Y:S01]  /*6aa0*/  @!P0 HADD2.F32 R6, -RZ, R34.H1_H1 ;  /* 0x30000022ff068230 */ /* 0x000fe20000004100 */
[----:B------:R-:W-:Y:S01]  /*6ab0*/  @!P0 IMAD.MOV.U32 R7, RZ, RZ, R18 ;  /* 0x000000ffff078224 */ /* 0x000fe200078e0012 */
[--C-:B------:R-:W-:Y:S01]  /*6ac0*/  @!P0 HADD2.F32 R23, -RZ, R12.reuse.H0_H0 ;  /* 0x2000000cff178230 */ /* 0x100fe20000004100 */
[----:B------:R-:W-:Y:S01]  /*6ad0*/  @!P0 FFMA.FTZ R4, R15, R20, R4 ;  /* 0x000000140f048223 */ /* 0x000fe20000010004 */
[----:B------:R-:W-:Y:S01]  /*6ae0*/  @!P0 F2FP.PACK_AB R13, R58, R59 ;  /* 0x0000003b3a0d823e */ /* 0x000fe200000000ff */
[----:B------:R-:W-:Y:S01]  /*6af0*/  @!P0 HADD2.F32 R42, -RZ, R12.H1_H1 ;  /* 0x3000000cff2a8230 */ /* 0x000fe20000004100 */
[----:B------:R-:W-:Y:S01]  /*6b00*/  @!P0 FFMA.FTZ R5, R21, R22, R5 ;  /* 0x0000001615058223 */ /* 0x000fe20000010005 */
[--C-:B------:R-:W-:Y:S01]  /*6b10*/  @!P0 HADD2.F32 R12, -RZ, R7.reuse.H0_H0 ;  /* 0x20000007ff0c8230 */ /* 0x100fe20000004100 */
[----:B------:R-:W-:Y:S01]  /*6b20*/  @!P0 MOV R19, R13 ;  /* 0x0000000d00138202 */ /* 0x000fe20000000f00 */
[----:B------:R-:W-:Y:S01]  /*6b30*/  @!P0 HADD2.F32 R11, -RZ, R7.H1_H1 ;  /* 0x30000007ff0b8230 */ /* 0x000fe20000004100 */
[----:B------:R-:W-:Y:S01]  /*6b40*/  @!P0 FMUL.FTZ R52, R42, R10 ;  /* 0x0000000a2a348220 */ /* 0x000fe20000410000 */
[----:B------:R-:W-:Y:S01]  /*6b50*/  @!P0 F2FP.PACK_AB R4, R5, R4 ;  /* 0x000000040504823e */ /* 0x000fe200000000ff */
[----:B------:R-:W-:Y:S01]  /*6b60*/  @!P0 HADD2.F32 R34, -RZ, R70.H1_H1 ;  /* 0x30000046ff228230 */ /* 0x000fe20000004100 */
[-C--:B------:R-:W-:Y:S02]  /*6b70*/  @!P0 FMUL.FTZ R7, R23, R6.reuse ;  /* 0x0000000617078220 */ /* 0x080fe40000410000 */
[C---:B------:R-:W-:Y:S02]  /*6b80*/  @!P0 FMUL.FTZ R6, R12.reuse, R6 ;  /* 0x000000060c068220 */ /* 0x040fe40000410000 */
[----:B------:R-:W-:Y:S02]  /*6b90*/  @!P0 FFMA.FTZ R53, R12, R34, -R7 ;  /* 0x000000220c358223 */ /* 0x000fe40000010807 */
[C---:B------:R-:W-:Y:S02]  /*6ba0*/  @!P0 FFMA.FTZ R12, R11.reuse, R43, -R52 ;  /* 0x0000002b0b0c8223 */ /* 0x040fe40000010834 */
[----:B------:R-:W-:Y:S01]  /*6bb0*/  @!P0 FMUL.FTZ R7, R11, R10 ;  /* 0x0000000a0b078220 */ /* 0x000fe20000410000 */
[----:B------:R-:W-:Y:S01]  /*6bc0*/  @!P0 F2FP.PACK_AB R11, R61, R62 ;  /* 0x0000003e3d0b823e */ /* 0x000fe200000000ff */
[----:B------:R-:W-:Y:S01]  /*6bd0*/  @!P0 FFMA.FTZ R6, R23, R34, R6 ;  /* 0x0000002217068223 */ /* 0x000fe20000010006 */
[----:B------:R-:W-:Y:S01]  /*6be0*/  @!P0 F2FP.PACK_AB R12, R12, R53 ;  /* 0x000000350c0c823e */ /* 0x000fe200000000ff */
[----:B------:R-:W-:Y:S01]  /*6bf0*/  @!P0 FFMA.FTZ R7, R42, R43, R7 ;  /* 0x0000002b2a078223 */ /* 0x000fe20000010007 */
[----:B------:R-:W-:Y:S01]  /*6c00*/  @!P0 F2FP.PACK_AB R10, R60, R63 ;  /* 0x0000003f3c0a823e */ /* 0x000fe200000000ff */
[----:B------:R-:W-:Y:S01]  /*6c10*/  @!P0 FFMA.FTZ R8, R44, R45, R8 ;  /* 0x0000002d2c088223 */ /* 0x000fe20000010008 */
[----:B------:R-:W-:Y:S01]  /*6c20*/  @!P0 MOV R17, R11 ;  /* 0x0000000b00118202 */ /* 0x000fe20000000f00 */
[----:B------:R-:W-:Y:S01]  /*6c30*/  @!P0 FFMA.FTZ R9, R46, R47, R9 ;  /* 0x0000002f2e098223 */ /* 0x000fe20000010009 */
[----:B------:R-:W-:Y:S01]  /*6c40*/  @!P0 MOV R16, R10 ;  /* 0x0000000a00108202 */ /* 0x000fe20000000f00 */
[----:B------:R-:W-:Y:S01]  /*6c50*/  @!P0 IMAD.MOV.U32 R18, RZ, RZ, R12 ;  /* 0x000000ffff128224 */ /* 0x000fe200078e000c */
[----:B------:R-:W-:Y:S01]  /*6c60*/  @!P0 F2FP.PACK_AB R10, R3, R2 ;  /* 0x00000002030a823e */ /* 0x000fe200000000ff */
[----:B------:R-:W-:Y:S01]  /*6c70*/  @!P0 IMAD.MOV.U32 R49, RZ, RZ, R4 ;  /* 0x000000ffff318224 */ /* 0x000fe200078e0004 */
[----:B------:R-:W-:Y:S02]  /*6c80*/  @!P0 F2FP.PACK_AB R3, R7, R6 ;  /* 0x000000060703823e */ /* 0x000fe400000000ff */
[----:B------:R1:W-:Y:S01]  /*6c90*/  STG.E.128 [R56.64], R16 ;  /* 0x0000001038007986 */ /* 0x0003e2000c101d0a */
[----:B------:R-:W-:Y:S02]  /*6ca0*/  @!P0 F2FP.PACK_AB R2, R9, R8 ;  /* 0x000000080902823e */ /* 0x000fe400000000ff */
[----:B------:R-:W-:Y:S02]  /*6cb0*/  @!P0 MOV R48, R10 ;  /* 0x0000000a00308202 */ /* 0x000fe40000000f00 */
[----:B------:R-:W-:Y:S02]  /*6cc0*/  @!P0 MOV R50, R3 ;  /* 0x0000000300328202 */ /* 0x000fe40000000f00 */
[----:B------:R-:W-:Y:S05]  /*6cd0*/  @!P0 MOV R51, R2 ;  /* 0x0000000200338202 */ /* 0x000fea0000000f00 */
[----:B------:R1:W-:Y:S02]  /*6ce0*/  @!P1 STG.E.128 [R54.64], R48 ;  /* 0x0000003036009986 */ /* 0x0003e4000c101d0a */
.L_x_280:
[----:B------:R-:W-:Y:S05]  /*6cf0*/  BSYNC B0 ;  /* 0x0000000000007941 */ /* 0x000fea0003800000 */
.L_x_279:
[----:B------:R-:W-:Y:S01]  /*6d00*/  ISETP.GE.OR P1, PT, R219, R79, P6 ;  /* 0x0000004fdb00720c */ /* 0x000fe20003726670 */
[----:B------:R-:W-:Y:S01]  /*6d10*/  @!UPT UIADD3 URZ, URZ, URZ, URZ ;  /* 0x0000003f3f3ff290 */ /* 0x000fe2000fffe03f */
[----:B------:R-:W-:Y:S11]  /*6d20*/  BSSY B0, `(.L_x_281) ;  /* 0x0000071000007945 */ /* 0x000ff60003800000 */
[----:B------:R-:W-:-:S05]  /*6d30*/  @P1 BRA `(.L_x_282) ;  /* 0x000006f000001947 */ /* 0x000fca0003800000 */
[----:B------:R-:W-:Y:S01]  /*6d40*/  IADD3 R2, P1, R196, R80, RZ ;  /* 0x00000050c4027210 */ /* 0x000fe20007f3e0ff */
[----:B-----5:R-:W-:Y:S01]  /*6d50*/  LDS.128 R44, [R131+0x8100] ;  /* 0x00810000832c7984 */ /* 0x020fe20000000c00 */
[----:B------:R-:W-:Y:S01]  /*6d60*/  @!P0 SHF.R.U32.HI R6, RZ, 0x10, R25 ;  /* 0x00000010ff068819 */ /* 0x000fe20000011619 */
[--C-:B------:R-:W-:Y:S01]  /*6d70*/  @!P0 HADD2.F32 R13, -RZ, R71.reuse.H0_H0 ;  /* 0x20000047ff0d8230 */ /* 0x100fe20000004100 */
[----:B------:R-:W-:Y:S01]  /*6d80*/  IADD3.X R3, R86, R137, RZ, P1, !PT ;  /* 0x0000008956037210 */ /* 0x000fe20000ffe4ff */
[----:B------:R-:W-:Y:S01]  /*6d90*/  @!P0 HADD2.F32 R20, -RZ, R71.H1_H1 ;  /* 0x30000047ff148230 */ /* 0x000fe20000004100 */
[-C--:B------:R-:W-:Y:S01]  /*6da0*/  IADD3 R4, P2, P1, R94, R2.reuse, R112 ;  /* 0x000000025e047210 */ /* 0x080fe2000795e070 */
[----:B------:R-:W-:Y:S01]  /*6db0*/  @!P0 HADD2.F32 R34, -RZ, R76.H0_H0 ;  /* 0x2000004cff228230 */ /* 0x000fe20000004100 */
[--C-:B------:R-:W-:Y:S01]  /*6dc0*/  @!P0 SHF.R.U32.HI R10, RZ, 0x10, R27.reuse ;  /* 0x00000010ff0a8819 */ /* 0x100fe2000001161b */
[----:B-1----:R-:W1:Y:S01]  /*6dd0*/  LDS.128 R16, [R133+0x8100] ;  /* 0x0081000085107984 */ /* 0x002e620000000c00 */
[-C--:B------:R-:W-:Y:S02]  /*6de0*/  IADD3.X R5, R96, R3.reuse, R114, P2, P1 ;  /* 0x0000000360057210 */ /* 0x080fe400017e2472 */
[----:B------:R-:W-:Y:S02]  /*6df0*/  ISETP.GE.AND P1, PT, R93, c[0x0][0x1d4], PT ;  /* 0x000075005d007a0c */ /* 0x000fe40003f26270 */
[----:B------:R-:W-:Y:S02]  /*6e00*/  @!P0 SHF.R.U64 R11, R26, 0x10, R27 ;  /* 0x000000101a0b8819 */ /* 0x000fe4000000121b */
[----:B------:R-:W-:Y:S02]  /*6e10*/  @!P0 SHF.R.U32.HI R22, RZ, 0x10, R65 ;  /* 0x00000010ff168819 */ /* 0x000fe40000011641 */
[----:B------:R-:W-:Y:S02]  /*6e20*/  @!P0 SHF.R.U64 R9, R24, 0x10, R25 ;  /* 0x0000001018098819 */ /* 0x000fe40000001219 */
[----:B------:R-:W-:Y:S01]  /*6e30*/  @!P0 SHF.R.U64 R24, R64, 0x10, R65 ;  /* 0x0000001040188819 */ /* 0x000fe20000001241 */
[----:B------:R-:W-:Y:S01]  /*6e40*/  @!P0 HADD2.F32 R22, -RZ, R22.H0_H0 ;  /* 0x20000016ff168230 */ /* 0x000fe20000004100 */
[--C-:B------:R-:W-:Y:S02]  /*6e50*/  @!P0 SHF.R.U32.HI R25, RZ, 0x10, R67.reuse ;  /* 0x00000010ff198819 */ /* 0x100fe40000011643 */
[----:B------:R-:W-:Y:S02]  /*6e60*/  @!P0 SHF.R.U64 R26, R66, 0x10, R67 ;  /* 0x00000010421a8819 */ /* 0x000fe40000001243 */
[----:B------:R-:W-:Y:S01]  /*6e70*/  @!P1 IADD3 R2, P3, P2, R94, R2, R93 ;  /* 0x000000025e029210 */ /* 0x000fe20007a7e05d */
[----:B------:R-:W-:Y:S02]  /*6e80*/  @!P0 HADD2.F32 R42, -RZ, R25.H0_H0 ;  /* 0x20000019ff2a8230 */ /* 0x000fe40000004100 */
        /* <DEDUP_REMOVED lines=21> */
[----:B------:R-:W-:Y:S02]  /*6fe0*/  @!P0 FFMA.FTZ R57, R4, R13, -R27 ;  /* 0x0000000d04398223 */ /* 0x000fe4000001081b */
[C---:B------:R-:W-:Y:S01]  /*6ff0*/  @!P0 FMUL.FTZ R4, R5.reuse, R3 ;  /* 0x0000000305048220 */ /* 0x040fe20000410000 */
[----:B------:R-:W-:Y:S01]  /*7000*/  @!P0 HADD2.F32 R3, -RZ, R6.H0_H0 ;  /* 0x20000006ff038230 */ /* 0x000fe20000004100 */
[----:B------:R-:W-:Y:S01]  /*7010*/  @!P0 FFMA.FTZ R56, R5, R20, -R21 ;  /* 0x0000001405388223 */ /* 0x000fe20000010815 */
[----:B------:R-:W-:Y:S01]  /*7020*/  @!P0 HADD2.F32 R21, -RZ, R14.H1_H1 ;  /* 0x3000000eff158230 */ /* 0x000fe20000004100 */
[----:B------:R-:W-:Y:S01]  /*7030*/  @!P0 FFMA.FTZ R2, R12, R13, R2 ;  /* 0x0000000d0c028223 */ /* 0x000fe20000010002 */
[----:B------:R-:W-:Y:S01]  /*7040*/  @!P0 HADD2.F32 R6, -RZ, R9.H0_H0 ;  /* 0x20000009ff068230 */ /* 0x000fe20000004100 */
[----:B------:R-:W-:Y:S01]  /*7050*/  @!P0 IMAD.MOV.U32 R12, RZ, RZ, R47 ;  /* 0x000000ffff0c8224 */ /* 0x000fe200078e002f */
[----:B------:R-:W-:Y:S01]  /*7060*/  @!P0 HADD2.F32 R13, -RZ, R23.H1_H1 ;  /* 0x30000017ff0d8230 */ /* 0x000fe20000004100 */
        /* <DEDUP_REMOVED lines=16> */
[C---:B------:R-:W-:Y:S01]  /*7170*/  @!P0 FMUL.FTZ R8, R10.reuse, R6 ;  /* 0x000000060a088220 */ /* 0x040fe20000410000 */
[----:B------:R-:W-:Y:S01]  /*7180*/  @!P0 HADD2.F32 R24, -RZ, R76.H1_H1 ;  /* 0x3000004cff188230 */ /* 0x000fe20000004100 */
[-C--:B------:R-:W-:Y:S02]  /*7190*/  @!P0 FMUL.FTZ R6, R35, R9.reuse ;  /* 0x0000000923068220 */ /* 0x080fe40000410000 */
        /* <DEDUP_REMOVED lines=41> */
.L_x_282:
[----:B------:R-:W-:Y:S05]  /*7430*/  BSYNC B0 ;  /* 0x0000000000007941 */ /* 0x000fea0003800000 */
.L_x_281:
[----:B-1----:R-:W-:Y:S05]  /*7440*/  IADD3 R54, P1, R194, R80, RZ ;  /* 0x00000050c2367210 */ /* 0x002fea0007f3e0ff */
[----:B------:R-:W-:Y:S01]  /*7450*/  IMAD.X R56, R86, 0x1, R136, P1 ;  /* 0x0000000156387824 */ /* 0x000fe200008e0688 */
[----:B------:R-:W-:Y:S11]  /*7460*/  ISETP.GE.OR P1, PT, R218, R79, P6 ;  /* 0x0000004fda00720c */ /* 0x000ff60003726670 */
[----:B------:R-:W-:Y:S02]  /*7470*/  @!UPT UIADD3 URZ, URZ, URZ, URZ ;  /* 0x0000003f3f3ff290 */ /* 0x000fe4000fffe03f */
[----:B------:R-:W-:-:S05]  /*7480*/  @P1 BRA `(.L_x_274) ;  /* 0x000009b000001947 */ /* 0x000fca0003800000 */
[----:B-----5:R-:W-:Y:S01]  /*7490*/  IADD3 R4, P2, P1, R94, R54, R112 ;  /* 0x000000365e047210 */ /* 0x020fe2000795e070 */
[----:B------:R-:W1:Y:S01]  /*74a0*/  LDS.128 R44, [R130+0x8100] ;  /* 0x00810000822c7984 */ /* 0x000e620000000c00 */
[----:B------:R-:W-:Y:S01]  /*74b0*/  @!P0 SHF.R.U64 R5, R28, 0x10, R29 ;  /* 0x000000101c058819 */ /* 0x000fe2000000121d */
[----:B------:R-:W-:Y:S01]  /*74c0*/  @!P0 HADD2.F32 R2, -RZ, R39.H0_H0 ;  /* 0x20000027ff028230 */ /* 0x000fe20000004100 */
[----:B------:R-:W-:Y:S01]  /*74d0*/  IADD3.X R6, R96, R56, R114, P2, P1 ;  /* 0x0000003860067210 */ /* 0x000fe200017e2472 */
[----:B------:R-:W-:Y:S01]  /*74e0*/  @!P0 HADD2.F32 R24, -RZ, R77.H0_H0 ;  /* 0x2000004dff188230 */ /* 0x000fe20000004100 */
[----:B------:R-:W-:Y:S01]  /*74f0*/  LEA R52, P1, R4, c[0x0][0x1c8], 0x1 ;  /* 0x0000720004347a11 */ /* 0x000fe200078208ff */
[----:B------:R-:W-:Y:S01]  /*7500*/  @!P0 HADD2.F32 R5, -RZ, R5.H0_H0 ;  /* 0x20000005ff058230 */ /* 0x000fe20000004100 */
[----:B------:R-:W-:Y:S01]  /*7510*/  @!P0 SHF.R.U64 R9, R72, 0x10, R73 ;  /* 0x0000001048098819 */ /* 0x000fe20000001249 */
[----:B------:R-:W2:Y:S01]  /*7520*/  LDS.128 R12, [R132+0x8100] ;  /* 0x00810000840c7984 */ /* 0x000ea20000000c00 */
[----:B------:R-:W-:Y:S01]  /*7530*/  LEA.HI.X R53, R4, c[0x0][0x1cc], R6, 0x1, P1 ;  /* 0x0000730004357a11 */ /* 0x000fe200008f0c06 */
[----:B------:R-:W-:Y:S01]  /*7540*/  @!P0 HADD2.F32 R20, -RZ, R77.H1_H1 ;  /* 0x3000004dff148230 */ /* 0x000fe20000004100 */
[----:B------:R-:W-:Y:S01]  /*7550*/  @!P0 SHF.R.U32.HI R27, RZ, 0x10, R75 ;  /* 0x00000010ff1b8819 */ /* 0x000fe2000001164b */
[----:B------:R-:W-:Y:S01]  /*7560*/  @!P0 HADD2.F32 R22, -RZ, R9.H0_H0 ;  /* 0x20000009ff168230 */ /* 0x000fe20000004100 */
[----:B------:R-:W-:Y:S01]  /*7570*/  @!P0 SHF.R.U32.HI R10, RZ, 0x10, R29 ;  /* 0x00000010ff0a8819 */ /* 0x000fe2000001161d */
[--C-:B------:R-:W-:Y:S01]  /*7580*/  @!P0 HADD2.F32 R34, -RZ, R78.reuse.H0_H0 ;  /* 0x2000004eff228230 */ /* 0x100fe20000004100 */
[----:B------:R-:W-:Y:S01]  /*7590*/  @!P0 SHF.R.U64 R16, R30, 0x10, R31 ;  /* 0x000000101e108819 */ /* 0x000fe2000000121f */
[----:B------:R-:W-:Y:S01]  /*75a0*/  @!P0 HADD2.F32 R38, -RZ, R27.H0_H0 ;  /* 0x2000001bff268230 */ /* 0x000fe20000004100 */
[----:B------:R-:W-:Y:S01]  /*75b0*/  @!P0 SHF.R.U32.HI R17, RZ, 0x10, R73 ;  /* 0x00000010ff118819 */ /* 0x000fe20000011649 */
[----:B------:R-:W-:Y:S01]  /*75c0*/  @!P0 HADD2.F32 R28, -RZ, R78.H1_H1 ;  /* 0x3000004eff1c8230 */ /* 0x000fe20000004100 */
[----:B------:R-:W-:Y:S01]  /*75d0*/  @!P0 SHF.R.U64 R30, R74, 0x10, R75 ;  /* 0x000000104a1e8819 */ /* 0x000fe2000000124b */
[----:B------:R-:W-:Y:S01]  /*75e0*/  @!P0 HADD2.F32 R11, -RZ, R40.H0_H0 ;  /* 0x20000028ff0b8230 */ /* 0x000fe20000004100 */
[----:B------:R-:W-:Y:S01]  /*75f0*/  @!P0 SHF.R.U32.HI R18, RZ, 0x10, R31 ;  /* 0x00000010ff128819 */ /* 0x000fe2000001161f */
[----:B------:R-:W-:Y:S01]  /*7600*/  @!P0 HADD2.F32 R26, -RZ, R17.H0_H0 ;  /* 0x20000011ff1a8230 */ /* 0x000fe20000004100 */
[----:B------:R-:W-:Y:S01]  /*7610*/  ISETP.GE.AND P1, PT, R93, c[0x0][0x1d4], PT ;  /* 0x000075005d007a0c */ /* 0x000fe20003f26270 */
[----:B------:R-:W-:Y:S02]  /*7620*/  @!P0 HADD2.F32 R30, -RZ, R30.H0_H0 ;  /* 0x2000001eff1e8230 */ /* 0x000fe40000004100 */
[----:B------:R-:W-:Y:S01]  /*7630*/  @!P0 HADD2.F32 R18, -RZ, R18.H0_H0 ;  /* 0x20000012ff128230 */ /* 0x000fe20000004100 */
[----:B-1----:R-:W-:Y:S01]  /*7640*/  @!P0 IMAD.MOV.U32 R29, RZ, RZ, R46 ;  /* 0x000000ffff1d8224 */ /* 0x002fe200078e002e */
[----:B------:R-:W-:Y:S02]  /*7650*/  @!P0 MOV R25, R45 ;  /* 0x0000002d00198202 */ /* 0x000fe40000000f00 */
[----:B------:R-:W-:Y:S02]  /*7660*/  @!P0 MOV R6, R44 ;  /* 0x0000002c00068202 */ /* 0x000fe40000000f00 */
[----:B------:R-:W-:Y:S01]  /*7670*/  @!P0 MOV R27, R47 ;  /* 0x0000002f001b8202 */ /* 0x000fe20000000f00 */
[----:B------:R-:W-:Y:S01]  /*7680*/  @!P0 HADD2.F32 R23, -RZ, R25.H0_H0 ;  /* 0x20000019ff178230 */ /* 0x000fe20000004100 */
[----:B--2---:R-:W-:Y:S01]  /*7690*/  @!P0 MOV R8, R13 ;  /* 0x0000000d00088202 */ /* 0x004fe20000000f00 */
[--C-:B------:R-:W-:Y:S03]  /*76a0*/  @!P0 HADD2.F32 R19, -RZ, R6.reuse.H0_H0 ;  /* 0x20000006ff138230 */ /* 0x100fe60000004100 */
[-C--:B------:R-:W-:Y:S01]  /*76b0*/  @!P0 FMUL.FTZ R7, R23, R2.reuse ;  /* 0x0000000217078220 */ /* 0x080fe20000410000 */
[----:B------:R-:W-:Y:S02]  /*76c0*/  @!P0 HADD2.F32 R21, -RZ, R6.H1_H1 ;  /* 0x30000006ff158230 */ /* 0x000fe40000004100 */
[--C-:B------:R-:W-:Y:S02]  /*76d0*/  @!P0 HADD2.F32 R3, -RZ, R8.reuse.H0_H0 ;  /* 0x20000008ff038230 */ /* 0x100fe40000004100 */
[----:B------:R-:W-:Y:S01]  /*76e0*/  @!P0 HADD2.F32 R8, -RZ, R8.H1_H1 ;  /* 0x30000008ff088230 */ /* 0x000fe20000004100 */
[-C--:B------:R-:W-:Y:S01]  /*76f0*/  @!P0 FMUL.FTZ R9, R21, R5.reuse ;  /* 0x0000000515098220 */ /* 0x080fe20000410000 */
[----:B------:R-:W-:Y:S01]  /*7700*/  @!P0 HADD2.F32 R31, -RZ, R27.H0_H0 ;  /* 0x2000001bff1f8230 */ /* 0x000fe20000004100 */
[C---:B------:R-:W-:Y:S01]  /*7710*/  @!P0 FMUL.FTZ R4, R3.reuse, R2 ;  /* 0x0000000203048220 */ /* 0x040fe20000410000 */
[----:B------:R-:W-:Y:S01]  /*7720*/  @!P0 HADD2.F32 R2, -RZ, R39.H1_H1 ;  /* 0x30000027ff028230 */ /* 0x000fe20000004100 */
[----:B------:R-:W-:Y:S01]  /*7730*/  @!P0 FFMA.FTZ R57, R3, R24, -R7 ;  /* 0x0000001803398223 */ /* 0x000fe20000010807 */
[----:B------:R-:W-:Y:S01]  /*7740*/  @!P0 MOV R3, R12 ;  /* 0x0000000c00038202 */ /* 0x000fe20000000f00 */
[----:B------:R-:W-:Y:S02]  /*7750*/  @!P0 HADD2.F32 R35, -RZ, R27.H1_H1 ;  /* 0x3000001bff238230 */ /* 0x000fe40000004100 */
[----:B------:R-:W-:Y:S02]  /*7760*/  @!P0 HADD2.F32 R27, -RZ, R29.H0_H0 ;  /* 0x2000001dff1b8230 */ /* 0x000fe40000004100 */
[--C-:B------:R-:W-:Y:S01]  /*7770*/  @!P0 HADD2.F32 R7, -RZ, R3.reuse.H0_H0 ;  /* 0x20000003ff078230 */ /* 0x100fe20000004100 */
[----:B------:R-:W-:Y:S01]  /*7780*/  @!P0 FMUL.FTZ R39, R35, R18 ;  /* 0x0000001223278220 */ /* 0x000fe20000410000 */
[----:B------:R-:W-:Y:S01]  /*7790*/  @!P0 HADD2.F32 R6, -RZ, R3.H1_H1 ;  /* 0x30000003ff068230 */ /* 0x000fe20000004100 */
[-C--:B------:R-:W-:Y:S01]  /*77a0*/  @!P0 FMUL.FTZ R3, R19, R2.reuse ;  /* 0x0000000213038220 */ /* 0x080fe20000410000 */
[----:B------:R-:W-:Y:S01]  /*77b0*/  @!P0 HADD2.F32 R29, -RZ, R29.H1_H1 ;  /* 0x3000001dff1d8230 */ /* 0x000fe20000004100 */
[C---:B------:R-:W-:Y:S01]  /*77c0*/  @!P0 FMUL.FTZ R2, R7.reuse, R2 ;  /* 0x0000000207028220 */ /* 0x040fe20000410000 */
[----:B------:R-:W-:Y:S01]  /*77d0*/  @!P0 HADD2.F32 R25, -RZ, R25.H1_H1 ;  /* 0x30000019ff198230 */ /* 0x000fe20000004100 */
[----:B------:R-:W-:Y:S01]  /*77e0*/  @!P0 FFMA.FTZ R55, R7, R20, -R3 ;  /* 0x0000001407378223 */ /* 0x000fe20000010803 */
[----:B------:R-:W-:Y:S01]  /*77f0*/  @!P0 MOV R7, R14 ;  /* 0x0000000e00078202 */ /* 0x000fe20000000f00 */
[C---:B------:R-:W-:Y:S01]  /*7800*/  @!P0 FMUL.FTZ R3, R6.reuse, R5 ;  /* 0x0000000506038220 */ /* 0x040fe20000410000 */
[----:B------:R-:W-:Y:S01]  /*7810*/  @!P0 HADD2.F32 R5, -RZ, R10.H0_H0 ;  /* 0x2000000aff058230 */ /* 0x000fe20000004100 */
[----:B------:R-:W-:Y:S01]  /*7820*/  @!P0 FFMA.FTZ R51, R6, R22, -R9 ;  /* 0x0000001606338223 */ /* 0x000fe20000010809 */
[----:B------:R-:W-:Y:S01]  /*7830*/  @!P0 MOV R6, R15 ;  /* 0x0000000f00068202 */ /* 0x000fe20000000f00 */
[----:B------:R-:W-:Y:S01]  /*7840*/  @!P0 FFMA.FTZ R2, R19, R20, R2 ;  /* 0x0000001413028223 */ /* 0x000fe20000010002 */
[----:B------:R-:W-:Y:S01]  /*7850*/  @!P0 HADD2.F32 R9, -RZ, R40.H1_H1 ;  /* 0x30000028ff098230 */ /* 0x000fe20000004100 */
[----:B------:R-:W-:Y:S01]  /*7860*/  @!P0 FMUL.FTZ R40, R31, R11 ;  /* 0x0000000b1f288220 */ /* 0x000fe20000410000 */
[----:B------:R-:W-:Y:S01]  /*7870*/  @!P0 HADD2.F32 R10, -RZ, R16.H0_H0 ;  /* 0x20000010ff0a8230 */ /* 0x000fe20000004100 */
[----:B------:R-:W-:Y:S01]  /*7880*/  @!P0 FMUL.FTZ R48, R25, R5 ;  /* 0x0000000519308220 */ /* 0x000fe20000410000 */
[--C-:B------:R-:W-:Y:S01]  /*7890*/  @!P0 HADD2.F32 R17, -RZ, R6.reuse.H0_H0 ;  /* 0x20000006ff118230 */ /* 0x100fe20000004100 */
[----:B------:R-:W-:Y:S01]  /*78a0*/  @!P0 FMUL.FTZ R43, R27, R9 ;  /* 0x000000091b2b8220 */ /* 0x000fe20000410000 */
[----:B------:R-:W-:Y:S01]  /*78b0*/  @!P0 HADD2.F32 R16, -RZ, R6.H1_H1 ;  /* 0x30000006ff108230 */ /* 0x000fe20000004100 */
[----:B------:R-:W-:Y:S01]  /*78c0*/  @!P0 FMUL.FTZ R42, R29, R10 ;  /* 0x0000000a1d2a8220 */ /* 0x000fe20000410000 */
[--C-:B------:R-:W-:Y:S01]  /*78d0*/  @!P0 HADD2.F32 R6, -RZ, R7.reuse.H0_H0 ;  /* 0x20000007ff068230 */ /* 0x100fe20000004100 */
[----:B------:R-:W-:Y:S01]  /*78e0*/  @!P0 FFMA.FTZ R40, R17, R34, -R40 ;  /* 0x0000002211288223 */ /* 0x000fe20000010828 */
[----:B------:R-:W-:Y:S01]  /*78f0*/  @!P0 HADD2.F32 R7, -RZ, R7.H1_H1 ;  /* 0x30000007ff078230 */ /* 0x000fe20000004100 */
[----:B------:R-:W-:Y:S02]  /*7900*/  @!P0 FFMA.FTZ R39, R16, R38, -R39 ;  /* 0x0000002610278223 */ /* 0x000fe40000010827 */
[----:B------:R-:W-:Y:S02]  /*7910*/  @!P0 FFMA.FTZ R50, R8, R26, -R48 ;  /* 0x0000001a08328223 */ /* 0x000fe40000010830 */
[----:B------:R-:W-:Y:S01]  /*7920*/  @!P0 FFMA.FTZ R49, R6, R28, -R43 ;  /* 0x0000001c06318223 */ /* 0x000fe2000001082b */
[----:B------:R-:W-:Y:S01]  /*7930*/  @!P0 F2FP.PACK_AB R40, R39, R40 ;  /* 0x000000282728823e */ /* 0x000fe200000000ff */
[----:B------:R-:W-:Y:S01]  /*7940*/  @!P0 FFMA.FTZ R48, R7, R30, -R42 ;  /* 0x0000001e07308223 */ /* 0x000fe2000001082a */
[----:B------:R-:W-:Y:S01]  /*7950*/  @!P0 F2FP.PACK_AB R43, R50, R57 ;  /* 0x00000039322b823e */ /* 0x000fe200000000ff */
[----:B------:R-:W-:Y:S01]  /*7960*/  @!P0 FMUL.FTZ R5, R8, R5 ;  /* 0x0000000508058220 */ /* 0x000fe20000410000 */
[----:B------:R-:W-:Y:S01]  /*7970*/  @!P0 F2FP.PACK_AB R42, R51, R55 ;  /* 0x00000037332a823e */ /* 0x000fe200000000ff */
[----:B------:R-:W-:Y:S01]  /*7980*/  @!P0 IMAD.MOV.U32 R15, RZ, RZ, R40 ;  /* 0x000000ffff0f8224 */ /* 0x000fe200078e0028 */
[----:B------:R-:W-:Y:S01]  /*7990*/  @!P0 F2FP.PACK_AB R39, R48, R49 ;  /* 0x000000313027823e */ /* 0x000fe200000000ff */
[----:B------:R-:W-:Y:S01]  /*79a0*/  @!P0 FFMA.FTZ R3, R21, R22, R3 ;  /* 0x0000001615038223 */ /* 0x000fe20000010003 */
[----:B------:R-:W-:Y:S01]  /*79b0*/  @!P0 MOV R12, R42 ;  /* 0x0000002a000c8202 */ /* 0x000fe20000000f00 */
[----:B------:R-:W-:Y:S01]  /*79c0*/  @!P0 FMUL.FTZ R6, R6, R9 ;  /* 0x0000000906068220 */ /* 0x000fe20000410000 */
[----:B------:R-:W-:Y:S01]  /*79d0*/  @!P0 MOV R13, R43 ;  /* 0x0000002b000d8202 */ /* 0x000fe20000000f00 */
[----:B------:R-:W-:Y:S01]  /*79e0*/  @!P0 FFMA.FTZ R4, R23, R24, R4 ;  /* 0x0000001817048223 */ /* 0x000fe20000010004 */
[----:B------:R-:W-:Y:S01]  /*79f0*/  @!P0 MOV R14, R39 ;  /* 0x00000027000e8202 */ /* 0x000fe20000000f00 */
[----:B------:R-:W-:Y:S01]  /*7a00*/  @!P0 FMUL.FTZ R7, R7, R10 ;  /* 0x0000000a07078220 */ /* 0x000fe20000410000 */
[----:B------:R-:W-:Y:S01]  /*7a10*/  @!P0 F2FP.PACK_AB R10, R3, R2 ;  /* 0x00000002030a823e */ /* 0x000fe200000000ff */
[----:B------:R-:W-:Y:S02]  /*7a20*/  @!P0 FFMA.FTZ R5, R25, R26, R5 ;  /* 0x0000001a19058223 */ /* 0x000fe40000010005 */
[----:B------:R1:W-:Y:S01]  /*7a30*/  STG.E.128 [R52.64], R12 ;  /* 0x0000000c34007986 */ /* 0x0003e2000c101d0a */
[----:B------:R-:W-:Y:S01]  /*7a40*/  @!P0 MOV R44, R10 ;  /* 0x0000000a002c8202 */ /* 0x000fe20000000f00 */
[----:B------:R-:W-:Y:S01]  /*7a50*/  @!P0 FMUL.FTZ R8, R17, R11 ;  /* 0x0000000b11088220 */ /* 0x000fe20000410000 */
[----:B------:R-:W-:Y:S01]  /*7a60*/  @!P0 F2FP.PACK_AB R4, R5, R4 ;  /* 0x000000040504823e */ /* 0x000fe200000000ff */
[----:B------:R-:W-:Y:S02]  /*7a70*/  @!P0 FFMA.FTZ R6, R27, R28, R6 ;  /* 0x0000001c1b068223 */ /* 0x000fe40000010006 */
[----:B------:R-:W-:Y:S01]  /*7a80*/  @!P0 FMUL.FTZ R9, R16, R18 ;  /* 0x0000001210098220 */ /* 0x000fe20000410000 */
[----:B------:R-:W-:Y:S01]  /*7a90*/  @!P0 MOV R45, R4 ;  /* 0x00000004002d8202 */ /* 0x000fe20000000f00 */
[----:B------:R-:W-:Y:S02]  /*7aa0*/  @!P0 FFMA.FTZ R7, R29, R30, R7 ;  /* 0x0000001e1d078223 */ /* 0x000fe40000010007 */
[----:B------:R-:W-:Y:S02]  /*7ab0*/  @!P0 FFMA.FTZ R8, R31, R34, R8 ;  /* 0x000000221f088223 */ /* 0x000fe40000010008 */
[----:B------:R-:W-:Y:S01]  /*7ac0*/  @!P0 FFMA.FTZ R9, R35, R38, R9 ;  /* 0x0000002623098223 */ /* 0x000fe20000010009 */
[----:B------:R-:W-:Y:S04]  /*7ad0*/  @!P0 F2FP.PACK_AB R3, R7, R6 ;  /* 0x000000060703823e */ /* 0x000fe800000000ff */
[----:B------:R-:W-:Y:S02]  /*7ae0*/  @!P0 F2FP.PACK_AB R2, R9, R8 ;  /* 0x000000080902823e */ /* 0x000fe400000000ff */
[----:B------:R-:W-:Y:S02]  /*7af0*/  @!P0 MOV R46, R3 ;  /* 0x00000003002e8202 */ /* 0x000fe40000000f00 */
[----:B------:R-:W-:Y:S01]  /*7b00*/  @!P0 MOV R47, R2 ;  /* 0x00000002002f8202 */ /* 0x000fe20000000f00 */
[----:B------:R-:W-:-:S05]  /*7b10*/  @P1 BRA `(.L_x_274) ;  /* 0x0000032000001947 */ /* 0x000fca0003800000 */
[----:B------:R-:W-:Y:S04]  /*7b20*/  IADD3 R3, P1, P0, R94, R54, R93 ;  /* 0x000000365e037210 */ /* 0x000fe8000783e05d */
[----:B------:R-:W-:Y:S02]  /*7b30*/  IADD3.X R4, R96, R56, R113, P1, P0 ;  /* 0x0000003860047210 */ /* 0x000fe40000fe0471 */
[C---:B------:R-:W-:Y:S04]  /*7b40*/  LEA R2, P0, R3.reuse, c[0x0][0x1c8], 0x1 ;  /* 0x0000720003027a11 */ /* 0x040fe800078008ff */
[----:B------:R-:W-:Y:S05]  /*7b50*/  LEA.HI.X R3, R3, c[0x0][0x1cc], R4, 0x1, P0 ;  /* 0x0000730003037a11 */ /* 0x000fea00000f0c04 */
[----:B------:R2:W-:Y:S01]  /*7b60*/  STG.E.128 [R2.64], R44 ;  /* 0x0000002c02007986 */ /* 0x0005e2000c101d0a */
[----:B------:R-:W-:-:S05]  /*7b70*/  BRA `(.L_x_274) ;  /* 0x000002c000007947 */ /* 0x000fca0003800000 */
.L_x_252:
[----:B------:R-:W-:Y:S01]  /*7b80*/  IMAD R2, R41, -0x70, R0 ;  /* 0xffffff9029027824 */ /* 0x000fe200078e0200 */
[----:B------:R-:W-:Y:S04]  /*7b90*/  BSSY B0, `(.L_x_283) ;  /* 0x000000b000007945 */ /* 0x000fe80003800000 */
[----:B------:R-:W-:Y:S04]  /*7ba0*/  IMNMX R79, R2, 0x70, PT ;  /* 0x00000070024f7817 */ /* 0x000fe80003800200 */
[----:B------:R-:W-:Y:S11]  /*7bb0*/  ISETP.GE.AND P0, PT, R229, R79, PT ;  /* 0x0000004fe500720c */ /* 0x000ff60003f06270 */
[----:B------:R-:W-:Y:S02]  /*7bc0*/  @!UPT UIADD3 URZ, URZ, URZ, URZ ;  /* 0x0000003f3f3ff290 */ /* 0x000fe4000fffe03f */
[----:B------:R-:W-:-:S05]  /*7bd0*/  @P0 BRA `(.L_x_284) ;  /* 0x0000006000000947 */ /* 0x000fca0003800000 */
[----:B------:R-:W1:Y:S01]  /*7be0*/  @!P6 LDS.128 R8, [R208+0x8100] ;  /* 0x00810000d008e984 */ /* 0x000e620000000c00 */
[----:B------:R-:W-:Y:S11]  /*7bf0*/  ISETP.GE.AND P0, PT, R209, c[0x0][0x1d4], PT ;  /* 0x00007500d1007a0c */ /* 0x000ff60003f06270 */
[----:B------:R-:W-:Y:S02]  /*7c00*/  @!UPT UIADD3 URZ, URZ, URZ, URZ ;  /* 0x0000003f3f3ff290 */ /* 0x000fe4000fffe03f */
[----:B------:R-:W2:Y:S04]  /*7c10*/  @!P0 LDS.128 R4, [R208+0xb900] ;  /* 0x00b90000d0048984 */ /* 0x000ea80000000c00 */
[----:B-1----:R1:W-:Y:S04]  /*7c20*/  @!P6 STG.E.128 [R66.64], R8 ;  /* 0x000000084200e986 */ /* 0x0023e8000c101d0a */
[----:B--2---:R1:W-:Y:S02]  /*7c30*/  @!P0 STG.E.128 [R66.64+0x80], R4 ;  /* 0x0000800442008986 */ /* 0x0043e4000c101d0a */
.L_x_284:
[----:B------:R-:W-:Y:S05]  /*7c40*/  BSYNC B0 ;  /* 0x0000000000007941 */ /* 0x000fea0003800000 */
.L_x_283:
[----:B------:R-:W-:Y:S01]  /*7c50*/  ISETP.GE.AND P0, PT, R220, R79, PT ;  /* 0x0000004fdc00720c */ /* 0x000fe20003f06270 */
[----:B------:R-:W-:Y:S01]  /*7c60*/  @!UPT UIADD3 URZ, URZ, URZ, URZ ;  /* 0x0000003f3f3ff290 */ /* 0x000fe2000fffe03f */
[----:B------:R-:W-:Y:S11]  /*7c70*/  BSSY B0, `(.L_x_285) ;  /* 0x0000008000007945 */ /* 0x000ff60003800000 */
[----:B------:R-:W-:-:S05]  /*7c80*/  @P0 BRA `(.L_x_286) ;  /* 0x0000006000000947 */ /* 0x000fca0003800000 */
[----:B-1----:R-:W1:Y:S01]  /*7c90*/  @!P6 LDS.128 R8, [R208+0x9100] ;  /* 0x00910000d008e984 */ /* 0x002e620000000c00 */
[----:B------:R-:W-:Y:S11]  /*7ca0*/  ISETP.GE.AND P0, PT, R209, c[0x0][0x1d4], PT ;  /* 0x00007500d1007a0c */ /* 0x000ff60003f06270 */
[----:B------:R-:W-:Y:S02]  /*7cb0*/  @!UPT UIADD3 URZ, URZ, URZ, URZ ;  /* 0x0000003f3f3ff290 */ /* 0x000fe4000fffe03f */
[----:B------:R-:W2:Y:S04]  /*7cc0*/  @!P0 LDS.128 R4, [R208+0xc900] ;  /* 0x00c90000d0048984 */ /* 0x000ea80000000c00 */
[----:B-1----:R1:W-:Y:S04]  /*7cd0*/  @!P6 STG.E.128 [R72.64], R8 ;  /* 0x000000084800e986 */ /* 0x0023e8000c101d0a */
[----:B--2---:R1:W-:Y:S02]  /*7ce0*/  @!P0 STG.E.128 [R72.64+0x80], R4 ;  /* 0x0000800448008986 */ /* 0x0043e4000c101d0a */
.L_x_286:
[----:B------:R-:W-:Y:S05]  /*7cf0*/  BSYNC B0 ;  /* 0x0000000000007941 */ /* 0x000fea0003800000 */
.L_x_285:
        /* <DEDUP_REMOVED lines=10> */
.L_x_288:
[----:B------:R-:W-:Y:S05]  /*7da0*/  BSYNC B0 ;  /* 0x0000000000007941 */ /* 0x000fea0003800000 */
.L_x_287:
[----:B------:R-:W-:Y:S11]  /*7db0*/  ISETP.GE.AND P0, PT, R218, R79, PT ;  /* 0x0000004fda00720c */ /* 0x000ff60003f06270 */
[----:B------:R-:W-:Y:S02]  /*7dc0*/  @!UPT UIADD3 URZ, URZ, URZ, URZ ;  /* 0x0000003f3f3ff290 */ /* 0x000fe4000fffe03f */
[----:B------:R-:W-:-:S05]  /*7dd0*/  @P0 BRA `(.L_x_274) ;  /* 0x0000006000000947 */ /* 0x000fca0003800000 */
[----:B-1----:R-:W1:Y:S01]  /*7de0*/  @!P6 LDS.128 R8, [R208+0xb100] ;  /* 0x00b10000d008e984 */ /* 0x002e620000000c00 */
[----:B------:R-:W-:Y:S11]  /*7df0*/  ISETP.GE.AND P0, PT, R209, c[0x0][0x1d4], PT ;  /* 0x00007500d1007a0c */ /* 0x000ff60003f06270 */
[----:B------:R-:W-:Y:S02]  /*7e00*/  @!UPT UIADD3 URZ, URZ, URZ, URZ ;  /* 0x0000003f3f3ff290 */ /* 0x000fe4000fffe03f */
[----:B------:R-:W2:Y:S04]  /*7e10*/  @!P0 LDS.128 R4, [R208+0xe900] ;  /* 0x00e90000d0048984 */ /* 0x000ea80000000c00 */
[----:B-1----:R1:W-:Y:S04]  /*7e20*/  @!P6 STG.E.128 [R82.64], R8 ;  /* 0x000000085200e986 */ /* 0x0023e8000c101d0a */
[----:B--2---:R1:W-:Y:S02]  /*7e30*/  @!P0 STG.E.128 [R82.64+0x80], R4 ;  /* 0x0000800452008986 */ /* 0x0043e4000c101d0a */
.L_x_274:
[----:B------:R-:W-:Y:S05]  /*7e40*/  BSYNC B2 ;  /* 0x0000000000027941 */ /* 0x000fea0003800000 */
.L_x_251:
[----:B-1---5:R-:W-:Y:S01]  /*7e50*/  IMAD.IADD R6, R79, 0x1, -R229 ;  /* 0x000000014f067824 */ /* 0x022fe200078e0ae5 */
[----:B------:R-:W-:Y:S01]  /*7e60*/  ISETP.GE.AND P5, PT, R209, c[0x0][0x1d4], PT ;  /* 0x00007500d1007a0c */ /* 0x000fe20003fa6270 */
[----:B--2---:R-:W-:Y:S01]  /*7e70*/  IMAD R2, R97, 0x70, RZ ;  /* 0x0000007061027824 */ /* 0x004fe200078e02ff */
[----:B------:R-:W-:Y:S01]  /*7e80*/  BSSY B0, `(.L_x_289) ;  /* 0x0000051000007945 */ /* 0x000fe20003800000 */
[----:B------:R-:W-:Y:S01]  /*7e90*/  IMAD.WIDE.U32 R14, R41, 0x70, RZ ;  /* 0x00000070290e7825 */ /* 0x000fe200078e00ff */
[C---:B------:R-:W-:Y:S02]  /*7ea0*/  ISETP.GE.AND P2, PT, R6.reuse, 0x21, PT ;  /* 0x000000210600780c */ /* 0x040fe40003f46270 */
[C---:B------:R-:W-:Y:S01]  /*7eb0*/  ISETP.GE.AND P3, PT, R6.reuse, 0x1, PT ;  /* 0x000000010600780c */ /* 0x040fe20003f66270 */
[----:B------:R-:W-:Y:S01]  /*7ec0*/  IMAD.IADD R16, R15, 0x1, R2 ;  /* 0x000000010f107824 */ /* 0x000fe200078e0202 */
[----:B------:R-:W-:Y:S02]  /*7ed0*/  ISETP.GE.AND P1, PT, R6, 0x41, PT ;  /* 0x000000410600780c */ /* 0x000fe40003f26270 */
[----:B------:R-:W-:Y:S04]  /*7ee0*/  IADD3 R2, P0, R123, R14, RZ ;  /* 0x0000000e7b027210 */ /* 0x000fe80007f1e0ff */
[----:B------:R-:W-:Y:S03]  /*7ef0*/  IADD3.X R3, R16, R141, RZ, P0, !PT ;  /* 0x0000008d10037210 */ /* 0x000fe600007fe4ff */
[C---:B------:R-:W-:Y:S02]  /*7f00*/  @P2 IADD3 R7, P0, R2.reuse, 0x20, RZ ;  /* 0x0000002002072810 */ /* 0x040fe40007f1e0ff */
[-C--:B------:R-:W-:Y:S01]  /*7f10*/  @P3 MOV R4, R100.reuse ;  /* 0x0000006400043202 */ /* 0x080fe20000000f00 */
[----:B------:R-:W-:Y:S02]  /*7f20*/  @P3 IMAD.MOV.U32 R5, RZ, RZ, R111 ;  /* 0x000000ffff053224 */ /* 0x000fe400078e006f */
[----:B------:R-:W-:Y:S02]  /*7f30*/  @P3 IMAD R8, R3, c[0x0][0x258], RZ ;  /* 0x0000960003083a24 */ /* 0x000fe400078e02ff */
[----:B------:R-:W-:Y:S01]  /*7f40*/  @P2 IMAD.X R9, RZ, RZ, R3, P0 ;  /* 0x000000ffff092224 */ /* 0x000fe200000e0603 */
[C---:B------:R-:W-:Y:S01]  /*7f50*/  @P1 IADD3 R13, P0, R2.reuse, 0x40, RZ ;  /* 0x00000040020d1810 */ /* 0x040fe20007f1e0ff */
[C---:B------:R-:W-:Y:S04]  /*7f60*/  @P3 IMAD.WIDE.U32 R4, R2.reuse, c[0x0][0x258], R4 ;  /* 0x0000960002043a25 */ /* 0x040fe800078e0004 */
[----:B------:R-:W-:Y:S02]  /*7f70*/  @P3 IMAD R8, R2, c[0x0][0x25c], R8 ;  /* 0x0000970002083a24 */ /* 0x000fe400078e0208 */
[----:B------:R-:W-:Y:S01]  /*7f80*/  @P1 IMAD.X R15, RZ, RZ, R3, P0 ;  /* 0x000000ffff0f1224 */ /* 0x000fe200000e0603 */
[C---:B------:R-:W-:Y:S01]  /*7f90*/  @P3 LEA R10, P0, R4.reuse, c[0x0][0x250], 0x1 ;  /* 0x00009400040a3a11 */ /* 0x040fe200078008ff */
[----:B------:R-:W-:Y:S02]  /*7fa0*/  @P3 IMAD.IADD R5, R5, 0x1, R8 ;  /* 0x0000000105053824 */ /* 0x000fe400078e0208 */
[----:B------:R-:W-:Y:S03]  /*7fb0*/  @P2 IMAD R8, R9, c[0x0][0x258], RZ ;  /* 0x0000960009082a24 */ /* 0x000fe600078e02ff */
[----:B------:R-:W-:Y:S01]  /*7fc0*/  @P3 LEA.HI.X R11, R4, c[0x0][0x254], R5, 0x1, P0 ;  /* 0x00009500040b3a11 */ /* 0x000fe200000f0c05 */
[----:B------:R-:W-:Y:S01]  /*7fd0*/  @P2 IMAD.MOV.U32 R5, RZ, RZ, R111 ;  /* 0x000000ffff052224 */ /* 0x000fe200078e006f */
[-C--:B------:R-:W-:Y:S05]  /*7fe0*/  @P2 MOV R4, R100.reuse ;  /* 0x0000006400042202 */ /* 0x080fea0000000f00 */
[C---:B------:R-:W-:Y:S04]  /*7ff0*/  @P2 IMAD.WIDE.U32 R4, R7.reuse, c[0x0][0x258], R4 ;  /* 0x0000960007042a25 */ /* 0x040fe800078e0004 */
[----:B------:R-:W-:Y:S01]  /*8000*/  @P2 IMAD R7, R7, c[0x0][0x25c], R8 ;  /* 0x0000970007072a24 */ /* 0x000fe200078e0208 */
[C---:B------:R-:W-:Y:S04]  /*8010*/  @P2 LEA R8, P0, R4.reuse, c[0x0][0x250], 0x1 ;  /* 0x0000940004082a11 */ /* 0x040fe800078008ff */
[----:B------:R-:W-:Y:S01]  /*8020*/  @P2 IADD3 R7, R5, R7, RZ ;  /* 0x0000000705072210 */ /* 0x000fe20007ffe0ff */
[----:B------:R-:W-:Y:S03]  /*8030*/  @P1 IMAD R5, R15, c[0x0][0x258], RZ ;  /* 0x000096000f051a24 */ /* 0x000fe600078e02ff */
[----:B------:R-:W-:Y:S01]  /*8040*/  @P2 LEA.HI.X R9, R4, c[0x0][0x254], R7, 0x1, P0 ;  /* 0x0000950004092a11 */ /* 0x000fe200000f0c07 */
[C---:B------:R-:W-:Y:S01]  /*8050*/  @P1 IMAD R5, R13.reuse, c[0x0][0x25c], R5 ;  /* 0x000097000d051a24 */ /* 0x040fe200078e0205 */
[----:B------:R-:W-:Y:S11]  /*8060*/  ISETP.GE.AND P0, PT, R6, 0x61, PT ;  /* 0x000000610600780c */ /* 0x000ff60003f06270 */
[----:B------:R-:W-:Y:S02]  /*8070*/  @!UPT UIADD3 URZ, URZ, URZ, URZ ;  /* 0x0000003f3f3ff290 */ /* 0x000fe4000fffe03f */
[----:B------:R-:W-:Y:S02]  /*8080*/  @P0 IADD3 R4, P4, R2, 0x60, RZ ;  /* 0x0000006002040810 */ /* 0x000fe40007f9e0ff */
[----:B------:R-:W-:Y:S03]  /*8090*/  @P1 MOV R2, R100 ;  /* 0x0000006400021202 */ /* 0x000fe60000000f00 */
[----:B------:R-:W-:Y:S02]  /*80a0*/  @P0 IMAD.X R12, RZ, RZ, R3, P4 ;  /* 0x000000ffff0c0224 */ /* 0x000fe400020e0603 */
[----:B------:R-:W-:Y:S04]  /*80b0*/  @P1 IMAD.MOV.U32 R3, RZ, RZ, R111 ;  /* 0x000000ffff031224 */ /* 0x000fe800078e006f */
[----:B------:R-:W-:Y:S05]  /*80c0*/  @P1 IMAD.WIDE.U32 R2, R13, c[0x0][0x258], R2 ;  /* 0x000096000d021a25 */ /* 0x000fea00078e0002 */
[----:B------:R-:W-:Y:S02]  /*80d0*/  @P1 LEA R6, P4, R2, c[0x0][0x250], 0x1 ;  /* 0x0000940002061a11 */ /* 0x000fe400078808ff */
[----:B------:R-:W-:Y:S01]  /*80e0*/  @P1 IADD3 R3, R3, R5, RZ ;  /* 0x0000000503031210 */ /* 0x000fe20007ffe0ff */
[----:B------:R-:W-:Y:S03]  /*80f0*/  @P0 IMAD R5, R12, c[0x0][0x258], RZ ;  /* 0x000096000c050a24 */ /* 0x000fe600078e02ff */
[----:B------:R-:W-:Y:S01]  /*8100*/  @P1 LEA.HI.X R7, R2, c[0x0][0x254], R3, 0x1, P4 ;  /* 0x0000950002071a11 */ /* 0x000fe200020f0c03 */
[----:B------:R-:W-:Y:S01]  /*8110*/  @P0 IMAD.MOV.U32 R2, RZ, RZ, R100 ;  /* 0x000000ffff020224 */ /* 0x000fe200078e0064 */
[----:B------:R-:W-:Y:S05]  /*8120*/  @P0 MOV R3, R111 ;  /* 0x0000006f00030202 */ /* 0x000fea0000000f00 */
[C---:B------:R-:W-:Y:S04]  /*8130*/  @P0 IMAD.WIDE.U32 R2, R4.reuse, c[0x0][0x258], R2 ;  /* 0x0000960004020a25 */ /* 0x040fe800078e0002 */
[----:B------:R-:W-:Y:S04]  /*8140*/  @P0 IMAD R4, R4, c[0x0][0x25c], R5 ;  /* 0x0000970004040a24 */ /* 0x000fe800078e0205 */
[----:B------:R-:W-:Y:S01]  /*8150*/  @P0 IMAD.IADD R3, R3, 0x1, R4 ;  /* 0x0000000103030824 */ /* 0x000fe200078e0204 */
[C---:B------:R-:W-:Y:S04]  /*8160*/  @P0 LEA R4, P4, R2.reuse, c[0x0][0x250], 0x1 ;  /* 0x0000940002040a11 */ /* 0x040fe800078808ff */
[----:B------:R-:W-:Y:S02]  /*8170*/  @P0 LEA.HI.X R5, R2, c[0x0][0x254], R3, 0x1, P4 ;  /* 0x0000950002050a11 */ /* 0x000fe400020f0c03 */
[----:B------:R-:W-:Y:S11]  /*8180*/  LOP3.LUT P4, RZ, R230, 0x2, RZ, 0xc0, !PT ;  /* 0x00000002e6ff7812 */ /* 0x000ff6000788c0ff */
[----:B------:R-:W-:Y:S02]  /*8190*/  @!UPT UIADD3 URZ, URZ, URZ, URZ ;  /* 0x0000003f3f3ff290 */ /* 0x000fe4000fffe03f */
[----:B------:R-:W-:Y:S01]  /*81a0*/  @!PT LDS RZ, [RZ] ;  /* 0x00000000fffff984 */ /* 0x000fe20000000800 */
[----:B------:R-:W-:Y:S01]  /*81b0*/  @!PT LDS RZ, [RZ] ;  /* 0x00000000fffff984 */ /* 0x000fe20000000800 */
[----:B------:R-:W-:Y:S01]  /*81c0*/  @!PT LDS RZ, [RZ] ;  /* 0x00000000fffff984 */ /* 0x000fe20000000800 */
[----:B------:R1:W-:Y:S05]  /*81d0*/  @P3 LDGSTS.E.BYPASS.LTC128B.128 [R208+0x100], [R10.64], !P4 ;  /* 0x001000000ad03fae */ /* 0x0003ea000e101d4a */
[----:B------:R1:W-:Y:S05]  /*81e0*/  @P3 LDGSTS.E.BYPASS.LTC128B.128 [R208+0x3900], [R10.64+0x80], !P5 ;  /* 0x039000800ad03fae */ /* 0x0003ea000e901d4a */
[----:B------:R1:W-:Y:S05]  /*81f0*/  @P2 LDGSTS.E.BYPASS.LTC128B.128 [R210+0x1100], [R8.64], !P4 ;  /* 0x0110000008d22fae */ /* 0x0003ea000e101d4a */
[----:B------:R1:W-:Y:S05]  /*8200*/  @P2 LDGSTS.E.BYPASS.LTC128B.128 [R210+0x4900], [R8.64+0x80], !P5 ;  /* 0x0490008008d22fae */ /* 0x0003ea000e901d4a */
[----:B------:R2:W-:Y:S05]  /*8210*/  @P1 LDGSTS.E.BYPASS.LTC128B.128 [R210+0x2100], [R6.64], !P4 ;  /* 0x0210000006d21fae */ /* 0x0005ea000e101d4a */
[----:B------:R2:W-:Y:S01]  /*8220*/  @P1 LDGSTS.E.BYPASS.LTC128B.128 [R210+0x5900], [R6.64+0x80], !P5 ;  /* 0x0590008006d21fae */ /* 0x0005e2000e901d4a */
[----:B------:R-:W-:Y:S04]  /*8230*/  ISETP.GT.AND P1, PT, R79, R229, PT ;  /* 0x000000e54f00720c */ /* 0x000fe80003f24270 */
[----:B------:R1:W-:Y:S05]  /*8240*/  @P0 LDGSTS.E.BYPASS.LTC128B.128 [R210+0x3100], [R4.64], !P4 ;  /* 0x0310000004d20fae */ /* 0x0003ea000e101d4a */
[----:B------:R1:W-:Y:S05]  /*8250*/  @P0 LDGSTS.E.BYPASS.LTC128B.128 [R210+0x6900], [R4.64+0x80], !P5 ;  /* 0x0690008004d20fae */ /* 0x0003ea000e901d4a */
[----:B------:R-:W0:Y:S01]  /*8260*/  LDGDEPBAR ;  /* 0x00000000000079af */ /* 0x000e220000000000 */
[----:B--2---:R-:W-:Y:S04]  /*8270*/  IADD3 R6, P0, R143, R14, RZ ;  /* 0x0000000e8f067210 */ /* 0x004fe80007f1e0ff */
[----:B------:R-:W-:Y:S01]  /*8280*/  IADD3.X R7, R16, R142, RZ, P0, !PT ;  /* 0x0000008e10077210 */ /* 0x000fe200007fe4ff */
[----:B------:R-:W-:Y:S04]  /*8290*/  DEPBAR.LE SB0, 0x0 ;  /* 0x000080000000791a */ /* 0x000fe80000000000 */
[----:B------:R-:W-:Y:S06]  /*82a0*/  BAR.SYNC.DEFER_BLOCKING 0x0 ;  /* 0x0000000000007b1d */ /* 0x000fec0000010000 */
[----:B------:R-:W-:-:S05]  /*82b0*/  @!P1 BRA `(.L_x_290) ;  /* 0x000000d000009947 */ /* 0x000fca0003800000 */
[----:B-1----:R-:W1:Y:S01]  /*82c0*/  @!P6 LDS.128 R12, [R208+0x100] ;  /* 0x00010000d00ce984 */ /* 0x002e620000000c00 */
[----:B------:R-:W-:Y:S01]  /*82d0*/  ISETP.GE.AND P0, PT, R209, c[0x0][0x1d4], PT ;  /* 0x00007500d1007a0c */ /* 0x000fe20003f06270 */
[----:B------:R-:W-:Y:S01]  /*82e0*/  IMAD R2, R7, c[0x0][0x208], RZ ;  /* 0x0000820007027a24 */ /* 0x000fe200078e02ff */
[----:B------:R-:W-:Y:S02]  /*82f0*/  MOV R4, R98 ;  /* 0x0000006200047202 */ /* 0x000fe40000000f00 */
[----:B------:R-:W-:Y:S01]  /*8300*/  MOV R5, R110 ;  /* 0x0000006e00057202 */ /* 0x000fe20000000f00 */
[C---:B------:R-:W-:Y:S04]  /*8310*/  IMAD R2, R6.reuse, c[0x0][0x20c], R2 ;  /* 0x0000830006027a24 */ /* 0x040fe800078e0202 */
[----:B------:R-:W-:Y:S04]  /*8320*/  IMAD.WIDE.U32 R4, R6, c[0x0][0x208], R4 ;  /* 0x0000820006047a25 */ /* 0x000fe800078e0004 */
[----:B------:R-:W2:Y:S01]  /*8330*/  @!P0 LDS.128 R8, [R208+0x3900] ;  /* 0x00390000d0088984 */ /* 0x000ea20000000c00 */
[----:B------:R-:W-:Y:S02]  /*8340*/  IADD3 R3, R5, R2, RZ ;  /* 0x0000000205037210 */ /* 0x000fe40007ffe0ff */
[C---:B------:R-:W-:Y:S04]  /*8350*/  LEA R2, P1, R4.reuse, c[0x0][0x1f8], 0x1 ;  /* 0x00007e0004027a11 */ /* 0x040fe800078208ff */
[----:B------:R-:W-:Y:S05]  /*8360*/  LEA.HI.X R3, R4, c[0x0][0x1fc], R3, 0x1, P1 ;  /* 0x00007f0004037a11 */ /* 0x000fea00008f0c03 */
[----:B-1----:R1:W-:Y:S04]  /*8370*/  @!P6 STG.E.128 [R2.64], R12 ;  /* 0x0000000c0200e986 */ /* 0x0023e8000c101d0a */
[----:B--2---:R1:W-:Y:S02]  /*8380*/  @!P0 STG.E.128 [R2.64+0x80], R8 ;  /* 0x0000800802008986 */ /* 0x0043e4000c101d0a */
.L_x_290:
[----:B-1----:R-:W-:Y:S05]  /*8390*/  BSYNC B0 ;  /* 0x0000000000007941 */ /* 0x002fea0003800000 */
.L_x_289:
[----:B------:R-:W-:Y:S01]  /*83a0*/  ISETP.GE.AND P0, PT, R220, R79, PT ;  /* 0x0000004fdc00720c */ /* 0x000fe20003f06270 */
[----:B------:R-:W-:Y:S01]  /*83b0*/  @!UPT UIADD3 URZ, URZ, URZ, URZ ;  /* 0x0000003f3f3ff290 */ /* 0x000fe2000fffe03f */
[----:B------:R-:W-:Y:S11]  /*83c0*/  BSSY B0, `(.L_x_291) ;  /* 0x0000011000007945 */ /* 0x000ff60003800000 */
[----:B------:R-:W-:-:S05]  /*83d0*/  @P0 BRA `(.L_x_292) ;  /* 0x000000f000000947 */ /* 0x000fca0003800000 */
[----:B------:R-:W1:Y:S01]  /*83e0*/  @!P6 LDS.128 R12, [R208+0x1100] ;  /* 0x00110000d00ce984 */ /* 0x000e620000000c00 */
[----:B------:R-:W-:Y:S01]  /*83f0*/  ISETP.GE.AND P1, PT, R209, c[0x0][0x1d4], PT ;  /* 0x00007500d1007a0c */ /* 0x000fe20003f26270 */
[----:B------:R-:W-:Y:S01]  /*8400*/  IMAD.MOV.U32 R4, RZ, RZ, R98 ;  /* 0x000000ffff047224 */ /* 0x000fe200078e0062 */
[----:B------:R-:W-:Y:S02]  /*8410*/  IADD3 R2, P0, R6, 0x20, RZ ;  /* 0x0000002006027810 */ /* 0x000fe40007f1e0ff */
[----:B------:R-:W-:Y:S03]  /*8420*/  MOV R5, R110 ;  /* 0x0000006e00057202 */ /* 0x000fe60000000f00 */
[----:B------:R-:W-:Y:S02]  /*8430*/  IMAD.X R3, RZ, RZ, R7, P0 ;  /* 0x000000ffff037224 */ /* 0x000fe400000e0607 */
[C---:B------:R-:W-:Y:S04]  /*8440*/  IMAD.WIDE.U32 R4, R2.reuse, c[0x0][0x208], R4 ;  /* 0x0000820002047a25 */ /* 0x040fe800078e0004 */
[----:B------:R-:W2:Y:S01]  /*8450*/  @!P1 LDS.128 R8, [R208+0x4900] ;  /* 0x00490000d0089984 */ /* 0x000ea20000000c00 */
[----:B------:R-:W-:Y:S04]  /*8460*/  IMAD R3, R3, c[0x0][0x208], RZ ;  /* 0x0000820003037a24 */ /* 0x000fe800078e02ff */
[----:B------:R-:W-:Y:S01]  /*8470*/  IMAD R3, R2, c[0x0][0x20c], R3 ;  /* 0x0000830002037a24 */ /* 0x000fe200078e0203 */
[C---:B------:R-:W-:Y:S04]  /*8480*/  LEA R2, P0, R4.reuse, c[0x0][0x1f8], 0x1 ;  /* 0x00007e0004027a11 */ /* 0x040fe800078008ff */
[----:B------:R-:W-:Y:S04]  /*8490*/  IADD3 R3, R5, R3, RZ ;  /* 0x0000000305037210 */ /* 0x000fe80007ffe0ff */
[----:B------:R-:W-:Y:S05]  /*84a0*/  LEA.HI.X R3, R4, c[0x0][0x1fc], R3, 0x1, P0 ;  /* 0x00007f0004037a11 */ /* 0x000fea00000f0c03 */
[----:B-1----:R1:W-:Y:S04]  /*84b0*/  @!P6 STG.E.128 [R2.64], R12 ;  /* 0x0000000c0200e986 */ /* 0x0023e8000c101d0a */
[----:B--2---:R1:W-:Y:S02]  /*84c0*/  @!P1 STG.E.128 [R2.64+0x80], R8 ;  /* 0x0000800802009986 */ /* 0x0043e4000c101d0a */
.L_x_292:
[----:B------:R-:W-:Y:S05]  /*84d0*/  BSYNC B0 ;  /* 0x0000000000007941 */ /* 0x000fea0003800000 */
.L_x_291:
[----:B------:R-:W-:Y:S01]  /*84e0*/  ISETP.GE.AND P0, PT, R219, R79, PT ;  /* 0x0000004fdb00720c */ /* 0x000fe20003f06270 */
[----:B------:R-:W-:Y:S01]  /*84f0*/  @!UPT UIADD3 URZ, URZ, URZ, URZ ;  /* 0x0000003f3f3ff290 */ /* 0x000fe2000fffe03f */
[----:B------:R-:W-:Y:S11]  /*8500*/  BSSY B0, `(.L_x_293) ;  /* 0x0000011000007945 */ /* 0x000ff60003800000 */
[----:B------:R-:W-:-:S05]  /*8510*/  @P0 BRA `(.L_x_294) ;  /* 0x000000f000000947 */ /* 0x000fca0003800000 */
[----:B-1----:R-:W1:Y:S01]  /*8520*/  @!P6 LDS.128 R12, [R208+0x2100] ;  /* 0x00210000d00ce984 */ /* 0x002e620000000c00 */
        /* <DEDUP_REMOVED lines=14> */
.L_x_294:
[----:B------:R-:W-:Y:S05]  /*8610*/  BSYNC B0 ;  /* 0x0000000000007941 */ /* 0x000fea0003800000 */
.L_x_293:
        /* <DEDUP_REMOVED lines=19> */
.L_x_296:
[----:B------:R-:W-:Y:S05]  /*8750*/  BSYNC B0 ;  /* 0x0000000000007941 */ /* 0x000fea0003800000 */
.L_x_295:
[----:B------:R-:W-:Y:S01]  /*8760*/  ISETP.GT.AND P5, PT, R41, R140, PT ;  /* 0x0000008c2900720c */ /* 0x000fe20003fa4270 */
[----:B------:R-:W-:Y:S01]  /*8770*/  @!UPT UIADD3 URZ, URZ, URZ, URZ ;  /* 0x0000003f3f3ff290 */ /* 0x000fe2000fffe03f */
[----:B------:R-:W-:Y:S11]  /*8780*/  BSSY B0, `(.L_x_297) ;  /* 0x000002f000007945 */ /* 0x000ff60003800000 */
[----:B------:R-:W-:-:S05]  /*8790*/  @!P5 BRA `(.L_x_298) ;  /* 0x000002d00000d947 */ /* 0x000fca0003800000 */
[----:B------:R-:W-:Y:S01]  /*87a0*/  IADD3 R4, R41, -0x1, RZ ;  /* 0xffffffff29047810 */ /* 0x000fe20007ffe0ff */
[----:B-1----:R-:W-:Y:S01]  /*87b0*/  IMAD.MOV.U32 R2, RZ, RZ, R126 ;  /* 0x000000ffff027224 */ /* 0x002fe200078e007e */
[C---:B------:R-:W-:Y:S01]  /*87c0*/  ISETP.GE.AND P2, PT, R228.reuse, 0x21, PT ;  /* 0x00000021e400780c */ /* 0x040fe20003f46270 */
[----:B------:R-:W-:Y:S01]  /*87d0*/  IMAD.MOV.U32 R3, RZ, RZ, R125 ;  /* 0x000000ffff037224 */ /* 0x000fe200078e007d */
[----:B------:R-:W-:Y:S01]  /*87e0*/  SHF.R.S32.HI R6, RZ, 0x1f, R4 ;  /* 0x0000001fff067819 */ /* 0x000fe20000011404 */
[----:B------:R-:W-:Y:S01]  /*87f0*/  IMAD R5, R187, R4, RZ ;  /* 0x00000004bb057224 */ /* 0x000fe200078e02ff */
[----:B------:R-:W-:Y:S01]  /*8800*/  ISETP.GE.AND P1, PT, R228, 0x41, PT ;  /* 0x00000041e400780c */ /* 0x000fe20003f26270 */
[-C--:B------:R-:W-:Y:S01]  /*8810*/  IMAD.WIDE.U32 R2, R4, R154.reuse, R2 ;  /* 0x0000009a04027225 */ /* 0x080fe200078e0002 */
[----:B------:R-:W-:Y:S02]  /*8820*/  ISETP.GE.AND P3, PT, R228, 0x1, PT ;  /* 0x00000001e400780c */ /* 0x000fe40003f66270 */
[----:B------:R-:W-:Y:S01]  /*8830*/  P2R R11, PR, RZ, 0x20 ;  /* 0x00000020ff0b7803 */ /* 0x000fe20000000000 */
[----:B------:R-:W-:Y:S01]  /*8840*/  IMAD R4, R6, R154, R5 ;  /* 0x0000009a06047224 */ /* 0x000fe200078e0205 */
[----:B------:R-:W-:Y:S03]  /*8850*/  LOP3.LUT P5, RZ, R230, 0x2, RZ, 0xc0, !PT ;  /* 0x00000002e6ff7812 */ /* 0x000fe600078ac0ff */
[----:B------:R-:W-:Y:S01]  /*8860*/  IMAD.IADD R3, R3, 0x1, R4 ;  /* 0x0000000103037824 */ /* 0x000fe200078e0204 */
[-C--:B------:R-:W-:Y:S05]  /*8870*/  @P2 IADD3 R4, P0, R214, R2.reuse, RZ ;  /* 0x00000002d6042210 */ /* 0x080fea0007f1e0ff */
[----:B------:R-:W-:Y:S01]  /*8880*/  @P2 IMAD.X R7, R3, 0x1, R188, P0 ;  /* 0x0000000103072824 */ /* 0x000fe200000e06bc */
[-C--:B------:R-:W-:Y:S05]  /*8890*/  @P1 IADD3 R5, P0, R211, R2.reuse, RZ ;  /* 0x00000002d3051210 */ /* 0x080fea0007f1e0ff */
[----:B------:R-:W-:Y:S01]  /*88a0*/  @P1 IMAD.X R10, R3, 0x1, R180, P0 ;  /* 0x00000001030a1824 */ /* 0x000fe200000e06b4 */
[C---:B------:R-:W-:Y:S04]  /*88b0*/  @P3 LEA R8, P0, R2.reuse, c[0x0][0x220], 0x1 ;  /* 0x0000880002083a11 */ /* 0x040fe800078008ff */
[----:B------:R-:W-:Y:S02]  /*88c0*/  @P3 LEA.HI.X R9, R2, c[0x0][0x224], R3, 0x1, P0 ;  /* 0x0000890002093a11 */ /* 0x000fe400000f0c03 */
[C---:B------:R-:W-:Y:S03]  /*88d0*/  @P2 LEA R6, P0, R4.reuse, c[0x0][0x220], 0x1 ;  /* 0x0000880004062a11 */ /* 0x040fe600078008ff */
[----:B------:R-:W-:Y:S01]  /*88e0*/  @!PT LDS RZ, [RZ] ;  /* 0x00000000fffff984 */ /* 0x000fe20000000800 */
[----:B------:R-:W-:Y:S01]  /*88f0*/  @!PT LDS RZ, [RZ] ;  /* 0x00000000fffff984 */ /* 0x000fe20000000800 */
[----:B------:R-:W-:Y:S01]  /*8900*/  @!PT LDS RZ, [RZ] ;  /* 0x00000000fffff984 */ /* 0x000fe20000000800 */
[----:B------:R1:W-:Y:S01]  /*8910*/  @P3 LDGSTS.E.BYPASS.LTC128B.128 [R208+0x8100], [R8.64], !P5 ;  /* 0x0810000008d03fae */ /* 0x0003e2000e901d4a */
[----:B------:R-:W-:Y:S02]  /*8920*/  @P2 LEA.HI.X R7, R4, c[0x0][0x224], R7, 0x1, P0 ;  /* 0x0000890004072a11 */ /* 0x000fe400000f0c07 */
[----:B------:R-:W-:Y:S02]  /*8930*/  @P1 LEA R4, P0, R5, c[0x0][0x220], 0x1 ;  /* 0x0000880005041a11 */ /* 0x000fe400078008ff */
[----:B------:R-:W-:Y:S02]  /*8940*/  ISETP.NE.AND P5, PT, R11, RZ, PT ;  /* 0x000000ff0b00720c */ /* 0x000fe40003fa5270 */
[----:B------:R-:W-:Y:S02]  /*8950*/  @P1 LEA.HI.X R5, R5, c[0x0][0x224], R10, 0x1, P0 ;  /* 0x0000890005051a11 */ /* 0x000fe400000f0c0a */
[----:B------:R-:W-:Y:S11]  /*8960*/  ISETP.GE.AND P0, PT, R228, 0x61, PT ;  /* 0x00000061e400780c */ /* 0x000ff60003f06270 */
[----:B------:R-:W-:Y:S02]  /*8970*/  @!UPT UIADD3 URZ, URZ, URZ, URZ ;  /* 0x0000003f3f3ff290 */ /* 0x000fe4000fffe03f */
[----:B------:R-:W-:Y:S05]  /*8980*/  @P0 IADD3 R10, P4, R164, R2, RZ ;  /* 0x00000002a40a0210 */ /* 0x000fea0007f9e0ff */
[----:B------:R-:W-:Y:S01]  /*8990*/  @P0 IMAD.X R3, R3, 0x1, R186, P4 ;  /* 0x0000000103030824 */ /* 0x000fe200020e06ba */
[C---:B------:R-:W-:Y:S04]  /*89a0*/  @P0 LEA R2, P4, R10.reuse, c[0x0][0x220], 0x1 ;  /* 0x000088000a020a11 */ /* 0x040fe800078808ff */
[----:B------:R-:W-:Y:S02]  /*89b0*/  @P0 LEA.HI.X R3, R10, c[0x0][0x224], R3, 0x1, P4 ;  /* 0x000089000a030a11 */ /* 0x000fe400020f0c03 */
[----:B------:R-:W-:Y:S11]  /*89c0*/  ISETP.GE.AND P4, PT, R209, c[0x0][0x1d4], PT ;  /* 0x00007500d1007a0c */ /* 0x000ff60003f86270 */
[----:B------:R-:W-:Y:S02]  /*89d0*/  @!UPT UIADD3 URZ, URZ, URZ, URZ ;  /* 0x0000003f3f3ff290 */ /* 0x000fe4000fffe03f */
[----:B------:R1:W-:Y:S01]  /*89e0*/  @P3 LDGSTS.E.BYPASS.LTC128B.128 [R208+0xb900], [R8.64+0x80], !P4 ;  /* 0x0b90008008d03fae */ /* 0x0003e2000e101d4a */
[----:B------:R-:W-:Y:S11]  /*89f0*/  LOP3.LUT P3, RZ, R230, 0x2, RZ, 0xc0, !PT ;  /* 0x00000002e6ff7812 */ /* 0x000ff6000786c0ff */
[----:B------:R-:W-:Y:S02]  /*8a00*/  @!UPT UIADD3 URZ, URZ, URZ, URZ ;  /* 0x0000003f3f3ff290 */ /* 0x000fe4000fffe03f */
[----:B------:R1:W-:Y:S04]  /*8a10*/  @P2 LDGSTS.E.BYPASS.LTC128B.128 [R210+0x9100], [R6.64], !P3 ;  /* 0x0910000006d22fae */ /* 0x0003e8000d901d4a */
[----:B------:R1:W-:Y:S04]  /*8a20*/  @P2 LDGSTS.E.BYPASS.LTC128B.128 [R210+0xc900], [R6.64+0x80], !P4 ;  /* 0x0c90008006d22fae */ /* 0x0003e8000e101d4a */
[----:B------:R1:W-:Y:S04]  /*8a30*/  @P1 LDGSTS.E.BYPASS.LTC128B.128 [R210+0xa100], [R4.64], !P3 ;  /* 0x0a10000004d21fae */ /* 0x0003e8000d901d4a */
[----:B------:R1:W-:Y:S04]  /*8a40*/  @P1 LDGSTS.E.BYPASS.LTC128B.128 [R210+0xd900], [R4.64+0x80], !P4 ;  /* 0x0d90008004d21fae */ /* 0x0003e8000e101d4a */
[----:B------:R1:W-:Y:S04]  /*8a50*/  @P0 LDGSTS.E.BYPASS.LTC128B.128 [R210+0xb100], [R2.64], !P3 ;  /* 0x0b10000002d20fae */ /* 0x0003e8000d901d4a */
[----:B------:R1:W-:Y:S02]  /*8a60*/  @P0 LDGSTS.E.BYPASS.LTC128B.128 [R210+0xe900], [R2.64+0x80], !P4 ;  /* 0x0e90008002d20fae */ /* 0x0003e4000e101d4a */
.L_x_298:
[----:B------:R-:W-:Y:S05]  /*8a70*/  BSYNC B0 ;  /* 0x0000000000007941 */ /* 0x000fea0003800000 */
.L_x_297:
[----:B------:R-:W0:Y:S01]  /*8a80*/  LDGDEPBAR ;  /* 0x00000000000079af */ /* 0x000e220000000000 */
[----:B------:R-:W-:Y:S01]  /*8a90*/  IADD3 R41, R41, -0x1, RZ ;  /* 0xffffffff29297810 */ /* 0x000fe20007ffe0ff */
[----:B------:R-:W-:-:S05]  /*8aa0*/  @P5 BRA `(.L_x_299) ;  /* 0xffffa41000005947 */ /* 0x000fca000383ffff */
[----:B------:R-:W-:Y:S01]  /*8ab0*/  WARPSYNC 0xffffffff ;  /* 0xffffffff00007948 */ /* 0x000fe20003800000 */
[----:B------:R-:W-:Y:S06]  /*8ac0*/  BAR.SYNC.DEFER_BLOCKING 0x0 ;  /* 0x0000000000007b1d */ /* 0x000fec0000010000 */
.L_x_250:
[----:B------:R-:W-:Y:S01]  /*8ad0*/  ISETP.GE.AND P0, PT, R173, 0x1, PT ;  /* 0x00000001ad00780c */ /* 0x000fe20003f06270 */
[----:B------:R-:W-:Y:S01]  /*8ae0*/  BSSY B0, `(.L_x_300) ;  /* 0x0000021000007945 */ /* 0x000fe20003800000 */
[----:B-1----:R-:W-:Y:S01]  /*8af0*/  IMAD.IADD R9, R171, 0x1, R172 ;  /* 0x00000001ab097824 */ /* 0x002fe200078e02ac */
[----:B------:R-:W-:-:S10]  /*8b00*/  MOV R0, RZ ;  /* 0x000000ff00007202 */ /* 0x000fd40000000f00 */
[----:B------:R-:W-:Y:S05]  /*8b10*/  @!P0 BRA `(.L_x_301) ;  /* 0x000001d000008947 */ /* 0x000fea0003800000 */
[----:B------:R-:W-:Y:S02]  /*8b20*/  IABS R0, R144 ;  /* 0x0000009000007213 */ /* 0x000fe40000000000 */
[----:B------:R-:W-:-:S03]  /*8b30*/  IADD3 R5, R159, -0x1, R144 ;  /* 0xffffffff9f057810 */ /* 0x000fc60007ffe090 */
        /* <DEDUP_REMOVED lines=10> */
[----:B------:R-:W-:Y:S02]  /*8be0*/  IMAD.MOV.U32 R2, RZ, RZ, RZ ;  /* 0x000000ffff027224 */ /* 0x000fe400078e00ff */
        /* <DEDUP_REMOVED lines=16> */
.L_x_301:
[----:B------:R-:W-:Y:S05]  /*8cf0*/  BSYNC B0 ;  /* 0x0000000000007941 */ /* 0x000fea0003800000 */
.L_x_300:
[----:B------:R-:W2:Y:S01]  /*8d00*/  LDL R2, [R1+0x48] ;  /* 0x0000480001027983 */ /* 0x000ea20000100800 */
[----:B------:R-:W-:Y:S01]  /*8d10*/  MOV R17, RZ ;  /* 0x000000ff00117202 */ /* 0x000fe20000000f00 */
[----:B------:R-:W-:Y:S01]  /*8d20*/  IMAD.MOV.U32 R23, RZ, RZ, RZ ;  /* 0x000000ffff177224 */ /* 0x000fe200078e00ff */
        /* <DEDUP_REMOVED lines=32> */
[----:B--2---:R-:W-:-:S04]  /*8f30*/  IMAD R251, R2, R0, RZ ;  /* 0x0000000002fb7224 */ /* 0x004fc800078e02ff */
[--C-:B------:R-:W-:Y:S01]  /*8f40*/  IMAD.IADD R2, R251, 0x1, R0.reuse ;  /* 0x00000001fb027824 */ /* 0x100fe200078e0200 */
[----:B------:R1:W-:Y:S01]  /*8f50*/  STL [R1+0x28], R251 ;  /* 0x000028fb01007387 */ /* 0x0003e20000100800 */
[----:B------:R-:W-:-:S03]  /*8f60*/  PRMT R0, RZ, 0x7610, R0 ;  /* 0x00007610ff007816 */ /* 0x000fc60000000000 */
[----:B------:R-:W-:-:S04]  /*8f70*/  IMNMX R241, R159, R2, PT ;  /* 0x000000029ff17217 */ /* 0x000fc80003800200 */
[----:B------:R-:W-:-:S13]  /*8f80*/  ISETP.GT.AND P0, PT, R241, R251, PT ;  /* 0x000000fbf100720c */ /* 0x000fda0003f04270 */
[----:B------:R-:W-:Y:S05]  /*8f90*/  @!P0 BRA `(.L_x_302) ;  /* 0x0000be3000008947 */ /* 0x000fea0003800000 */
[----:B------:R-:W2:Y:S01]  /*8fa0*/  LDL R11, [R1+0x18] ;  /* 0x00001800010b7983 */ /* 0x000ea20000100800 */
[----:B------:R-:W-:-:S03]  /*8fb0*/  ISETP.NE.U32.AND P0, PT, RZ, c[0x0][0x340], PT ;  /* 0x0000d000ff007a0c */ /* 0x000fc60003f05070 */
[----:B------:R-:W3:Y:S01]  /*8fc0*/  LDL R10, [R1+0x2c] ;  /* 0x00002c00010a7983 */ /* 0x000ee20000100800 */
[----:B------:R-:W-:-:S13]  /*8fd0*/  ISETP.NE.AND.EX P1, PT, RZ, c[0x0][0x344], PT, P0 ;  /* 0x0000d100ff007a0c */ /* 0x000fda0003f25300 */
[----:B------:R-:W-:-:S04]  /*8fe0*/  @P1 IMAD.MOV.U32 R2, RZ, RZ, 0x4 ;  /* 0x00000004ff021424 */ /* 0x000fc800078e00ff */
[----:B--2---:R-:W-:-:S05]  /*8ff0*/  @P1 IMAD.WIDE R2, R11, R2, c[0x0][0x340] ;  /* 0x0000d0000b021625 */ /* 0x004fca00078e0202 */
[----:B------:R2:W4:Y:S01]  /*9000*/  @P1 LDG.E R8, [R2.64] ;  /* 0x0000000a02081981 */ /* 0x000522000c1e1900 */
[----:B------:R-:W-:Y:S01]  /*9010*/  IADD3 R0, P0, R229, R9, RZ ;  /* 0x00000009e5007210 */ /* 0x000fe20007f1e0ff */
[----:B------:R-:W-:Y:S01]  /*9020*/  WARPSYNC 0xffffffff ;  /* 0xffffffff00007948 */ /* 0x000fe20003800000 */
[----:B------:R-:W-:Y:S02]  /*9030*/  SHF.R.S32.HI R13, RZ, 0x1f, R36 ;  /* 0x0000001fff0d7819 */ /* 0x000fe40000011424 */
[----:B------:R-:W-:Y:S02]  /*9040*/  MOV R12, R36 ;  /* 0x00000024000c7202 */ /* 0x000fe40000000f00 */
[----:B------:R-:W-:Y:S02]  /*9050*/  ISETP.GE.AND P2, PT, R36, c[0x0][0x1d4], PT ;  /* 0x0000750024007a0c */ /* 0x000fe40003f46270 */
[----:B------:R-:W-:Y:S01]  /*9060*/  SHF.R.S32.HI R18, RZ, 0x1f, R209 ;  /* 0x0000001fff127819 */ /* 0x000fe200000114d1 */
[----:B------:R-:W-:Y:S01]  /*9070*/  IMAD.WIDE.U32 R6, R0, c[0x0][0x208], R12 ;  /* 0x0000820000067a25 */ /* 0x000fe200078e000c */
[----:B------:R-:W-:-:S02]  /*9080*/  P2R R50, PR, RZ, 0x4 ;  /* 0x00000004ff327803 */ /* 0x000fc40000000000 */
[----:B------:R-:W-:Y:S02]  /*9090*/  IADD3 R148, R241, -0x1, RZ ;  /* 0xfffffffff1947810 */ /* 0x000fe40007ffe0ff */
[----:B------:R-:W-:Y:S02]  /*90a0*/  SEL R52, RZ, 0x1, P2 ;  /* 0x00000001ff347807 */ /* 0x000fe40001000000 */
[----:B--2---:R-:W-:-:S04]  /*90b0*/  SHF.R.S32.HI R2, RZ, 0x1f, R229 ;  /* 0x0000001fff027819 */ /* 0x004fc800000114e5 */
[----:B------:R-:W-:Y:S02]  /*90c0*/  LEA.HI.X.SX32 R2, R9, R2, 0x1, P0 ;  /* 0x0000000209027211 */ /* 0x000fe400000f0eff */
[----:B------:R-:W-:-:S03]  /*90d0*/  ISETP.NE.U32.AND P0, PT, RZ, c[0x0][0x350], PT ;  /* 0x0000d400ff007a0c */ /* 0x000fc60003f05070 */
[C---:B------:R-:W-:Y:S01]  /*90e0*/  IMAD R4, R2.reuse, c[0x0][0x1e0], RZ ;  /* 0x0000780002047a24 */ /* 0x040fe200078e02ff */
[----:B------:R-:W-:Y:S01]  /*90f0*/  ISETP.NE.AND.EX P0, PT, RZ, c[0x0][0x354], PT, P0 ;  /* 0x0000d500ff007a0c */ /* 0x000fe20003f05300 */
[----:B------:R-:W-:Y:S02]  /*9100*/  IMAD R5, R2, c[0x0][0x208], RZ ;  /* 0x0000820002057a24 */ /* 0x000fe400078e02ff */
[----:B------:R-:W-:-:S04]  /*9110*/  IMAD.WIDE.U32 R2, R0, c[0x0][0x1e0], R12 ;  /* 0x0000780000027a25 */ /* 0x000fc800078e000c */
[C---:B------:R-:W-:Y:S02]  /*9120*/  IMAD R4, R0.reuse, c[0x0][0x1e4], R4 ;  /* 0x0000790000047a24 */ /* 0x040fe400078e0204 */
[----:B------:R-:W-:Y:S02]  /*9130*/  IMAD R0, R0, c[0x0][0x20c], R5 ;  /* 0x0000830000007a24 */ /* 0x000fe400078e0205 */
[----:B------:R-:W-:Y:S02]  /*9140*/  IMAD.IADD R5, R3, 0x1, R4 ;  /* 0x0000000103057824 */ /* 0x000fe400078e0204 */
[----:B------:R-:W-:Y:S01]  /*9150*/  IMAD.MOV.U32 R4, RZ, RZ, R2 ;  /* 0x000000ffff047224 */ /* 0x000fe200078e0002 */
[----:B------:R-:W-:Y:S02]  /*9160*/  IADD3 R3, R7, R0, RZ ;  /* 0x0000000007037210 */ /* 0x000fe40007ffe0ff */
[----:B------:R-:W-:Y:S01]  /*9170*/  MOV R2, R6 ;  /* 0x0000000600027202 */ /* 0x000fe20000000f00 */
[----:B---3--:R-:W-:Y:S01]  /*9180*/  IMAD.WIDE.U32 R4, R10, c[0x0][0x1e8], R4 ;  /* 0x00007a000a047a25 */ /* 0x008fe200078e0004 */
[----:B------:R-:W-:-:S03]  /*9190*/  SHF.R.S32.HI R7, RZ, 0x1f, R166 ;  /* 0x0000001fff077819 */ /* 0x000fc600000114a6 */
[----:B------:R-:W-:-:S04]  /*91a0*/  IMAD.WIDE.U32 R2, R10, c[0x0][0x210], R2 ;  /* 0x000084000a027a25 */ /* 0x000fc800078e0002 */
[C---:B------:R-:W-:Y:S02]  /*91b0*/  IMAD R5, R10.reuse, c[0x0][0x1ec], R5 ;  /* 0x00007b000a057a24 */ /* 0x040fe400078e0205 */
[----:B------:R-:W-:Y:S01]  /*91c0*/  IMAD R3, R10, c[0x0][0x214], R3 ;  /* 0x000085000a037a24 */ /* 0x000fe200078e0203 */
[----:B----4-:R-:W-:Y:S01]  /*91d0*/  @P1 SHF.R.S32.HI R0, RZ, 0x1f, R8 ;  /* 0x0000001fff001819 */ /* 0x010fe20000011408 */
[----:B------:R-:W-:Y:S01]  /*91e0*/  @!P1 IMAD.MOV.U32 R0, RZ, RZ, R146 ;  /* 0x000000ffff009224 */ /* 0x000fe200078e0092 */
[----:B------:R-:W-:Y:S02]  /*91f0*/  @!P1 MOV R8, R11 ;  /* 0x0000000b00089202 */ /* 0x000fe40000000f00 */
[----:B------:R-:W-:Y:S02]  /*9200*/  ISETP.GE.AND P1, PT, R209, c[0x0][0x1d4], PT ;  /* 0x00007500d1007a0c */ /* 0x000fe40003f26270 */
[----:B------:R-:W-:Y:S02]  /*9210*/  SEL R6, R0, RZ, !P0 ;  /* 0x000000ff00067207 */ /* 0x000fe40004000000 */
[----:B------:R-:W-:-:S02]  /*9220*/  SEL R0, R8, RZ, !P0 ;  /* 0x000000ff08007207 */ /* 0x000fc40004000000 */
[----:B------:R-:W-:Y:S01]  /*9230*/  ISETP.NE.U32.AND P0, PT, RZ, c[0x0][0x348], PT ;  /* 0x0000d200ff007a0c */ /* 0x000fe20003f05070 */
[C---:B------:R-:W-:Y:S02]  /*9240*/  IMAD R9, R6.reuse, c[0x0][0x1f0], RZ ;  /* 0x00007c0006097a24 */ /* 0x040fe400078e02ff */
[----:B------:R-:W-:Y:S01]  /*9250*/  IMAD R8, R6, c[0x0][0x218], RZ ;  /* 0x0000860006087a24 */ /* 0x000fe200078e02ff */
[----:B------:R-:W-:Y:S01]  /*9260*/  ISETP.NE.AND.EX P0, PT, RZ, c[0x0][0x34c], PT, P0 ;  /* 0x0000d300ff007a0c */ /* 0x000fe20003f05300 */
[----:B------:R-:W-:-:S03]  /*9270*/  IMAD.WIDE.U32 R152, R0, c[0x0][0x1f0], R4 ;  /* 0x00007c0000987a25 */ /* 0x000fc600078e0004 */
[----:B------:R-:W-:Y:S01]  /*9280*/  SEL R5, R11, RZ, !P0 ;  /* 0x000000ff0b057207 */ /* 0x000fe20004000000 */
[C---:B------:R-:W-:Y:S01]  /*9290*/  IMAD.WIDE.U32 R246, R0.reuse, c[0x0][0x218], R2 ;  /* 0x0000860000f67a25 */ /* 0x040fe200078e0002 */
[----:B------:R2:W-:Y:S03]  /*92a0*/  STL.64 [R1+0x8], R152 ;  /* 0x0000089801007387 */ /* 0x0005e60000100a00 */
[C---:B------:R-:W-:Y:S01]  /*92b0*/  IMAD R6, R0.reuse, c[0x0][0x1f4], R9 ;  /* 0x00007d0000067a24 */ /* 0x040fe200078e0209 */
[----:B------:R2:W-:Y:S01]  /*92c0*/  STL.64 [R1+0x30], R246 ;  /* 0x000030f601007387 */ /* 0x0005e20000100a00 */
[----:B------:R-:W-:Y:S02]  /*92d0*/  IMAD R4, R0, c[0x0][0x21c], R8 ;  /* 0x0000870000047a24 */ /* 0x000fe400078e0208 */
[----:B------:R-:W-:Y:S01]  /*92e0*/  IMAD R0, R7, c[0x0][0x178], RZ ;  /* 0x00005e0007007a24 */ /* 0x000fe200078e02ff */
[----:B------:R-:W-:Y:S01]  /*92f0*/  IADD3 R150, R153, R6, RZ ;  /* 0x0000000699967210 */ /* 0x000fe20007ffe0ff */
[----:B------:R-:W-:Y:S01]  /*9300*/  IMAD.IADD R248, R247, 0x1, R4 ;  /* 0x00000001f7f87824 */ /* 0x000fe200078e0204 */
[----:B------:R-:W-:Y:S01]  /*9310*/  SEL R7, R146, RZ, !P0 ;  /* 0x000000ff92077207 */ /* 0x000fe20004000000 */
[----:B------:R-:W-:-:S02]  /*9320*/  IMAD R0, R166, c[0x0][0x17c], R0 ;  /* 0x00005f00a6007a24 */ /* 0x000fc400078e0200 */
[----:B------:R-:W-:Y:S01]  /*9330*/  IMAD.WIDE.U32 R2, R166, c[0x0][0x178], RZ ;  /* 0x00005e00a6027a25 */ /* 0x000fe200078e00ff */
[----:B------:R2:W-:Y:S03]  /*9340*/  STL [R1+0x24], R248 ;  /* 0x000024f801007387 */ /* 0x0005e60000100800 */
[----:B------:R-:W-:Y:S01]  /*9350*/  IMAD.IADD R0, R3, 0x1, R0 ;  /* 0x0000000103007824 */ /* 0x000fe200078e0200 */
[----:B------:R2:W-:Y:S04]  /*9360*/  STL [R1], R150 ;  /* 0x0000009601007387 */ /* 0x0005e80000100800 */
[----:B------:R-:W3:Y:S04]  /*9370*/  LDL R25, [R1+0x3c] ;  /* 0x00003c0001197983 */ /* 0x000ee80000100800 */
[----:B------:R-:W4:Y:S01]  /*9380*/  S2R R11, SR_TID.X ;  /* 0x00000000000b7919 */ /* 0x000f220000002100 */
[----:B------:R-:W-:-:S05]  /*9390*/  IMAD.MOV.U32 R3, RZ, RZ, c[0x0][0x2c4] ;  /* 0x0000b100ff037624 */ /* 0x000fca00078e00ff */
[----:B------:R-:W-:Y:S02]  /*93a0*/  ISETP.NE.AND P0, PT, R3, 0x1, PT ;  /* 0x000000010300780c */ /* 0x000fe40003f05270 */
[----:B----4-:R-:W-:-:S04]  /*93b0*/  SHF.R.S32.HI R249, RZ, 0x1f, R11 ;  /* 0x0000001ffff97819 */ /* 0x010fc8000001140b */
[----:B------:R-:W-:-:S04]  /*93c0*/  LEA.HI R249, R249, R11, RZ, 0x3 ;  /* 0x0000000bf9f97211 */ /* 0x000fc800078f18ff */
[----:B------:R-:W-:-:S05]  /*93d0*/  LOP3.LUT R249, R249, 0xfffffff8, RZ, 0xc0, !PT ;  /* 0xfffffff8f9f97812 */ /* 0x000fca00078ec0ff */
[----:B------:R-:W-:-:S04]  /*93e0*/  IMAD.IADD R249, R11, 0x1, -R249 ;  /* 0x000000010bf97824 */ /* 0x000fc800078e0af9 */
[----:B------:R-:W-:Y:S02]  /*93f0*/  IMAD R3, R249, 0x20, R229 ;  /* 0x00000020f9037824 */ /* 0x000fe400078e02e5 */
[----:B------:R-:W-:-:S04]  /*9400*/  IMAD R7, R7, c[0x0][0x1c0], RZ ;  /* 0x0000700007077a24 */ /* 0x000fc800078e02ff */
[----:B------:R-:W-:Y:S02]  /*9410*/  IMAD R7, R5, c[0x0][0x1c4], R7 ;  /* 0x0000710005077a24 */ /* 0x000fe400078e0207 */
[----:B------:R-:W-:Y:S01]  /*9420*/  IMAD R19, R174, c[0x0][0x2c4], RZ ;  /* 0x0000b100ae137a24 */ /* 0x000fe200078e02ff */
[----:B------:R-:W-:Y:S01]  /*9430*/  BAR.SYNC.DEFER_BLOCKING 0x0 ;  /* 0x0000000000007b1d */ /* 0x000fe20000010000 */
[----:B------:R-:W-:Y:S02]  /*9440*/  ISETP.GE.AND P6, PT, R36, c[0x0][0x198], PT ;  /* 0x0000660024007a0c */ /* 0x000fe40003fc6270 */
[----:B------:R-:W-:Y:S01]  /*9450*/  ISETP.GE.AND P4, PT, R209, c[0x0][0x198], PT ;  /* 0x00006600d1007a0c */ /* 0x000fe20003f86270 */
[----:B------:R-:W-:Y:S01]  /*9460*/  IMAD.MOV.U32 R51, RZ, RZ, 0x70 ;  /* 0x00000070ff337424 */ /* 0x000fe200078e00ff */
[----:B------:R-:W-:-:S03]  /*9470*/  SHF.R.S32.HI R49, RZ, 0x1f, R148 ;  /* 0x0000001fff317819 */ /* 0x000fc60000011494 */
[----:B------:R-:W-:-:S04]  /*9480*/  IMAD R51, R241, -0x70, R51 ;  /* 0xffffff90f1337824 */ /* 0x000fc800078e0233 */
[----:B------:R-:W-:Y:S02]  /*9490*/  IMAD.IADD R149, R173, 0x1, R51 ;  /* 0x00000001ad957824 */ /* 0x000fe400078e0233 */
[----:B------:R-:W-:Y:S02]  /*94a0*/  IMAD.MOV.U32 R69, RZ, RZ, 0x40 ;  /* 0x00000040ff457424 */ /* 0x000fe400078e00ff */
[----:B---3--:R-:W-:Y:S02]  /*94b0*/  IMAD R4, R25, 0x80, R3 ;  /* 0x0000008019047824 */ /* 0x008fe400078e0203 */
[----:B------:R-:W-:Y:S02]  /*94c0*/  IMAD.MOV.U32 R3, RZ, RZ, R0 ;  /* 0x000000ffff037224 */ /* 0x000fe400078e0000 */
[----:B------:R-:W-:-:S04]  /*94d0*/  @P0 IMAD.HI.U32 R6, R4, c[0x0][0x2c8], RZ ;  /* 0x0000b20004060a27 */ /* 0x000fc800078e00ff */
[----:B------:R-:W-:-:S04]  /*94e0*/  IMAD.WIDE.U32 R2, R10, c[0x0][0x1b8], R2 ;  /* 0x00006e000a027a25 */ /* 0x000fc800078e0002 */
[----:B------:R-:W-:Y:S01]  /*94f0*/  IMAD.MOV.U32 R0, RZ, RZ, R4 ;  /* 0x000000ffff007224 */ /* 0x000fe200078e0004 */
[----:B------:R-:W-:Y:S01]  /*9500*/  @P0 SHF.R.U32.HI R0, RZ, c[0x0][0x2cc], R6 ;  /* 0x0000b300ff000a19 */ /* 0x000fe20000011606 */
[----:B------:R-:W-:-:S03]  /*9510*/  IMAD R3, R10, c[0x0][0x1bc], R3 ;  /* 0x00006f000a037a24 */ /* 0x000fc600078e0203 */
[----:B------:R-:W-:Y:S01]  /*9520*/  SHF.R.S32.HI R6, RZ, 0x1f, R0 ;  /* 0x0000001fff067819 */ /* 0x000fe20000011400 */
[----:B------:R-:W-:-:S04]  /*9530*/  IMAD.WIDE.U32 R2, R5, c[0x0][0x1c0], R2 ;  /* 0x0000700005027a25 */ /* 0x000fc800078e0002 */
[----:B------:R-:W-:-:S04]  /*9540*/  IMAD.MOV R5, RZ, RZ, -R0 ;  /* 0x000000ffff057224 */ /* 0x000fc800078e0a00 */
[----:B------:R-:W-:Y:S02]  /*9550*/  IMAD R4, R5, c[0x0][0x2c4], R4 ;  /* 0x0000b10005047a24 */ /* 0x000fe400078e0204 */
[----:B------:R-:W-:Y:S02]  /*9560*/  IMAD R5, R6, c[0x0][0x1b0], RZ ;  /* 0x00006c0006057a24 */ /* 0x000fe400078e02ff */
[----:B------:R-:W-:Y:S02]  /*9570*/  IMAD.IADD R3, R3, 0x1, R7 ;  /* 0x0000000103037824 */ /* 0x000fe400078e0207 */
[C---:B------:R-:W-:Y:S01]  /*9580*/  IMAD R6, R0.reuse, c[0x0][0x1b4], R5 ;  /* 0x00006d0000067a24 */ /* 0x040fe200078e0205 */
[----:B------:R-:W-:Y:S01]  /*9590*/  SHF.R.S32.HI R5, RZ, 0x1f, R4 ;  /* 0x0000001fff057819 */ /* 0x000fe20000011404 */
[----:B------:R-:W-:-:S04]  /*95a0*/  IMAD.WIDE.U32 R2, R0, c[0x0][0x1b0], R2 ;  /* 0x00006c0000027a25 */ /* 0x000fc800078e0002 */
[----:B------:R-:W-:Y:S02]  /*95b0*/  IMAD R0, R5, c[0x0][0x1a8], RZ ;  /* 0x00006a0005007a24 */ /* 0x000fe400078e02ff */
[----:B------:R-:W-:Y:S02]  /*95c0*/  IMAD.IADD R3, R3, 0x1, R6 ;  /* 0x0000000103037824 */ /* 0x000fe400078e0206 */
[C---:B------:R-:W-:Y:S02]  /*95d0*/  IMAD R0, R4.reuse, c[0x0][0x1ac], R0 ;  /* 0x00006b0004007a24 */ /* 0x040fe400078e0200 */
[----:B------:R-:W-:-:S04]  /*95e0*/  IMAD.WIDE.U32 R2, R4, c[0x0][0x1a8], R2 ;  /* 0x00006a0004027a25 */ /* 0x000fc800078e0002 */
[----:B------:R-:W-:Y:S01]  /*95f0*/  IMAD.IADD R0, R3, 0x1, R0 ;  /* 0x0000000103007824 */ /* 0x000fe200078e0200 */
[----:B------:R-:W-:-:S04]  /*9600*/  LEA R3, P0, R2, c[0x0][0x160], 0x1 ;  /* 0x0000580002037a11 */ /* 0x000fc800078008ff */
[----:B------:R-:W-:Y:S02]  /*9610*/  LEA.HI.X R0, R2, c[0x0][0x164], R0, 0x1, P0 ;  /* 0x0000590002007a11 */ /* 0x000fe400000f0c00 */
[----:B------:R-:W3:Y:S01]  /*9620*/  SHFL.IDX PT, R2, R3, RZ, 0x181f ;  /* 0x00181fff03027589 */ /* 0x000ee200000e0000 */
[----:B------:R-:W-:-:S03]  /*9630*/  IMAD R14, R25, 0x80, R229 ;  /* 0x00000080190e7824 */ /* 0x000fc600078e02e5 */
[----:B------:R-:W4:Y:S04]  /*9640*/  SHFL.IDX PT, R5, R0, RZ, 0x181f ;  /* 0x00181fff00057589 */ /* 0x000f2800000e0000 */
[----:B------:R-:W1:Y:S01]  /*9650*/  SHFL.IDX PT, R4, R3, 0x1, 0x181f ;  /* 0x00381f0003047f89 */ /* 0x000e6200000e0000 */
[----:B------:R-:W-:-:S03]  /*9660*/  ISETP.GE.AND P5, PT, R14, R19, PT ;  /* 0x000000130e00720c */ /* 0x000fc60003fa6270 */
[----:B------:R-:W2:Y:S01]  /*9670*/  SHFL.IDX PT, R15, R0, 0x1, 0x181f ;  /* 0x00381f00000f7f89 */ /* 0x000ea200000e0000 */
[----:B------:R-:W-:-:S04]  /*9680*/  IADD3 R6, R14, 0x20, RZ ;  /* 0x000000200e067810 */ /* 0x000fc80007ffe0ff */
[----:B------:R-:W-:-:S05]  /*9690*/  ISETP.GE.AND P1, PT, R6, R19, PT ;  /* 0x000000130600720c */ /* 0x000fca0003f26270 */
[CC--:B---3--:R-:W-:Y:S02]  /*96a0*/  @!P5 LEA R10, P0, R36.reuse, R2.reuse, 0x1 ;  /* 0x00000002240ad211 */ /* 0x0c8fe400078008ff */
[----:B------:R-:W-:Y:S02]  /*96b0*/  @!P5 LEA R8, P2, R209, R2, 0x1 ;  /* 0x00000002d108d211 */ /* 0x000fe400078408ff */
[----:B------:R-:W3:Y:S01]  /*96c0*/  SHFL.IDX PT, R2, R3, 0x2, 0x181f ;  /* 0x00581f0003027f89 */ /* 0x000ee200000e0000 */
[----:B----4-:R-:W-:-:S03]  /*96d0*/  @!P5 LEA.HI.X R11, R36, R5, R13, 0x1, P0 ;  /* 0x00000005240bd211 */ /* 0x010fc600000f0c0d */
[-C--:B-1----:R-:W-:Y:S01]  /*96e0*/  @!P1 LEA R6, P0, R36, R4.reuse, 0x1 ;  /* 0x0000000424069211 */ /* 0x082fe200078008ff */
[----:B------:R-:W1:Y:S01]  /*96f0*/  SHFL.IDX PT, R16, R0, 0x2, 0x181f ;  /* 0x00581f0000107f89 */ /* 0x000e6200000e0000 */
[----:B------:R-:W-:Y:S02]  /*9700*/  IADD3 R17, R14, 0x40, RZ ;  /* 0x000000400e117810 */ /* 0x000fe40007ffe0ff */
[----:B--2---:R-:W-:Y:S01]  /*9710*/  @!P1 LEA.HI.X R7, R36, R15, R13, 0x1, P0 ;  /* 0x0000000f24079211 */ /* 0x004fe200000f0c0d */
[----:B------:R2:W-:Y:S01]  /*9720*/  @!P5 LDGSTS.E.BYPASS.LTC128B.128 [R208+0x100], [R10.64], !P6 ;  /* 0x001000000ad0dfae */ /* 0x0005e2000f101d4a */
[C---:B------:R-:W-:Y:S02]  /*9730*/  @!P1 LEA R4, P0, R209.reuse, R4, 0x1 ;  /* 0x00000004d1049211 */ /* 0x040fe400078008ff */
[C-C-:B------:R-:W-:Y:S02]  /*9740*/  @!P5 LEA.HI.X R9, R209.reuse, R5, R18.reuse, 0x1, P2 ;  /* 0x00000005d109d211 */ /* 0x140fe400010f0c12 */
[----:B------:R-:W-:-:S02]  /*9750*/  @!P1 LEA.HI.X R5, R209, R15, R18, 0x1, P0 ;  /* 0x0000000fd1059211 */ /* 0x000fc400000f0c12 */
[----:B------:R-:W-:Y:S01]  /*9760*/  ISETP.GE.AND P0, PT, R17, R19, PT ;  /* 0x000000131100720c */ /* 0x000fe20003f06270 */
[----:B------:R4:W-:Y:S04]  /*9770*/  @!P5 LDGSTS.E.BYPASS.LTC128B.128 [R208+0x4100], [R8.64], !P4 ;  /* 0x0410000008d0dfae */ /* 0x0009e8000e101d4a */
[----:B------:R1:W-:Y:S04]  /*9780*/  @!P1 LDGSTS.E.BYPASS.LTC128B.128 [R210+0x1100], [R6.64], !P6 ;  /* 0x0110000006d29fae */ /* 0x0003e8000f101d4a */
[----:B------:R3:W-:Y:S04]  /*9790*/  @!P1 LDGSTS.E.BYPASS.LTC128B.128 [R210+0x5100], [R4.64], !P4 ;  /* 0x0510000004d29fae */ /* 0x0007e8000e101d4a */
[----:B--2---:R2:W-:Y:S04]  /*97a0*/  SHFL.IDX PT, R10, R0, 0x3, 0x181f ;  /* 0x00781f00000a7f89 */ /* 0x0045e800000e0000 */
[----:B----4-:R4:W4:Y:S01]  /*97b0*/  SHFL.IDX PT, R9, R3, 0x3, 0x181f ;  /* 0x00781f0003097f89 */ /* 0x01092200000e0000 */
[----:B---3--:R-:W-:-:S04]  /*97c0*/  @!P0 LEA R4, P1, R36, R2, 0x1 ;  /* 0x0000000224048211 */ /* 0x008fc800078208ff */
[----:B-1----:R-:W-:Y:S02]  /*97d0*/  @!P0 LEA.HI.X R5, R36, R16, R13, 0x1, P1 ;  /* 0x0000001024058211 */ /* 0x002fe400008f0c0d */
[C---:B------:R-:W-:Y:S02]  /*97e0*/  @!P0 LEA R2, P1, R209.reuse, R2, 0x1 ;  /* 0x00000002d1028211 */ /* 0x040fe400078208ff */
[----:B--2---:R-:W-:Y:S01]  /*97f0*/  IADD3 R0, R14, 0x60, RZ ;  /* 0x000000600e007810 */ /* 0x004fe20007ffe0ff */
[----:B------:R1:W-:Y:S01]  /*9800*/  @!P0 LDGSTS.E.BYPASS.LTC128B.128 [R210+0x2100], [R4.64], !P6 ;  /* 0x0210000004d28fae */ /* 0x0003e2000f101d4a */
[----:B----4-:R-:W-:Y:S02]  /*9810*/  @!P0 LEA.HI.X R3, R209, R16, R18, 0x1, P1 ;  /* 0x00000010d1038211 */ /* 0x010fe400008f0c12 */
[----:B------:R-:W-:Y:S01]  /*9820*/  ISETP.GE.AND P1, PT, R0, R19, PT ;  /* 0x000000130000720c */ /* 0x000fe20003f26270 */
[----:B------:R-:W-:Y:S02]  /*9830*/  IMAD R0, R49, c[0x0][0x1e0], RZ ;  /* 0x0000780031007a24 */ /* 0x000fe400078e02ff */
[----:B------:R2:W-:Y:S02]  /*9840*/  @!P0 LDGSTS.E.BYPASS.LTC128B.128 [R210+0x6100], [R2.64], !P4 ;  /* 0x0610000002d28fae */ /* 0x0005e4000e101d4a */
[----:B------:R-:W-:-:S02]  /*9850*/  IMAD R6, R148, c[0x0][0x1e4], R0 ;  /* 0x0000790094067a24 */ /* 0x000fc400078e0200 */
[----:B------:R-:W-:Y:S01]  /*9860*/  IMAD.MOV.U32 R7, RZ, RZ, R150 ;  /* 0x000000ffff077224 */ /* 0x000fe200078e0096 */
[----:B-1----:R-:W-:-:S05]  /*9870*/  IMNMX R5, R149, 0x70, PT ;  /* 0x0000007095057817 */ /* 0x002fca0003800200 */
[----:B------:R-:W-:Y:S01]  /*9880*/  @!P1 LEA R4, P0, R36, R9, 0x1 ;  /* 0x0000000924049211 */ /* 0x000fe200078008ff */
[----:B------:R-:W-:Y:S02]  /*9890*/  IMAD.IADD R0, R5, 0x1, -R229 ;  /* 0x0000000105007824 */ /* 0x000fe400078e0ae5 */
[----:B--2---:R-:W-:-:S04]  /*98a0*/  IMAD.WIDE.U32 R2, R148, c[0x0][0x1e0], RZ ;  /* 0x0000780094027a25 */ /* 0x004fc800078e00ff */
[----:B------:R-:W-:Y:S02]  /*98b0*/  IMAD.IADD R8, R3, 0x1, R6 ;  /* 0x0000000103087824 */ /* 0x000fe400078e0206 */
[----:B------:R-:W-:Y:S01]  /*98c0*/  IMAD.MOV.U32 R6, RZ, RZ, R152 ;  /* 0x000000ffff067224 */ /* 0x000fe200078e0098 */
[----:B------:R-:W-:-:S03]  /*98d0*/  @!P1 LEA.HI.X R5, R36, R10, R13, 0x1, P0 ;  /* 0x0000000a24059211 */ /* 0x000fc600000f0c0d */
[----:B------:R-:W-:Y:S01]  /*98e0*/  IMAD.WIDE.U32 R2, R2, 0x70, R6 ;  /* 0x0000007002027825 */ /* 0x000fe200078e0006 */
[C---:B------:R-:W-:Y:S01]  /*98f0*/  @!P1 LEA R6, P0, R209.reuse, R9, 0x1 ;  /* 0x00000009d1069211 */ /* 0x040fe200078008ff */
[----:B------:R1:W-:Y:S01]  /*9900*/  @!P1 LDGSTS.E.BYPASS.LTC128B.128 [R210+0x3100], [R4.64], !P6 ;  /* 0x0310000004d29fae */ /* 0x0003e2000f101d4a */
[----:B------:R-:W-:Y:S02]  /*9910*/  ISETP.GE.AND P3, PT, R0, 0x1, PT ;  /* 0x000000010000780c */ /* 0x000fe40003f66270 */
[C---:B------:R-:W-:Y:S02]  /*9920*/  @!P1 LEA.HI.X R7, R209.reuse, R10, R18, 0x1, P0 ;  /* 0x0000000ad1079211 */ /* 0x040fe400000f0c12 */
[----:B------:R-:W-:-:S03]  /*9930*/  ISETP.GE.AND P6, PT, R209, c[0x0][0x1d4], PT ;  /* 0x00007500d1007a0c */ /* 0x000fc60003fc6270 */
[----:B------:R2:W-:Y:S01]  /*9940*/  @!P1 LDGSTS.E.BYPASS.LTC128B.128 [R210+0x7100], [R6.64], !P4 ;  /* 0x0710000006d29fae */ /* 0x0005e2000e101d4a */
[----:B------:R-:W-:Y:S02]  /*9950*/  ISETP.NE.AND P4, PT, R50, RZ, PT ;  /* 0x000000ff3200720c */ /* 0x000fe40003f85270 */
[C---:B------:R-:W-:Y:S01]  /*9960*/  ISETP.GE.AND P2, PT, R0.reuse, 0x21, PT ;  /* 0x000000210000780c */ /* 0x040fe20003f46270 */
[----:B------:R-:W0:Y:S01]  /*9970*/  LDGDEPBAR ;  /* 0x00000000000079af */ /* 0x000e220000000000 */
[----:B------:R-:W-:Y:S01]  /*9980*/  ISETP.GE.AND P1, PT, R0, 0x41, PT ;  /* 0x000000410000780c */ /* 0x000fe20003f26270 */
[----:B-1----:R-:W-:-:S04]  /*9990*/  IMAD R4, R8, 0x70, RZ ;  /* 0x0000007008047824 */ /* 0x002fc800078e02ff */
[----:B------:R-:W-:Y:S01]  /*99a0*/  IMAD.IADD R3, R3, 0x1, R4 ;  /* 0x0000000103037824 */ /* 0x000fe200078e0204 */
[----:B------:R-:W-:Y:S01]  /*99b0*/  @P3 LEA R4, P0, R2, c[0x0][0x1c8], 0x1 ;  /* 0x0000720002043a11 */ /* 0x000fe200078008ff */
[----:B------:R-:W-:-:S03]  /*99c0*/  IMAD.MOV.U32 R8, RZ, RZ, 0x20 ;  /* 0x00000020ff087424 */ /* 0x000fc600078e00ff */
[----:B------:R-:W-:Y:S01]  /*99d0*/  @P3 LEA.HI.X R5, R2, c[0x0][0x1cc], R3, 0x1, P0 ;  /* 0x0000730002053a11 */ /* 0x000fe200000f0c03 */
[----:B--2---:R-:W-:Y:S01]  /*99e0*/  IMAD.WIDE.U32 R6, R8, c[0x0][0x1e0], RZ ;  /* 0x0000780008067a25 */ /* 0x004fe200078e00ff */
[----:B------:R-:W-:-:S03]  /*99f0*/  ISETP.GE.AND P0, PT, R0, 0x61, PT ;  /* 0x000000610000780c */ /* 0x000fc60003f06270 */
[----:B------:R1:W-:Y:S04]  /*9a00*/  @P3 LDGSTS.E.BYPASS.LTC128B.128 [R208+0x8100], [R4.64], !P4 ;  /* 0x0810000004d03fae */ /* 0x0003e8000e101d4a */
[----:B------:R1:W-:Y:S01]  /*9a10*/  @P3 LDGSTS.E.BYPASS.LTC128B.128 [R208+0xb900], [R4.64+0x80], !P6 ;  /* 0x0b90008004d03fae */ /* 0x0003e2000f101d4a */
[----:B------:R-:W-:Y:S01]  /*9a20*/  @P2 IADD3 R0, P3, R2, R6, RZ ;  /* 0x0000000602002210 */ /* 0x000fe20007f7e0ff */
[----:B-1----:R-:W-:-:S05]  /*9a30*/  IMAD R4, R8, c[0x0][0x1e4], RZ ;  /* 0x0000790008047a24 */ /* 0x002fca00078e02ff */
[----:B------:R-:W-:Y:S01]  /*9a40*/  @P2 IADD3.X R4, R3, R7, R4, P3, !PT ;  /* 0x0000000703042210 */ /* 0x000fe20001ffe404 */
[----:B------:R-:W-:Y:S01]  /*9a50*/  IMAD.WIDE.U32 R6, R69, c[0x0][0x1e0], RZ ;  /* 0x0000780045067a25 */ /* 0x000fe200078e00ff */
[----:B------:R-:W-:-:S03]  /*9a60*/  @P2 LEA R8, P3, R0, c[0x0][0x1c8], 0x1 ;  /* 0x0000720000082a11 */ /* 0x000fc600078608ff */
[----:B------:R-:W-:Y:S01]  /*9a70*/  IMAD R5, R69, c[0x0][0x1e4], RZ ;  /* 0x0000790045057a24 */ /* 0x000fe200078e02ff */
[----:B------:R-:W-:Y:S01]  /*9a80*/  @P2 LEA.HI.X R9, R0, c[0x0][0x1cc], R4, 0x1, P3 ;  /* 0x0000730000092a11 */ /* 0x000fe200018f0c04 */
[----:B------:R-:W-:Y:S01]  /*9a90*/  @P0 IMAD.MOV.U32 R0, RZ, RZ, 0x60 ;  /* 0x00000060ff000424 */ /* 0x000fe200078e00ff */
[----:B------:R-:W-:-:S03]  /*9aa0*/  @P1 IADD3 R4, P3, R2, R6, RZ ;  /* 0x0000000602041210 */ /* 0x000fc60007f7e0ff */
[----:B------:R1:W-:Y:S01]  /*9ab0*/  @P2 LDGSTS.E.BYPASS.LTC128B.128 [R210+0x9100], [R8.64], !P4 ;  /* 0x0910000008d22fae */ /* 0x0003e2000e101d4a */
[----:B------:R-:W-:Y:S01]  /*9ac0*/  @P1 IADD3.X R5, R3, R7, R5, P3, !PT ;  /* 0x0000000703051210 */ /* 0x000fe20001ffe405 */
[----:B------:R-:W-:Y:S01]  /*9ad0*/  @P0 IMAD.WIDE.U32 R2, R0, c[0x0][0x1e0], R2 ;  /* 0x0000780000020a25 */ /* 0x000fe200078e0002 */
[----:B------:R-:W-:Y:S01]  /*9ae0*/  @P1 LEA R6, P3, R4, c[0x0][0x1c8], 0x1 ;  /* 0x0000720004061a11 */ /* 0x000fe200078608ff */
[----:B------:R1:W-:Y:S02]  /*9af0*/  @P2 LDGSTS.E.BYPASS.LTC128B.128 [R210+0xc900], [R8.64+0x80], !P6 ;  /* 0x0c90008008d22fae */ /* 0x0003e4000f101d4a */
[----:B------:R-:W-:Y:S01]  /*9b00*/  @P0 IMAD R0, R0, c[0x0][0x1e4], RZ ;  /* 0x0000790000000a24 */ /* 0x000fe200078e02ff */
[----:B------:R-:W-:Y:S02]  /*9b10*/  @P1 LEA.HI.X R7, R4, c[0x0][0x1cc], R5, 0x1, P3 ;  /* 0x0000730004071a11 */ /* 0x000fe400018f0c05 */
[----:B------:R-:W-:Y:S01]  /*9b20*/  @P0 LEA R4, P3, R2, c[0x0][0x1c8], 0x1 ;  /* 0x0000720002040a11 */ /* 0x000fe200078608ff */
[----:B------:R-:W-:-:S02]  /*9b30*/  @P0 IMAD.IADD R0, R3, 0x1, R0 ;  /* 0x0000000103000824 */ /* 0x000fc400078e0200 */
[----:B------:R1:W-:Y:S03]  /*9b40*/  @P1 LDGSTS.E.BYPASS.LTC128B.128 [R210+0xa100], [R6.64], !P4 ;  /* 0x0a10000006d21fae */ /* 0x0003e6000e101d4a */
[----:B------:R-:W-:Y:S01]  /*9b50*/  @P0 LEA.HI.X R5, R2, c[0x0][0x1cc], R0, 0x1, P3 ;  /* 0x0000730002050a11 */ /* 0x000fe200018f0c00 */
[----:B------:R1:W-:Y:S04]  /*9b60*/  @P1 LDGSTS.E.BYPASS.LTC128B.128 [R210+0xd900], [R6.64+0x80], !P6 ;  /* 0x0d90008006d21fae */ /* 0x0003e8000f101d4a */
[----:B------:R1:W-:Y:S04]  /*9b70*/  @P0 LDGSTS.E.BYPASS.LTC128B.128 [R210+0xb100], [R4.64], !P4 ;  /* 0x0b10000004d20fae */ /* 0x0003e8000e101d4a */
[----:B------:R1:W-:Y:S01]  /*9b80*/  @P0 LDGSTS.E.BYPASS.LTC128B.128 [R210+0xe900], [R4.64+0x80], !P6 ;  /* 0x0e90008004d20fae */ /* 0x0003e2000f101d4a */
[----:B------:R-:W-:-:S03]  /*9b90*/  ISETP.LT.AND P0, PT, RZ, c[0x0][0x27c], PT ;  /* 0x00009f00ff007a0c */ /* 0x000fc60003f01270 */
[----:B------:R-:W0:Y:S10]  /*9ba0*/  LDGDEPBAR ;  /* 0x00000000000079af */ /* 0x000e340000000000 */
[----:B------:R-:W-:Y:S05]  /*9bb0*/  @P0 BRA `(.L_x_303) ;  /* 0x0000002000000947 */ /* 0x000fea0003800000 */
[----:B------:R-:W-:-:S04]  /*9bc0*/  DEPBAR.LE SB0, 0x1 ;  /* 0x000080400000791a */ /* 0x000fc80000000000 */
[----:B------:R-:W-:Y:S05]  /*9bd0*/  BRA `(.L_x_304) ;  /* 0x0000358000007947 */ /* 0x000fea0003800000 */
.L_x_303:
[----:B-----5:R-:W-:Y:S01]  /*9be0*/  SHF.R.S32.HI R0, RZ, 0x1f, R145 ;  /* 0x0000001fff007819 */ /* 0x020fe20000011491 */
[----:B------:R-:W-:Y:S01]  /*9bf0*/  ULDC.U8 UR4, c[0x0][0x298] ;  /* 0x0000a60000047ab9 */ /* 0x000fe20000000000 */
[C---:B-1----:R-:W-:Y:S01]  /*9c00*/  IMAD.WIDE.U32 R4, R145.reuse, c[0x0][0x280], RZ ;  /* 0x0000a00091047a25 */ /* 0x042fe200078e00ff */
[----:B------:R-:W-:Y:S01]  /*9c10*/  ISETP.NE.AND P2, PT, RZ, UR4, PT ;  /* 0x00000004ff007c0c */ /* 0x000fe2000bf45270 */
[----:B------:R-:W-:Y:S02]  /*9c20*/  BSSY B2, `(.L_x_304) ;  /* 0x0000353000027945 */ /* 0x000fe40003800000 */
[C---:B------:R-:W-:Y:S02]  /*9c30*/  IMAD R6, R0.reuse, c[0x0][0x280], RZ ;  /* 0x0000a00000067a24 */ /* 0x040fe400078e02ff */
[----:B------:R-:W-:Y:S02]  /*9c40*/  IMAD R0, R0, c[0x0][0x290], RZ ;  /* 0x0000a40000007a24 */ /* 0x000fe400078e02ff */
[----:B------:R-:W-:-:S04]  /*9c50*/  IMAD.WIDE.U32 R2, R145, c[0x0][0x290], RZ ;  /* 0x0000a40091027a25 */ /* 0x000fc800078e00ff */
[C---:B------:R-:W-:Y:S01]  /*9c60*/  IMAD R8, R145.reuse, c[0x0][0x284], R6 ;  /* 0x0000a10091087a24 */ /* 0x040fe200078e0206 */
[----:B------:R-:W-:Y:S01]  /*9c70*/  LEA R6, P1, R4, c[0x0][0x270], 0x1 ;  /* 0x00009c0004067a11 */ /* 0x000fe200078208ff */
[----:B------:R-:W-:Y:S01]  /*9c80*/  IMAD R0, R145, c[0x0][0x294], R0 ;  /* 0x0000a50091007a24 */ /* 0x000fe200078e0200 */
[----:B------:R-:W-:Y:S02]  /*9c90*/  LEA R7, P0, R2, c[0x0][0x288], 0x1 ;  /* 0x0000a20002077a11 */ /* 0x000fe400078008ff */
[----:B------:R-:W-:Y:S02]  /*9ca0*/  IADD3 R5, R8, R5, RZ ;  /* 0x0000000508057210 */ /* 0x000fe40007ffe0ff */
[----:B------:R-:W-:Y:S02]  /*9cb0*/  IADD3 R3, R0, R3, RZ ;  /* 0x0000000300037210 */ /* 0x000fe40007ffe0ff */
[----:B------:R-:W-:Y:S02]  /*9cc0*/  LEA.HI.X R0, R4, c[0x0][0x274], R5, 0x1, P1 ;  /* 0x00009d0004007a11 */ /* 0x000fe400008f0c05 */
[----:B------:R-:W-:Y:S01]  /*9cd0*/  LEA.HI.X R2, R2, c[0x0][0x28c], R3, 0x1, P0 ;  /* 0x0000a30002027a11 */ /* 0x000fe200000f0c03 */
[----:B------:R-:W-:Y:S05]  /*9ce0*/  @!P2 BRA `(.L_x_305) ;  /* 0x000019300000a947 */ /* 0x000fea0003800000 */
[----:B------:R-:W1:Y:S01]  /*9cf0*/  SHFL.IDX PT, R11, R0, RZ, 0x181f ;  /* 0x00181fff000b7589 */ /* 0x000e6200000e0000 */
[----:B------:R-:W-:Y:S01]  /*9d00*/  BSSY B0, `(.L_x_306) ;  /* 0x000001b000007945 */ /* 0x000fe20003800000 */
[----:B------:R-:W-:Y:S01]  /*9d10*/  SHF.L.U32 R24, R249, 0x2, RZ ;  /* 0x00000002f9187819 */ /* 0x000fe200000006ff */
[----:B------:R-:W-:Y:S01]  /*9d20*/  CS2R R4, SRZ ;  /* 0x0000000000047805 */ /* 0x000fe2000001ff00 */
[----:B------:R-:W2:Y:S01]  /*9d30*/  SHFL.IDX PT, R10, R6, RZ, 0x181f ;  /* 0x00181fff060a7589 */ /* 0x000ea200000e0000 */
[----:B------:R-:W-:-:S03]  /*9d40*/  CS2R R8, SRZ ;  /* 0x0000000000087805 */ /* 0x000fc6000001ff00 */
[----:B------:R3:W4:Y:S04]  /*9d50*/  SHFL.IDX PT, R13, R2, RZ, 0x181f ;  /* 0x00181fff020d7589 */ /* 0x00072800000e0000 */
[----:B------:R5:W1:Y:S01]  /*9d60*/  SHFL.IDX PT, R12, R7, RZ, 0x181f ;  /* 0x00181fff070c7589 */ /* 0x000a6200000e0000 */
[----:B---3--:R-:W-:Y:S01]  /*9d70*/  CS2R R2, SRZ ;  /* 0x0000000000027805 */ /* 0x008fe2000001ff00 */
[----:B-----5:R-:W-:Y:S01]  /*9d80*/  CS2R R6, SRZ ;  /* 0x0000000000067805 */ /* 0x020fe2000001ff00 */
[----:B------:R-:W-:Y:S05]  /*9d90*/  @P5 BRA `(.L_x_307) ;  /* 0x0000011000005947 */ /* 0x000fea0003800000 */
[----:B-12-4-:R-:W-:Y:S01]  /*9da0*/  ISETP.GE.AND P1, PT, R24, c[0x0][0x27c], PT ;  /* 0x00009f0018007a0c */ /* 0x016fe20003f26270 */
[C---:B------:R-:W-:Y:S01]  /*9db0*/  IMAD.SHL.U32 R4, R68.reuse, 0x2, RZ ;  /* 0x0000000244047824 */ /* 0x040fe200078e00ff */
[----:B------:R-:W-:Y:S02]  /*9dc0*/  ISETP.GE.AND P0, PT, R68, c[0x0][0x27c], PT ;  /* 0x00009f0044007a0c */ /* 0x000fe40003f06270 */
[----:B------:R-:W-:-:S04]  /*9dd0*/  SHF.R.S32.HI R0, RZ, 0x1f, R68 ;  /* 0x0000001fff007819 */ /* 0x000fc80000011444 */
[----:B------:R-:W-:-:S05]  /*9de0*/  SHF.L.U64.HI R0, R68, 0x1, R0 ;  /* 0x0000000144007819 */ /* 0x000fca0000010200 */
[----:B------:R-:W-:Y:S02]  /*9df0*/  @!P1 IMAD.WIDE R2, R24, 0x2, R10 ;  /* 0x0000000218029825 */ /* 0x000fe400078e020a */
[-C--:B------:R-:W-:Y:S02]  /*9e00*/  @!P0 IADD3 R14, P3, R10, R4.reuse, RZ ;  /* 0x000000040a0e8210 */ /* 0x080fe40007f7e0ff */
[----:B------:R-:W-:Y:S01]  /*9e10*/  @!P0 IADD3 R10, P2, R12, R4, RZ ;  /* 0x000000040c0a8210 */ /* 0x000fe20007f5e0ff */
[----:B------:R1:W5:Y:S01]  /*9e20*/  @!P1 LD.E.64 R8, [R2.64] ;  /* 0x0000000a02089980 */ /* 0x000362000c101b00 */
[----:B------:R-:W-:Y:S01]  /*9e30*/  CS2R R4, SRZ ;  /* 0x0000000000047805 */ /* 0x000fe2000001ff00 */
[----:B------:R-:W-:Y:S02]  /*9e40*/  @!P0 IMAD.X R15, R11, 0x1, R0, P3 ;  /* 0x000000010b0f8824 */ /* 0x000fe400018e0600 */
[----:B------:R-:W-:-:S03]  /*9e50*/  @!P1 IMAD.WIDE R16, R24, 0x2, R12 ;  /* 0x0000000218109825 */ /* 0x000fc600078e020c */
[----:B------:R2:W5:Y:S01]  /*9e60*/  @!P0 LD.E.64 R4, [R14.64] ;  /* 0x0000000a0e048980 */ /* 0x000562000c101b00 */
[----:B------:R-:W-:-:S03]  /*9e70*/  @!P0 IMAD.X R11, R13, 0x1, R0, P2 ;  /* 0x000000010d0b8824 */ /* 0x000fc600010e0600 */
[----:B------:R2:W5:Y:S01]  /*9e80*/  @!P1 LD.E.64 R6, [R16.64] ;  /* 0x0000000a10069980 */ /* 0x000562000c101b00 */
[----:B-1----:R-:W-:-:S06]  /*9e90*/  CS2R R2, SRZ ;  /* 0x0000000000027805 */ /* 0x002fcc000001ff00 */
[----:B------:R2:W5:Y:S02]  /*9ea0*/  @!P0 LD.E.64 R2, [R10.64] ;  /* 0x0000000a0a028980 */ /* 0x000564000c101b00 */
.L_x_307:
[----:B-12-4-:R-:W-:Y:S05]  /*9eb0*/  BSYNC B0 ;  /* 0x0000000000007941 */ /* 0x016fea0003800000 */
.L_x_306:
[--C-:B-----5:R-:W-:Y:S01]  /*9ec0*/  IMAD.MOV.U32 R17, RZ, RZ, R9.reuse ;  /* 0x000000ffff117224 */ /* 0x120fe200078e0009 */
[--C-:B------:R-:W-:Y:S01]  /*9ed0*/  SHF.R.U64 R16, R8, 0x10, R9.reuse ;  /* 0x0000001008107819 */ /* 0x100fe20000001209 */
[----:B------:R-:W-:Y:S01]  /*9ee0*/  IMAD.MOV.U32 R18, RZ, RZ, R8 ;  /* 0x000000ffff127224 */ /* 0x000fe200078e0008 */
[----:B------:R-:W-:Y:S01]  /*9ef0*/  SHF.R.U32.HI R13, RZ, 0x10, R9 ;  /* 0x00000010ff0d7819 */ /* 0x000fe20000011609 */
[--C-:B------:R-:W-:Y:S01]  /*9f00*/  IMAD.MOV.U32 R14, RZ, RZ, R5.reuse ;  /* 0x000000ffff0e7224 */ /* 0x100fe200078e0005 */
[--C-:B------:R-:W-:Y:S01]  /*9f10*/  SHF.R.U64 R12, R4, 0x10, R5.reuse ;  /* 0x00000010040c7819 */ /* 0x100fe20000001205 */
[----:B------:R-:W-:Y:S01]  /*9f20*/  IMAD.MOV.U32 R15, RZ, RZ, R4 ;  /* 0x000000ffff0f7224 */ /* 0x000fe200078e0004 */
[----:B------:R-:W-:Y:S01]  /*9f30*/  SHF.R.U32.HI R9, RZ, 0x10, R5 ;  /* 0x00000010ff097819 */ /* 0x000fe20000011605 */
[--C-:B------:R-:W-:Y:S01]  /*9f40*/  IMAD.MOV.U32 R10, RZ, RZ, R7.reuse ;  /* 0x000000ffff0a7224 */ /* 0x100fe200078e0007 */
[--C-:B------:R-:W-:Y:S01]  /*9f50*/  SHF.R.U64 R8, R6, 0x10, R7.reuse ;  /* 0x0000001006087819 */ /* 0x100fe20000001207 */
[----:B------:R-:W-:Y:S01]  /*9f60*/  IMAD.MOV.U32 R11, RZ, RZ, R6 ;  /* 0x000000ffff0b7224 */ /* 0x000fe200078e0006 */
[----:B------:R-:W-:Y:S01]  /*9f70*/  SHF.R.U32.HI R5, RZ, 0x10, R7 ;  /* 0x00000010ff057819 */ /* 0x000fe20000011607 */
[----:B------:R-:W-:Y:S01]  /*9f80*/  IMAD.MOV.U32 R7, RZ, RZ, R2 ;  /* 0x000000ffff077224 */ /* 0x000fe200078e0002 */
[----:B------:R-:W-:Y:S01]  /*9f90*/  SHF.R.U64 R4, R2, 0x10, R3 ;  /* 0x0000001002047819 */ /* 0x000fe20000001203 */
[----:B------:R-:W-:Y:S01]  /*9fa0*/  IMAD R2, R25, -0x80, R19 ;  /* 0xffffff8019027824 */ /* 0x000fe200078e0213 */
[----:B------:R-:W-:Y:S01]  /*9fb0*/  PRMT R18, R16, 0x5410, R18 ;  /* 0x0000541010127816 */ /* 0x000fe20000000012 */
[--C-:B------:R-:W-:Y:S01]  /*9fc0*/  IMAD.MOV.U32 R6, RZ, RZ, R3.reuse ;  /* 0x000000ffff067224 */ /* 0x100fe200078e0003 */
[----:B------:R-:W-:Y:S01]  /*9fd0*/  SHF.R.U32.HI R0, RZ, 0x10, R3 ;  /* 0x00000010ff007819 */ /* 0x000fe20000011603 */
[----:B------:R-:W-:-:S04]  /*9fe0*/  DEPBAR.LE SB0, 0x1 ;  /* 0x000080400000791a */ /* 0x000fc80000000000 */
[----:B------:R-:W-:Y:S01]  /*9ff0*/  IMNMX R16, R2, 0x80, PT ;  /* 0x0000008002107817 */ /* 0x000fe20003800200 */
[----:B------:R-:W-:Y:S01]  /*a000*/  BSSY B1, `(.L_x_308) ;  /* 0x000005d000017945 */ /* 0x000fe20003800000 */
[----:B------:R-:W-:Y:S01]  /*a010*/  PRMT R20, R17, 0x5410, R4 ;  /* 0x0000541011147816 */ /* 0x000fe20000000004 */
[----:B------:R-:W-:Y:S01]  /*a020*/  BAR.SYNC.DEFER_BLOCKING 0x0 ;  /* 0x0000000000007b1d */ /* 0x000fe20000010000 */
[----:B------:R-:W-:Y:S02]  /*a030*/  ISETP.GE.AND P0, PT, R229, R16, PT ;  /* 0x00000010e500720c */ /* 0x000fe40003f06270 */
[----:B------:R-:W-:Y:S02]  /*a040*/  PRMT R22, R12, 0x5410, R15 ;  /* 0x000054100c167816 */ /* 0x000fe4000000000f */
[----:B------:R-:W-:Y:S02]  /*a050*/  PRMT R19, R13, 0x5410, R7 ;  /* 0x000054100d137816 */ /* 0x000fe40000000007 */
[----:B------:R-:W-:-:S02]  /*a060*/  PRMT R23, R9, 0x5410, R14 ;  /* 0x0000541009177816 */ /* 0x000fc4000000000e */
[----:B------:R-:W-:Y:S02]  /*a070*/  PRMT R15, R11, 0x5410, R8 ;  /* 0x000054100b0f7816 */ /* 0x000fe40000000008 */
[----:B------:R-:W-:Y:S02]  /*a080*/  PRMT R17, R5, 0x5410, R10 ;  /* 0x0000541005117816 */ /* 0x000fe4000000000a */
[----:B------:R-:W-:Y:S01]  /*a090*/  PRMT R21, R0, 0x5410, R6 ;  /* 0x0000541000157816 */ /* 0x000fe20000000006 */
[----:B------:R-:W-:Y:S05]  /*a0a0*/  @P0 BRA `(.L_x_309) ;  /* 0x0000052000000947 */ /* 0x000fea0003800000 */
[----:B------:R-:W-:Y:S01]  /*a0b0*/  ISETP.GE.AND P0, PT, R24, c[0x0][0x27c], PT ;  /* 0x00009f0018007a0c */ /* 0x000fe20003f06270 */
[----:B------:R-:W-:-:S12]  /*a0c0*/  BSSY B0, `(.L_x_310) ;  /* 0x0000028000007945 */ /* 0x000fd80003800000 */
[----:B------:R-:W-:Y:S05]  /*a0d0*/  @P0 BRA `(.L_x_311) ;  /* 0x0000026000000947 */ /* 0x000fea0003800000 */
[----:B------:R-:W1:Y:S01]  /*a0e0*/  LDS.128 R4, [R208+0x100] ;  /* 0x00010000d0047984 */ /* 0x000e620000000c00 */
[--C-:B------:R-:W-:Y:S02]  /*a0f0*/  HADD2.F32 R9, -RZ, R15.reuse.H0_H0 ;  /* 0x2000000fff097230 */ /* 0x100fe40000004100 */
[----:B------:R-:W-:Y:S02]  /*a100*/  HADD2.F32 R0, -RZ, R15.H1_H1 ;  /* 0x3000000fff007230 */ /* 0x000fe40000004100 */
[--C-:B------:R-:W-:Y:S02]  /*a110*/  HADD2.F32 R3, -RZ, R18.reuse.H1_H1 ;  /* 0x30000012ff037230 */ /* 0x100fe40000004100 */
[----:B------:R-:W-:Y:S02]  /*a120*/  HADD2.F32 R2, -RZ, R18.H0_H0 ;  /* 0x20000012ff027230 */ /* 0x000fe40000004100 */
[--C-:B-1----:R-:W-:Y:S02]  /*a130*/  HADD2.F32 R10, -RZ, R4.reuse.H0_H0 ;  /* 0x20000004ff0a7230 */ /* 0x102fe40000004100 */
[----:B------:R-:W-:-:S02]  /*a140*/  HADD2.F32 R8, -RZ, R4.H1_H1 ;  /* 0x30000004ff087230 */ /* 0x000fc40000004100 */
[--C-:B------:R-:W-:Y:S01]  /*a150*/  HADD2.F32 R4, -RZ, R5.reuse.H0_H0 ;  /* 0x20000005ff047230 */ /* 0x100fe20000004100 */
[-C--:B------:R-:W-:Y:S01]  /*a160*/  FMUL.FTZ R13, R10, R9.reuse ;  /* 0x000000090a0d7220 */ /* 0x080fe20000410000 */
[----:B------:R-:W-:Y:S01]  /*a170*/  HADD2.F32 R5, -RZ, R5.H1_H1 ;  /* 0x30000005ff057230 */ /* 0x000fe20000004100 */
[C---:B------:R-:W-:Y:S01]  /*a180*/  FMUL.FTZ R14, R8.reuse, R9 ;  /* 0x00000009080e7220 */ /* 0x040fe20000410000 */
[--C-:B------:R-:W-:Y:S01]  /*a190*/  HADD2.F32 R12, -RZ, R6.reuse.H0_H0 ;  /* 0x20000006ff0c7230 */ /* 0x100fe20000004100 */
[-C--:B------:R-:W-:Y:S01]  /*a1a0*/  FFMA.FTZ R13, R8, R3.reuse, R13 ;  /* 0x00000003080d7223 */ /* 0x080fe2000001000d */
[----:B------:R-:W-:Y:S01]  /*a1b0*/  HADD2.F32 R6, -RZ, R6.H1_H1 ;  /* 0x30000006ff067230 */ /* 0x000fe20000004100 */
[CC--:B------:R-:W-:Y:S01]  /*a1c0*/  FMUL.FTZ R9, R5.reuse, R0.reuse ;  /* 0x0000000005097220 */ /* 0x0c0fe20000410000 */
[--C-:B------:R-:W-:Y:S01]  /*a1d0*/  HADD2.F32 R11, -RZ, R7.reuse.H0_H0 ;  /* 0x20000007ff0b7230 */ /* 0x100fe20000004100 */
[----:B------:R-:W-:Y:S01]  /*a1e0*/  FMUL.FTZ R0, R4, R0 ;  /* 0x0000000004007220 */ /* 0x000fe20000410000 */
[----:B------:R-:W-:Y:S01]  /*a1f0*/  HADD2.F32 R7, -RZ, R7.H1_H1 ;  /* 0x30000007ff077230 */ /* 0x000fe20000004100 */
[----:B------:R-:W-:Y:S01]  /*a200*/  FFMA.FTZ R14, R10, R3, -R14 ;  /* 0x000000030a0e7223 */ /* 0x000fe2000001080e */
[----:B------:R-:W-:Y:S01]  /*a210*/  HADD2.F32 R3, -RZ, R20.H0_H0 ;  /* 0x20000014ff037230 */ /* 0x000fe20000004100 */
[-C--:B------:R-:W-:Y:S01]  /*a220*/  FFMA.FTZ R10, R4, R2.reuse, -R9 ;  /* 0x00000002040a7223 */ /* 0x080fe20000010809 */
[--C-:B------:R-:W-:Y:S01]  /*a230*/  HADD2.F32 R4, -RZ, R17.reuse.H1_H1 ;  /* 0x30000011ff047230 */ /* 0x100fe20000004100 */
[----:B------:R-:W-:Y:S01]  /*a240*/  FFMA.FTZ R9, R5, R2, R0 ;  /* 0x0000000205097223 */ /* 0x000fe20000010000 */
[----:B------:R-:W-:-:S02]  /*a250*/  HADD2.F32 R0, -RZ, R17.H0_H0 ;  /* 0x20000011ff007230 */ /* 0x000fc40000004100 */
[----:B------:R-:W-:Y:S01]  /*a260*/  HADD2.F32 R2, -RZ, R19.H0_H0 ;  /* 0x20000013ff027230 */ /* 0x000fe20000004100 */
[-C--:B------:R-:W-:Y:S02]  /*a270*/  FMUL.FTZ R8, R6, R4.reuse ;  /* 0x0000000406087220 */ /* 0x080fe40000410000 */
[C---:B------:R-:W-:Y:S02]  /*a280*/  FMUL.FTZ R5, R12.reuse, R4 ;  /* 0x000000040c057220 */ /* 0x040fe40000410000 */
[-C--:B------:R-:W-:Y:S02]  /*a290*/  FMUL.FTZ R4, R7, R0.reuse ;  /* 0x0000000007047220 */ /* 0x080fe40000410000 */
[----:B------:R-:W-:Y:S02]  /*a2a0*/  FMUL.FTZ R0, R11, R0 ;  /* 0x000000000b007220 */ /* 0x000fe40000410000 */
[-C--:B------:R-:W-:Y:S02]  /*a2b0*/  FFMA.FTZ R8, R12, R3.reuse, -R8 ;  /* 0x000000030c087223 */ /* 0x080fe40000010808 */
[----:B------:R-:W-:Y:S01]  /*a2c0*/  FFMA.FTZ R6, R6, R3, R5 ;  /* 0x0000000306067223 */ /* 0x000fe20000010005 */
[----:B------:R-:W-:Y:S01]  /*a2d0*/  F2FP.PACK_AB R5, R9, R10 ;  /* 0x0000000a0905723e */ /* 0x000fe200000000ff */
[----:B------:R-:W-:Y:S01]  /*a2e0*/  FFMA.FTZ R3, R11, R2, -R4 ;  /* 0x000000020b037223 */ /* 0x000fe20000010804 */
[----:B------:R-:W-:Y:S01]  /*a2f0*/  F2FP.PACK_AB R4, R13, R14 ;  /* 0x0000000e0d04723e */ /* 0x000fe200000000ff */
[----:B------:R-:W-:Y:S01]  /*a300*/  FFMA.FTZ R0, R7, R2, R0 ;  /* 0x0000000207007223 */ /* 0x000fe20000010000 */
[----:B------:R-:W-:-:S04]  /*a310*/  F2FP.PACK_AB R6, R6, R8 ;  /* 0x000000080606723e */ /* 0x000fc800000000ff */
[----:B------:R-:W-:-:S05]  /*a320*/  F2FP.PACK_AB R7, R0, R3 ;  /* 0x000000030007723e */ /* 0x000fca00000000ff */
[----:B------:R1:W-:Y:S02]  /*a330*/  STS.128 [R208+0x100], R4 ;  /* 0x00010004d0007388 */ /* 0x0003e40000000c00 */
.L_x_311:
[----:B------:R-:W-:Y:S05]  /*a340*/  BSYNC B0 ;  /* 0x0000000000007941 */ /* 0x000fea0003800000 */
.L_x_310:
[----:B------:R-:W-:-:S13]  /*a350*/  ISETP.GE.AND P0, PT, R68, c[0x0][0x27c], PT ;  /* 0x00009f0044007a0c */ /* 0x000fda0003f06270 */
[----:B------:R-:W-:Y:S05]  /*a360*/  @P0 BRA `(.L_x_309) ;  /* 0x0000026000000947 */ /* 0x000fea0003800000 */
[----:B-1----:R-:W1:Y:S01]  /*a370*/  LDS.128 R4, [R208+0x4100] ;  /* 0x00410000d0047984 */ /* 0x002e620000000c00 */
[----:B------:R-:W-:Y:S02]  /*a380*/  HADD2.F32 R9, -RZ, R19.H1_H1 ;  /* 0x30000013ff097230 */ /* 0x000fe40000004100 */
        /* <DEDUP_REMOVED lines=17> */
[----:B------:R-:W-:Y:S01]  /*a4a0*/  HADD2.F32 R3, -RZ, R23.H1_H1 ;  /* 0x30000017ff037230 */ /* 0x000fe20000004100 */
        /* <DEDUP_REMOVED lines=18> */
.L_x_309:
[----:B------:R-:W-:Y:S05]  /*a5d0*/  BSYNC B1 ;  /* 0x0000000000017941 */ /* 0x000fea0003800000 */
.L_x_308:
[----:B------:R-:W-:Y:S01]  /*a5e0*/  IADD3 R0, R229, 0x20, RZ ;  /* 0x00000020e5007810 */ /* 0x000fe20007ffe0ff */
[----:B------:R-:W-:Y:S03]  /*a5f0*/  BSSY B1, `(.L_x_312) ;  /* 0x0000055000017945 */ /* 0x000fe60003800000 */
[----:B------:R-:W-:-:S13]  /*a600*/  ISETP.GE.AND P0, PT, R0, R16, PT ;  /* 0x000000100000720c */ /* 0x000fda0003f06270 */
[----:B------:R-:W-:Y:S05]  /*a610*/  @P0 BRA `(.L_x_313) ;  /* 0x0000052000000947 */ /* 0x000fea0003800000 */
[----:B------:R-:W-:Y:S01]  /*a620*/  ISETP.GE.AND P0, PT, R24, c[0x0][0x27c], PT ;  /* 0x00009f0018007a0c */ /* 0x000fe20003f06270 */
[----:B------:R-:W-:-:S12]  /*a630*/  BSSY B0, `(.L_x_314) ;  /* 0x0000028000007945 */ /* 0x000fd80003800000 */
[----:B------:R-:W-:Y:S05]  /*a640*/  @P0 BRA `(.L_x_315) ;  /* 0x0000026000000947 */ /* 0x000fea0003800000 */
[----:B-1----:R-:W1:Y:S01]  /*a650*/  LDS.128 R4, [R208+0x1100] ;  /* 0x00110000d0047984 */ /* 0x002e620000000c00 */
[--C-:B------:R-:W-:Y:S02]  /*a660*/  HADD2.F32 R9, -RZ, R15.reuse.H0_H0 ;  /* 0x2000000fff097230 */ /* 0x100fe40000004100 */
[----:B------:R-:W-:Y:S02]  /*a670*/  HADD2.F32 R0, -RZ, R15.H1_H1 ;  /* 0x3000000fff007230 */ /* 0x000fe40000004100 */
[--C-:B------:R-:W-:Y:S02]  /*a680*/  HADD2.F32 R3, -RZ, R18.reuse.H1_H1 ;  /* 0x30000012ff037230 */ /* 0x100fe40000004100 */
[----:B------:R-:W-:Y:S02]  /*a690*/  HADD2.F32 R2, -RZ, R18.H0_H0 ;  /* 0x20000012ff027230 */ /* 0x000fe40000004100 */
[--C-:B-1----:R-:W-:Y:S02]  /*a6a0*/  HADD2.F32 R10, -RZ, R4.reuse.H0_H0 ;  /* 0x20000004ff0a7230 */ /* 0x102fe40000004100 */
[----:B------:R-:W-:-:S02]  /*a6b0*/  HADD2.F32 R8, -RZ, R4.H1_H1 ;  /* 0x30000004ff087230 */ /* 0x000fc40000004100 */
[--C-:B------:R-:W-:Y:S01]  /*a6c0*/  HADD2.F32 R4, -RZ, R5.reuse.H0_H0 ;  /* 0x20000005ff047230 */ /* 0x100fe20000004100 */
[C---:B------:R-:W-:Y:S01]  /*a6d0*/  FMUL.FTZ R13, R9.reuse, R10 ;  /* 0x0000000a090d7220 */ /* 0x040fe20000410000 */
[----:B------:R-:W-:Y:S01]  /*a6e0*/  HADD2.F32 R5, -RZ, R5.H1_H1 ;  /* 0x30000005ff057230 */ /* 0x000fe20000004100 */
[-C--:B------:R-:W-:Y:S01]  /*a6f0*/  FMUL.FTZ R14, R9, R8.reuse ;  /* 0x00000008090e7220 */ /* 0x080fe20000410000 */
[--C-:B------:R-:W-:Y:S01]  /*a700*/  HADD2.F32 R12, -RZ, R6.reuse.H0_H0 ;  /* 0x20000006ff0c7230 */ /* 0x100fe20000004100 */
[C---:B------:R-:W-:Y:S01]  /*a710*/  FFMA.FTZ R13, R3.reuse, R8, R13 ;  /* 0x00000008030d7223 */ /* 0x040fe2000001000d */
[----:B------:R-:W-:Y:S01]  /*a720*/  HADD2.F32 R6, -RZ, R6.H1_H1 ;  /* 0x30000006ff067230 */ /* 0x000fe20000004100 */
[CC--:B------:R-:W-:Y:S01]  /*a730*/  FMUL.FTZ R9, R0.reuse, R5.reuse ;  /* 0x0000000500097220 */ /* 0x0c0fe20000410000 */
[--C-:B------:R-:W-:Y:S01]  /*a740*/  HADD2.F32 R11, -RZ, R7.reuse.H0_H0 ;  /* 0x20000007ff0b7230 */ /* 0x100fe20000004100 */
[----:B------:R-:W-:Y:S01]  /*a750*/  FMUL.FTZ R0, R0, R4 ;  /* 0x0000000400007220 */ /* 0x000fe20000410000 */
[----:B------:R-:W-:Y:S01]  /*a760*/  HADD2.F32 R7, -RZ, R7.H1_H1 ;  /* 0x30000007ff077230 */ /* 0x000fe20000004100 */
[----:B------:R-:W-:Y:S01]  /*a770*/  FFMA.FTZ R14, R3, R10, -R14 ;  /* 0x0000000a030e7223 */ /* 0x000fe2000001080e */
[----:B------:R-:W-:Y:S01]  /*a780*/  HADD2.F32 R3, -RZ, R20.H0_H0 ;  /* 0x20000014ff037230 */ /* 0x000fe20000004100 */
[C---:B------:R-:W-:Y:S01]  /*a790*/  FFMA.FTZ R10, R2.reuse, R4, -R9 ;  /* 0x00000004020a7223 */ /* 0x040fe20000010809 */
[--C-:B------:R-:W-:Y:S01]  /*a7a0*/  HADD2.F32 R4, -RZ, R17.reuse.H1_H1 ;  /* 0x30000011ff047230 */ /* 0x100fe20000004100 */
[----:B------:R-:W-:Y:S01]  /*a7b0*/  FFMA.FTZ R9, R2, R5, R0 ;  /* 0x0000000502097223 */ /* 0x000fe20000010000 */
[----:B------:R-:W-:-:S02]  /*a7c0*/  HADD2.F32 R0, -RZ, R17.H0_H0 ;  /* 0x20000011ff007230 */ /* 0x000fc40000004100 */
[----:B------:R-:W-:Y:S01]  /*a7d0*/  HADD2.F32 R2, -RZ, R19.H0_H0 ;  /* 0x20000013ff027230 */ /* 0x000fe20000004100 */
[C---:B------:R-:W-:Y:S02]  /*a7e0*/  FMUL.FTZ R8, R4.reuse, R6 ;  /* 0x0000000604087220 */ /* 0x040fe40000410000 */
[-C--:B------:R-:W-:Y:S02]  /*a7f0*/  FMUL.FTZ R5, R4, R12.reuse ;  /* 0x0000000c04057220 */ /* 0x080fe40000410000 */
[C---:B------:R-:W-:Y:S02]  /*a800*/  FMUL.FTZ R4, R0.reuse, R7 ;  /* 0x0000000700047220 */ /* 0x040fe40000410000 */
[-C--:B------:R-:W-:Y:S02]  /*a810*/  FMUL.FTZ R0, R0, R11.reuse ;  /* 0x0000000b00007220 */ /* 0x080fe40000410000 */
[C---:B------:R-:W-:Y:S02]  /*a820*/  FFMA.FTZ R8, R3.reuse, R12, -R8 ;  /* 0x0000000c03087223 */ /* 0x040fe40000010808 */
[----:B------:R-:W-:Y:S01]  /*a830*/  FFMA.FTZ R6, R3, R6, R5 ;  /* 0x0000000603067223 */ /* 0x000fe20000010005 */
[----:B------:R-:W-:Y:S01]  /*a840*/  F2FP.PACK_AB R5, R9, R10 ;  /* 0x0000000a0905723e */ /* 0x000fe200000000ff */
[C---:B------:R-:W-:Y:S01]  /*a850*/  FFMA.FTZ R3, R2.reuse, R11, -R4 ;  /* 0x0000000b02037223 */ /* 0x040fe20000010804 */
[----:B------:R-:W-:Y:S01]  /*a860*/  F2FP.PACK_AB R4, R13, R14 ;  /* 0x0000000e0d04723e */ /* 0x000fe200000000ff */
[----:B------:R-:W-:Y:S01]  /*a870*/  FFMA.FTZ R0, R2, R7, R0 ;  /* 0x0000000702007223 */ /* 0x000fe20000010000 */
[----:B------:R-:W-:-:S04]  /*a880*/  F2FP.PACK_AB R6, R6, R8 ;  /* 0x000000080606723e */ /* 0x000fc800000000ff */
[----:B------:R-:W-:-:S05]  /*a890*/  F2FP.PACK_AB R7, R0, R3 ;  /* 0x000000030007723e */ /* 0x000fca00000000ff */
[----:B------:R1:W-:Y:S02]  /*a8a0*/  STS.128 [R208+0x1100], R4 ;  /* 0x00110004d0007388 */ /* 0x0003e40000000c00 */
.L_x_315:
[----:B------:R-:W-:Y:S05]  /*a8b0*/  BSYNC B0 ;  /* 0x0000000000007941 */ /* 0x000fea0003800000 */
.L_x_314:
        /* <DEDUP_REMOVED lines=21> */
[----:B------:R-:W-:Y:S01]  /*aa10*/  HADD2.F32 R3, -RZ, R23.H1_H1 ;  /* 0x30000017ff037230 */ /* 0x000fe20000004100 */
        /* <DEDUP_REMOVED lines=18> */
.L_x_313:
[----:B------:R-:W-:Y:S05]  /*ab40*/  BSYNC B1 ;  /* 0x0000000000017941 */ /* 0x000fea0003800000 */
.L_x_312:
        /* <DEDUP_REMOVED lines=45> */
.L_x_319:
[----:B------:R-:W-:Y:S05]  /*ae20*/  BSYNC B0 ;  /* 0x0000000000007941 */ /* 0x000fea0003800000 */
.L_x_318:
        /* <DEDUP_REMOVED lines=40> */
.L_x_317:
[----:B------:R-:W-:Y:S05]  /*b0b0*/  BSYNC B1 ;  /* 0x0000000000017941 */ /* 0x000fea0003800000 */
.L_x_316:
[----:B------:R-:W-:-:S04]  /*b0c0*/  IADD3 R0, R229, 0x60, RZ ;  /* 0x00000060e5007810 */ /* 0x000fc80007ffe0ff */
        /* <DEDUP_REMOVED lines=43> */
.L_x_322:
[----:B------:R-:W-:Y:S05]  /*b380*/  BSYNC B0 ;  /* 0x0000000000007941 */ /* 0x000fea0003800000 */
.L_x_321:
        /* <DEDUP_REMOVED lines=39> */
[----:B------:R1:W-:Y:S01]  /*b600*/  STS.128 [R208+0x7100], R4 ;  /* 0x00710004d0007388 */ /* 0x0003e20000000c00 */
[----:B------:R-:W-:Y:S05]  /*b610*/  BRA `(.L_x_320) ;  /* 0x00001b3000007947 */ /* 0x000fea0003800000 */
.L_x_305:
[----:B------:R-:W1:Y:S01]  /*b620*/  SHFL.IDX PT, R16, R0, RZ, 0x181f ;  /* 0x00181fff00107589 */ /* 0x000e6200000e0000 */
[----:B------:R-:W-:Y:S01]  /*b630*/  BSSY B0, `(.L_x_323) ;  /* 0x0000014000007945 */ /* 0x000fe20003800000 */
[----:B------:R-:W-:Y:S01]  /*b640*/  CS2R R4, SRZ ;  /* 0x0000000000047805 */ /* 0x000fe2000001ff00 */
[----:B------:R-:W-:Y:S01]  /*b650*/  CS2R R10, SRZ ;  /* 0x00000000000a7805 */ /* 0x000fe2000001ff00 */
[----:B------:R-:W2:Y:S01]  /*b660*/  SHFL.IDX PT, R14, R6, RZ, 0x181f ;  /* 0x00181fff060e7589 */ /* 0x000ea200000e0000 */
[----:B------:R-:W-:-:S03]  /*b670*/  CS2R R8, SRZ ;  /* 0x0000000000087805 */ /* 0x000fc6000001ff00 */
[----:B------:R-:W3:Y:S04]  /*b680*/  SHFL.IDX PT, R15, R2, RZ, 0x181f ;  /* 0x00181fff020f7589 */ /* 0x000ee800000e0000 */
[----:B------:R4:W1:Y:S02]  /*b690*/  SHFL.IDX PT, R3, R7, RZ, 0x181f ;  /* 0x00181fff07037589 */ /* 0x00086400000e0000 */
[----:B----4-:R-:W-:Y:S01]  /*b6a0*/  CS2R R6, SRZ ;  /* 0x0000000000067805 */ /* 0x010fe2000001ff00 */
[----:B------:R-:W-:Y:S05]  /*b6b0*/  @P5 BRA `(.L_x_324) ;  /* 0x000000b000005947 */ /* 0x000fea0003800000 */
[C---:B-123--:R-:W-:Y:S01]  /*b6c0*/  ISETP.GE.AND P0, PT, R36.reuse, c[0x0][0x27c], PT ;  /* 0x00009f0024007a0c */ /* 0x04efe20003f06270 */
[C---:B------:R-:W-:Y:S01]  /*b6d0*/  IMAD.SHL.U32 R2, R36.reuse, 0x2, RZ ;  /* 0x0000000224027824 */ /* 0x040fe200078e00ff */
[----:B------:R-:W-:Y:S01]  /*b6e0*/  SHF.L.U64.HI R0, R36, 0x1, R13 ;  /* 0x0000000124007819 */ /* 0x000fe2000001020d */
[----:B------:R-:W-:-:S03]  /*b6f0*/  CS2R R6, SRZ ;  /* 0x0000000000067805 */ /* 0x000fc6000001ff00 */
[-C--:B------:R-:W-:Y:S02]  /*b700*/  IADD3 R12, P2, R14, R2.reuse, RZ ;  /* 0x000000020e0c7210 */ /* 0x080fe40007f5e0ff */
[----:B------:R-:W-:-:S03]  /*b710*/  IADD3 R2, P1, R3, R2, RZ ;  /* 0x0000000203027210 */ /* 0x000fc60007f3e0ff */
[--C-:B------:R-:W-:Y:S02]  /*b720*/  IMAD.X R13, R16, 0x1, R0.reuse, P2 ;  /* 0x00000001100d7824 */ /* 0x100fe400010e0600 */
[----:B------:R-:W-:Y:S01]  /*b730*/  IMAD.X R3, R15, 0x1, R0, P1 ;  /* 0x000000010f037824 */ /* 0x000fe200008e0600 */
[----:B------:R-:W-:Y:S05]  /*b740*/  @P0 BRA `(.L_x_324) ;  /* 0x0000002000000947 */ /* 0x000fea0003800000 */
[----:B------:R1:W5:Y:S04]  /*b750*/  LD.E.128 R8, [R12.64] ;  /* 0x0000000a0c087980 */ /* 0x000368000c101d00 */
[----:B------:R1:W5:Y:S02]  /*b760*/  LD.E.128 R4, [R2.64] ;  /* 0x0000000a02047980 */ /* 0x000364000c101d00 */
.L_x_324:
[----:B-123--:R-:W-:Y:S05]  /*b770*/  BSYNC B0 ;  /* 0x0000000000007941 */ /* 0x00efea0003800000 */
.L_x_323:
[--C-:B-----5:R-:W-:Y:S01]  /*b780*/  SHF.R.U32.HI R2, RZ, 0x10, R9.reuse ;  /* 0x00000010ff027819 */ /* 0x120fe20000011609 */
[----:B------:R-:W-:Y:S01]  /*b790*/  IMAD.MOV.U32 R17, RZ, RZ, R9 ;  /* 0x000000ffff117224 */ /* 0x000fe200078e0009 */
[--C-:B------:R-:W-:Y:S01]  /*b7a0*/  SHF.R.U64 R13, R10, 0x10, R11.reuse ;  /* 0x000000100a0d7819 */ /* 0x100fe2000000120b */
[----:B------:R-:W-:Y:S01]  /*b7b0*/  IMAD.MOV.U32 R15, RZ, RZ, R10 ;  /* 0x000000ffff0f7224 */ /* 0x000fe200078e000a */
[----:B------:R-:W-:Y:S01]  /*b7c0*/  ISETP.GE.AND P0, PT, R36, c[0x0][0x27c], PT ;  /* 0x00009f0024007a0c */ /* 0x000fe20003f06270 */
[----:B------:R-:W-:Y:S01]  /*b7d0*/  IMAD.MOV.U32 R14, RZ, RZ, R11 ;  /* 0x000000ffff0e7224 */ /* 0x000fe200078e000b */
[----:B------:R-:W-:Y:S01]  /*b7e0*/  PRMT R47, R2, 0x5410, R13 ;  /* 0x00005410022f7816 */ /* 0x000fe2000000000d */
[----:B------:R-:W-:Y:S01]  /*b7f0*/  IMAD R2, R25, -0x80, R19 ;  /* 0xffffff8019027824 */ /* 0x000fe200078e0213 */
[----:B------:R-:W-:Y:S01]  /*b800*/  SHF.R.U64 R16, R8, 0x10, R9 ;  /* 0x0000001008107819 */ /* 0x000fe20000001209 */
[----:B------:R-:W-:Y:S01]  /*b810*/  IMAD.MOV.U32 R12, RZ, RZ, R4 ;  /* 0x000000ffff0c7224 */ /* 0x000fe200078e0004 */
[----:B------:R-:W-:Y:S01]  /*b820*/  SHF.R.U32.HI R10, RZ, 0x10, R11 ;  /* 0x00000010ff0a7819 */ /* 0x000fe2000001160b */
[----:B------:R-:W-:Y:S01]  /*b830*/  IMAD.MOV.U32 R18, RZ, RZ, R8 ;  /* 0x000000ffff127224 */ /* 0x000fe200078e0008 */
[----:B------:R-:W-:Y:S01]  /*b840*/  IMNMX R40, R2, 0x80, PT ;  /* 0x0000008002287817 */ /* 0x000fe20003800200 */
[--C-:B------:R-:W-:Y:S01]  /*b850*/  IMAD.MOV.U32 R11, RZ, RZ, R5.reuse ;  /* 0x000000ffff0b7224 */ /* 0x100fe200078e0005 */
[----:B------:R-:W-:Y:S01]  /*b860*/  SHF.R.U64 R9, R4, 0x10, R5 ;  /* 0x0000001004097819 */ /* 0x000fe20000001205 */
[----:B------:R-:W-:Y:S01]  /*b870*/  IMAD.MOV.U32 R8, RZ, RZ, R6 ;  /* 0x000000ffff087224 */ /* 0x000fe200078e0006 */
[----:B------:R-:W-:Y:S01]  /*b880*/  ISETP.GE.OR P1, PT, R229, R40, P0 ;  /* 0x00000028e500720c */ /* 0x000fe20000726670 */
[----:B------:R-:W-:-:S04]  /*b890*/  DEPBAR.LE SB0, 0x1 ;  /* 0x000080400000791a */ /* 0x000fc80000000000 */
[----:B------:R-:W-:Y:S01]  /*b8a0*/  SHF.R.U32.HI R4, RZ, 0x10, R5 ;  /* 0x00000010ff047819 */ /* 0x000fe20000011605 */
[--C-:B------:R-:W-:Y:S01]  /*b8b0*/  IMAD.MOV.U32 R5, RZ, RZ, R7.reuse ;  /* 0x000000ffff057224 */ /* 0x100fe200078e0007 */
[--C-:B------:R-:W-:Y:S01]  /*b8c0*/  SHF.R.U64 R3, R6, 0x10, R7.reuse ;  /* 0x0000001006037819 */ /* 0x100fe20000001207 */
[----:B------:R-:W-:Y:S01]  /*b8d0*/  BSSY B0, `(.L_x_325) ;  /* 0x0000062000007945 */ /* 0x000fe20003800000 */
[----:B------:R-:W-:Y:S02]  /*b8e0*/  SHF.R.U32.HI R0, RZ, 0x10, R7 ;  /* 0x00000010ff007819 */ /* 0x000fe40000011607 */
[----:B------:R-:W-:Y:S02]  /*b8f0*/  PRMT R43, R18, 0x5410, R8 ;  /* 0x00005410122b7816 */ /* 0x000fe40000000008 */
[----:B------:R-:W-:Y:S02]  /*b900*/  PRMT R45, R17, 0x5410, R0 ;  /* 0x00005410112d7816 */ /* 0x000fe40000000000 */
[----:B------:R-:W-:-:S02]  /*b910*/  PRMT R44, R3, 0x5410, R16 ;  /* 0x00005410032c7816 */ /* 0x000fc40000000010 */
[----:B------:R-:W-:Y:S02]  /*b920*/  PRMT R46, R15, 0x5410, R5 ;  /* 0x000054100f2e7816 */ /* 0x000fe40000000005 */
[----:B------:R-:W-:Y:S02]  /*b930*/  PRMT R48, R10, 0x5410, R14 ;  /* 0x000054100a307816 */ /* 0x000fe4000000000e */
[----:B------:R-:W-:Y:S02]  /*b940*/  PRMT R41, R12, 0x5410, R9 ;  /* 0x000054100c297816 */ /* 0x000fe40000000009 */
[----:B------:R-:W-:Y:S01]  /*b950*/  PRMT R42, R11, 0x5410, R4 ;  /* 0x000054100b2a7816 */ /* 0x000fe20000000004 */
[----:B------:R-:W-:Y:S06]  /*b960*/  BAR.SYNC.DEFER_BLOCKING 0x0 ;  /* 0x0000000000007b1d */ /* 0x000fec0000010000 */
[----:B------:R-:W-:Y:S05]  /*b970*/  @P1 BRA `(.L_x_326) ;  /* 0x0000057000001947 */ /* 0x000fea0003800000 */
[----:B------:R-:W-:Y:S01]  /*b980*/  MOV R0, c[0x0][0x27c] ;  /* 0x00009f0000007a02 */ /* 0x000fe20000000f00 */
[----:B------:R-:W1:Y:S01]  /*b990*/  LDS.128 R4, [R208+0x100] ;  /* 0x00010000d0047984 */ /* 0x000e620000000c00 */
[----:B------:R-:W-:-:S02]  /*b9a0*/  HADD2.F32 R13, -RZ, R43.H0_H0 ;  /* 0x2000002bff0d7230 */ /* 0x000fc40000004100 */
[----:B------:R-:W-:Y:S01]  /*b9b0*/  LEA.HI R0, R0, R249, RZ, 0x1d ;  /* 0x000000f900007211 */ /* 0x000fe200078fe8ff */
[----:B------:R-:W-:-:S03]  /*b9c0*/  HADD2.F32 R12, -RZ, R44.H1_H1 ;  /* 0x3000002cff0c7230 */ /* 0x000fc60000004100 */
[----:B------:R-:W-:Y:S02]  /*b9d0*/  SHF.R.S32.HI R3, RZ, 0x1f, R0 ;  /* 0x0000001fff037819 */ /* 0x000fe40000011400 */
[----:B------:R-:W-:Y:S02]  /*b9e0*/  SHF.L.U32 R2, R0, 0x3, RZ ;  /* 0x0000000300027819 */ /* 0x000fe400000006ff */
[----:B------:R-:W-:Y:S02]  /*b9f0*/  LEA.HI R0, R3, R0, RZ, 0x3 ;  /* 0x0000000003007211 */ /* 0x000fe400078f18ff */
[----:B------:R-:W-:Y:S02]  /*ba00*/  LOP3.LUT R2, R158, 0x38, R2, 0xf8, !PT ;  /* 0x000000389e027812 */ /* 0x000fe400078ef802 */
[----:B------:R-:W-:Y:S02]  /*ba10*/  SHF.L.U32 R0, R0, 0xa, RZ ;  /* 0x0000000a00007819 */ /* 0x000fe400000006ff */
[----:B------:R-:W-:-:S02]  /*ba20*/  LOP3.LUT R2, R2, R193, RZ, 0x3c, !PT ;  /* 0x000000c102027212 */ /* 0x000fc400078e3cff */
[----:B------:R-:W-:-:S04]  /*ba30*/  LOP3.LUT R0, R0, 0x7fffe000, RZ, 0xc0, !PT ;  /* 0x7fffe00000007812 */ /* 0x000fc800078ec0ff */
[----:B------:R-:W-:Y:S01]  /*ba40*/  IADD3 R0, R2, R0, R169 ;  /* 0x0000000002007210 */ /* 0x000fe20007ffe0a9 */
[----:B------:R-:W-:-:S03]  /*ba50*/  HADD2.F32 R2, -RZ, R41.H0_H0 ;  /* 0x20000029ff027230 */ /* 0x000fc60000004100 */
[----:B------:R-:W-:Y:S01]  /*ba60*/  SHF.L.U32 R28, R0, 0x1, RZ ;  /* 0x00000001001c7819 */ /* 0x000fe200000006ff */
[----:B------:R-:W-:-:S04]  /*ba70*/  HADD2.F32 R0, -RZ, R41.H1_H1 ;  /* 0x30000029ff007230 */ /* 0x000fc80000004100 */
[----:B------:R-:W2:Y:S01]  /*ba80*/  LDS.128 R8, [R28+0x100] ;  /* 0x000100001c087984 */ /* 0x000ea20000000c00 */
[--C-:B-1----:R-:W-:Y:S02]  /*ba90*/  HADD2.F32 R17, -RZ, R4.reuse.H0_H0 ;  /* 0x20000004ff117230 */ /* 0x102fe40000004100 */
[----:B------:R-:W-:Y:S02]  /*baa0*/  HADD2.F32 R16, -RZ, R4.H1_H1 ;  /* 0x30000004ff107230 */ /* 0x000fe40000004100 */
[--C-:B------:R-:W-:Y:S02]  /*bab0*/  HADD2.F32 R23, -RZ, R7.reuse.H0_H0 ;  /* 0x20000007ff177230 */ /* 0x100fe40000004100 */
[----:B------:R-:W-:Y:S01]  /*bac0*/  HADD2.F32 R22, -RZ, R7.H1_H1 ;  /* 0x30000007ff167230 */ /* 0x000fe20000004100 */
[----:B------:R-:W-:Y:S01]  /*bad0*/  FMUL.FTZ R7, R17, R2 ;  /* 0x0000000211077220 */ /* 0x000fe20000410000 */
[--C-:B------:R-:W-:Y:S02]  /*bae0*/  HADD2.F32 R19, -RZ, R5.reuse.H0_H0 ;  /* 0x20000005ff137230 */ /* 0x100fe40000004100 */
[----:B------:R-:W-:-:S02]  /*baf0*/  HADD2.F32 R18, -RZ, R5.H1_H1 ;  /* 0x30000005ff127230 */ /* 0x000fc40000004100 */
[----:B------:R-:W-:Y:S02]  /*bb00*/  HADD2.F32 R5, -RZ, R42.H0_H0 ;  /* 0x2000002aff057230 */ /* 0x000fe40000004100 */
[--C-:B------:R-:W-:Y:S02]  /*bb10*/  HADD2.F32 R21, -RZ, R6.reuse.H0_H0 ;  /* 0x20000006ff157230 */ /* 0x100fe40000004100 */
[----:B------:R-:W-:Y:S02]  /*bb20*/  HADD2.F32 R20, -RZ, R6.H1_H1 ;  /* 0x30000006ff147230 */ /* 0x000fe40000004100 */
[--C-:B--2---:R-:W-:Y:S02]  /*bb30*/  HADD2.F32 R4, -RZ, R8.reuse.H0_H0 ;  /* 0x20000008ff047230 */ /* 0x104fe40000004100 */
[----:B------:R-:W-:Y:S02]  /*bb40*/  HADD2.F32 R3, -RZ, R8.H1_H1 ;  /* 0x30000008ff037230 */ /* 0x000fe40000004100 */
[--C-:B------:R-:W-:Y:S01]  /*bb50*/  HADD2.F32 R15, -RZ, R11.reuse.H0_H0 ;  /* 0x2000000bff0f7230 */ /* 0x100fe20000004100 */
[----:B------:R-:W-:Y:S01]  /*bb60*/  FMUL.FTZ R33, R4, R2 ;  /* 0x0000000204217220 */ /* 0x000fe20000410000 */
[----:B------:R-:W-:Y:S01]  /*bb70*/  HADD2.F32 R14, -RZ, R11.H1_H1 ;  /* 0x3000000bff0e7230 */ /* 0x000fe20000004100 */
[----:B------:R-:W-:Y:S01]  /*bb80*/  FMUL.FTZ R2, R16, R0 ;  /* 0x0000000010027220 */ /* 0x000fe20000410000 */
[----:B------:R-:W-:Y:S01]  /*bb90*/  HADD2.F32 R6, -RZ, R9.H0_H0 ;  /* 0x20000009ff067230 */ /* 0x000fe20000004100 */
[----:B------:R-:W-:Y:S01]  /*bba0*/  FFMA.FTZ R38, R4, R13, R7 ;  /* 0x0000000d04267223 */ /* 0x000fe20000010007 */
[----:B------:R-:W-:Y:S01]  /*bbb0*/  HADD2.F32 R11, -RZ, R45.H0_H0 ;  /* 0x2000002dff0b7230 */ /* 0x000fe20000004100 */
[----:B------:R-:W-:Y:S01]  /*bbc0*/  FFMA.FTZ R35, R3, R12, R2 ;  /* 0x0000000c03237223 */ /* 0x000fe20000010002 */
[----:B------:R-:W-:Y:S01]  /*bbd0*/  HADD2.F32 R2, -RZ, R42.H1_H1 ;  /* 0x3000002aff027230 */ /* 0x000fe20000004100 */
[-C--:B------:R-:W-:Y:S01]  /*bbe0*/  FMUL.FTZ R4, R19, R5.reuse ;  /* 0x0000000513047220 */ /* 0x080fe20000410000 */
[----:B------:R-:W-:Y:S01]  /*bbf0*/  HADD2.F32 R9, -RZ, R9.H1_H1 ;  /* 0x30000009ff097230 */ /* 0x000fe20000004100 */
[----:B------:R-:W-:Y:S01]  /*bc00*/  FMUL.FTZ R32, R3, R0 ;  /* 0x0000000003207220 */ /* 0x000fe20000410000 */
[----:B------:R-:W-:Y:S01]  /*bc10*/  HADD2.F32 R0, -RZ, R43.H1_H1 ;  /* 0x3000002bff007230 */ /* 0x000fe20000004100 */
[C---:B------:R-:W-:Y:S01]  /*bc20*/  FMUL.FTZ R30, R6.reuse, R5 ;  /* 0x00000005061e7220 */ /* 0x040fe20000410000 */
[--C-:B------:R-:W-:Y:S01]  /*bc30*/  HADD2.F32 R7, -RZ, R47.reuse.H0_H0 ;  /* 0x2000002fff077230 */ /* 0x100fe20000004100 */
[----:B------:R-:W-:Y:S01]  /*bc40*/  FFMA.FTZ R34, R6, R11, R4 ;  /* 0x0000000b06227223 */ /* 0x000fe20000010004 */
[----:B------:R-:W-:Y:S01]  /*bc50*/  HADD2.F32 R8, -RZ, R10.H0_H0 ;  /* 0x2000000aff087230 */ /* 0x000fe20000004100 */
[----:B------:R-:W-:Y:S01]  /*bc60*/  FMUL.FTZ R5, R18, R2 ;  /* 0x0000000212057220 */ /* 0x000fe20000410000 */
[----:B------:R-:W-:Y:S01]  /*bc70*/  HADD2.F32 R6, -RZ, R46.H0_H0 ;  /* 0x2000002eff067230 */ /* 0x000fe20000004100 */
[-C--:B------:R-:W-:Y:S01]  /*bc80*/  FMUL.FTZ R4, R21, R0.reuse ;  /* 0x0000000015047220 */ /* 0x080fe20000410000 */
[----:B------:R-:W-:Y:S01]  /*bc90*/  HADD2.F32 R3, -RZ, R44.H0_H0 ;  /* 0x2000002cff037230 */ /* 0x000fe20000004100 */
[C---:B------:R-:W-:Y:S01]  /*bca0*/  FFMA.FTZ R31, R9.reuse, R7, R5 ;  /* 0x00000007091f7223 */ /* 0x040fe20000010005 */
[----:B------:R-:W-:Y:S01]  /*bcb0*/  HADD2.F32 R10, -RZ, R10.H1_H1 ;  /* 0x3000000aff0a7230 */ /* 0x000fe20000004100 */
[C---:B------:R-:W-:Y:S01]  /*bcc0*/  FMUL.FTZ R25, R8.reuse, R0 ;  /* 0x0000000008197220 */ /* 0x040fe20000410000 */
[----:B------:R-:W-:Y:S01]  /*bcd0*/  HADD2.F32 R5, -RZ, R47.H1_H1 ;  /* 0x3000002fff057230 */ /* 0x000fe20000004100 */
[----:B------:R-:W-:Y:S01]  /*bce0*/  FFMA.FTZ R29, R8, R6, R4 ;  /* 0x00000006081d7223 */ /* 0x000fe20000010004 */
[----:B------:R-:W-:Y:S01]  /*bcf0*/  HADD2.F32 R0, -RZ, R45.H1_H1 ;  /* 0x3000002dff007230 */ /* 0x000fe20000004100 */
[----:B------:R-:W-:Y:S01]  /*bd00*/  FMUL.FTZ R27, R9, R2 ;  /* 0x00000002091b7220 */ /* 0x000fe20000410000 */
[----:B------:R-:W-:Y:S01]  /*bd10*/  HADD2.F32 R2, -RZ, R46.H1_H1 ;  /* 0x3000002eff027230 */ /* 0x000fe20000004100 */
[----:B------:R-:W-:-:S02]  /*bd20*/  FMUL.FTZ R4, R20, R3 ;  /* 0x0000000314047220 */ /* 0x000fc40000410000 */
[C---:B------:R-:W-:Y:S01]  /*bd30*/  FMUL.FTZ R24, R10.reuse, R3 ;  /* 0x000000030a187220 */ /* 0x040fe20000410000 */
[--C-:B------:R-:W-:Y:S01]  /*bd40*/  HADD2.F32 R3, -RZ, R48.reuse.H0_H0 ;  /* 0x20000030ff037230 */ /* 0x100fe20000004100 */
[----:B------:R-:W-:Y:S01]  /*bd50*/  FFMA.FTZ R26, R10, R5, R4 ;  /* 0x000000050a1a7223 */ /* 0x000fe20000010004 */
[----:B------:R-:W-:Y:S01]  /*bd60*/  HADD2.F32 R4, -RZ, R48.H1_H1 ;  /* 0x30000030ff047230 */ /* 0x000fe20000004100 */
[----:B------:R-:W-:Y:S02]  /*bd70*/  FMUL.FTZ R9, R22, R0 ;  /* 0x0000000016097220 */ /* 0x000fe40000410000 */
[-C--:B------:R-:W-:Y:S02]  /*bd80*/  FMUL.FTZ R8, R23, R2.reuse ;  /* 0x0000000217087220 */ /* 0x080fe40000410000 */
[----:B------:R-:W-:Y:S02]  /*bd90*/  FMUL.FTZ R2, R15, R2 ;  /* 0x000000020f027220 */ /* 0x000fe40000410000 */
[----:B------:R-:W-:-:S02]  /*bda0*/  FMUL.FTZ R0, R14, R0 ;  /* 0x000000000e007220 */ /* 0x000fc40000410000 */
[----:B------:R-:W-:Y:S02]  /*bdb0*/  FFMA.FTZ R14, R14, R3, R9 ;  /* 0x000000030e0e7223 */ /* 0x000fe40000010009 */
[----:B------:R-:W-:Y:S02]  /*bdc0*/  FFMA.FTZ R15, R15, R4, R8 ;  /* 0x000000040f0f7223 */ /* 0x000fe40000010008 */
[----:B------:R-:W-:Y:S02]  /*bdd0*/  FFMA.FTZ R11, R19, R11, -R30 ;  /* 0x0000000b130b7223 */ /* 0x000fe4000001081e */
[----:B------:R-:W-:Y:S02]  /*bde0*/  FFMA.FTZ R9, R18, R7, -R27 ;  /* 0x0000000712097223 */ /* 0x000fe4000001081b */
[----:B------:R-:W-:Y:S02]  /*bdf0*/  FFMA.FTZ R13, R17, R13, -R33 ;  /* 0x0000000d110d7223 */ /* 0x000fe40000010821 */
[----:B------:R-:W-:Y:S01]  /*be00*/  FFMA.FTZ R8, R16, R12, -R32 ;  /* 0x0000000c10087223 */ /* 0x000fe20000010820 */
[----:B------:R-:W-:Y:S01]  /*be10*/  F2FP.PACK_AB R9, R9, R11 ;  /* 0x0000000b0909723e */ /* 0x000fe200000000ff */
[----:B------:R-:W-:Y:S01]  /*be20*/  FFMA.FTZ R10, R21, R6, -R25 ;  /* 0x00000006150a7223 */ /* 0x000fe20000010819 */
[----:B------:R-:W-:Y:S01]  /*be30*/  F2FP.PACK_AB R6, R26, R29 ;  /* 0x0000001d1a06723e */ /* 0x000fe200000000ff */
[----:B------:R-:W-:Y:S01]  /*be40*/  FFMA.FTZ R7, R20, R5, -R24 ;  /* 0x0000000514077223 */ /* 0x000fe20000010818 */
[----:B------:R-:W-:Y:S01]  /*be50*/  F2FP.PACK_AB R8, R8, R13 ;  /* 0x0000000d0808723e */ /* 0x000fe200000000ff */
[----:B------:R-:W-:Y:S01]  /*be60*/  FFMA.FTZ R2, R23, R4, -R2 ;  /* 0x0000000417027223 */ /* 0x000fe20000010802 */
[----:B------:R-:W-:Y:S01]  /*be70*/  F2FP.PACK_AB R4, R35, R38 ;  /* 0x000000262304723e */ /* 0x000fe200000000ff */
[----:B------:R-:W-:Y:S01]  /*be80*/  FFMA.FTZ R0, R22, R3, -R0 ;  /* 0x0000000316007223 */ /* 0x000fe20000010800 */
[----:B------:R-:W-:-:S02]  /*be90*/  F2FP.PACK_AB R10, R7, R10 ;  /* 0x0000000a070a723e */ /* 0x000fc400000000ff */
[----:B------:R-:W-:Y:S02]  /*bea0*/  F2FP.PACK_AB R5, R31, R34 ;  /* 0x000000221f05723e */ /* 0x000fe400000000ff */
[----:B------:R-:W-:Y:S02]  /*beb0*/  F2FP.PACK_AB R11, R0, R2 ;  /* 0x00000002000b723e */ /* 0x000fe400000000ff */
[----:B------:R-:W-:-:S03]  /*bec0*/  F2FP.PACK_AB R7, R14, R15 ;  /* 0x0000000f0e07723e */ /* 0x000fc600000000ff */
[----:B------:R1:W-:Y:S04]  /*bed0*/  STS.128 [R208+0x100], R8 ;  /* 0x00010008d0007388 */ /* 0x0003e80000000c00 */
[----:B------:R1:W-:Y:S02]  /*bee0*/  STS.128 [R28+0x100], R4 ;  /* 0x000100041c007388 */ /* 0x0003e40000000c00 */
.L_x_326:
[----:B------:R-:W-:Y:S05]  /*bef0*/  BSYNC B0 ;  /* 0x0000000000007941 */ /* 0x000fea0003800000 */
.L_x_325:
[----:B------:R-:W-:Y:S01]  /*bf00*/  IADD3 R0, R229, 0x20, RZ ;  /* 0x00000020e5007810 */ /* 0x000fe20007ffe0ff */
[----:B------:R-:W-:Y:S03]  /*bf10*/  BSSY B0, `(.L_x_327) ;  /* 0x000005d000007945 */ /* 0x000fe60003800000 */
[----:B------:R-:W-:-:S13]  /*bf20*/  ISETP.GE.OR P1, PT, R0, R40, P0 ;  /* 0x000000280000720c */ /* 0x000fda0000726670 */
[----:B------:R-:W-:Y:S05]  /*bf30*/  @P1 BRA `(.L_x_328) ;  /* 0x000005a000001947 */ /* 0x000fea0003800000 */
[----:B------:R-:W-:Y:S01]  /*bf40*/  MOV R3, c[0x0][0x27c] ;  /* 0x00009f0000037a02 */ /* 0x000fe20000000f00 */
[----:B------:R-:W-:Y:S01]  /*bf50*/  HADD2.F32 R13, -RZ, R43.H0_H0 ;  /* 0x2000002bff0d7230 */ /* 0x000fe20000004100 */
[----:B------:R-:W-:Y:S01]  /*bf60*/  LOP3.LUT R0, R157, 0x38, R36, 0xf8, !PT ;  /* 0x000000389d007812 */ /* 0x000fe200078ef824 */
[----:B------:R-:W-:Y:S01]  /*bf70*/  HADD2.F32 R12, -RZ, R44.H1_H1 ;  /* 0x3000002cff0c7230 */ /* 0x000fe20000004100 */
[----:B------:R-:W-:-:S04]  /*bf80*/  LEA.HI R3, R3, R249, RZ, 0x1d ;  /* 0x000000f903037211 */ /* 0x000fc800078fe8ff */
[----:B-1----:R-:W-:Y:S02]  /*bf90*/  SHF.R.S32.HI R4, RZ, 0x1f, R3 ;  /* 0x0000001fff047819 */ /* 0x002fe40000011403 */
[----:B------:R-:W-:Y:S02]  /*bfa0*/  SHF.L.U32 R2, R3, 0x3, RZ ;  /* 0x0000000303027819 */ /* 0x000fe400000006ff */
[----:B------:R-:W-:Y:S02]  /*bfb0*/  LEA.HI R4, R4, R3, RZ, 0x3 ;  /* 0x0000000304047211 */ /* 0x000fe400078f18ff */
[----:B------:R-:W-:Y:S02]  /*bfc0*/  LOP3.LUT R3, R170, R0, R215, 0xf6, !PT ;  /* 0x00000000aa037212 */ /* 0x000fe400078ef6d7 */
[----:B------:R-:W-:Y:S02]  /*bfd0*/  LOP3.LUT R2, R157, 0x38, R2, 0xf8, !PT ;  /* 0x000000389d027812 */ /* 0x000fe400078ef802 */
[----:B------:R-:W-:-:S02]  /*bfe0*/  SHF.L.U32 R0, R4, 0xa, RZ ;  /* 0x0000000a04007819 */ /* 0x000fc400000006ff */
[----:B------:R-:W-:Y:S02]  /*bff0*/  LOP3.LUT R2, R2, R215, RZ, 0x3c, !PT ;  /* 0x000000d702027212 */ /* 0x000fe400078e3cff */
[----:B------:R-:W-:Y:S02]  /*c000*/  LOP3.LUT R0, R0, 0x7fffe000, RZ, 0xc0, !PT ;  /* 0x7fffe00000007812 */ /* 0x000fe400078ec0ff */
[----:B------:R-:W-:Y:S02]  /*c010*/  LEA R31, R3, 0x100, 0x1 ;  /* 0x00000100031f7811 */ /* 0x000fe400078e08ff */
[----:B------:R-:W-:Y:S01]  /*c020*/  IADD3 R0, R2, R0, R170 ;  /* 0x0000000002007210 */ /* 0x000fe20007ffe0aa */
[--C-:B------:R-:W-:Y:S02]  /*c030*/  HADD2.F32 R2, -RZ, R41.reuse.H0_H0 ;  /* 0x20000029ff027230 */ /* 0x100fe40000004100 */
[----:B------:R-:W1:Y:S01]  /*c040*/  LDS.128 R4, [R31] ;  /* 0x000000001f047984 */ /* 0x000e620000000c00 */
[----:B------:R-:W-:Y:S01]  /*c050*/  SHF.L.U32 R28, R0, 0x1, RZ ;  /* 0x00000001001c7819 */ /* 0x000fe200000006ff */
[----:B------:R-:W-:-:S04]  /*c060*/  HADD2.F32 R0, -RZ, R41.H1_H1 ;  /* 0x30000029ff007230 */ /* 0x000fc80000004100 */
[----:B------:R-:W2:Y:S01]  /*c070*/  LDS.128 R8, [R28+0x100] ;  /* 0x000100001c087984 */ /* 0x000ea20000000c00 */
[--C-:B-1----:R-:W-:Y:S02]  /*c080*/  HADD2.F32 R17, -RZ, R4.reuse.H0_H0 ;  /* 0x20000004ff117230 */ /* 0x102fe40000004100 */
[----:B------:R-:W-:Y:S02]  /*c090*/  HADD2.F32 R16, -RZ, R4.H1_H1 ;  /* 0x30000004ff107230 */ /* 0x000fe40000004100 */
[--C-:B------:R-:W-:Y:S02]  /*c0a0*/  HADD2.F32 R23, -RZ, R7.reuse.H0_H0 ;  /* 0x20000007ff177230 */ /* 0x100fe40000004100 */
[--C-:B--2---:R-:W-:Y:S02]  /*c0b0*/  HADD2.F32 R4, -RZ, R8.reuse.H0_H0 ;  /* 0x20000008ff047230 */ /* 0x104fe40000004100 */
[----:B------:R-:W-:Y:S01]  /*c0c0*/  HADD2.F32 R22, -RZ, R7.H1_H1 ;  /* 0x30000007ff167230 */ /* 0x000fe20000004100 */
[CC--:B------:R-:W-:Y:S01]  /*c0d0*/  FMUL.FTZ R7, R2.reuse, R17.reuse ;  /* 0x0000001102077220 */ /* 0x0c0fe20000410000 */
[--C-:B------:R-:W-:Y:S01]  /*c0e0*/  HADD2.F32 R19, -RZ, R5.reuse.H0_H0 ;  /* 0x20000005ff137230 */ /* 0x100fe20000004100 */
[----:B------:R-:W-:Y:S01]  /*c0f0*/  FMUL.FTZ R34, R2, R4 ;  /* 0x0000000402227220 */ /* 0x000fe20000410000 */
[----:B------:R-:W-:Y:S01]  /*c100*/  HADD2.F32 R18, -RZ, R5.H1_H1 ;  /* 0x30000005ff127230 */ /* 0x000fe20000004100 */
[----:B------:R-:W-:Y:S01]  /*c110*/  FMUL.FTZ R2, R0, R16 ;  /* 0x0000001000027220 */ /* 0x000fe20000410000 */
[----:B------:R-:W-:Y:S01]  /*c120*/  HADD2.F32 R3, -RZ, R8.H1_H1 ;  /* 0x30000008ff037230 */ /* 0x000fe20000004100 */
[C---:B------:R-:W-:Y:S01]  /*c130*/  FFMA.FTZ R39, R13.reuse, R4, R7 ;  /* 0x000000040d277223 */ /* 0x040fe20000010007 */
[----:B------:R-:W-:Y:S01]  /*c140*/  HADD2.F32 R5, -RZ, R42.H0_H0 ;  /* 0x2000002aff057230 */ /* 0x000fe20000004100 */
[----:B------:R-:W-:Y:S01]  /*c150*/  FFMA.FTZ R13, R13, R17, -R34 ;  /* 0x000000110d0d7223 */ /* 0x000fe20000010822 */
[--C-:B------:R-:W-:Y:S01]  /*c160*/  HADD2.F32 R21, -RZ, R6.reuse.H0_H0 ;  /* 0x20000006ff157230 */ /* 0x100fe20000004100 */
[----:B------:R-:W-:Y:S01]  /*c170*/  FFMA.FTZ R38, R12, R3, R2 ;  /* 0x000000030c267223 */ /* 0x000fe20000010002 */
[----:B------:R-:W-:Y:S01]  /*c180*/  HADD2.F32 R20, -RZ, R6.H1_H1 ;  /* 0x30000006ff147230 */ /* 0x000fe20000004100 */
[----:B------:R-:W-:Y:S01]  /*c190*/  FMUL.FTZ R4, R5, R19 ;  /* 0x0000001305047220 */ /* 0x000fe20000410000 */
[--C-:B------:R-:W-:Y:S01]  /*c1a0*/  HADD2.F32 R15, -RZ, R11.reuse.H0_H0 ;  /* 0x2000000bff0f7230 */ /* 0x100fe20000004100 */
[----:B------:R-:W-:Y:S01]  /*c1b0*/  FMUL.FTZ R33, R0, R3 ;  /* 0x0000000300217220 */ /* 0x000fe20000410000 */
[----:B------:R-:W-:-:S02]  /*c1c0*/  HADD2.F32 R14, -RZ, R11.H1_H1 ;  /* 0x3000000bff0e7230 */ /* 0x000fc40000004100 */
[----:B------:R-:W-:Y:S02]  /*c1d0*/  HADD2.F32 R6, -RZ, R9.H0_H0 ;  /* 0x20000009ff067230 */ /* 0x000fe40000004100 */
[----:B------:R-:W-:Y:S02]  /*c1e0*/  HADD2.F32 R11, -RZ, R45.H0_H0 ;  /* 0x2000002dff0b7230 */ /* 0x000fe40000004100 */
[----:B------:R-:W-:Y:S01]  /*c1f0*/  HADD2.F32 R2, -RZ, R42.H1_H1 ;  /* 0x3000002aff027230 */ /* 0x000fe20000004100 */
[-C--:B------:R-:W-:Y:S01]  /*c200*/  FMUL.FTZ R30, R5, R6.reuse ;  /* 0x00000006051e7220 */ /* 0x080fe20000410000 */
[----:B------:R-:W-:Y:S01]  /*c210*/  HADD2.F32 R0, -RZ, R43.H1_H1 ;  /* 0x3000002bff007230 */ /* 0x000fe20000004100 */
[----:B------:R-:W-:Y:S01]  /*c220*/  FFMA.FTZ R35, R11, R6, R4 ;  /* 0x000000060b237223 */ /* 0x000fe20000010004 */
[----:B------:R-:W-:Y:S01]  /*c230*/  HADD2.F32 R9, -RZ, R9.H1_H1 ;  /* 0x30000009ff097230 */ /* 0x000fe20000004100 */
[----:B------:R-:W-:Y:S01]  /*c240*/  FMUL.FTZ R5, R2, R18 ;  /* 0x0000001202057220 */ /* 0x000fe20000410000 */
[--C-:B------:R-:W-:Y:S01]  /*c250*/  HADD2.F32 R7, -RZ, R47.reuse.H0_H0 ;  /* 0x2000002fff077230 */ /* 0x100fe20000004100 */
[----:B------:R-:W-:Y:S01]  /*c260*/  FMUL.FTZ R4, R0, R21 ;  /* 0x0000001500047220 */ /* 0x000fe20000410000 */
[----:B------:R-:W-:Y:S01]  /*c270*/  HADD2.F32 R8, -RZ, R10.H0_H0 ;  /* 0x2000000aff087230 */ /* 0x000fe20000004100 */
[-C--:B------:R-:W-:Y:S01]  /*c280*/  FMUL.FTZ R27, R2, R9.reuse ;  /* 0x00000009021b7220 */ /* 0x080fe20000410000 */
[----:B------:R-:W-:Y:S01]  /*c290*/  HADD2.F32 R6, -RZ, R46.H0_H0 ;  /* 0x2000002eff067230 */ /* 0x000fe20000004100 */
[----:B------:R-:W-:Y:S01]  /*c2a0*/  FFMA.FTZ R32, R7, R9, R5 ;  /* 0x0000000907207223 */ /* 0x000fe20000010005 */
[----:B------:R-:W-:Y:S01]  /*c2b0*/  HADD2.F32 R3, -RZ, R44.H0_H0 ;  /* 0x2000002cff037230 */ /* 0x000fe20000004100 */
[-C--:B------:R-:W-:Y:S01]  /*c2c0*/  FMUL.FTZ R25, R0, R8.reuse ;  /* 0x0000000800197220 */ /* 0x080fe20000410000 */
[----:B------:R-:W-:Y:S01]  /*c2d0*/  HADD2.F32 R10, -RZ, R10.H1_H1 ;  /* 0x3000000aff0a7230 */ /* 0x000fe20000004100 */
[----:B------:R-:W-:Y:S01]  /*c2e0*/  FFMA.FTZ R29, R6, R8, R4 ;  /* 0x00000008061d7223 */ /* 0x000fe20000010004 */
[----:B------:R-:W-:Y:S01]  /*c2f0*/  HADD2.F32 R5, -RZ, R47.H1_H1 ;  /* 0x3000002fff057230 */ /* 0x000fe20000004100 */
[C---:B------:R-:W-:Y:S01]  /*c300*/  FMUL.FTZ R4, R3.reuse, R20 ;  /* 0x0000001403047220 */ /* 0x040fe20000410000 */
[----:B------:R-:W-:Y:S01]  /*c310*/  HADD2.F32 R0, -RZ, R45.H1_H1 ;  /* 0x3000002dff007230 */ /* 0x000fe20000004100 */
[-C--:B------:R-:W-:Y:S01]  /*c320*/  FMUL.FTZ R24, R3, R10.reuse ;  /* 0x0000000a03187220 */ /* 0x080fe20000410000 */
[----:B------:R-:W-:Y:S01]  /*c330*/  HADD2.F32 R2, -RZ, R46.H1_H1 ;  /* 0x3000002eff027230 */ /* 0x000fe20000004100 */
[----:B------:R-:W-:Y:S01]  /*c340*/  FFMA.FTZ R26, R5, R10, R4 ;  /* 0x0000000a051a7223 */ /* 0x000fe20000010004 */
[--C-:B------:R-:W-:Y:S01]  /*c350*/  HADD2.F32 R3, -RZ, R48.reuse.H0_H0 ;  /* 0x20000030ff037230 */ /* 0x100fe20000004100 */
[----:B------:R-:W-:Y:S01]  /*c360*/  FMUL.FTZ R9, R0, R22 ;  /* 0x0000001600097220 */ /* 0x000fe20000410000 */
[----:B------:R-:W-:Y:S01]  /*c370*/  HADD2.F32 R4, -RZ, R48.H1_H1 ;  /* 0x30000030ff047230 */ /* 0x000fe20000004100 */
[----:B------:R-:W-:-:S02]  /*c380*/  FMUL.FTZ R8, R2, R23 ;  /* 0x0000001702087220 */ /* 0x000fc40000410000 */
[-C--:B------:R-:W-:Y:S02]  /*c390*/  FMUL.FTZ R2, R2, R15.reuse ;  /* 0x0000000f02027220 */ /* 0x080fe40000410000 */
[-C--:B------:R-:W-:Y:S02]  /*c3a0*/  FMUL.FTZ R0, R0, R14.reuse ;  /* 0x0000000e00007220 */ /* 0x080fe40000410000 */
[----:B------:R-:W-:Y:S02]  /*c3b0*/  FFMA.FTZ R14, R3, R14, R9 ;  /* 0x0000000e030e7223 */ /* 0x000fe40000010009 */
[----:B------:R-:W-:Y:S02]  /*c3c0*/  FFMA.FTZ R15, R4, R15, R8 ;  /* 0x0000000f040f7223 */ /* 0x000fe40000010008 */
[----:B------:R-:W-:Y:S02]  /*c3d0*/  FFMA.FTZ R11, R11, R19, -R30 ;  /* 0x000000130b0b7223 */ /* 0x000fe4000001081e */
[----:B------:R-:W-:-:S02]  /*c3e0*/  FFMA.FTZ R9, R7, R18, -R27 ;  /* 0x0000001207097223 */ /* 0x000fc4000001081b */
        /* <DEDUP_REMOVED lines=8> */
[----:B------:R-:W-:Y:S02]  /*c470*/  F2FP.PACK_AB R10, R7, R10 ;  /* 0x0000000a070a723e */ /* 0x000fe400000000ff */
[----:B------:R-:W-:-:S02]  /*c480*/  F2FP.PACK_AB R5, R32, R35 ;  /* 0x000000232005723e */ /* 0x000fc400000000ff */
[----:B------:R-:W-:Y:S02]  /*c490*/  F2FP.PACK_AB R11, R0, R2 ;  /* 0x00000002000b723e */ /* 0x000fe400000000ff */
[----:B------:R-:W-:Y:S02]  /*c4a0*/  F2FP.PACK_AB R6, R26, R29 ;  /* 0x0000001d1a06723e */ /* 0x000fe400000000ff */
[----:B------:R-:W-:Y:S01]  /*c4b0*/  F2FP.PACK_AB R7, R14, R15 ;  /* 0x0000000f0e07723e */ /* 0x000fe200000000ff */
[----:B------:R1:W-:Y:S04]  /*c4c0*/  STS.128 [R31], R8 ;  /* 0x000000081f007388 */ /* 0x0003e80000000c00 */
[----:B------:R1:W-:Y:S02]  /*c4d0*/  STS.128 [R28+0x100], R4 ;  /* 0x000100041c007388 */ /* 0x0003e40000000c00 */
.L_x_328:
[----:B------:R-:W-:Y:S05]  /*c4e0*/  BSYNC B0 ;  /* 0x0000000000007941 */ /* 0x000fea0003800000 */
.L_x_327:
[----:B------:R-:W-:Y:S01]  /*c4f0*/  IADD3 R2, R229, 0x40, RZ ;  /* 0x00000040e5027810 */ /* 0x000fe20007ffe0ff */
[----:B------:R-:W-:Y:S03]  /*c500*/  BSSY B0, `(.L_x_329) ;  /* 0x0000062000007945 */ /* 0x000fe60003800000 */
[----:B------:R-:W-:-:S13]  /*c510*/  ISETP.GE.OR P1, PT, R2, R40, P0 ;  /* 0x000000280200720c */ /* 0x000fda0000726670 */
[----:B------:R-:W-:Y:S05]  /*c520*/  @P1 BRA `(.L_x_330) ;  /* 0x000005f000001947 */ /* 0x000fea0003800000 */
[----:B------:R-:W-:Y:S01]  /*c530*/  SHF.R.S32.HI R0, RZ, 0x1f, R2 ;  /* 0x0000001fff007819 */ /* 0x000fe20000011402 */
[----:B------:R-:W-:Y:S01]  /*c540*/  HADD2.F32 R13, -RZ, R43.H0_H0 ;  /* 0x2000002bff0d7230 */ /* 0x000fe20000004100 */
[----:B------:R-:W-:Y:S01]  /*c550*/  MOV R3, c[0x0][0x27c] ;  /* 0x00009f0000037a02 */ /* 0x000fe20000000f00 */
[----:B------:R-:W-:Y:S01]  /*c560*/  HADD2.F32 R12, -RZ, R44.H1_H1 ;  /* 0x3000002cff0c7230 */ /* 0x000fe20000004100 */
[----:B------:R-:W-:Y:S02]  /*c570*/  LEA.HI R0, R0, R2, RZ, 0x3 ;  /* 0x0000000200007211 */ /* 0x000fe400078f18ff */
[----:B------:R-:W-:Y:S02]  /*c580*/  LEA.HI R3, R3, R249, RZ, 0x1d ;  /* 0x000000f903037211 */ /* 0x000fe400078fe8ff */
[----:B------:R-:W-:Y:S02]  /*c590*/  SHF.L.U32 R0, R0, 0x6, RZ ;  /* 0x0000000600007819 */ /* 0x000fe400000006ff */
[----:B-1----:R-:W-:-:S02]  /*c5a0*/  SHF.R.S32.HI R5, RZ, 0x1f, R3 ;  /* 0x0000001fff057819 */ /* 0x002fc40000011403 */
[----:B------:R-:W-:Y:S02]  /*c5b0*/  SHF.R.U32.HI R6, RZ, 0x3, R147 ;  /* 0x00000003ff067819 */ /* 0x000fe40000011693 */
[----:B------:R-:W-:Y:S02]  /*c5c0*/  LOP3.LUT R2, R147, 0x38, R36, 0xf8, !PT ;  /* 0x0000003893027812 */ /* 0x000fe400078ef824 */
[----:B------:R-:W-:Y:S02]  /*c5d0*/  SHF.L.U32 R4, R3, 0x3, RZ ;  /* 0x0000000303047819 */ /* 0x000fe400000006ff */
[----:B------:R-:W-:Y:S02]  /*c5e0*/  LOP3.LUT R0, R0, 0xfffffe00, RZ, 0xc0, !PT ;  /* 0xfffffe0000007812 */ /* 0x000fe400078ec0ff */
[----:B------:R-:W-:Y:S02]  /*c5f0*/  LEA.HI R3, R5, R3, RZ, 0x3 ;  /* 0x0000000305037211 */ /* 0x000fe400078f18ff */
[----:B------:R-:W-:-:S02]  /*c600*/  LOP3.LUT R2, R0, R2, R6, 0xf6, !PT ;  /* 0x0000000200027212 */ /* 0x000fc400078ef606 */
[----:B------:R-:W-:Y:S02]  /*c610*/  LOP3.LUT R4, R147, 0x38, R4, 0xf8, !PT ;  /* 0x0000003893047812 */ /* 0x000fe400078ef804 */
[----:B------:R-:W-:Y:S02]  /*c620*/  SHF.L.U32 R3, R3, 0xa, RZ ;  /* 0x0000000a03037819 */ /* 0x000fe400000006ff */
[----:B------:R-:W-:Y:S02]  /*c630*/  LEA R31, R2, 0x100, 0x1 ;  /* 0x00000100021f7811 */ /* 0x000fe400078e08ff */
[----:B------:R-:W-:Y:S02]  /*c640*/  LOP3.LUT R4, R4, R6, RZ, 0x3c, !PT ;  /* 0x0000000604047212 */ /* 0x000fe400078e3cff */
[----:B------:R-:W-:-:S04]  /*c650*/  LOP3.LUT R2, R3, 0x7fffe000, RZ, 0xc0, !PT ;  /* 0x7fffe00003027812 */ /* 0x000fc800078ec0ff */
[----:B------:R-:W-:Y:S01]  /*c660*/  IADD3 R2, R4, R2, R0 ;  /* 0x0000000204027210 */ /* 0x000fe20007ffe000 */
[--C-:B------:R-:W-:Y:S01]  /*c670*/  HADD2.F32 R0, -RZ, R41.reuse.H1_H1 ;  /* 0x30000029ff007230 */ /* 0x100fe20000004100 */
[----:B------:R-:W1:Y:S02]  /*c680*/  LDS.128 R4, [R31] ;  /* 0x000000001f047984 */ /* 0x000e640000000c00 */
[----:B------:R-:W-:Y:S01]  /*c690*/  SHF.L.U32 R28, R2, 0x1, RZ ;  /* 0x00000001021c7819 */ /* 0x000fe200000006ff */
[----:B------:R-:W-:-:S04]  /*c6a0*/  HADD2.F32 R2, -RZ, R41.H0_H0 ;  /* 0x20000029ff027230 */ /* 0x000fc80000004100 */
[----:B------:R-:W2:Y:S01]  /*c6b0*/  LDS.128 R8, [R28+0x100] ;  /* 0x000100001c087984 */ /* 0x000ea20000000c00 */
[--C-:B-1----:R-:W-:Y:S02]  /*c6c0*/  HADD2.F32 R17, -RZ, R4.reuse.H0_H0 ;  /* 0x20000004ff117230 */ /* 0x102fe40000004100 */
[----:B------:R-:W-:Y:S02]  /*c6d0*/  HADD2.F32 R16, -RZ, R4.H1_H1 ;  /* 0x30000004ff107230 */ /* 0x000fe40000004100 */
[--C-:B------:R-:W-:Y:S02]  /*c6e0*/  HADD2.F32 R23, -RZ, R7.reuse.H0_H0 ;  /* 0x20000007ff177230 */ /* 0x100fe40000004100 */
[----:B------:R-:W-:Y:S01]  /*c6f0*/  HADD2.F32 R22, -RZ, R7.H1_H1 ;  /* 0x30000007ff167230 */ /* 0x000fe20000004100 */
[----:B------:R-:W-:Y:S01]  /*c700*/  FMUL.FTZ R7, R2, R17 ;  /* 0x0000001102077220 */ /* 0x000fe20000410000 */
[----:B--2---:R-:W-:Y:S02]  /*c710*/  HADD2.F32 R4, -RZ, R8.H0_H0 ;  /* 0x20000008ff047230 */ /* 0x004fe40000004100 */
[----:B------:R-:W-:-:S02]  /*c720*/  HADD2.F32 R19, -RZ, R5.H0_H0 ;  /* 0x20000005ff137230 */ /* 0x000fc40000004100 */
[----:B------:R-:W-:Y:S01]  /*c730*/  HADD2.F32 R18, -RZ, R5.H1_H1 ;  /* 0x30000005ff127230 */ /* 0x000fe20000004100 */
[----:B------:R-:W-:Y:S01]  /*c740*/  FMUL.FTZ R34, R2, R4 ;  /* 0x0000000402227220 */ /* 0x000fe20000410000 */
[----:B------:R-:W-:Y:S01]  /*c750*/  HADD2.F32 R3, -RZ, R8.H1_H1 ;  /* 0x30000008ff037230 */ /* 0x000fe20000004100 */
[----:B------:R-:W-:Y:S01]  /*c760*/  FMUL.FTZ R2, R0, R16 ;  /* 0x0000001000027220 */ /* 0x000fe20000410000 */
[----:B------:R-:W-:Y:S01]  /*c770*/  HADD2.F32 R5, -RZ, R42.H0_H0 ;  /* 0x2000002aff057230 */ /* 0x000fe20000004100 */
[----:B------:R-:W-:Y:S01]  /*c780*/  FFMA.FTZ R39, R13, R4, R7 ;  /* 0x000000040d277223 */ /* 0x000fe20000010007 */
[--C-:B------:R-:W-:Y:S01]  /*c790*/  HADD2.F32 R21, -RZ, R6.reuse.H0_H0 ;  /* 0x20000006ff157230 */ /* 0x100fe20000004100 */
[----:B------:R-:W-:Y:S01]  /*c7a0*/  FFMA.FTZ R38, R12, R3, R2 ;  /* 0x000000030c267223 */ /* 0x000fe20000010002 */
[----:B------:R-:W-:Y:S01]  /*c7b0*/  HADD2.F32 R20, -RZ, R6.H1_H1 ;  /* 0x30000006ff147230 */ /* 0x000fe20000004100 */
[----:B------:R-:W-:Y:S01]  /*c7c0*/  FMUL.FTZ R4, R5, R19 ;  /* 0x0000001305047220 */ /* 0x000fe20000410000 */
[--C-:B------:R-:W-:Y:S01]  /*c7d0*/  HADD2.F32 R15, -RZ, R11.reuse.H0_H0 ;  /* 0x2000000bff0f7230 */ /* 0x100fe20000004100 */
[----:B------:R-:W-:Y:S01]  /*c7e0*/  FMUL.FTZ R33, R0, R3 ;  /* 0x0000000300217220 */ /* 0x000fe20000410000 */
[----:B------:R-:W-:Y:S01]  /*c7f0*/  HADD2.F32 R14, -RZ, R11.H1_H1 ;  /* 0x3000000bff0e7230 */ /* 0x000fe20000004100 */
[----:B------:R-:W-:Y:S01]  /*c800*/  FFMA.FTZ R13, R13, R17, -R34 ;  /* 0x000000110d0d7223 */ /* 0x000fe20000010822 */
[----:B------:R-:W-:-:S02]  /*c810*/  HADD2.F32 R6, -RZ, R9.H0_H0 ;  /* 0x20000009ff067230 */ /* 0x000fc40000004100 */
        /* <DEDUP_REMOVED lines=48> */
.L_x_330:
[----:B------:R-:W-:Y:S05]  /*cb20*/  BSYNC B0 ;  /* 0x0000000000007941 */ /* 0x000fea0003800000 */
.L_x_329:
[----:B------:R-:W-:-:S04]  /*cb30*/  IADD3 R2, R229, 0x60, RZ ;  /* 0x00000060e5027810 */ /* 0x000fc80007ffe0ff */
        /* <DEDUP_REMOVED lines=97> */
.L_x_320:
[----:B------:R-:W-:Y:S05]  /*d150*/  BSYNC B2 ;  /* 0x0000000000027941 */ /* 0x000fea0003800000 */
.L_x_304:
[----:B------:R-:W2:Y:S01]  /*d160*/  S2R R250, SR_TID.X ;  /* 0x0000000000fa7919 */ /* 0x000ea20000002100 */
[----:B------:R-:W-:Y:S01]  /*d170*/  MOV R3, 0x40 ;  /* 0x0000004000037802 */ /* 0x000fe20000000f00 */
[----:B-1----:R-:W-:Y:S01]  /*d180*/  IMAD.WIDE.U32 R6, R148, c[0x0][0x208], RZ ;  /* 0x0000820094067a25 */ /* 0x002fe200078e00ff */
[----:B------:R-:W-:Y:S01]  /*d190*/  MOV R15, c[0x0][0x208] ;  /* 0x00008200000f7a02 */ /* 0x000fe20000000f00 */
[----:B------:R-:W-:Y:S01]  /*d1a0*/  BAR.SYNC.DEFER_BLOCKING 0x0 ;  /* 0x0000000000007b1d */ /* 0x000fe20000010000 */
[----:B------:R-:W-:-:S02]  /*d1b0*/  MOV R11, 0x6 ;  /* 0x00000006000b7802 */ /* 0x000fc40000000f00 */
[C---:B------:R-:W-:Y:S02]  /*d1c0*/  SHF.L.U32 R12, R15.reuse, 0x6, RZ ;  /* 0x000000060f0c7819 */ /* 0x040fe400000006ff */
[----:B------:R-:W-:Y:S01]  /*d1d0*/  SHF.L.U64.HI R11, R15, R11, c[0x0][0x20c] ;  /* 0x000083000f0b7619 */ /* 0x000fe2000001020b */
[----:B------:R-:W-:Y:S01]  /*d1e0*/  BSSY B0, `(.L_x_331) ;  /* 0x00001a5000007945 */ /* 0x000fe20003800000 */
[----:B------:R-:W-:Y:S02]  /*d1f0*/  LOP3.LUT P3, RZ, R249, 0x2, RZ, 0xc0, !PT ;  /* 0x00000002f9ff7812 */ /* 0x000fe4000786c0ff */
[----:B------:R-:W-:Y:S02]  /*d200*/  IADD3 R206, R201, 0x20, RZ ;  /* 0x00000020c9ce7810 */ /* 0x000fe40007ffe0ff */
[----:B------:R-:W-:Y:S02]  /*d210*/  ISETP.NE.AND P5, PT, R50, RZ, PT ;  /* 0x000000ff3200720c */ /* 0x000fe40003fa5270 */
[----:B--2---:R-:W-:-:S02]  /*d220*/  LEA.HI R0, R217, R250, RZ, 0x4 ;  /* 0x000000fad9007211 */ /* 0x004fc400078f20ff */
[----:B------:R-:W-:Y:S02]  /*d230*/  ISETP.GT.AND P4, PT, R250, 0x7f, PT ;  /* 0x0000007ffa00780c */ /* 0x000fe40003f84270 */
[----:B------:R-:W-:Y:S01]  /*d240*/  LOP3.LUT R0, R0, 0xfffffff0, RZ, 0xc0, !PT ;  /* 0xfffffff000007812 */ /* 0x000fe200078ec0ff */
[----:B------:R-:W-:Y:S03]  /*d250*/  LDSM.16.M88.4 R132, [R207] ;  /* 0x00000000cf84783b */ /* 0x000fe60000000200 */
[----:B------:R-:W-:Y:S01]  /*d260*/  IADD3 R0, -R0, R250, RZ ;  /* 0x000000fa00007210 */ /* 0x000fe20007ffe1ff */
[----:B------:R-:W-:Y:S03]  /*d270*/  LDSM.16.M88.4 R176, [R207+0x4000] ;  /* 0x00400000cfb0783b */ /* 0x000fe60000000200 */
[----:B------:R-:W-:-:S03]  /*d280*/  SHF.R.S32.HI R2, RZ, 0x1f, R0 ;  /* 0x0000001fff027819 */ /* 0x000fc60000011400 */
[----:B------:R-:W-:Y:S02]  /*d290*/  @!P4 MOV R14, c[0x0][0x20c] ;  /* 0x00008300000eca02 */ /* 0x000fe40000000f00 */
[----:B------:R-:W-:-:S04]  /*d2a0*/  LEA.HI R2, R2, R0, RZ, 0x3 ;  /* 0x0000000002027211 */ /* 0x000fc800078f18ff */
[----:B------:R-:W-:-:S04]  /*d2b0*/  LOP3.LUT R2, R2, 0xfffffff8, RZ, 0xc0, !PT ;  /* 0xfffffff802027812 */ /* 0x000fc800078ec0ff */
[----:B------:R-:W-:Y:S02]  /*d2c0*/  IADD3 R0, R0, -R2, RZ ;  /* 0x8000000200007210 */ /* 0x000fe40007ffe0ff */
[----:B------:R-:W-:Y:S02]  /*d2d0*/  MOV R2, 0x20 ;  /* 0x0000002000027802 */ /* 0x000fe40000000f00 */
[C---:B------:R-:W-:Y:S02]  /*d2e0*/  LOP3.LUT P0, RZ, R0.reuse, 0x2, RZ, 0xc0, !PT ;  /* 0x0000000200ff7812 */ /* 0x040fe4000780c0ff */
[----:B------:R-:W-:Y:S01]  /*d2f0*/  LOP3.LUT P1, RZ, R0, 0x4, RZ, 0xc0, !PT ;  /* 0x0000000400ff7812 */ /* 0x000fe2000782c0ff */
[----:B------:R-:W-:Y:S01]  /*d300*/  IMAD R0, R49, c[0x0][0x208], RZ ;  /* 0x0000820031007a24 */ /* 0x000fe200078e02ff */
[----:B------:R-:W-:Y:S02]  /*d310*/  SEL R2, R2, 0xffffffe0, !P0 ;  /* 0xffffffe002027807 */ /* 0x000fe40004000000 */
[----:B------:R-:W-:Y:S01]  /*d320*/  SEL R3, R3, 0xffffffc0, !P1 ;  /* 0xffffffc003037807 */ /* 0x000fe20004800000 */
[----:B------:R-:W-:Y:S01]  /*d330*/  IMAD R4, R148, c[0x0][0x20c], R0 ;  /* 0x0000830094047a24 */ /* 0x000fe200078e0200 */
[----:B------:R-:W-:-:S02]  /*d340*/  IADD3 R0, R207, R2, RZ ;  /* 0x00000002cf007210 */ /* 0x000fc40007ffe0ff */
[-C--:B------:R-:W-:Y:S02]  /*d350*/  IADD3 R2, R207, R3.reuse, RZ ;  /* 0x00000003cf027210 */ /* 0x080fe40007ffe0ff */
[----:B------:R-:W-:Y:S01]  /*d360*/  IADD3 R3, R0, R3, RZ ;  /* 0x0000000300037210 */ /* 0x000fe20007ffe0ff */
[----:B------:R-:W-:Y:S01]  /*d370*/  LDSM.16.M88.4 R136, [R0] ;  /* 0x000000000088783b */ /* 0x000fe20000000200 */
[----:B------:R-:W-:-:S03]  /*d380*/  IADD3 R7, R7, R4, RZ ;  /* 0x0000000407077210 */ /* 0x000fc60007ffe0ff */
[----:B------:R1:W-:Y:S04]  /*d390*/  LDSM.16.M88.4 R180, [R0+0x4000] ;  /* 0x0040000000b4783b */ /* 0x0003e80000000200 */
[----:B------:R-:W-:Y:S04]  /*d3a0*/  LDSM.16.M88.4 R156, [R2] ;  /* 0x00000000029c783b */ /* 0x000fe80000000200 */
[----:B------:R2:W-:Y:S04]  /*d3b0*/  LDSM.16.M88.4 R188, [R2+0x4000] ;  /* 0x0040000002bc783b */ /* 0x0005e80000000200 */
[----:B------:R-:W-:Y:S04]  /*d3c0*/  LDSM.16.M88.4 R168, [R3] ;  /* 0x0000000003a8783b */ /* 0x000fe80000000200 */
[----:B------:R3:W-:Y:S04]  /*d3d0*/  LDSM.16.M88.4 R192, [R3+0x4000] ;  /* 0x0040000003c0783b */ /* 0x0007e80000000200 */
[----:B------:R-:W-:Y:S01]  /*d3e0*/  BAR.SYNC.DEFER_BLOCKING 0x0 ;  /* 0x0000000000007b1d */ /* 0x000fe20000010000 */
[----:B-1----:R-:W-:Y:S01]  /*d3f0*/  IMAD R0, R7, 0x70, RZ ;  /* 0x0000007007007824 */ /* 0x002fe200078e02ff */
[----:B--2---:R-:W-:-:S02]  /*d400*/  MOV R2, R246 ;  /* 0x000000f600027202 */ /* 0x004fc40000000f00 */
[----:B---3--:R-:W-:-:S05]  /*d410*/  MOV R3, R248 ;  /* 0x000000f800037202 */ /* 0x008fca0000000f00 */
[----:B------:R-:W-:Y:S01]  /*d420*/  IMAD.WIDE.U32 R4, R6, 0x70, R2 ;  /* 0x0000007006047825 */ /* 0x000fe200078e0002 */
[----:B------:R-:W-:-:S04]  /*d430*/  DEPBAR.LE SB0, 0x0 ;  /* 0x000080000000791a */ /* 0x000fc80000000000 */
[----:B------:R-:W-:Y:S01]  /*d440*/  BAR.SYNC.DEFER_BLOCKING 0x0 ;  /* 0x0000000000007b1d */ /* 0x000fe20000010000 */
[----:B------:R-:W-:Y:S02]  /*d450*/  LEA R2, P0, R4, c[0x0][0x1f8], 0x1 ;  /* 0x00007e0004027a11 */ /* 0x000fe400078008ff */
[----:B------:R-:W-:Y:S02]  /*d460*/  IADD3 R0, R5, R0, RZ ;  /* 0x0000000005007210 */ /* 0x000fe40007ffe0ff */
[----:B------:R-:W-:Y:S02]  /*d470*/  IADD3 R8, P1, R12, R2, RZ ;  /* 0x000000020c087210 */ /* 0x000fe40007f3e0ff */
[----:B------:R-:W-:Y:S02]  /*d480*/  LEA.HI.X R3, R4, c[0x0][0x1fc], R0, 0x1, P0 ;  /* 0x00007f0004037a11 */ /* 0x000fe400000f0c00 */
[----:B------:R-:W-:Y:S02]  /*d490*/  SEL R5, RZ, 0x2, P6 ;  /* 0x00000002ff057807 */ /* 0x000fe40003000000 */
[----:B------:R-:W-:-:S02]  /*d4a0*/  IADD3 R6, P0, R8, R12, RZ ;  /* 0x0000000c08067210 */ /* 0x000fc40007f1e0ff */
[----:B------:R-:W-:Y:S02]  /*d4b0*/  IADD3.X R9, R11, R3, RZ, P1, !PT ;  /* 0x000000030b097210 */ /* 0x000fe40000ffe4ff */
[----:B------:R-:W-:Y:S02]  /*d4c0*/  IADD3 R12, P2, P1, R12, 0x80, R2 ;  /* 0x000000800c0c7810 */ /* 0x000fe4000795e002 */
[----:B------:R-:W-:Y:S02]  /*d4d0*/  IADD3 R5, R52, R5, RZ ;  /* 0x0000000534057210 */ /* 0x000fe40007ffe0ff */
[----:B------:R-:W-:Y:S02]  /*d4e0*/  IADD3.X R7, R9, R11, RZ, P0, !PT ;  /* 0x0000000b09077210 */ /* 0x000fe400007fe4ff */
[----:B------:R-:W-:Y:S02]  /*d4f0*/  @!P4 LEA R10, P0, R15, R6, 0x6 ;  /* 0x000000060f0ac211 */ /* 0x000fe400078030ff */
[----:B------:R-:W-:Y:S01]  /*d500*/  IADD3.X R13, R11, RZ, R3, P2, P1 ;  /* 0x000000ff0b0d7210 */ /* 0x000fe200017e2403 */
[----:B------:R-:W1:Y:S01]  /*d510*/  LDSM.16.M88.4 R20, [R201] ;  /* 0x00000000c914783b */ /* 0x000e620000000200 */
[----:B------:R-:W-:-:S02]  /*d520*/  IADD3 R4, R51, R173, -R229 ;  /* 0x000000ad33047210 */ /* 0x000fc40007ffe8e5 */
[----:B------:R-:W-:Y:S01]  /*d530*/  LOP3.LUT P1, RZ, R5, 0x1, RZ, 0xc0, !PT ;  /* 0x0000000105ff7812 */ /* 0x000fe2000782c0ff */
[----:B------:R-:W2:Y:S01]  /*d540*/  LDSM.16.M88.4 R28, [R201+0x800] ;  /* 0x00080000c91c783b */ /* 0x000ea20000000200 */
[----:B------:R-:W-:Y:S02]  /*d550*/  @!P4 LEA.HI.X R11, R15, R7, R14, 0x6, P0 ;  /* 0x000000070f0bc211 */ /* 0x000fe400000f340e */
[----:B------:R-:W-:Y:S01]  /*d560*/  ISETP.LT.OR P0, PT, R4, 0x1, !P1 ;  /* 0x000000010400780c */ /* 0x000fe20004f01670 */
[----:B------:R-:W-:Y:S01]  /*d570*/  LDSM.16.M88.4 R40, [R201+0x1000] ;  /* 0x00100000c928783b */ /* 0x000fe20000000200 */
[----:B------:R-:W-:Y:S02]  /*d580*/  MOV R0, R206 ;  /* 0x000000ce00007202 */ /* 0x000fe40000000f00 */
[----:B------:R-:W-:Y:S01]  /*d590*/  @P3 IADD3 R0, R201, -0x20, RZ ;  /* 0xffffffe0c9003810 */ /* 0x000fe20007ffe0ff */
[----:B------:R-:W-:Y:S01]  /*d5a0*/  LDSM.16.M88.4 R44, [R201+0x1800] ;  /* 0x00180000c92c783b */ /* 0x000fe20000000200 */
[----:B------:R-:W-:-:S02]  /*d5b0*/  LOP3.LUT P2, RZ, R5, 0x2, RZ, 0xc0, !PT ;  /* 0x0000000205ff7812 */ /* 0x000fc4000784c0ff */
[----:B------:R-:W-:Y:S01]  /*d5c0*/  @P3 IADD3 R206, R201, -0x20, RZ ;  /* 0xffffffe0c9ce3810 */ /* 0x000fe20007ffe0ff */
[----:B------:R-:W3:Y:S04]  /*d5d0*/  LDSM.16.M88.4 R32, [R0] ;  /* 0x000000000020783b */ /* 0x000ee80000000200 */
[----:B------:R-:W4:Y:S04]  /*d5e0*/  LDSM.16.M88.4 R48, [R0+0x800] ;  /* 0x000800000030783b */ /* 0x000f280000000200 */
[----:B------:R-:W-:Y:S04]  /*d5f0*/  LDSM.16.M88.4 R60, [R0+0x1000] ;  /* 0x00100000003c783b */ /* 0x000fe80000000200 */
[----:B------:R-:W-:Y:S04]  /*d600*/  LDSM.16.M88.4 R56, [R0+0x1800] ;  /* 0x001800000038783b */ /* 0x000fe80000000200 */
[----:B------:R-:W-:Y:S04]  /*d610*/  LDSM.16.M88.4 R88, [R0+0x2000] ;  /* 0x002000000058783b */ /* 0x000fe80000000200 */
[----:B------:R-:W-:Y:S04]  /*d620*/  LDSM.16.M88.4 R120, [R0+0x2800] ;  /* 0x002800000078783b */ /* 0x000fe80000000200 */
[----:B------:R3:W-:Y:S01]  /*d630*/  LDSM.16.M88.4 R116, [R0+0x3000] ;  /* 0x003000000074783b */ /* 0x0007e20000000200 */
[C---:B-1----:R-:W-:Y:S03]  /*d640*/  HMMA.16816.F32 R24, R132.reuse, R20, RZ ;  /* 0x000000148418723c */ /* 0x042fe600000018ff */
[----:B------:R-:W1:Y:S04]  /*d650*/  LDSM.16.M88.4 R52, [R201+0x2000] ;  /* 0x00200000c934783b */ /* 0x000e680000000200 */
[----:B------:R-:W-:Y:S01]  /*d660*/  LDSM.16.M88.4 R64, [R201+0x2800] ;  /* 0x00280000c940783b */ /* 0x000fe20000000200 */
[C---:B------:R-:W-:Y:S03]  /*d670*/  HMMA.16816.F32 R20, R132.reuse, R22, RZ ;  /* 0x000000168414723c */ /* 0x040fe600000018ff */
[----:B------:R-:W1:Y:S04]  /*d680*/  LDSM.16.M88.4 R76, [R201+0x3000] ;  /* 0x00300000c94c783b */ /* 0x000e680000000200 */
[----:B------:R-:W-:Y:S01]  /*d690*/  @!PT LDS RZ, [RZ] ;  /* 0x00000000fffff984 */ /* 0x000fe20000000800 */
[----:B------:R-:W-:Y:S01]  /*d6a0*/  @!PT LDS RZ, [RZ] ;  /* 0x00000000fffff984 */ /* 0x000fe20000000800 */
[----:B------:R-:W-:Y:S01]  /*d6b0*/  @!PT LDS RZ, [RZ] ;  /* 0x00000000fffff984 */ /* 0x000fe20000000800 */
[----:B------:R1:W-:Y:S01]  /*d6c0*/  LDGSTS.E.BYPASS.LTC128B.128 [R208+0x100], [R2.64], !P0 ;  /* 0x0010000002d07fae */ /* 0x0003e2000c101d4a */
[C---:B------:R-:W-:Y:S01]  /*d6d0*/  ISETP.LT.OR P0, PT, R4.reuse, 0x1, !P2 ;  /* 0x000000010400780c */ /* 0x040fe20005701670 */
[----:B--2---:R-:W-:Y:S08]  /*d6e0*/  HMMA.16816.F32 R16, R132, R28, RZ ;  /* 0x0000001c8410723c */ /* 0x004ff000000018ff */
[----:B---3--:R-:W-:Y:S04]  /*d6f0*/  HMMA.16816.F32 R80, R136, R32, R24 ;  /* 0x000000208850723c */ /* 0x008fe80000001818 */
[----:B------:R1:W-:Y:S01]  /*d700*/  LDGSTS.E.BYPASS.LTC128B.128 [R208+0x3900], [R2.64+0x80], !P0 ;  /* 0x0390008002d07fae */ /* 0x0003e2000c101d4a */
[----:B------:R-:W-:-:S02]  /*d710*/  ISETP.LT.OR P0, PT, R4, 0x21, !P1 ;  /* 0x000000210400780c */ /* 0x000fc40004f01670 */
[C---:B------:R-:W-:Y:S01]  /*d720*/  ISETP.LT.OR P1, PT, R4.reuse, 0x41, !P1 ;  /* 0x000000410400780c */ /* 0x040fe20004f21670 */
[----:B------:R-:W-:Y:S08]  /*d730*/  HMMA.16816.F32 R92, R136, R34, R20 ;  /* 0x00000022885c723c */ /* 0x000ff00000001814 */
[----:B------:R-:W-:Y:S02]  /*d740*/  HMMA.16816.F32 R28, R132, R30, RZ ;  /* 0x0000001e841c723c */ /* 0x000fe400000018ff */
[----:B------:R2:W-:Y:S01]  /*d750*/  LDGSTS.E.BYPASS.LTC128B.128 [R208+0x1100], [R8.64], !P0 ;  /* 0x0110000008d07fae */ /* 0x0005e2000c101d4a */
[----:B------:R-:W-:-:S02]  /*d760*/  ISETP.LT.OR P0, PT, R4, 0x21, !P2 ;  /* 0x000000210400780c */ /* 0x000fc40005701670 */
[----:B------:R-:W-:-:S03]  /*d770*/  ISETP.LT.OR P2, PT, R4, 0x41, !P2 ;  /* 0x000000410400780c */ /* 0x000fc60005741670 */
[C---:B------:R-:W-:Y:S08]  /*d780*/  HMMA.16816.F32 R32, R132.reuse, R40, RZ ;  /* 0x000000288420723c */ /* 0x040ff000000018ff */
[----:B------:R3:W-:Y:S01]  /*d790*/  LDGSTS.E.BYPASS.LTC128B.128 [R208+0x4900], [R12.64], !P0 ;  /* 0x049000000cd07fae */ /* 0x0007e2000c101d4a */
[----:B------:R-:W-:Y:S01]  /*d7a0*/  LOP3.LUT P0, RZ, R249, 0x4, RZ, 0xc0, !PT ;  /* 0x00000004f9ff7812 */ /* 0x000fe2000780c0ff */
[----:B------:R-:W-:Y:S02]  /*d7b0*/  HMMA.16816.F32 R24, R132, R42, RZ ;  /* 0x0000002a8418723c */ /* 0x000fe400000018ff */
[----:B------:R2:W-:Y:S01]  /*d7c0*/  LDGSTS.E.BYPASS.LTC128B.128 [R208+0x2100], [R6.64], !P1 ;  /* 0x0210000006d07fae */ /* 0x0005e2000c901d4a */
[----:B------:R-:W-:-:S02]  /*d7d0*/  @!P4 ISETP.LT.OR P1, PT, R4, 0x61, P5 ;  /* 0x000000610400c80c */ /* 0x000fc40002f21670 */
[----:B------:R-:W-:Y:S01]  /*d7e0*/  SEL R0, R69, 0xffffffc0, !P0 ;  /* 0xffffffc045007807 */ /* 0x000fe20004000000 */
[----:B------:R2:W-:Y:S01]  /*d7f0*/  LDGSTS.E.BYPASS.LTC128B.128 [R208+0x5900], [R6.64+0x80], !P2 ;  /* 0x0590008006d07fae */ /* 0x0005e2000d101d4a */
[----:B------:R-:W-:Y:S01]  /*d800*/  @!P4 ISETP.LT.OR P0, PT, R4, 0x61, P6 ;  /* 0x000000610400c80c */ /* 0x000fe20003701670 */
[----:B------:R-:W-:Y:S01]  /*d810*/  HMMA.16816.F32 R20, R132, R44, RZ ;  /* 0x0000002c8414723c */ /* 0x000fe200000018ff */
[----:B-1----:R-:W-:Y:S02]  /*d820*/  IADD3 R2, R201, R0, RZ ;  /* 0x00000000c9027210 */ /* 0x002fe40007ffe0ff */
[----:B------:R-:W-:-:S05]  /*d830*/  IADD3 R200, R0, 0x3800, R206 ;  /* 0x0000380000c87810 */ /* 0x000fca0007ffe0ce */
[----:B------:R1:W-:Y:S01]  /*d840*/  @!P4 LDGSTS.E.BYPASS.LTC128B.128 [R210+0x3100], [R10.64], !P1 ;  /* 0x031000000ad2cfae */ /* 0x0003e2000c901d4a */
[----:B----4-:R-:W-:Y:S03]  /*d850*/  HMMA.16816.F32 R112, R136, R50, R28 ;  /* 0x000000328870723c */ /* 0x010fe6000000181c */
[----:B------:R1:W-:Y:S01]  /*d860*/  @!P4 LDGSTS.E.BYPASS.LTC128B.128 [R210+0x6900], [R10.64+0x80], !P0 ;  /* 0x069000800ad2cfae */ /* 0x0003e2000c101d4a */
[----:B------:R-:W-:-:S03]  /*d870*/  ISETP.GT.AND P0, PT, R148, R251, PT ;  /* 0x000000fb9400720c */ /* 0x000fc60003f04270 */
[----:B------:R-:W4:Y:S01]  /*d880*/  LDSM.16.M88.4 R40, [R2] ;  /* 0x000000000228783b */ /* 0x000f220000000200 */
[----:B---3--:R-:W-:Y:S03]  /*d890*/  HMMA.16816.F32 R12, R132, R52, RZ ;  /* 0x00000034840c723c */ /* 0x008fe600000018ff */
[----:B------:R-:W3:Y:S04]  /*d8a0*/  LDSM.16.M88.4 R28, [R200+-0x3800] ;  /* 0xffc80000c81c783b */ /* 0x000ee80000000200 */
[----:B------:R-:W0:Y:S01]  /*d8b0*/  LDGDEPBAR ;  /* 0x00000000000079af */ /* 0x000e220000000000 */
[----:B------:R-:W-:Y:S08]  /*d8c0*/  HMMA.16816.F32 R108, R136, R48, R16 ;  /* 0x00000030886c723c */ /* 0x000ff00000001810 */
[C---:B------:R-:W-:Y:S01]  /*d8d0*/  HMMA.16816.F32 R16, R132.reuse, R46, RZ ;  /* 0x0000002e8410723c */ /* 0x040fe200000018ff */
[----:B------:R-:W1:Y:S07]  /*d8e0*/  LDSM.16.M88.4 R44, [R2+0x800] ;  /* 0x00080000022c783b */ /* 0x000e6e0000000200 */
[----:B--2---:R-:W-:Y:S08]  /*d8f0*/  HMMA.16816.F32 R4, R132, R78, RZ ;  /* 0x0000004e8404723c */ /* 0x004ff000000018ff */
[C---:B------:R-:W-:Y:S08]  /*d900*/  HMMA.16816.F32 R96, R136.reuse, R88, R12 ;  /* 0x000000588860723c */ /* 0x040ff0000000180c */
[----:B------:R-:W-:Y:S08]  /*d910*/  HMMA.16816.F32 R84, R136, R62, R24 ;  /* 0x0000003e8854723c */ /* 0x000ff00000001818 */
[----:B------:R-:W-:Y:S08]  /*d920*/  HMMA.16816.F32 R12, R132, R66, RZ ;  /* 0x00000042840c723c */ /* 0x000ff000000018ff */
[----:B----4-:R-:W-:Y:S01]  /*d930*/  HMMA.16816.F32 R24, R156, R40, R80 ;  /* 0x000000289c18723c */ /* 0x010fe20000001850 */
[----:B------:R-:W-:Y:S07]  /*d940*/  LDSM.16.M88.4 R80, [R206+0x3800] ;  /* 0x00380000ce50783b */ /* 0x000fee0000000200 */
[----:B-1----:R-:W-:Y:S01]  /*d950*/  HMMA.16816.F32 R8, R132, R76, RZ ;  /* 0x0000004c8408723c */ /* 0x002fe200000018ff */
[----:B------:R-:W-:Y:S07]  /*d960*/  LDSM.16.M88.4 R76, [R200+-0x2800] ;  /* 0xffd80000c84c783b */ /* 0x000fee0000000200 */
[----:B------:R-:W-:Y:S08]  /*d970*/  HMMA.16816.F32 R72, R136, R56, R20 ;  /* 0x000000388848723c */ /* 0x000ff00000001814 */
[----:B------:R-:W-:Y:S01]  /*d980*/  HMMA.16816.F32 R20, R132, R54, RZ ;  /* 0x000000368414723c */ /* 0x000fe200000018ff */
[----:B------:R-:W1:Y:S07]  /*d990*/  LDSM.16.M88.4 R52, [R201+0x3800] ;  /* 0x00380000c934783b */ /* 0x000e6e0000000200 */
[----:B------:R-:W-:Y:S01]  /*d9a0*/  HMMA.16816.F32 R104, R136, R58, R16 ;  /* 0x0000003a8868723c */ /* 0x000fe20000001810 */
[----:B------:R-:W2:Y:S07]  /*d9b0*/  LDSM.16.M88.4 R56, [R2+0x1800] ;  /* 0x001800000238783b */ /* 0x000eae0000000200 */
[----:B------:R-:W-:Y:S08]  /*d9c0*/  HMMA.16816.F32 R16, R132, R64, RZ ;  /* 0x000000408410723c */ /* 0x000ff000000018ff */
[----:B------:R-:W-:Y:S08]  /*d9d0*/  HMMA.16816.F32 R64, R136, R118, R4 ;  /* 0x000000768840723c */ /* 0x000ff00000001804 */
[----:B------:R-:W-:Y:S01]  /*d9e0*/  HMMA.16816.F32 R4, R156, R42, R92 ;  /* 0x0000002a9c04723c */ /* 0x000fe2000000185c */
[----:B------:R-:W4:Y:S04]  /*d9f0*/  LDSM.16.M88.4 R40, [R200+-0x3000] ;  /* 0xffd00000c828783b */ /* 0x000f280000000200 */
[----:B------:R-:W-:Y:S03]  /*da00*/  LDSM.16.M88.4 R92, [R201+0x4000] ;  /* 0x00400000c95c783b */ /* 0x000fe60000000200 */
[----:B------:R-:W-:Y:S08]  /*da10*/  HMMA.16816.F32 R140, R136, R122, R12 ;  /* 0x0000007a888c723c */ /* 0x000ff0000000180c */
[----:B---3--:R-:W-:Y:S08]  /*da20*/  HMMA.16816.F32 R12, R168, R28, R24 ;  /* 0x0000001ca80c723c */ /* 0x008ff00000001818 */
[C---:B-----5:R-:W-:Y:S01]  /*da30*/  HMMA.16816.F32 R144, R136.reuse, R116, R8 ;  /* 0x000000748890723c */ /* 0x060fe20000001808 */
[----:B------:R-:W3:Y:S07]  /*da40*/  LDSM.16.M88.4 R8, [R2+0x2000] ;  /* 0x002000000208783b */ /* 0x000eee0000000200 */
[C---:B------:R-:W-:Y:S01]  /*da50*/  HMMA.16816.F32 R100, R136.reuse, R60, R32 ;  /* 0x0000003c8864723c */ /* 0x040fe20000001820 */
[----:B------:R-:W1:Y:S07]  /*da60*/  LDSM.16.M88.4 R32, [R2+0x1000] ;  /* 0x001000000220783b */ /* 0x000e6e0000000200 */
[----:B------:R-:W-:Y:S08]  /*da70*/  HMMA.16816.F32 R48, R136, R120, R16 ;  /* 0x000000788830723c */ /* 0x000ff00000001810 */
[----:B------:R-:W-:Y:S01]  /*da80*/  HMMA.16816.F32 R16, R156, R44, R108 ;  /* 0x0000002c9c10723c */ /* 0x000fe2000000186c */
[----:B------:R-:W-:Y:S07]  /*da90*/  LDSM.16.M88.4 R108, [R200] ;  /* 0x00000000c86c783b */ /* 0x000fee0000000200 */
[----:B------:R-:W-:Y:S01]  /*daa0*/  HMMA.16816.F32 R60, R136, R90, R20 ;  /* 0x0000005a883c723c */ /* 0x000fe20000001814 */
[----:B------:R-:W3:Y:S04]  /*dab0*/  LDSM.16.M88.4 R20, [R2+0x2800] ;  /* 0x002800000214783b */ /* 0x000ee80000000200 */
[----:B------:R-:W-:Y:S03]  /*dac0*/  LDSM.16.M88.4 R88, [R206+0x4000] ;  /* 0x00400000ce58783b */ /* 0x000fe60000000200 */
[----:B------:R-:W-:Y:S01]  /*dad0*/  HMMA.16816.F32 R112, R156, R46, R112 ;  /* 0x0000002e9c70723c */ /* 0x000fe20000001870 */
[----:B------:R-:W3:Y:S07]  /*dae0*/  LDSM.16.M88.4 R44, [R2+0x3000] ;  /* 0x00300000022c783b */ /* 0x000eee0000000200 */
[----:B------:R-:W-:Y:S08]  /*daf0*/  HMMA.16816.F32 R4, R168, R30, R4 ;  /* 0x0000001ea804723c */ /* 0x000ff00000001804 */
[----:B-1----:R-:W-:Y:S08]  /*db00*/  HMMA.16816.F32 R12, R176, R52, R12 ;  /* 0x00000034b00c723c */ /* 0x002ff0000000180c */
[----:B--2---:R-:W-:Y:S01]  /*db10*/  HMMA.16816.F32 R120, R156, R58, R104 ;  /* 0x0000003a9c78723c */ /* 0x004fe20000001868 */
[----:B------:R-:W1:Y:S07]  /*db20*/  LDSM.16.M88.4 R104, [R2+0x3800] ;  /* 0x003800000268783b */ /* 0x000e6e0000000200 */
[----:B----4-:R-:W-:Y:S08]  /*db30*/  HMMA.16816.F32 R16, R168, R40, R16 ;  /* 0x00000028a810723c */ /* 0x010ff00000001810 */
[C---:B---3--:R-:W-:Y:S08]  /*db40*/  HMMA.16816.F32 R116, R156.reuse, R8, R96 ;  /* 0x000000089c74723c */ /* 0x048ff00000001860 */
[----:B------:R-:W-:Y:S01]  /*db50*/  HMMA.16816.F32 R96, R156, R10, R60 ;  /* 0x0000000a9c60723c */ /* 0x000fe2000000183c */
[----:B------:R-:W2:Y:S07]  /*db60*/  LDSM.16.M88.4 R60, [R200+-0x800] ;  /* 0xfff80000c83c783b */ /* 0x000eae0000000200 */
[----:B------:R-:W-:Y:S01]  /*db70*/  HMMA.16816.F32 R4, R176, R54, R4 ;  /* 0x00000036b004723c */ /* 0x000fe20000001804 */
[----:B------:R-:W3:Y:S07]  /*db80*/  LDSM.16.M88.4 R52, [R200+-0x2000] ;  /* 0xffe00000c834783b */ /* 0x000eee0000000200 */
[C---:B------:R-:W-:Y:S08]  /*db90*/  HMMA.16816.F32 R100, R156.reuse, R32, R100 ;  /* 0x000000209c64723c */ /* 0x040ff00000001864 */
[----:B------:R-:W-:Y:S01]  /*dba0*/  HMMA.16816.F32 R124, R156, R34, R84 ;  /* 0x000000229c7c723c */ /* 0x000fe20000001854 */
[----:B------:R-:W4:Y:S07]  /*dbb0*/  LDSM.16.M88.4 R32, [R200+-0x1000] ;  /* 0xfff00000c820783b */ /* 0x000f2e0000000200 */
[----:B------:R-:W-:Y:S08]  /*dbc0*/  HMMA.16816.F32 R12, R180, R80, R12 ;  /* 0x00000050b40c723c */ /* 0x000ff0000000180c */
[C---:B------:R-:W-:Y:S01]  /*dbd0*/  HMMA.16816.F32 R84, R156.reuse, R20, R48 ;  /* 0x000000149c54723c */ /* 0x040fe20000001830 */
[----:B------:R-:W-:Y:S07]  /*dbe0*/  LDSM.16.M88.4 R48, [R200+-0x1800] ;  /* 0xffe80000c830783b */ /* 0x000fee0000000200 */
[C---:B------:R-:W-:Y:S08]  /*dbf0*/  HMMA.16816.F32 R28, R156.reuse, R22, R140 ;  /* 0x000000169c1c723c */ /* 0x040ff0000000188c */
[----:B------:R-:W-:Y:S08]  /*dc00*/  HMMA.16816.F32 R24, R156, R44, R144 ;  /* 0x0000002c9c18723c */ /* 0x000ff00000001890 */
[----:B------:R-:W-:Y:S01]  /*dc10*/  HMMA.16816.F32 R20, R168, R42, R112 ;  /* 0x0000002aa814723c */ /* 0x000fe20000001870 */
[----:B------:R-:W1:Y:S07]  /*dc20*/  LDSM.16.M88.4 R40, [R201+0x4800] ;  /* 0x00480000c928783b */ /* 0x000e6e0000000200 */
[----:B------:R-:W-:Y:S08]  /*dc30*/  HMMA.16816.F32 R16, R176, R92, R16 ;  /* 0x0000005cb010723c */ /* 0x000ff00000001810 */
[----:B------:R-:W-:Y:S08]  /*dc40*/  HMMA.16816.F32 R128, R156, R56, R72 ;  /* 0x000000389c80723c */ /* 0x000ff00000001848 */
[----:B------:R-:W-:Y:S01]  /*dc50*/  HMMA.16816.F32 R8, R180, R82, R4 ;  /* 0x00000052b408723c */ /* 0x000fe20000001804 */
[----:B------:R-:W-:Y:S07]  /*dc60*/  LDSM.16.M88.4 R80, [R201+0x5000] ;  /* 0x00500000c950783b */ /* 0x000fee0000000200 */
[----:B------:R-:W-:Y:S08]  /*dc70*/  HMMA.16816.F32 R64, R156, R46, R64 ;  /* 0x0000002e9c40723c */ /* 0x000ff00000001840 */
[C---:B------:R-:W-:Y:S08]  /*dc80*/  HMMA.16816.F32 R72, R168.reuse, R76, R100 ;  /* 0x0000004ca848723c */ /* 0x040ff00000001864 */
[----:B------:R-:W-:Y:S01]  /*dc90*/  HMMA.16816.F32 R44, R168, R78, R124 ;  /* 0x0000004ea82c723c */ /* 0x000fe2000000187c */
[----:B------:R-:W4:Y:S07]  /*dca0*/  LDSM.16.M88.4 R76, [R2+0x4000] ;  /* 0x00400000024c783b */ /* 0x000f2e0000000200 */
[----:B-1----:R-:W-:Y:S08]  /*dcb0*/  HMMA.16816.F32 R4, R188, R104, R12 ;  /* 0x00000068bc04723c */ /* 0x002ff0000000180c */
[----:B--2---:R-:W-:Y:S08]  /*dcc0*/  HMMA.16816.F32 R112, R168, R60, R24 ;  /* 0x0000003ca870723c */ /* 0x004ff00000001818 */
[----:B------:R-:W-:Y:S08]  /*dcd0*/  HMMA.16816.F32 R24, R176, R94, R20 ;  /* 0x0000005eb018723c */ /* 0x000ff00000001814 */
[----:B------:R-:W-:Y:S08]  /*dce0*/  HMMA.16816.F32 R20, R180, R88, R16 ;  /* 0x00000058b414723c */ /* 0x000ff00000001810 */
[C---:B---3--:R-:W-:Y:S08]  /*dcf0*/  HMMA.16816.F32 R56, R168.reuse, R52, R128 ;  /* 0x00000034a838723c */ /* 0x048ff00000001880 */
[C---:B------:R-:W-:Y:S08]  /*dd00*/  HMMA.16816.F32 R52, R168.reuse, R54, R120 ;  /* 0x00000036a834723c */ /* 0x040ff00000001878 */
[C---:B----4-:R-:W-:Y:S08]  /*dd10*/  HMMA.16816.F32 R84, R168.reuse, R32, R84 ;  /* 0x00000020a854723c */ /* 0x050ff00000001854 */
[----:B------:R-:W-:Y:S01]  /*dd20*/  HMMA.16816.F32 R100, R168, R34, R28 ;  /* 0x00000022a864723c */ /* 0x000fe2000000181c */
[----:B------:R-:W1:Y:S04]  /*dd30*/  LDSM.16.M88.4 R32, [R206+0x4800] ;  /* 0x00480000ce20783b */ /* 0x000e680000000200 */
[----:B------:R-:W-:Y:S03]  /*dd40*/  LDSM.16.M88.4 R28, [R206+0x5000] ;  /* 0x00500000ce1c783b */ /* 0x000fe60000000200 */
[----:B------:R-:W-:Y:S08]  /*dd50*/  HMMA.16816.F32 R16, R188, R106, R8 ;  /* 0x0000006abc10723c */ /* 0x000ff00000001808 */
[----:B------:R-:W-:Y:S01]  /*dd60*/  HMMA.16816.F32 R92, R168, R62, R64 ;  /* 0x0000003ea85c723c */ /* 0x000fe20000001840 */
[----:B------:R-:W2:Y:S07]  /*dd70*/  LDSM.16.M88.4 R60, [R200+0x800] ;  /* 0x00080000c83c783b */ /* 0x000eae0000000200 */
[----:B------:R-:W-:Y:S08]  /*dd80*/  HMMA.16816.F32 R4, R192, R108, R4 ;  /* 0x0000006cc004723c */ /* 0x000ff00000001804 */
[----:B------:R-:W-:Y:S08]  /*dd90*/  HMMA.16816.F32 R12, R176, R40, R72 ;  /* 0x00000028b00c723c */ /* 0x000ff00000001848 */
[----:B------:R-:W-:Y:S08]  /*dda0*/  HMMA.16816.F32 R8, R188, R76, R20 ;  /* 0x0000004cbc08723c */ /* 0x000ff00000001814 */
[----:B------:R-:W-:Y:S01]  /*ddb0*/  HMMA.16816.F32 R24, R180, R90, R24 ;  /* 0x0000005ab418723c */ /* 0x000fe20000001818 */
[----:B------:R-:W-:-:S04]  /*ddc0*/  FMUL.FTZ R0, R4, c[0x0][0x320] ;  /* 0x0000c80004007a20 */ /* 0x000fc80000410000 */
[----:B------:R3:W4:Y:S03]  /*ddd0*/  MUFU.TANH R121, R0 ;  /* 0x0000000000797308 */ /* 0x0007260000002400 */
[C---:B------:R-:W-:Y:S01]  /*dde0*/  HMMA.16816.F32 R64, R176.reuse, R80, R56 ;  /* 0x00000050b040723c */ /* 0x040fe20000001838 */
[----:B------:R-:W-:Y:S07]  /*ddf0*/  LDSM.16.M88.4 R56, [R201+0x6000] ;  /* 0x00600000c938783b */ /* 0x000fee0000000200 */
[----:B------:R-:W-:Y:S01]  /*de00*/  HMMA.16816.F32 R80, R176, R82, R52 ;  /* 0x00000052b050723c */ /* 0x000fe20000001834 */
[----:B------:R-:W-:Y:S01]  /*de10*/  LDSM.16.M88.4 R52, [R2+0x4800] ;  /* 0x004800000234783b */ /* 0x000fe20000000200 */
[----:B---3--:R-:W-:-:S06]  /*de20*/  FMUL.FTZ R0, R5, c[0x0][0x320] ;  /* 0x0000c80005007a20 */ /* 0x008fcc0000410000 */
[----:B------:R-:W-:Y:S01]  /*de30*/  HMMA.16816.F32 R16, R192, R110, R16 ;  /* 0x0000006ec010723c */ /* 0x000fe20000001810 */
[----:B------:R3:W1:Y:S07]  /*de40*/  MUFU.TANH R120, R0 ;  /* 0x0000000000787308 */ /* 0x00066e0000002400 */
[C---:B------:R-:W-:Y:S08]  /*de50*/  HMMA.16816.F32 R116, R168.reuse, R48, R116 ;  /* 0x00000030a874723c */ /* 0x040ff00000001874 */
[----:B------:R-:W-:Y:S01]  /*de60*/  HMMA.16816.F32 R96, R168, R50, R96 ;  /* 0x00000032a860723c */ /* 0x000fe20000001860 */
[----:B---3--:R-:W-:-:S04]  /*de70*/  FMUL.FTZ R0, R6, c[0x0][0x320] ;  /* 0x0000c80006007a20 */ /* 0x008fc80000410000 */
[----:B------:R3:W2:Y:S03]  /*de80*/  MUFU.TANH R111, R0 ;  /* 0x00000000006f7308 */ /* 0x0006a60000002400 */
[----:B------:R-:W-:Y:S01]  /*de90*/  HMMA.16816.F32 R48, R176, R42, R44 ;  /* 0x0000002ab030723c */ /* 0x000fe2000000182c */
[----:B------:R-:W4:Y:S04]  /*dea0*/  LDSM.16.M88.4 R44, [R201+0x5800] ;  /* 0x00580000c92c783b */ /* 0x000f280000000200 */
[----:B------:R-:W4:Y:S03]  /*deb0*/  LDSM.16.M88.4 R40, [R200+0x1000] ;  /* 0x00100000c828783b */ /* 0x000f260000000200 */
[----:B-1----:R-:W-:Y:S01]  /*dec0*/  HMMA.16816.F32 R12, R180, R32, R12 ;  /* 0x00000020b40c723c */ /* 0x002fe2000000180c */
[----:B---3--:R-:W-:-:S07]  /*ded0*/  FMUL.FTZ R0, R7, c[0x0][0x320] ;  /* 0x0000c80007007a20 */ /* 0x008fce0000410000 */
[----:B--2---:R-:W-:Y:S01]  /*dee0*/  HMMA.16816.F32 R4, R192, R60, R8 ;  /* 0x0000003cc004723c */ /* 0x004fe20000001808 */
[----:B------:R1:W2:Y:S07]  /*def0*/  MUFU.TANH R110, R0 ;  /* 0x00000000006e7308 */ /* 0x0002ae0000002400 */
[----:B------:R-:W-:Y:S08]  /*df00*/  HMMA.16816.F32 R8, R188, R78, R24 ;  /* 0x0000004ebc08723c */ /* 0x000ff00000001818 */
[----:B------:R-:W-:Y:S01]  /*df10*/  HMMA.16816.F32 R20, R180, R34, R48 ;  /* 0x00000022b414723c */ /* 0x000fe20000001830 */
[----:B-1----:R-:W-:Y:S01]  /*df20*/  FMUL.FTZ R0, R16, c[0x0][0x320] ;  /* 0x0000c80010007a20 */ /* 0x002fe20000410000 */
[----:B------:R-:W1:Y:S03]  /*df30*/  LDSM.16.M88.4 R32, [R2+0x5000] ;  /* 0x005000000220783b */ /* 0x000e660000000200 */
[----:B------:R3:W1:Y:S01]  /*df40*/  MUFU.TANH R109, R0 ;  /* 0x00000000006d7308 */ /* 0x0006620000002400 */
[----:B------:R-:W-:Y:S02]  /*df50*/  LDSM.16.M88.4 R48, [R2+0x5800] ;  /* 0x005800000230783b */ /* 0x000fe40000000200 */
[C---:B----4-:R-:W-:Y:S08]  /*df60*/  HMMA.16816.F32 R76, R176.reuse, R44, R116 ;  /* 0x0000002cb04c723c */ /* 0x050ff00000001874 */
[----:B------:R-:W-:Y:S01]  /*df70*/  HMMA.16816.F32 R72, R176, R46, R96 ;  /* 0x0000002eb048723c */ /* 0x000fe20000001860 */
[----:B------:R-:W4:Y:S01]  /*df80*/  LDSM.16.M88.4 R44, [R206+0x5800] ;  /* 0x00580000ce2c783b */ /* 0x000f220000000200 */
[----:B---3--:R-:W-:-:S04]  /*df90*/  FMUL.FTZ R0, R17, c[0x0][0x320] ;  /* 0x0000c80011007a20 */ /* 0x008fc80000410000 */
[----:B------:R3:W1:Y:S02]  /*dfa0*/  MUFU.TANH R108, R0 ;  /* 0x00000000006c7308 */ /* 0x0006640000002400 */
[----:B---3--:R-:W-:-:S06]  /*dfb0*/  FMUL.FTZ R0, R18, c[0x0][0x320] ;  /* 0x0000c80012007a20 */ /* 0x008fcc0000410000 */
[----:B------:R3:W1:Y:S02]  /*dfc0*/  MUFU.TANH R107, R0 ;  /* 0x00000000006b7308 */ /* 0x0006640000002400 */
[----:B---3--:R-:W-:Y:S02]  /*dfd0*/  FMUL.FTZ R0, R19, c[0x0][0x320] ;  /* 0x0000c80013007a20 */ /* 0x008fe40000410000 */
[----:B------:R-:W-:Y:S04]  /*dfe0*/  HMMA.16816.F32 R16, R188, R52, R12 ;  /* 0x00000034bc10723c */ /* 0x000fe8000000180c */
[----:B------:R3:W1:Y:S04]  /*dff0*/  MUFU.TANH R106, R0 ;  /* 0x00000000006a7308 */ /* 0x0006680000002400 */
[----:B------:R-:W-:Y:S01]  /*e000*/  HMMA.16816.F32 R12, R192, R62, R8 ;  /* 0x0000003ec00c723c */ /* 0x000fe20000001808 */
[----:B------:R-:W2:Y:S07]  /*e010*/  LDSM.16.M88.4 R60, [R201+0x6800] ;  /* 0x00680000c93c783b */ /* 0x000eae0000000200 */
[----:B------:R-:W-:Y:S01]  /*e020*/  HMMA.16816.F32 R8, R180, R28, R64 ;  /* 0x0000001cb408723c */ /* 0x000fe20000001840 */
[----:B---3--:R-:W-:-:S04]  /*e030*/  FMUL.FTZ R0, R4, c[0x0][0x320] ;  /* 0x0000c80004007a20 */ /* 0x008fc80000410000 */
[----:B------:R3:W1:Y:S03]  /*e040*/  MUFU.TANH R105, R0 ;  /* 0x0000000000697308 */ /* 0x0006660000002400 */
[----:B------:R-:W-:Y:S08]  /*e050*/  HMMA.16816.F32 R24, R192, R40, R16 ;  /* 0x00000028c018723c */ /* 0x000ff00000001810 */
[----:B------:R-:W-:Y:S01]  /*e060*/  HMMA.16816.F32 R64, R176, R56, R84 ;  /* 0x00000038b040723c */ /* 0x000fe20000001854 */
[----:B---3--:R-:W-:-:S07]  /*e070*/  FMUL.FTZ R0, R5, c[0x0][0x320] ;  /* 0x0000c80005007a20 */ /* 0x008fce0000410000 */
[----:B-1----:R-:W-:Y:S01]  /*e080*/  HMMA.16816.F32 R16, R188, R32, R8 ;  /* 0x00000020bc10723c */ /* 0x002fe20000001808 */
[----:B------:R1:W3:Y:S02]  /*e090*/  MUFU.TANH R104, R0 ;  /* 0x0000000000687308 */ /* 0x0002e40000002400 */
[----:B-1----:R-:W-:-:S06]  /*e0a0*/  FMUL.FTZ R0, R6, c[0x0][0x320] ;  /* 0x0000c80006007a20 */ /* 0x002fcc0000410000 */
[----:B------:R1:W1:Y:S02]  /*e0b0*/  MUFU.TANH R91, R0 ;  /* 0x00000000005b7308 */ /* 0x0002640000002400 */
[----:B-1----:R-:W-:Y:S02]  /*e0c0*/  FMUL.FTZ R0, R7, c[0x0][0x320] ;  /* 0x0000c80007007a20 */ /* 0x002fe40000410000 */
[----:B------:R-:W-:Y:S01]  /*e0d0*/  HMMA.16816.F32 R4, R188, R54, R20 ;  /* 0x00000036bc04723c */ /* 0x000fe20000001814 */
[----:B------:R-:W1:Y:S03]  /*e0e0*/  LDSM.16.M88.4 R52, [R200+0x1800] ;  /* 0x00180000c834783b */ /* 0x000e660000000200 */
[----:B------:R2:W1:Y:S04]  /*e0f0*/  MUFU.TANH R90, R0 ;  /* 0x00000000005a7308 */ /* 0x0004680000002400 */
[----:B------:R-:W-:Y:S01]  /*e100*/  HMMA.16816.F32 R20, R180, R30, R80 ;  /* 0x0000001eb414723c */ /* 0x000fe20000001850 */
[----:B------:R-:W1:Y:S01]  /*e110*/  LDSM.16.M88.4 R28, [R206+0x6000] ;  /* 0x00600000ce1c783b */ /* 0x000e620000000200 */
[----:B--2---:R-:W-:-:S04]  /*e120*/  FMUL.FTZ R0, R12, c[0x0][0x320] ;  /* 0x0000c8000c007a20 */ /* 0x004fc80000410000 */
[----:B------:R2:W1:Y:S10]  /*e130*/  MUFU.TANH R89, R0 ;  /* 0x0000000000597308 */ /* 0x0004740000002400 */
[----:B------:R-:W-:Y:S01]  /*e140*/  HMMA.16816.F32 R4, R192, R42, R4 ;  /* 0x0000002ac004723c */ /* 0x000fe20000001804 */
[----:B------:R-:W1:Y:S07]  /*e150*/  LDSM.16.M88.4 R40, [R200+0x2000] ;  /* 0x00200000c828783b */ /* 0x000e6e0000000200 */
[----:B------:R-:W-:Y:S01]  /*e160*/  HMMA.16816.F32 R8, R188, R34, R20 ;  /* 0x00000022bc08723c */ /* 0x000fe20000001814 */
[----:B--2---:R-:W-:-:S07]  /*e170*/  FMUL.FTZ R0, R13, c[0x0][0x320] ;  /* 0x0000c8000d007a20 */ /* 0x004fce0000410000 */
[----:B----4-:R-:W-:Y:S01]  /*e180*/  HMMA.16816.F32 R20, R180, R46, R72 ;  /* 0x0000002eb414723c */ /* 0x010fe20000001848 */
[----:B------:R2:W4:Y:S07]  /*e190*/  MUFU.TANH R88, R0 ;  /* 0x0000000000587308 */ /* 0x00052e0000002400 */
[C---:B------:R-:W-:Y:S08]  /*e1a0*/  HMMA.16816.F32 R32, R176.reuse, R58, R100 ;  /* 0x0000003ab020723c */ /* 0x040ff00000001864 */
[----:B------:R-:W-:Y:S01]  /*e1b0*/  HMMA.16816.F32 R56, R176, R60, R112 ;  /* 0x0000003cb038723c */ /* 0x000fe20000001870 */
[----:B--2---:R-:W-:-:S04]  /*e1c0*/  FMUL.FTZ R0, R14, c[0x0][0x320] ;  /* 0x0000c8000e007a20 */ /* 0x004fc80000410000 */
[----:B------:R2:W1:Y:S02]  /*e1d0*/  MUFU.TANH R38, R0 ;  /* 0x0000000000267308 */ /* 0x0004640000002400 */
[----:B--2---:R-:W-:Y:S02]  /*e1e0*/  FMUL.FTZ R0, R15, c[0x0][0x320] ;  /* 0x0000c8000f007a20 */ /* 0x004fe40000410000 */
[----:B------:R-:W-:Y:S01]  /*e1f0*/  HMMA.16816.F32 R12, R180, R44, R76 ;  /* 0x0000002cb40c723c */ /* 0x000fe2000000184c */
[----:B------:R-:W-:Y:S03]  /*e200*/  LDSM.16.M88.4 R44, [R200+0x2800] ;  /* 0x00280000c82c783b */ /* 0x000fe60000000200 */
        /* <DEDUP_REMOVED lines=8> */
[----:B-1----:R-:W-:Y:S04]  /*e290*/  HMMA.16816.F32 R24, R192, R52, R16 ;  /* 0x00000034c018723c */ /* 0x002fe80000001810 */
[----:B------:R1:W2:Y:S04]  /*e2a0*/  MUFU.TANH R78, R0 ;  /* 0x00000000004e7308 */ /* 0x0002a80000002400 */
[----:B------:R-:W-:Y:S08]  /*e2b0*/  HMMA.16816.F32 R16, R188, R48, R12 ;  /* 0x00000030bc10723c */ /* 0x000ff0000000180c */
[----:B------:R-:W-:Y:S01]  /*e2c0*/  HMMA.16816.F32 R12, R180, R28, R64 ;  /* 0x0000001cb40c723c */ /* 0x000fe20000001840 */
[----:B-1----:R-:W-:-:S04]  /*e2d0*/  FMUL.FTZ R0, R4, c[0x0][0x320] ;  /* 0x0000c80004007a20 */ /* 0x002fc80000410000 */
[----:B------:R1:W1:Y:S02]  /*e2e0*/  MUFU.TANH R77, R0 ;  /* 0x00000000004d7308 */ /* 0x0002640000002400 */
[----:B-1----:R-:W-:-:S06]  /*e2f0*/  FMUL.FTZ R0, R5, c[0x0][0x320] ;  /* 0x0000c80005007a20 */ /* 0x002fcc0000410000 */
[----:B------:R1:W1:Y:S02]  /*e300*/  MUFU.TANH R76, R0 ;  /* 0x00000000004c7308 */ /* 0x0002640000002400 */
[----:B-1----:R-:W-:-:S06]  /*e310*/  FMUL.FTZ R0, R6, c[0x0][0x320] ;  /* 0x0000c80006007a20 */ /* 0x002fcc0000410000 */
[----:B------:R1:W1:Y:S02]  /*e320*/  MUFU.TANH R74, R0 ;  /* 0x00000000004a7308 */ /* 0x0002640000002400 */
[----:B-1----:R-:W-:Y:S02]  /*e330*/  FMUL.FTZ R0, R7, c[0x0][0x320] ;  /* 0x0000c80007007a20 */ /* 0x002fe40000410000 */
[----:B------:R-:W-:Y:S01]  /*e340*/  HMMA.16816.F32 R4, R192, R54, R8 ;  /* 0x00000036c004723c */ /* 0x000fe20000001808 */
[----:B------:R-:W1:Y:S03]  /*e350*/  LDSM.16.M88.4 R52, [R2+0x6000] ;  /* 0x006000000234783b */ /* 0x000e660000000200 */
[----:B------:R2:W1:Y:S04]  /*e360*/  MUFU.TANH R72, R0 ;  /* 0x0000000000487308 */ /* 0x0004680000002400 */
[----:B------:R-:W-:Y:S01]  /*e370*/  HMMA.16816.F32 R8, R188, R50, R20 ;  /* 0x00000032bc08723c */ /* 0x000fe20000001814 */
[----:B------:R-:W3:Y:S07]  /*e380*/  LDSM.16.M88.4 R48, [R206+0x6800] ;  /* 0x00680000ce30783b */ /* 0x000eee0000000200 */
[----:B------:R-:W-:Y:S01]  /*e390*/  HMMA.16816.F32 R20, R192, R40, R16 ;  /* 0x00000028c014723c */ /* 0x000fe20000001810 */
[----:B--2---:R-:W-:-:S04]  /*e3a0*/  FMUL.FTZ R0, R24, c[0x0][0x320] ;  /* 0x0000c80018007a20 */ /* 0x004fc80000410000 */
[----:B------:R2:W1:Y:S11]  /*e3b0*/  MUFU.TANH R70, R0 ;  /* 0x0000000000467308 */ /* 0x0004760000002400 */
[----:B------:R-:W-:Y:S01]  /*e3c0*/  HMMA.16816.F32 R8, R192, R42, R8 ;  /* 0x0000002ac008723c */ /* 0x000fe20000001808 */
[----:B--2---:R-:W-:-:S07]  /*e3d0*/  FMUL.FTZ R0, R25, c[0x0][0x320] ;  /* 0x0000c80019007a20 */ /* 0x004fce0000410000 */
[----:B-1----:R-:W-:Y:S01]  /*e3e0*/  HMMA.16816.F32 R16, R188, R52, R12 ;  /* 0x00000034bc10723c */ /* 0x002fe2000000180c */
[----:B------:R1:W2:Y:S07]  /*e3f0*/  MUFU.TANH R73, R0 ;  /* 0x0000000000497308 */ /* 0x0002ae0000002400 */
[----:B---3--:R-:W-:Y:S01]  /*e400*/  HMMA.16816.F32 R12, R180, R48, R56 ;  /* 0x00000030b40c723c */ /* 0x008fe20000001838 */
[----:B-1----:R-:W-:-:S04]  /*e410*/  FMUL.FTZ R0, R26, c[0x0][0x320] ;  /* 0x0000c8001a007a20 */ /* 0x002fc80000410000 */
[----:B------:R1:W3:Y:S02]  /*e420*/  MUFU.TANH R69, R0 ;  /* 0x0000000000457308 */ /* 0x0002e40000002400 */
[----:B-1----:R-:W-:Y:S02]  /*e430*/  FMUL.FTZ R0, R27, c[0x0][0x320] ;  /* 0x0000c8001b007a20 */ /* 0x002fe40000410000 */
[----:B------:R-:W-:Y:S01]  /*e440*/  HMMA.16816.F32 R24, R180, R30, R32 ;  /* 0x0000001eb418723c */ /* 0x000fe20000001820 */
[----:B------:R-:W1:Y:S03]  /*e450*/  LDSM.16.M88.4 R32, [R2+0x6800] ;  /* 0x006800000220783b */ /* 0x000e660000000200 */
[----:B------:R2:W1:Y:S01]  /*e460*/  MUFU.TANH R67, R0 ;  /* 0x0000000000437308 */ /* 0x0004620000002400 */
[----:B------:R-:W3:Y:S01]  /*e470*/  LDSM.16.M88.4 R28, [R200+0x3000] ;  /* 0x00300000c81c783b */ /* 0x000ee20000000200 */
[----:B------:R-:W-:-:S04]  /*e480*/  DEPBAR.LE SB0, 0x0 ;  /* 0x000080000000791a */ /* 0x000fc80000000000 */
[----:B--2---:R-:W-:-:S04]  /*e490*/  FMUL.FTZ R0, R4, c[0x0][0x320] ;  /* 0x0000c80004007a20 */ /* 0x004fc80000410000 */
[----:B------:R2:W1:Y:S10]  /*e4a0*/  MUFU.TANH R66, R0 ;  /* 0x0000000000427308 */ /* 0x0004740000002400 */
[----:B------:R-:W-:Y:S01]  /*e4b0*/  HMMA.16816.F32 R24, R188, R54, R24 ;  /* 0x00000036bc18723c */ /* 0x000fe20000001818 */
[----:B--2---:R-:W-:-:S07]  /*e4c0*/  FMUL.FTZ R0, R5, c[0x0][0x320] ;  /* 0x0000c80005007a20 */ /* 0x004fce0000410000 */
[----:B-1----:R-:W-:Y:S01]  /*e4d0*/  HMMA.16816.F32 R12, R188, R32, R12 ;  /* 0x00000020bc0c723c */ /* 0x002fe2000000180c */
[----:B------:R1:W2:Y:S02]  /*e4e0*/  MUFU.TANH R65, R0 ;  /* 0x0000000000417308 */ /* 0x0002a40000002400 */
[----:B-1----:R-:W-:-:S06]  /*e4f0*/  FMUL.FTZ R0, R6, c[0x0][0x320] ;  /* 0x0000c80006007a20 */ /* 0x002fcc0000410000 */
[----:B------:R1:W1:Y:S02]  /*e500*/  MUFU.TANH R64, R0 ;  /* 0x0000000000407308 */ /* 0x0002640000002400 */
[----:B-1----:R-:W-:Y:S02]  /*e510*/  FMUL.FTZ R0, R7, c[0x0][0x320] ;  /* 0x0000c80007007a20 */ /* 0x002fe40000410000 */
[----:B------:R-:W-:Y:S04]  /*e520*/  HMMA.16816.F32 R4, R176, R62, R92 ;  /* 0x0000003eb004723c */ /* 0x000fe8000000185c */
[----:B------:R1:W1:Y:S02]  /*e530*/  MUFU.TANH R61, R0 ;  /* 0x00000000003d7308 */ /* 0x0002640000002400 */
[----:B-1----:R-:W-:-:S06]  /*e540*/  FMUL.FTZ R0, R20, c[0x0][0x320] ;  /* 0x0000c80014007a20 */ /* 0x002fcc0000410000 */
[----:B------:R1:W1:Y:S11]  /*e550*/  MUFU.TANH R60, R0 ;  /* 0x00000000003c7308 */ /* 0x0002760000002400 */
[----:B------:R-:W-:Y:S01]  /*e560*/  @!UPT UIADD3 URZ, URZ, URZ, URZ ;  /* 0x0000003f3f3ff290 */ /* 0x000fe2000fffe03f */
[----:B------:R-:W-:Y:S01]  /*e570*/  HMMA.16816.F32 R4, R180, R50, R4 ;  /* 0x00000032b404723c */ /* 0x000fe20000001804 */
[----:B-1----:R-:W-:-:S04]  /*e580*/  FMUL.FTZ R0, R21, c[0x0][0x320] ;  /* 0x0000c80015007a20 */ /* 0x002fc80000410000 */
[----:B------:R1:W1:Y:S11]  /*e590*/  MUFU.TANH R53, R0 ;  /* 0x0000000000357308 */ /* 0x0002760000002400 */
[----:B------:R-:W-:Y:S08]  /*e5a0*/  @!UPT UIADD3 URZ, URZ, URZ, URZ ;  /* 0x0000003f3f3ff290 */ /* 0x000ff0000fffe03f */
[----:B------:R-:W-:Y:S01]  /*e5b0*/  HMMA.16816.F32 R4, R188, R34, R4 ;  /* 0x00000022bc04723c */ /* 0x000fe20000001804 */
[----:B-1----:R-:W-:-:S04]  /*e5c0*/  FMUL.FTZ R0, R22, c[0x0][0x320] ;  /* 0x0000c80016007a20 */ /* 0x002fc80000410000 */
[----:B------:R1:W1:Y:S11]  /*e5d0*/  MUFU.TANH R52, R0 ;  /* 0x0000000000347308 */ /* 0x0002760000002400 */
[----:B------:R-:W-:Y:S08]  /*e5e0*/  @!UPT UIADD3 URZ, URZ, URZ, URZ ;  /* 0x0000003f3f3ff290 */ /* 0x000ff0000fffe03f */
[----:B---3--:R-:W-:Y:S01]  /*e5f0*/  HMMA.16816.F32 R4, R192, R30, R4 ;  /* 0x0000001ec004723c */ /* 0x008fe20000001804 */
[----:B-1----:R-:W-:-:S07]  /*e600*/  FMUL.FTZ R0, R23, c[0x0][0x320] ;  /* 0x0000c80017007a20 */ /* 0x002fce0000410000 */
[C---:B------:R-:W-:Y:S01]  /*e610*/  HMMA.16816.F32 R20, R192.reuse, R44, R16 ;  /* 0x0000002cc014723c */ /* 0x040fe20000001810 */
[----:B------:R1:W3:Y:S07]  /*e620*/  MUFU.TANH R49, R0 ;  /* 0x0000000000317308 */ /* 0x0002ee0000002400 */
        /* <DEDUP_REMOVED lines=42> */
[----:B------:R-:W-:Y:S06]  /*e8d0*/  BAR.SYNC.DEFER_BLOCKING 0x0 ;  /* 0x0000000000007b1d */ /* 0x000fec0000010000 */
[----:B------:R-:W-:Y:S05]  /*e8e0*/  @!P0 BRA `(.L_x_332) ;  /* 0x0000034000008947 */ /* 0x000fea0003800000 */
[----:B-1234-:R-:W-:Y:S02]  /*e8f0*/  IADD3 R0, R241, -0x2, RZ ;  /* 0xfffffffef1007810 */ /* 0x01efe40007ffe0ff */
[----:B------:R-:W-:Y:S02]  /*e900*/  ISETP.GE.AND P3, PT, R228, 0x1, PT ;  /* 0x00000001e400780c */ /* 0x000fe40003f66270 */
[----:B------:R-:W-:-:S02]  /*e910*/  SHF.R.S32.HI R2, RZ, 0x1f, R0 ;  /* 0x0000001fff027819 */ /* 0x000fc40000011400 */
[C---:B------:R-:W-:Y:S02]  /*e920*/  ISETP.GE.AND P2, PT, R228.reuse, 0x21, PT ;  /* 0x00000021e400780c */ /* 0x040fe40003f46270 */
[----:B------:R-:W-:Y:S01]  /*e930*/  ISETP.GE.AND P1, PT, R228, 0x41, PT ;  /* 0x00000041e400780c */ /* 0x000fe20003f26270 */
[----:B------:R-:W-:Y:S02]  /*e940*/  IMAD R4, R2, c[0x0][0x1e0], RZ ;  /* 0x0000780002047a24 */ /* 0x000fe400078e02ff */
[----:B------:R-:W-:-:S04]  /*e950*/  IMAD.WIDE.U32 R2, R0, c[0x0][0x1e0], RZ ;  /* 0x0000780000027a25 */ /* 0x000fc800078e00ff */
        /* <DEDUP_REMOVED lines=12> */
[----:B------:R-:W-:Y:S02]  /*ea20*/  @P3 LEA.HI.X R9, R0, c[0x0][0x1cc], R4, 0x1, P0 ;  /* 0x0000730000093a11 */ /* 0x000fe400000f0c04 */
[----:B------:R-:W-:Y:S01]  /*ea30*/  @P2 IADD3 R0, P4, R5, R152, RZ ;  /* 0x0000009805002210 */ /* 0x000fe20007f9e0ff */
[----:B------:R-:W-:Y:S01]  /*ea40*/  @P1 IMAD.MOV.U32 R5, RZ, RZ, c[0x0][0x1e0] ;  /* 0x00007800ff051624 */ /* 0x000fe200078e00ff */
        /* <DEDUP_REMOVED lines=30> */
.L_x_332:
[----:B--234-:R-:W-:Y:S05]  /*ec30*/  BSYNC B0 ;  /* 0x0000000000007941 */ /* 0x01cfea0003800000 */
.L_x_331:
[----:B-1----:R-:W-:Y:S01]  /*ec40*/  LEA.HI R0, R217, R250, RZ, 0x5 ;  /* 0x000000fad9007211 */ /* 0x002fe200078f28ff */
[----:B------:R-:W0:Y:S03]  /*ec50*/  LDGDEPBAR ;  /* 0x00000000000079af */ /* 0x000e260000000000 */
[----:B------:R-:W-:-:S05]  /*ec60*/  LOP3.LUT R0, R0, 0xffffffe0, RZ, 0xc0, !PT ;  /* 0xffffffe000007812 */ /* 0x000fca00078ec0ff */
[----:B------:R-:W-:-:S05]  /*ec70*/  IMAD.IADD R0, R250, 0x1, -R0 ;  /* 0x00000001fa007824 */ /* 0x000fca00078e0a00 */
[----:B------:R-:W-:-:S04]  /*ec80*/  SHF.R.S32.HI R2, RZ, 0x1f, R0 ;  /* 0x0000001fff027819 */ /* 0x000fc80000011400 */
[----:B------:R-:W-:-:S04]  /*ec90*/  LEA.HI R2, R2, R0, RZ, 0x2 ;  /* 0x0000000002027211 */ /* 0x000fc800078f10ff */
[----:B------:R-:W-:-:S05]  /*eca0*/  LOP3.LUT R2, R2, 0x7ffffffc, RZ, 0xc0, !PT ;  /* 0x7ffffffc02027812 */ /* 0x000fca00078ec0ff */
[----:B------:R-:W-:-:S04]  /*ecb0*/  IMAD.IADD R0, R0, 0x1, -R2 ;  /* 0x0000000100007824 */ /* 0x000fc800078e0a02 */
[----:B------:R-:W-:-:S04]  /*ecc0*/  IMAD.SHL.U32 R0, R0, 0x2, RZ ;  /* 0x0000000200007824 */ /* 0x000fc800078e00ff */
[----:B------:R-:W-:-:S05]  /*ecd0*/  IMAD.IADD R0, R149, 0x1, -R0 ;  /* 0x0000000195007824 */ /* 0x000fca00078e0a00 */
        /* <DEDUP_REMOVED lines=14> */
[----:B------:R-:W-:Y:S02]  /*edc0*/  FSEL R20, R107, -INF , P2 ;  /* 0xff8000006b147808 */ /* 0x000fe40001000000 */
[----:B------:R-:W-:Y:S02]  /*edd0*/  ISETP.GT.AND P2, PT, R0, 0x18, PT ;  /* 0x000000180000780c */ /* 0x000fe40003f44270 */
[----:B------:R-:W-:Y:S02]  /*ede0*/  FSEL R25, R104, -INF , P6 ;  /* 0xff80000068197808 */ /* 0x000fe40003000000 */
[----:B------:R-:W-:-:S02]  /*edf0*/  FMNMX.FTZ R2, R24, R2, !PT ;  /* 0x0000000218027209 */ /* 0x000fc40007810000 */
[----:B------:R-:W-:Y:S02]  /*ee00*/  FSEL R10, R111, -INF , P1 ;  /* 0xff8000006f0a7808 */ /* 0x000fe40000800000 */
[----:B------:R-:W-:Y:S02]  /*ee10*/  ISETP.GT.AND P5, PT, R0, 0x19, PT ;  /* 0x000000190000780c */ /* 0x000fe40003fa4270 */
[----:B------:R-:W-:Y:S02]  /*ee20*/  FSEL R11, R110, -INF , P0 ;  /* 0xff8000006e0b7808 */ /* 0x000fe40000000000 */
[----:B------:R-:W-:Y:S02]  /*ee30*/  FSEL R26, R89, -INF , P2 ;  /* 0xff800000591a7808 */ /* 0x000fe40001000000 */
[----:B------:R-:W-:Y:S02]  /*ee40*/  FMNMX.FTZ R2, R25, R2, !PT ;  /* 0x0000000219027209 */ /* 0x000fe40007810000 */
[----:B------:R-:W-:-:S02]  /*ee50*/  ISETP.GT.AND P1, PT, R0, 0x20, PT ;  /* 0x000000200000780c */ /* 0x000fc40003f24270 */
        /* <DEDUP_REMOVED lines=20> */
[----:B------:R-:W-:Y:S02]  /*efa0*/  FSEL R38, R38, -INF , P2 ;  /* 0xff80000026267808 */ /* 0x000fe40001000000 */
[----:B------:R-:W-:Y:S02]  /*efb0*/  FSEL R86, R76, -INF , P4 ;  /* 0xff8000004c567808 */ /* 0x000fe40002000000 */
[----:B------:R-:W-:Y:S02]  /*efc0*/  ISETP.GT.AND P5, PT, R0, 0x30, PT ;  /* 0x000000300000780c */ /* 0x000fe40003fa4270 */
        /* <DEDUP_REMOVED lines=8> */
[----:B------:R-:W-:Y:S02]  /*f050*/  FSEL R146, R73, -INF , P3 ;  /* 0xff80000049927808 */ /* 0x000fe40001800000 */
[C---:B------:R-:W-:Y:S02]  /*f060*/  ISETP.GT.AND P3, PT, R0.reuse, 0x38, PT ;  /* 0x000000380000780c */ /* 0x040fe40003f64270 */
        /* <DEDUP_REMOVED lines=23> */
[----:B------:R-:W-:Y:S02]  /*f1e0*/  FMNMX.FTZ R3, R148, R3, !PT ;  /* 0x0000000394037209 */ /* 0x000fe40007810000 */
[----:B------:R-:W-:Y:S02]  /*f1f0*/  FMNMX.FTZ R2, R153, R2, !PT ;  /* 0x0000000299027209 */ /* 0x000fe40007810000 */
[----:B------:R-:W-:Y:S02]  /*f200*/  FSEL R161, R44, -INF , P0 ;  /* 0xff8000002ca17808 */ /* 0x000fe40000000000 */
[----:B------:R-:W-:-:S02]  /*f210*/  FSEL R151, R64, -INF , P3 ;  /* 0xff80000040977808 */ /* 0x000fc40001800000 */
[----:B------:R-:W-:Y:S02]  /*f220*/  FSEL R155, R45, -INF , P5 ;  /* 0xff8000002d9b7808 */ /* 0x000fe40002800000 */
[----:B------:R-:W-:Y:S02]  /*f230*/  FMNMX.FTZ R3, R149, R3, !PT ;  /* 0x0000000395037209 */ /* 0x000fe40007810000 */
[----:B------:R-:W-:Y:S02]  /*f240*/  FMNMX.FTZ R2, R154, R2, !PT ;  /* 0x000000029a027209 */ /* 0x000fe40007810000 */
[----:B------:R-:W-:Y:S02]  /*f250*/  ISETP.GT.AND P0, PT, R0, 0x50, PT ;  /* 0x000000500000780c */ /* 0x000fe40003f04270 */
[----:B------:R-:W-:Y:S02]  /*f260*/  FSEL R162, R49, -INF , P1 ;  /* 0xff80000031a27808 */ /* 0x000fe40000800000 */
[----:B------:R-:W-:-:S02]  /*f270*/  FSEL R150, R61, -INF , P6 ;  /* 0xff8000003d967808 */ /* 0x000fc40003000000 */
[----:B------:R-:W-:Y:S02]  /*f280*/  FSEL R166, R41, -INF , P0 ;  /* 0xff80000029a67808 */ /* 0x000fe40000000000 */
[C---:B------:R-:W-:Y:S02]  /*f290*/  ISETP.GT.AND P1, PT, R0.reuse, 0x51, PT ;  /* 0x000000510000780c */ /* 0x040fe40003f24270 */
        /* <DEDUP_REMOVED lines=9> */
[----:B------:R-:W-:-:S02]  /*f330*/  FMNMX.FTZ R3, R160, R3, !PT ;  /* 0x00000003a0037209 */ /* 0x000fc40007810000 */
[----:B------:R-:W-:Y:S02]  /*f340*/  FMNMX.FTZ R2, R172, R2, !PT ;  /* 0x00000002ac027209 */ /* 0x000fe40007810000 */
[----:B------:R-:W-:Y:S02]  /*f350*/  ISETP.GT.AND P3, PT, R0, 0x60, PT ;  /* 0x000000600000780c */ /* 0x000fe40003f64270 */
        /* <DEDUP_REMOVED lines=9> */
[C---:B------:R-:W-:Y:S01]  /*f3f0*/  ISETP.GT.AND P1, PT, R0.reuse, 0x68, PT ;  /* 0x000000680000780c */ /* 0x040fe20003f24270 */
[----:B------:R-:W-:Y:S01]  /*f400*/  LDSM.16.MT88.4 R40, [R203+0x3800] ;  /* 0x00380000cb28783b */ /* 0x000fe20000004200 */
[----:B------:R-:W-:-:S02]  /*f410*/  ISETP.GT.AND P0, PT, R0, 0x69, PT ;  /* 0x000000690000780c */ /* 0x000fc40003f04270 */
[----:B------:R-:W-:Y:S02]  /*f420*/  ISETP.GT.AND P5, PT, R0, 0x51, PT ;  /* 0x000000510000780c */ /* 0x000fe40003fa4270 */
[----:B------:R-:W-:Y:S02]  /*f430*/  FSEL R215, R15, -INF , P2 ;  /* 0xff8000000fd77808 */ /* 0x000fe40001000000 */
[----:B------:R-:W-:Y:S02]  /*f440*/  FMNMX.FTZ R3, R163, R3, !PT ;  /* 0x00000003a3037209 */ /* 0x000fe40007810000 */
[----:B------:R-:W-:Y:S02]  /*f450*/  FMNMX.FTZ R0, R214, R2, !PT ;  /* 0x00000002d6007209 */ /* 0x000fe40007810000 */
[----:B------:R-:W-:Y:S02]  /*f460*/  FSEL R184, R34, -INF , P5 ;  /* 0xff80000022b87808 */ /* 0x000fe40002800000 */
[----:B------:R-:W-:-:S02]  /*f470*/  FSEL R216, R13, -INF , P1 ;  /* 0xff8000000dd87808 */ /* 0x000fc40000800000 */
[----:B------:R-:W-:Y:S02]  /*f480*/  FMNMX.FTZ R2, R175, R3, !PT ;  /* 0x00000003af027209 */ /* 0x000fe40007810000 */
[----:B------:R-:W-:Y:S02]  /*f490*/  FMNMX.FTZ R0, R215, R0, !PT ;  /* 0x00000000d7007209 */ /* 0x000fe40007810000 */
[----:B------:R-:W-:Y:S02]  /*f4a0*/  FSEL R186, R29, -INF , P6 ;  /* 0xff8000001dba7808 */ /* 0x000fe40003000000 */
[----:B------:R-:W-:Y:S02]  /*f4b0*/  FSEL R217, R12, -INF , P0 ;  /* 0xff8000000cd97808 */ /* 0x000fe40000000000 */
[----:B------:R-:W-:Y:S02]  /*f4c0*/  FMNMX.FTZ R2, R184, R2, !PT ;  /* 0x00000002b8027209 */ /* 0x000fe40007810000 */
[----:B------:R-:W-:-:S02]  /*f4d0*/  FMNMX.FTZ R0, R216, R0, !PT ;  /* 0x00000000d8007209 */ /* 0x000fc40007810000 */
[----:B------:R-:W-:Y:S02]  /*f4e0*/  FSEL R185, R28, -INF , P4 ;  /* 0xff8000001cb97808 */ /* 0x000fe40002000000 */
[----:B------:R-:W-:Y:S01]  /*f4f0*/  FMNMX.FTZ R2, R186, R2, !PT ;  /* 0x00000002ba027209 */ /* 0x000fe20007810000 */
[----:B------:R-:W-:Y:S01]  /*f500*/  LDSM.16.MT88.4 R28, [R205+0x3800] ;  /* 0x00380000cd1c783b */ /* 0x000fe20000004200 */
[----:B------:R-:W-:Y:S02]  /*f510*/  FMNMX.FTZ R0, R217, R0, !PT ;  /* 0x00000000d9007209 */ /* 0x000fe40007810000 */
[----:B------:R-:W-:Y:S02]  /*f520*/  FSEL R218, R19, -INF , P3 ;  /* 0xff80000013da7808 */ /* 0x000fe40001800000 */
[----:B------:R-:W-:Y:S01]  /*f530*/  FMNMX.FTZ R2, R185, R2, !PT ;  /* 0x00000002b9027209 */ /* 0x000fe20007810000 */
[----:B------:R-:W1:Y:S01]  /*f540*/  SHFL.BFLY PT, R4, R0, 0x2, 0x1f ;  /* 0x0c401f0000047f89 */ /* 0x000e6200000e0000 */
[----:B------:R-:W-:-:S02]  /*f550*/  FSEL R220, R18, -INF , P2 ;  /* 0xff80000012dc7808 */ /* 0x000fc40001000000 */
[----:B------:R-:W-:Y:S02]  /*f560*/  FMNMX.FTZ R2, R218, R2, !PT ;  /* 0x00000002da027209 */ /* 0x000fe40007810000 */
[----:B------:R-:W-:Y:S02]  /*f570*/  FSEL R219, R17, -INF , P1 ;  /* 0xff80000011db7808 */ /* 0x000fe40000800000 */
[----:B------:R-:W-:Y:S01]  /*f580*/  FMNMX.FTZ R2, R220, R2, !PT ;  /* 0x00000002dc027209 */ /* 0x000fe20007810000 */
[----:B------:R-:W-:Y:S01]  /*f590*/  LDSM.16.MT88.4 R16, [R202] ;  /* 0x00000000ca10783b */ /* 0x000fe20000004200 */
        /* <DEDUP_REMOVED lines=41> */
[C---:B------:R-:W-:Y:S08]  /*f830*/  HMMA.16816.F32 R76, R4.reuse, R16, RZ ;  /* 0x00000010044c723c */ /* 0x040ff000000018ff */
[----:B------:R-:W-:Y:S01]  /*f840*/  HMMA.16816.F32 R72, R4, R18, RZ ;  /* 0x000000120448723c */ /* 0x000fe200000018ff */
[----:B------:R-:W4:Y:S01]  /*f850*/  LDSM.16.MT88.4 R16, [R202+0x3800] ;  /* 0x00380000ca10783b */ /* 0x000f220000004200 */
[----:B---3--:R-:W-:-:S06]  /*f860*/  FFMA.FTZ R3, R25, c[0x0][0x2d0], -R2 ;  /* 0x0000b40019037a23 */ /* 0x008fcc0000010802 */
[C---:B-1----:R-:W-:Y:S01]  /*f870*/  HMMA.16816.F32 R56, R4.reuse, R8, RZ ;  /* 0x000000080438723c */ /* 0x042fe200000018ff */
[----:B------:R1:W3:Y:S07]  /*f880*/  MUFU.EX2 R232, R3 ;  /* 0x0000000300e87308 */ /* 0x0002ee0000000800 */
[C---:B------:R-:W-:Y:S01]  /*f890*/  HMMA.16816.F32 R48, R4.reuse, R10, RZ ;  /* 0x0000000a0430723c */ /* 0x040fe200000018ff */
[----:B------:R-:W5:Y:S07]  /*f8a0*/  LDSM.16.MT88.4 R8, [R204+0x3800] ;  /* 0x00380000cc08783b */ /* 0x000f6e0000004200 */
[----:B------:R-:W-:Y:S01]  /*f8b0*/  HMMA.16816.F32 R64, R4, R12, RZ ;  /* 0x0000000c0440723c */ /* 0x000fe200000018ff */
[----:B-1----:R-:W-:-:S04]  /*f8c0*/  FFMA.FTZ R3, R26, c[0x0][0x2d0], -R2 ;  /* 0x0000b4001a037a23 */ /* 0x002fc80000010802 */
[----:B------:R1:W-:Y:S03]  /*f8d0*/  MUFU.EX2 R226, R3 ;  /* 0x0000000300e27308 */ /* 0x0003e60000000800 */
[C---:B------:R-:W-:Y:S01]  /*f8e0*/  HMMA.16816.F32 R60, R4.reuse, R14, RZ ;  /* 0x0000000e043c723c */ /* 0x040fe200000018ff */
[----:B------:R-:W-:Y:S07]  /*f8f0*/  LDSM.16.MT88.4 R12, [R205+0x800] ;  /* 0x00080000cd0c783b */ /* 0x000fee0000004200 */
[----:B--2---:R-:W-:Y:S01]  /*f900*/  HMMA.16816.F32 R52, R4, R20, RZ ;  /* 0x000000140434723c */ /* 0x004fe200000018ff */
[----:B-1----:R-:W-:-:S02]  /*f910*/  FFMA.FTZ R3, R27, c[0x0][0x2d0], -R2 ;  /* 0x0000b4001b037a23 */ /* 0x002fc40000010802 */
[----:B------:R-:W1:Y:S05]  /*f920*/  LDSM.16.MT88.4 R24, [R203+0x800] ;  /* 0x00080000cb18783b */ /* 0x000e6a0000004200 */
[C---:B----4-:R-:W-:Y:S01]  /*f930*/  HMMA.16816.F32 R80, R4.reuse, R16, RZ ;  /* 0x000000100450723c */ /* 0x050fe200000018ff */
[----:B------:R2:W4:Y:S07]  /*f940*/  MUFU.EX2 R235, R3 ;  /* 0x0000000300eb7308 */ /* 0x00052e0000000800 */
[C---:B------:R-:W-:Y:S01]  /*f950*/  HMMA.16816.F32 R88, R4.reuse, R18, RZ ;  /* 0x000000120458723c */ /* 0x040fe200000018ff */
[----:B------:R-:W1:Y:S07]  /*f960*/  LDSM.16.MT88.4 R16, [R204+0x800] ;  /* 0x00080000cc10783b */ /* 0x000e6e0000004200 */
[C---:B------:R-:W-:Y:S01]  /*f970*/  HMMA.16816.F32 R44, R4.reuse, R22, RZ ;  /* 0x00000016042c723c */ /* 0x040fe200000018ff */
[--C-:B--2---:R-:W-:Y:S01]  /*f980*/  FFMA.FTZ R3, R32, c[0x0][0x2d0], -R0.reuse ;  /* 0x0000b40020037a23 */ /* 0x104fe20000010800 */
[----:B------:R-:W-:Y:S03]  /*f990*/  LDSM.16.MT88.4 R20, [R202+0x4000] ;  /* 0x00400000ca14783b */ /* 0x000fe60000004200 */
[----:B------:R2:W-:Y:S03]  /*f9a0*/  MUFU.EX2 R224, R3 ;  /* 0x0000000300e07308 */ /* 0x0005e60000000800 */
[C---:B------:R-:W-:Y:S08]  /*f9b0*/  HMMA.16816.F32 R100, R4.reuse, R40, RZ ;  /* 0x000000280464723c */ /* 0x040ff000000018ff */
[----:B------:R-:W-:Y:S01]  /*f9c0*/  HMMA.16816.F32 R40, R4, R42, RZ ;  /* 0x0000002a0428723c */ /* 0x000fe200000018ff */
[----:B--2---:R-:W-:-:S02]  /*f9d0*/  FFMA.FTZ R3, R33, c[0x0][0x2d0], -R0 ;  /* 0x0000b40021037a23 */ /* 0x004fc40000010800 */
[----:B------:R-:W2:Y:S05]  /*f9e0*/  LDSM.16.MT88.4 R32, [R202+0x800] ;  /* 0x00080000ca20783b */ /* 0x000eaa0000004200 */
[C---:B------:R-:W-:Y:S01]  /*f9f0*/  HMMA.16816.F32 R112, R4.reuse, R28, RZ ;  /* 0x0000001c0470723c */ /* 0x040fe200000018ff */
[----:B------:R1:W1:Y:S07]  /*fa00*/  MUFU.EX2 R222, R3 ;  /* 0x0000000300de7308 */ /* 0x00026e0000000800 */
[C---:B------:R-:W-:Y:S01]  /*fa10*/  HMMA.16816.F32 R120, R4.reuse, R30, RZ ;  /* 0x0000001e0478723c */ /* 0x040fe200000018ff */
[----:B------:R-:W2:Y:S07]  /*fa20*/  LDSM.16.MT88.4 R28, [R203+0x4000] ;  /* 0x00400000cb1c783b */ /* 0x000eae0000004200 */
[----:B-----5:R-:W-:Y:S01]  /*fa30*/  HMMA.16816.F32 R124, R4, R8, RZ ;  /* 0x00000008047c723c */ /* 0x020fe200000018ff */
[----:B-1----:R-:W-:-:S04]  /*fa40*/  FFMA.FTZ R3, R38, c[0x0][0x2d0], -R0 ;  /* 0x0000b40026037a23 */ /* 0x002fc80000010800 */
[----:B------:R1:W-:Y:S03]  /*fa50*/  MUFU.EX2 R223, R3 ;  /* 0x0000000300df7308 */ /* 0x0003e60000000800 */
[----:B------:R-:W-:Y:S01]  /*fa60*/  HMMA.16816.F32 R116, R4, R10, RZ ;  /* 0x0000000a0474723c */ /* 0x000fe200000018ff */
[----:B------:R-:W-:Y:S06]  /*fa70*/  LDSM.16.MT88.4 R8, [R204+0x4000] ;  /* 0x00400000cc08783b */ /* 0x000fec0000004200 */
[----:B---3--:R-:W-:-:S02]  /*fa80*/  F2FP.PACK_AB R4, R232, R227 ;  /* 0x000000e3e804723e */ /* 0x008fc400000000ff */
[----:B----4-:R-:W-:Y:S02]  /*fa90*/  F2FP.PACK_AB R6, R235, R226 ;  /* 0x000000e2eb06723e */ /* 0x010fe400000000ff */
        /* <DEDUP_REMOVED lines=8> */
[----:B-1----:R-:W-:-:S04]  /*fb20*/  FFMA.FTZ R3, R85, c[0x0][0x2d0], -R2 ;  /* 0x0000b40055037a23 */ /* 0x002fc80000010802 */
[----:B------:R1:W3:Y:S03]  /*fb30*/  MUFU.EX2 R211, R3 ;  /* 0x0000000300d37308 */ /* 0x0002e60000000800 */
[C---:B------:R-:W-:Y:S01]  /*fb40*/  HMMA.16816.F32 R60, R4.reuse, R14, R48 ;  /* 0x0000000e043c723c */ /* 0x040fe20000001830 */
[----:B------:R-:W4:Y:S07]  /*fb50*/  LDSM.16.MT88.4 R12, [R205+0x4000] ;  /* 0x00400000cd0c783b */ /* 0x000f2e0000004200 */
[----:B------:R-:W-:Y:S01]  /*fb60*/  HMMA.16816.F32 R56, R4, R16, R52 ;  /* 0x000000100438723c */ /* 0x000fe20000001834 */
[----:B-1----:R-:W-:-:S07]  /*fb70*/  FFMA.FTZ R3, R84, c[0x0][0x2d0], -R2 ;  /* 0x0000b40054037a23 */ /* 0x002fce0000010802 */
[C---:B------:R-:W-:Y:S01]  /*fb80*/  HMMA.16816.F32 R44, R4.reuse, R18, R44 ;  /* 0x00000012042c723c */ /* 0x040fe2000000182c */
[----:B------:R-:W1:Y:S01]  /*fb90*/  LDSM.16.MT88.4 R16, [R205+0x1000] ;  /* 0x00100000cd10783b */ /* 0x000e620000004200 */
[----:B------:R5:W-:Y:S06]  /*fba0*/  MUFU.EX2 R199, R3 ;  /* 0x0000000300c77308 */ /* 0x000bec0000000800 */
[C---:B------:R-:W-:Y:S01]  /*fbb0*/  HMMA.16816.F32 R108, R4.reuse, R24, R64 ;  /* 0x00000018046c723c */ /* 0x040fe20000001840 */
[----:B------:R-:W1:Y:S07]  /*fbc0*/  LDSM.16.MT88.4 R24, [R202+0x1000] ;  /* 0x00100000ca18783b */ /* 0x000e6e0000004200 */
[----:B--2---:R-:W-:Y:S01]  /*fbd0*/  HMMA.16816.F32 R128, R4, R32, R76 ;  /* 0x000000200480723c */ /* 0x004fe2000000184c */
[----:B-----5:R-:W-:-:S04]  /*fbe0*/  FFMA.FTZ R3, R86, c[0x0][0x2d0], -R2 ;  /* 0x0000b40056037a23 */ /* 0x020fc80000010802 */
[----:B------:R2:W5:Y:S03]  /*fbf0*/  MUFU.EX2 R212, R3 ;  /* 0x0000000300d47308 */ /* 0x0005660000000800 */
[C---:B------:R-:W-:Y:S01]  /*fc00*/  HMMA.16816.F32 R140, R4.reuse, R34, R72 ;  /* 0x00000022048c723c */ /* 0x040fe20000001848 */
[----:B------:R-:W-:Y:S07]  /*fc10*/  LDSM.16.MT88.4 R32, [R204+0x1000] ;  /* 0x00100000cc20783b */ /* 0x000fee0000004200 */
[----:B------:R-:W-:Y:S01]  /*fc20*/  HMMA.16816.F32 R52, R4, R20, R80 ;  /* 0x000000140434723c */ /* 0x000fe20000001850 */
[----:B--2---:R-:W-:-:S07]  /*fc30*/  FFMA.FTZ R3, R104, c[0x0][0x2d0], -R0 ;  /* 0x0000b40068037a23 */ /* 0x004fce0000010800 */
[C---:B------:R-:W-:Y:S01]  /*fc40*/  HMMA.16816.F32 R48, R4.reuse, R22, R88 ;  /* 0x000000160430723c */ /* 0x040fe20000001858 */
[----:B------:R-:W2:Y:S01]  /*fc50*/  LDSM.16.MT88.4 R20, [R203+0x1000] ;  /* 0x00100000cb14783b */ /* 0x000ea20000004200 */
[----:B------:R1:W-:Y:S06]  /*fc60*/  MUFU.EX2 R198, R3 ;  /* 0x0000000300c67308 */ /* 0x0003ec0000000800 */
[C---:B------:R-:W-:Y:S08]  /*fc70*/  HMMA.16816.F32 R76, R4.reuse, R30, R40 ;  /* 0x0000001e044c723c */ /* 0x040ff00000001828 */
[----:B----4-:R-:W-:Y:S01]  /*fc80*/  HMMA.16816.F32 R80, R4, R12, R112 ;  /* 0x0000000c0450723c */ /* 0x010fe20000001870 */
[----:B-1----:R-:W-:-:S04]  /*fc90*/  FFMA.FTZ R3, R87, c[0x0][0x2d0], -R0 ;  /* 0x0000b40057037a23 */ /* 0x002fc80000010800 */
[----:B------:R1:W4:Y:S03]  /*fca0*/  MUFU.EX2 R197, R3 ;  /* 0x0000000300c57308 */ /* 0x0003260000000800 */
[C---:B------:R-:W-:Y:S01]  /*fcb0*/  HMMA.16816.F32 R84, R4.reuse, R28, R100 ;  /* 0x0000001c0454723c */ /* 0x040fe20000001864 */
[----:B------:R-:W2:Y:S07]  /*fcc0*/  LDSM.16.MT88.4 R28, [R203+0x4800] ;  /* 0x00480000cb1c783b */ /* 0x000eae0000004200 */
[----:B------:R-:W-:Y:S01]  /*fcd0*/  HMMA.16816.F32 R72, R4, R14, R120 ;  /* 0x0000000e0448723c */ /* 0x000fe20000001878 */
[----:B------:R-:W-:Y:S01]  /*fce0*/  LDSM.16.MT88.4 R12, [R204+0x4800] ;  /* 0x00480000cc0c783b */ /* 0x000fe20000004200 */
[----:B-1----:R-:W-:-:S06]  /*fcf0*/  FFMA.FTZ R3, R105, c[0x0][0x2d0], -R0 ;  /* 0x0000b40069037a23 */ /* 0x002fcc0000010800 */
[C---:B------:R-:W-:Y:S01]  /*fd00*/  HMMA.16816.F32 R64, R4.reuse, R8, R124 ;  /* 0x000000080440723c */ /* 0x040fe2000000187c */
[----:B------:R1:W-:Y:S07]  /*fd10*/  MUFU.EX2 R196, R3 ;  /* 0x0000000300c47308 */ /* 0x0003ee0000000800 */
[----:B------:R-:W-:Y:S01]  /*fd20*/  HMMA.16816.F32 R40, R4, R10, R116 ;  /* 0x0000000a0428723c */ /* 0x000fe20000001874 */
[----:B------:R-:W-:Y:S06]  /*fd30*/  LDSM.16.MT88.4 R8, [R202+0x4800] ;  /* 0x00480000ca08783b */ /* 0x000fec0000004200 */
[----:B---3--:R-:W-:-:S02]  /*fd40*/  F2FP.PACK_AB R4, R211, R213 ;  /* 0x000000d5d304723e */ /* 0x008fc400000000ff */
[----:B-----5:R-:W-:Y:S01]  /*fd50*/  F2FP.PACK_AB R6, R212, R199 ;  /* 0x000000c7d406723e */ /* 0x020fe200000000ff */
[----:B-1----:R-:W-:Y:S01]  /*fd60*/  FFMA.FTZ R3, R106, c[0x0][0x2d0], -R0 ;  /* 0x0000b4006a037a23 */ /* 0x002fe20000010800 */
[----:B----4-:R-:W-:-:S03]  /*fd70*/  F2FP.PACK_AB R5, R197, R198 ;  /* 0x000000c6c505723e */ /* 0x010fc600000000ff */
[----:B------:R-:W1:Y:S02]  /*fd80*/  MUFU.EX2 R187, R3 ;  /* 0x0000000300bb7308 */ /* 0x000e640000000800 */
[----:B-1----:R-:W-:Y:S01]  /*fd90*/  F2FP.PACK_AB R7, R187, R196 ;  /* 0x000000c4bb07723e */ /* 0x002fe200000000ff */
[----:B------:R-:W-:-:S05]  /*fda0*/  FFMA.FTZ R3, R145, c[0x0][0x2d0], -R2 ;  /* 0x0000b40091037a23 */ /* 0x000fca0000010802 */
[----:B------:R1:W-:Y:S01]  /*fdb0*/  MUFU.EX2 R245, R3 ;  /* 0x0000000300f57308 */ /* 0x0003e20000000800 */
[C---:B------:R-:W-:Y:S08]  /*fdc0*/  HMMA.16816.F32 R104, R4.reuse, R16, R92 ;  /* 0x000000100468723c */ /* 0x040ff0000000185c */
[----:B------:R-:W-:Y:S01]  /*fdd0*/  HMMA.16816.F32 R112, R4, R18, R60 ;  /* 0x000000120470723c */ /* 0x000fe2000000183c */
[----:B------:R-:W3:Y:S01]  /*fde0*/  LDSM.16.MT88.4 R16, [R205+0x4800] ;  /* 0x00480000cd10783b */ /* 0x000ee20000004200 */
[----:B-1----:R-:W-:-:S06]  /*fdf0*/  FFMA.FTZ R3, R146, c[0x0][0x2d0], -R2 ;  /* 0x0000b40092037a23 */ /* 0x002fcc0000010802 */
[C---:B------:R-:W-:Y:S01]  /*fe00*/  HMMA.16816.F32 R124, R4.reuse, R24, R128 ;  /* 0x00000018047c723c */ /* 0x040fe20000001880 */
[----:B------:R1:W4:Y:S07]  /*fe10*/  MUFU.EX2 R244, R3 ;  /* 0x0000000300f47308 */ /* 0x00032e0000000800 */
[C---:B------:R-:W-:Y:S01]  /*fe20*/  HMMA.16816.F32 R140, R4.reuse, R26, R140 ;  /* 0x0000001a048c723c */ /* 0x040fe2000000188c */
[----:B------:R-:W5:Y:S07]  /*fe30*/  LDSM.16.MT88.4 R24, [R202+0x1800] ;  /* 0x00180000ca18783b */ /* 0x000f6e0000004200 */
[----:B--2---:R-:W-:Y:S01]  /*fe40*/  HMMA.16816.F32 R120, R4, R20, R108 ;  /* 0x000000140478723c */ /* 0x004fe2000000186c */
[----:B-1----:R-:W-:-:S04]  /*fe50*/  FFMA.FTZ R3, R144, c[0x0][0x2d0], -R2 ;  /* 0x0000b40090037a23 */ /* 0x002fc80000010802 */
[----:B------:R1:W-:Y:S03]  /*fe60*/  MUFU.EX2 R165, R3 ;  /* 0x0000000300a57308 */ /* 0x0003e60000000800 */
[C---:B------:R-:W-:Y:S01]  /*fe70*/  HMMA.16816.F32 R116, R4.reuse, R22, R96 ;  /* 0x000000160474723c */ /* 0x040fe20000001860 */
[----:B------:R-:W2:Y:S07]  /*fe80*/  LDSM.16.MT88.4 R20, [R203+0x1800] ;  /* 0x00180000cb14783b */ /* 0x000eae0000004200 */
[----:B------:R-:W-:Y:S01]  /*fe90*/  HMMA.16816.F32 R100, R4, R32, R56 ;  /* 0x000000200464723c */ /* 0x000fe20000001838 */
[----:B-1----:R-:W-:-:S07]  /*fea0*/  FFMA.FTZ R3, R147, c[0x0][0x2d0], -R2 ;  /* 0x0000b40093037a23 */ /* 0x002fce0000010802 */
[C---:B------:R-:W-:Y:S01]  /*feb0*/  HMMA.16816.F32 R44, R4.reuse, R34, R44 ;  /* 0x00000022042c723c */ /* 0x040fe2000000182c */
[----:B------:R-:W1:Y:S01]  /*fec0*/  LDSM.16.MT88.4 R32, [R205+0x1800] ;  /* 0x00180000cd20783b */ /* 0x000e620000004200 */
[----:B------:R3:W1:Y:S06]  /*fed0*/  MUFU.EX2 R167, R3 ;  /* 0x0000000300a77308 */ /* 0x00066c0000000800 */
[C---:B------:R-:W-:Y:S08]  /*fee0*/  HMMA.16816.F32 R92, R4.reuse, R28, R84 ;  /* 0x0000001c045c723c */ /* 0x040ff00000001854 */
[----:B------:R-:W-:Y:S01]  /*fef0*/  HMMA.16816.F32 R128, R4, R30, R76 ;  /* 0x0000001e0480723c */ /* 0x000fe2000000184c */
[----:B------:R-:W1:Y:S01]  /*ff00*/  LDSM.16.MT88.4 R28, [R204+0x1800] ;  /* 0x00180000cc1c783b */ /* 0x000e620000004200 */
[----:B---3--:R-:W-:-:S04]  /*ff10*/  FFMA.FTZ R3, R148, c[0x0][0x2d0], -R0 ;  /* 0x0000b40094037a23 */ /* 0x008fc80000010800 */
[----:B------:R3:W-:Y:S02]  /*ff20*/  MUFU.EX2 R243, R3 ;  /* 0x0000000300f37308 */ /* 0x0007e40000000800 */
[C---:B------:R-:W-:Y:S08]  /*ff30*/  HMMA.16816.F32 R88, R4.reuse, R16, R80 ;  /* 0x000000100458723c */ /* 0x040ff00000001850 */
[----:B------:R-:W-:Y:S01]  /*ff40*/  HMMA.16816.F32 R84, R4, R18, R72 ;  /* 0x000000120454723c */ /* 0x000fe20000001848 */
[----:B------:R-:W1:Y:S01]  /*ff50*/  LDSM.16.MT88.4 R16, [R205+0x5000] ;  /* 0x00500000cd10783b */ /* 0x000e620000004200 */
[----:B---3--:R-:W-:-:S06]  /*ff60*/  FFMA.FTZ R3, R149, c[0x0][0x2d0], -R0 ;  /* 0x0000b40095037a23 */ /* 0x008fcc0000010800 */
[C---:B------:R-:W-:Y:S01]  /*ff70*/  HMMA.16816.F32 R80, R4.reuse, R12, R64 ;  /* 0x0000000c0450723c */ /* 0x040fe20000001840 */
[----:B------:R3:W1:Y:S07]  /*ff80*/  MUFU.EX2 R242, R3 ;  /* 0x0000000300f27308 */ /* 0x00066e0000000800 */
[C---:B------:R-:W-:Y:S01]  /*ff90*/  HMMA.16816.F32 R56, R4.reuse, R14, R40 ;  /* 0x0000000e0438723c */ /* 0x040fe20000001828 */
[----:B------:R-:W2:Y:S07]  /*ffa0*/  LDSM.16.MT88.4 R12, [R203+0x5000] ;  /* 0x00500000cb0c783b */ /* 0x000eae0000004200 */
[----:B------:R-:W-:Y:S01]  /*ffb0*/  HMMA.16816.F32 R96, R4, R8, R52 ;  /* 0x000000080460723c */ /* 0x000fe20000001834 */
[----:B---3--:R-:W-:-:S04]  /*ffc0*/  FFMA.FTZ R3, R151, c[0x0][0x2d0], -R0 ;  /* 0x0000b40097037a23 */ /* 0x008fc80000010800 */
[----:B------:R3:W-:Y:S03]  /*ffd0*/  MUFU.EX2 R164, R3 ;  /* 0x0000000300a47308 */ /* 0x0007e60000000800 */
[----:B------:R-:W-:Y:S01]  /*ffe0*/  HMMA.16816.F32 R108, R4, R10, R48 ;  /* 0x0000000a046c723c */ /* 0x000fe20000001830 */
[----:B------:R-:W2:Y:S06]  /*fff0*/  LDSM.16.MT88.4 R8, [R202+0x5000] ;  /* 0x00500000ca08783b */ /* 0x000eac0000004200 */
[----:B----4-:R-:W-:-:S02]  /*10000*/  F2FP.PACK_AB R4, R244, R245 ;  /* 0x000000f5f404723e */ /* 0x010fc400000000ff */
[----:B-1----:R-:W-:Y:S02]  /*10010*/  F2FP.PACK_AB R6, R167, R165 ;  /* 0x000000a5a706723e */ /* 0x002fe400000000ff */
[----:B------:R-:W-:Y:S01]  /*10020*/  F2FP.PACK_AB R5, R242, R243 ;  /* 0x000000f3f205723e */ /* 0x000fe200000000ff */
[----:B---3--:R-:W-:-:S04]  /*10030*/  FFMA.FTZ R3, R150, c[0x0][0x2d0], -R0 ;  /* 0x0000b40096037a23 */ /* 0x008fc80000010800 */
[----:B------:R-:W1:Y:S02]  /*10040*/  MUFU.EX2 R151, R3 ;  /* 0x0000000300977308 */ /* 0x000e640000000800 */
[----:B-1----:R-:W-:Y:S01]  /*10050*/  F2FP.PACK_AB R7, R151, R164 ;  /* 0x000000a49707723e */ /* 0x002fe200000000ff */
[----:B------:R-:W-:-:S06]  /*10060*/  FFMA.FTZ R3, R152, c[0x0][0x2d0], -R2 ;  /* 0x0000b40098037a23 */ /* 0x000fcc0000010802 */
[C---:B-----5:R-:W-:Y:S01]  /*10070*/  HMMA.16816.F32 R76, R4.reuse, R24, R124 ;  /* 0x00000018044c723c */ /* 0x060fe2000000187c */
[----:B------:R1:W-:Y:S07]  /*10080*/  MUFU.EX2 R125, R3 ;  /* 0x00000003007d7308 */ /* 0x0003ee0000000800 */
[C---:B--2---:R-:W-:Y:S08]  /*10090*/  HMMA.16816.F32 R64, R4.reuse, R20, R120 ;  /* 0x000000140440723c */ /* 0x044ff00000001878 */
[C---:B------:R-:W-:Y:S01]  /*100a0*/  HMMA.16816.F32 R52, R4.reuse, R22, R116 ;  /* 0x000000160434723c */ /* 0x040fe20000001874 */
[--C-:B-1----:R-:W-:Y:S01]  /*100b0*/  FFMA.FTZ R3, R153, c[0x0][0x2d0], -R2.reuse ;  /* 0x0000b40099037a23 */ /* 0x102fe20000010802 */
[----:B------:R-:W1:Y:S03]  /*100c0*/  LDSM.16.MT88.4 R20, [R204+0x5000] ;  /* 0x00500000cc14783b */ /* 0x000e660000004200 */
[----:B------:R2:W3:Y:S03]  /*100d0*/  MUFU.EX2 R150, R3 ;  /* 0x0000000300967308 */ /* 0x0004e60000000800 */
[C---:B------:R-:W-:Y:S08]  /*100e0*/  HMMA.16816.F32 R60, R4.reuse, R32, R104 ;  /* 0x00000020043c723c */ /* 0x040ff00000001868 */
[----:B------:R-:W-:Y:S01]  /*100f0*/  HMMA.16816.F32 R48, R4, R34, R112 ;  /* 0x000000220430723c */ /* 0x000fe20000001870 */
[----:B--2---:R-:W-:-:S07]  /*10100*/  FFMA.FTZ R3, R154, c[0x0][0x2d0], -R2 ;  /* 0x0000b4009a037a23 */ /* 0x004fce0000010802 */
[C---:B------:R-:W-:Y:S01]  /*10110*/  HMMA.16816.F32 R32, R4.reuse, R28, R100 ;  /* 0x0000001c0420723c */ /* 0x040fe20000001864 */
[----:B------:R2:W-:Y:S07]  /*10120*/  MUFU.EX2 R149, R3 ;  /* 0x0000000300957308 */ /* 0x0005ee0000000800 */
[C---:B------:R-:W-:Y:S01]  /*10130*/  HMMA.16816.F32 R44, R4.reuse, R30, R44 ;  /* 0x0000001e042c723c */ /* 0x040fe2000000182c */
[----:B------:R-:W4:Y:S07]  /*10140*/  LDSM.16.MT88.4 R28, [R202+0x2000] ;  /* 0x00200000ca1c783b */ /* 0x000f2e0000004200 */
[----:B------:R-:W-:Y:S01]  /*10150*/  HMMA.16816.F32 R112, R4, R16, R88 ;  /* 0x000000100470723c */ /* 0x000fe20000001858 */
[----:B--2---:R-:W-:-:S04]  /*10160*/  FFMA.FTZ R3, R155, c[0x0][0x2d0], -R2 ;  /* 0x0000b4009b037a23 */ /* 0x004fc80000010802 */
[----:B------:R2:W5:Y:S03]  /*10170*/  MUFU.EX2 R148, R3 ;  /* 0x0000000300947308 */ /* 0x0005660000000800 */
[C---:B------:R-:W-:Y:S01]  /*10180*/  HMMA.16816.F32 R120, R4.reuse, R18, R84 ;  /* 0x000000120478723c */ /* 0x040fe20000001854 */
[----:B------:R-:W1:Y:S07]  /*10190*/  LDSM.16.MT88.4 R16, [R204+0x2000] ;  /* 0x00200000cc10783b */ /* 0x000e6e0000004200 */
[----:B------:R-:W-:Y:S01]  /*101a0*/  HMMA.16816.F32 R72, R4, R26, R140 ;  /* 0x0000001a0448723c */ /* 0x000fe2000000188c */
[----:B------:R-:W3:Y:S01]  /*101b0*/  LDSM.16.MT88.4 R24, [R203+0x2000] ;  /* 0x00200000cb18783b */ /* 0x000ee20000004200 */
[----:B--2---:R-:W-:-:S06]  /*101c0*/  FFMA.FTZ R3, R160, c[0x0][0x2d0], -R0 ;  /* 0x0000b400a0037a23 */ /* 0x004fcc0000010800 */
[C---:B------:R-:W-:Y:S01]  /*101d0*/  HMMA.16816.F32 R92, R4.reuse, R12, R92 ;  /* 0x0000000c045c723c */ /* 0x040fe2000000185c */
[----:B------:R2:W-:Y:S07]  /*101e0*/  MUFU.EX2 R124, R3 ;  /* 0x00000003007c7308 */ /* 0x0005ee0000000800 */
[C---:B------:R-:W-:Y:S01]  /*101f0*/  HMMA.16816.F32 R128, R4.reuse, R14, R128 ;  /* 0x0000000e0480723c */ /* 0x040fe20000001880 */
[----:B------:R-:W4:Y:S07]  /*10200*/  LDSM.16.MT88.4 R12, [R205+0x2000] ;  /* 0x00200000cd0c783b */ /* 0x000f2e0000004200 */
[----:B------:R-:W-:Y:S01]  /*10210*/  HMMA.16816.F32 R40, R4, R8, R96 ;  /* 0x000000080428723c */ /* 0x000fe20000001860 */
[----:B--2---:R-:W-:-:S04]  /*10220*/  FFMA.FTZ R3, R162, c[0x0][0x2d0], -R0 ;  /* 0x0000b400a2037a23 */ /* 0x004fc80000010800 */
[----:B------:R2:W2:Y:S03]  /*10230*/  MUFU.EX2 R147, R3 ;  /* 0x0000000300937308 */ /* 0x0004a60000000800 */
[C---:B------:R-:W-:Y:S01]  /*10240*/  HMMA.16816.F32 R96, R4.reuse, R10, R108 ;  /* 0x0000000a0460723c */ /* 0x040fe2000000186c */
[----:B------:R-:W-:Y:S07]  /*10250*/  LDSM.16.MT88.4 R8, [R202+0x5800] ;  /* 0x00580000ca08783b */ /* 0x000fee0000004200 */
[----:B-1----:R-:W-:Y:S01]  /*10260*/  HMMA.16816.F32 R108, R4, R20, R80 ;  /* 0x00000014046c723c */ /* 0x002fe20000001850 */
[----:B--2---:R-:W-:-:S07]  /*10270*/  FFMA.FTZ R3, R161, c[0x0][0x2d0], -R0 ;  /* 0x0000b400a1037a23 */ /* 0x004fce0000010800 */
[----:B------:R-:W-:Y:S01]  /*10280*/  HMMA.16816.F32 R84, R4, R22, R56 ;  /* 0x000000160454723c */ /* 0x000fe20000001838 */
[----:B------:R1:W-:Y:S01]  /*10290*/  MUFU.EX2 R146, R3 ;  /* 0x0000000300927308 */ /* 0x0003e20000000800 */
[----:B------:R-:W-:Y:S05]  /*102a0*/  LDSM.16.MT88.4 R20, [R204+0x5800] ;  /* 0x00580000cc14783b */ /* 0x000fea0000004200 */
[----:B---3--:R-:W-:Y:S02]  /*102b0*/  F2FP.PACK_AB R4, R150, R125 ;  /* 0x0000007d9604723e */ /* 0x008fe400000000ff */
[----:B-----5:R-:W-:Y:S02]  /*102c0*/  F2FP.PACK_AB R6, R148, R149 ;  /* 0x000000959406723e */ /* 0x020fe400000000ff */
[----:B------:R-:W-:Y:S01]  /*102d0*/  F2FP.PACK_AB R5, R147, R124 ;  /* 0x0000007c9305723e */ /* 0x000fe200000000ff */
[----:B-1----:R-:W-:-:S04]  /*102e0*/  FFMA.FTZ R3, R163, c[0x0][0x2d0], -R0 ;  /* 0x0000b400a3037a23 */ /* 0x002fc80000010800 */
[----:B------:R1:W2:Y:S02]  /*102f0*/  MUFU.EX2 R145, R3 ;  /* 0x0000000300917308 */ /* 0x0002a40000000800 */
[----:B-1----:R-:W-:Y:S01]  /*10300*/  FFMA.FTZ R3, R166, c[0x0][0x2d0], -R2 ;  /* 0x0000b400a6037a23 */ /* 0x002fe20000010802 */
[----:B--2---:R-:W-:-:S05]  /*10310*/  F2FP.PACK_AB R7, R145, R146 ;  /* 0x000000929107723e */ /* 0x004fca00000000ff */
[----:B------:R1:W-:Y:S02]  /*10320*/  MUFU.EX2 R144, R3 ;  /* 0x0000000300907308 */ /* 0x0003e40000000800 */
[C---:B----4-:R-:W-:Y:S08]  /*10330*/  HMMA.16816.F32 R104, R4.reuse, R30, R72 ;  /* 0x0000001e0468723c */ /* 0x050ff00000001848 */
[----:B------:R-:W-:Y:S01]  /*10340*/  HMMA.16816.F32 R72, R4, R16, R32 ;  /* 0x000000100448723c */ /* 0x000fe20000001820 */
[----:B------:R-:W2:Y:S01]  /*10350*/  LDSM.16.MT88.4 R32, [R205+0x5800] ;  /* 0x00580000cd20783b */ /* 0x000ea20000004200 */
[----:B-1----:R-:W-:-:S04]  /*10360*/  FFMA.FTZ R3, R172, c[0x0][0x2d0], -R2 ;  /* 0x0000b400ac037a23 */ /* 0x002fc80000010802 */
[----:B------:R1:W3:Y:S02]  /*10370*/  MUFU.EX2 R143, R3 ;  /* 0x00000003008f7308 */ /* 0x0002e40000000800 */
[C---:B------:R-:W-:Y:S08]  /*10380*/  HMMA.16816.F32 R100, R4.reuse, R24, R64 ;  /* 0x000000180464723c */ /* 0x040ff00000001840 */
[----:B------:R-:W-:Y:S01]  /*10390*/  HMMA.16816.F32 R116, R4, R26, R52 ;  /* 0x0000001a0474723c */ /* 0x000fe20000001834 */
[----:B------:R-:W4:Y:S01]  /*103a0*/  LDSM.16.MT88.4 R24, [R203+0x5800] ;  /* 0x00580000cb18783b */ /* 0x000f220000004200 */
[----:B-1----:R-:W-:-:S06]  /*103b0*/  FFMA.FTZ R3, R173, c[0x0][0x2d0], -R2 ;  /* 0x0000b400ad037a23 */ /* 0x002fcc0000010802 */
[C---:B------:R-:W-:Y:S01]  /*103c0*/  HMMA.16816.F32 R88, R4.reuse, R12, R60 ;  /* 0x0000000c0458723c */ /* 0x040fe2000000183c */
[----:B------:R1:W-:Y:S07]  /*103d0*/  MUFU.EX2 R142, R3 ;  /* 0x00000003008e7308 */ /* 0x0003ee0000000800 */
[C---:B------:R-:W-:Y:S01]  /*103e0*/  HMMA.16816.F32 R80, R4.reuse, R14, R48 ;  /* 0x0000000e0450723c */ /* 0x040fe20000001830 */
[----:B------:R-:W5:Y:S07]  /*103f0*/  LDSM.16.MT88.4 R12, [R203+0x2800] ;  /* 0x00280000cb0c783b */ /* 0x000f6e0000004200 */
[----:B------:R-:W-:Y:S01]  /*10400*/  HMMA.16816.F32 R76, R4, R28, R76 ;  /* 0x0000001c044c723c */ /* 0x000fe2000000184c */
[----:B------:R-:W3:Y:S01]  /*10410*/  LDSM.16.MT88.4 R28, [R204+0x2800] ;  /* 0x00280000cc1c783b */ /* 0x000ee20000004200 */
[----:B-1----:R-:W-:-:S04]  /*10420*/  FFMA.FTZ R3, R174, c[0x0][0x2d0], -R2 ;  /* 0x0000b400ae037a23 */ /* 0x002fc80000010802 */
[----:B------:R1:W1:Y:S02]  /*10430*/  MUFU.EX2 R141, R3 ;  /* 0x00000003008d7308 */ /* 0x0002640000000800 */
[C---:B------:R-:W-:Y:S01]  /*10440*/  HMMA.16816.F32 R60, R4.reuse, R18, R44 ;  /* 0x00000012043c723c */ /* 0x040fe2000000182c */
[----:B------:R-:W3:Y:S07]  /*10450*/  LDSM.16.MT88.4 R16, [R202+0x2800] ;  /* 0x00280000ca10783b */ /* 0x000eee0000004200 */
[----:B--2---:R-:W-:Y:S01]  /*10460*/  HMMA.16816.F32 R56, R4, R32, R112 ;  /* 0x000000200438723c */ /* 0x004fe20000001870 */
[----:B-1----:R-:W-:-:S07]  /*10470*/  FFMA.FTZ R3, R175, c[0x0][0x2d0], -R0 ;  /* 0x0000b400af037a23 */ /* 0x002fce0000010800 */
[C---:B------:R-:W-:Y:S01]  /*10480*/  HMMA.16816.F32 R52, R4.reuse, R8, R40 ;  /* 0x000000080434723c */ /* 0x040fe20000001828 */
[----:B------:R1:W-:Y:S07]  /*10490*/  MUFU.EX2 R140, R3 ;  /* 0x00000003008c7308 */ /* 0x0003ee0000000800 */
[C---:B------:R-:W-:Y:S01]  /*104a0*/  HMMA.16816.F32 R112, R4.reuse, R34, R120 ;  /* 0x000000220470723c */ /* 0x040fe20000001878 */
[----:B------:R-:W-:Y:S07]  /*104b0*/  LDSM.16.MT88.4 R120, [R203+0x6800] ;  /* 0x00680000cb78783b */ /* 0x000fee0000004200 */
[----:B------:R-:W-:Y:S01]  /*104c0*/  HMMA.16816.F32 R44, R4, R10, R96 ;  /* 0x0000000a042c723c */ /* 0x000fe20000001860 */
[----:B------:R-:W2:Y:S01]  /*104d0*/  LDSM.16.MT88.4 R8, [R205+0x2800] ;  /* 0x00280000cd08783b */ /* 0x000ea20000004200 */
[----:B-1----:R-:W-:-:S03]  /*104e0*/  FFMA.FTZ R3, R184, c[0x0][0x2d0], -R0 ;  /* 0x0000b400b8037a23 */ /* 0x002fc60000010800 */
[----:B------:R-:W-:Y:S01]  /*104f0*/  LDSM.16.MT88.4 R96, [R205+0x3000] ;  /* 0x00300000cd60783b */ /* 0x000fe20000004200 */
[----:B------:R1:W1:Y:S02]  /*10500*/  MUFU.EX2 R71, R3 ;  /* 0x0000000300477308 */ /* 0x0002640000000800 */
[C---:B----4-:R-:W-:Y:S08]  /*10510*/  HMMA.16816.F32 R48, R4.reuse, R24, R92 ;  /* 0x000000180430723c */ /* 0x050ff0000000185c */
[----:B------:R-:W-:Y:S01]  /*10520*/  HMMA.16816.F32 R40, R4, R26, R128 ;  /* 0x0000001a0428723c */ /* 0x000fe20000001880 */
[----:B------:R-:W-:Y:S04]  /*10530*/  LDSM.16.MT88.4 R24, [R202+0x6000] ;  /* 0x00600000ca18783b */ /* 0x000fe80000004200 */
[----:B------:R-:W-:Y:S01]  /*10540*/  LDSM.16.MT88.4 R128, [R205+0x6800] ;  /* 0x00680000cd80783b */ /* 0x000fe20000004200 */
[----:B-1----:R-:W-:-:S02]  /*10550*/  FFMA.FTZ R3, R186, c[0x0][0x2d0], -R0 ;  /* 0x0000b400ba037a23 */ /* 0x002fc40000010800 */
[C---:B------:R-:W-:Y:S02]  /*10560*/  HMMA.16816.F32 R64, R4.reuse, R20, R108 ;  /* 0x000000140440723c */ /* 0x040fe4000000186c */
[----:B------:R1:W-:Y:S06]  /*10570*/  MUFU.EX2 R39, R3 ;  /* 0x0000000300277308 */ /* 0x0003ec0000000800 */
[----:B------:R-:W-:Y:S01]  /*10580*/  HMMA.16816.F32 R32, R4, R22, R84 ;  /* 0x000000160420723c */ /* 0x000fe20000001854 */
[----:B------:R-:W-:Y:S06]  /*10590*/  LDSM.16.MT88.4 R20, [R203+0x6000] ;  /* 0x00600000cb14783b */ /* 0x000fec0000004200 */
[----:B---3--:R-:W-:-:S02]  /*105a0*/  F2FP.PACK_AB R4, R143, R144 ;  /* 0x000000908f04723e */ /* 0x008fc400000000ff */
[----:B------:R-:W-:Y:S01]  /*105b0*/  F2FP.PACK_AB R6, R141, R142 ;  /* 0x0000008e8d06723e */ /* 0x000fe200000000ff */
[----:B-1----:R-:W-:Y:S01]  /*105c0*/  FFMA.FTZ R3, R185, c[0x0][0x2d0], -R0 ;  /* 0x0000b400b9037a23 */ /* 0x002fe20000010800 */
[----:B------:R-:W-:-:S03]  /*105d0*/  F2FP.PACK_AB R5, R71, R140 ;  /* 0x0000008c4705723e */ /* 0x000fc600000000ff */
[----:B------:R-:W1:Y:S02]  /*105e0*/  MUFU.EX2 R38, R3 ;  /* 0x0000000300267308 */ /* 0x000e640000000800 */
[----:B-1----:R-:W-:Y:S01]  /*105f0*/  F2FP.PACK_AB R7, R38, R39 ;  /* 0x000000272607723e */ /* 0x002fe200000000ff */
[----:B------:R-:W-:-:S06]  /*10600*/  FFMA.FTZ R3, R214, c[0x0][0x2d0], -R2 ;  /* 0x0000b400d6037a23 */ /* 0x000fcc0000010802 */
[C---:B-----5:R-:W-:Y:S08]  /*10610*/  HMMA.16816.F32 R100, R4.reuse, R12, R100 ;  /* 0x0000000c0464723c */ /* 0x060ff00000001864 */
[C---:B------:R-:W-:Y:S01]  /*10620*/  HMMA.16816.F32 R116, R4.reuse, R14, R116 ;  /* 0x0000000e0474723c */ /* 0x040fe20000001874 */
[----:B------:R-:W1:Y:S07]  /*10630*/  LDSM.16.MT88.4 R12, [R205+0x6000] ;  /* 0x00600000cd0c783b */ /* 0x000e6e0000004200 */
[C---:B------:R-:W-:Y:S01]  /*10640*/  HMMA.16816.F32 R72, R4.reuse, R28, R72 ;  /* 0x0000001c0448723c */ /* 0x040fe20000001848 */
[----:B------:R3:W-:Y:S07]  /*10650*/  MUFU.EX2 R29, R3 ;  /* 0x00000003001d7308 */ /* 0x0007ee0000000800 */
[C---:B------:R-:W-:Y:S01]  /*10660*/  HMMA.16816.F32 R84, R4.reuse, R18, R104 ;  /* 0x000000120454723c */ /* 0x040fe20000001868 */
[----:B------:R-:W-:Y:S07]  /*10670*/  LDSM.16.MT88.4 R104, [R204+0x3000] ;  /* 0x00300000cc68783b */ /* 0x000fee0000004200 */
[----:B------:R-:W-:Y:S01]  /*10680*/  HMMA.16816.F32 R76, R4, R16, R76 ;  /* 0x00000010044c723c */ /* 0x000fe2000000184c */
[----:B---3--:R-:W-:-:S04]  /*10690*/  FFMA.FTZ R3, R215, c[0x0][0x2d0], -R2 ;  /* 0x0000b400d7037a23 */ /* 0x008fc80000010802 */
[----:B------:R3:W4:Y:S03]  /*106a0*/  MUFU.EX2 R28, R3 ;  /* 0x00000003001c7308 */ /* 0x0007260000000800 */
[C---:B--2---:R-:W-:Y:S01]  /*106b0*/  HMMA.16816.F32 R92, R4.reuse, R8, R88 ;  /* 0x00000008045c723c */ /* 0x044fe20000001858 */
[----:B------:R-:W-:Y:S07]  /*106c0*/  LDSM.16.MT88.4 R88, [R203+0x3000] ;  /* 0x00300000cb58783b */ /* 0x000fee0000004200 */
[----:B------:R-:W-:Y:S01]  /*106d0*/  HMMA.16816.F32 R108, R4, R10, R80 ;  /* 0x0000000a046c723c */ /* 0x000fe20000001850 */
[----:B------:R-:W2:Y:S01]  /*106e0*/  LDSM.16.MT88.4 R8, [R204+0x6000] ;  /* 0x00600000cc08783b */ /* 0x000ea20000004200 */
[----:B---3--:R-:W-:-:S03]  /*106f0*/  FFMA.FTZ R3, R216, c[0x0][0x2d0], -R2 ;  /* 0x0000b400d8037a23 */ /* 0x008fc60000010802 */
[----:B------:R-:W3:Y:S01]  /*10700*/  LDSM.16.MT88.4 R80, [R202+0x3000] ;  /* 0x00300000ca50783b */ /* 0x000ee20000004200 */
[----:B------:R-:W-:Y:S02]  /*10710*/  FFMA.FTZ R2, R217, c[0x0][0x2d0], -R2 ;  /* 0x0000b400d9027a23 */ /* 0x000fe40000010802 */
[C---:B-1----:R-:W-:Y:S01]  /*10720*/  HMMA.16816.F32 R56, R4.reuse, R12, R56 ;  /* 0x0000000c0438723c */ /* 0x042fe20000001838 */
[----:B------:R-:W-:Y:S07]  /*10730*/  MUFU.EX2 R19, R3 ;  /* 0x0000000300137308 */ /* 0x000fee0000000800 */
[C---:B------:R-:W-:Y:S01]  /*10740*/  HMMA.16816.F32 R48, R4.reuse, R20, R48 ;  /* 0x000000140430723c */ /* 0x040fe20000001830 */
[----:B------:R1:W5:Y:S07]  /*10750*/  MUFU.EX2 R18, R2 ;  /* 0x0000000200127308 */ /* 0x00036e0000000800 */
[C---:B------:R-:W-:Y:S08]  /*10760*/  HMMA.16816.F32 R40, R4.reuse, R22, R40 ;  /* 0x000000160428723c */ /* 0x040ff00000001828 */
[----:B------:R-:W-:Y:S01]  /*10770*/  HMMA.16816.F32 R52, R4, R24, R52 ;  /* 0x000000180434723c */ /* 0x000fe20000001834 */
[----:B-1----:R-:W-:-:S04]  /*10780*/  FFMA.FTZ R2, R218, c[0x0][0x2d0], -R0 ;  /* 0x0000b400da027a23 */ /* 0x002fc80000010800 */
[----:B------:R1:W-:Y:S03]  /*10790*/  MUFU.EX2 R17, R2 ;  /* 0x0000000200117308 */ /* 0x0003e60000000800 */
[C---:B------:R-:W-:Y:S08]  /*107a0*/  HMMA.16816.F32 R44, R4.reuse, R26, R44 ;  /* 0x0000001a042c723c */ /* 0x040ff0000000182c */
[----:B------:R-:W-:Y:S01]  /*107b0*/  HMMA.16816.F32 R20, R4, R14, R112 ;  /* 0x0000000e0414723c */ /* 0x000fe20000001870 */
[----:B------:R-:W3:Y:S01]  /*107c0*/  LDSM.16.MT88.4 R112, [R202+0x6800] ;  /* 0x00680000ca70783b */ /* 0x000ee20000004200 */
[----:B-1----:R-:W-:-:S06]  /*107d0*/  FFMA.FTZ R2, R220, c[0x0][0x2d0], -R0 ;  /* 0x0000b400dc027a23 */ /* 0x002fcc0000010800 */
[C---:B------:R-:W-:Y:S01]  /*107e0*/  HMMA.16816.F32 R60, R4.reuse, R30, R60 ;  /* 0x0000001e043c723c */ /* 0x040fe2000000183c */
[----:B------:R1:W1:Y:S07]  /*107f0*/  MUFU.EX2 R16, R2 ;  /* 0x0000000200107308 */ /* 0x00026e0000000800 */
[C---:B--2---:R-:W-:Y:S07]  /*10800*/  HMMA.16816.F32 R24, R4.reuse, R8, R64 ;  /* 0x000000080418723c */ /* 0x044fee0000001840 */
[----:B----4-:R-:W-:Y:S01]  /*10810*/  F2FP.PACK_AB R64, R28, R29 ;  /* 0x0000001d1c40723e */ /* 0x010fe200000000ff */
[----:B------:R-:W-:Y:S01]  /*10820*/  HMMA.16816.F32 R32, R4, R10, R32 ;  /* 0x0000000a0420723c */ /* 0x000fe20000001820 */
[--C-:B-1----:R-:W-:Y:S01]  /*10830*/  FFMA.FTZ R2, R219, c[0x0][0x2d0], -R0.reuse ;  /* 0x0000b400db027a23 */ /* 0x102fe20000010800 */
[----:B------:R-:W1:Y:S01]  /*10840*/  LDSM.16.MT88.4 R4, [R204+0x6800] ;  /* 0x00680000cc04783b */ /* 0x000e620000004200 */
[----:B------:R-:W-:Y:S01]  /*10850*/  FFMA.FTZ R0, R221, c[0x0][0x2d0], -R0 ;  /* 0x0000b400dd007a23 */ /* 0x000fe20000010800 */
[----:B-----5:R-:W-:Y:S01]  /*10860*/  F2FP.PACK_AB R66, R18, R19 ;  /* 0x000000131242723e */ /* 0x020fe200000000ff */
[----:B------:R2:W-:Y:S01]  /*10870*/  MUFU.EX2 R13, R2 ;  /* 0x00000002000d7308 */ /* 0x0005e20000000800 */
[----:B------:R-:W-:-:S07]  /*10880*/  F2FP.PACK_AB R65, R16, R17 ;  /* 0x000000111041723e */ /* 0x000fce00000000ff */
[----:B------:R4:W5:Y:S01]  /*10890*/  MUFU.EX2 R12, R0 ;  /* 0x00000000000c7308 */ /* 0x0009620000000800 */
[----:B--2---:R-:W-:-:S04]  /*108a0*/  FADD.FTZ R2, R233, R231 ;  /* 0x000000e7e9027221 */ /* 0x004fc80000010000 */
[----:B------:R-:W-:Y:S02]  /*108b0*/  FADD.FTZ R2, R234, R2 ;  /* 0x00000002ea027221 */ /* 0x000fe40000010000 */
[----:B----4-:R-:W-:Y:S01]  /*108c0*/  FADD.FTZ R0, R239, R238 ;  /* 0x000000eeef007221 */ /* 0x010fe20000010000 */
[----:B-----5:R-:W-:Y:S01]  /*108d0*/  F2FP.PACK_AB R67, R12, R13 ;  /* 0x0000000d0c43723e */ /* 0x020fe200000000ff */
        /* <DEDUP_REMOVED lines=19> */
[----:B------:R-:W-:Y:S01]  /*10a10*/  IADD3 R211, R241, -0x2, RZ ;  /* 0xfffffffef1d37810 */ /* 0x000fe20007ffe0ff */
[----:B------:R-:W-:Y:S02]  /*10a20*/  HMMA.16816.F32 R92, R64, R96, R92 ;  /* 0x00000060405c723c */ /* 0x000fe4000000185c */
[----:B------:R-:W-:Y:S01]  /*10a30*/  FADD.FTZ R0, R199, R0 ;  /* 0x00000000c7007221 */ /* 0x000fe20000010000 */
[----:B------:R-:W-:-:S03]  /*10a40*/  ISETP.GE.AND P0, PT, R211, R251, PT ;  /* 0x000000fbd300720c */ /* 0x000fc60003f06270 */
[----:B------:R-:W-:Y:S02]  /*10a50*/  FADD.FTZ R2, R212, R0 ;  /* 0x00000000d4027221 */ /* 0x000fe40000010000 */
        /* <DEDUP_REMOVED lines=41> */
[C---:B------:R-:W-:Y:S04]  /*10cf0*/  HMMA.16816.F32 R120, R64.reuse, R122, R40 ;  /* 0x0000007a4078723c */ /* 0x040fe80000001828 */
[----:B------:R2:W-:Y:S04]  /*10d00*/  STL [R1+0x14], R0 ;  /* 0x0000140001007387 */ /* 0x0005e80000100800 */
[----:B------:R2:W-:Y:S01]  /*10d10*/  STL [R1+0x10], R2 ;  /* 0x0000100201007387 */ /* 0x0005e20000100800 */
[C---:B------:R-:W-:Y:S08]  /*10d20*/  HMMA.16816.F32 R128, R64.reuse, R130, R20 ;  /* 0x000000824080723c */ /* 0x040ff00000001814 */
[C---:B-1----:R-:W-:Y:S08]  /*10d30*/  HMMA.16816.F32 R60, R64.reuse, R4, R24 ;  /* 0x00000004403c723c */ /* 0x042ff00000001818 */
[----:B------:R-:W-:Y:S01]  /*10d40*/  HMMA.16816.F32 R64, R64, R6, R32 ;  /* 0x000000064040723c */ /* 0x000fe20000001820 */
[----:B------:R-:W-:Y:S07]  /*10d50*/  @!UPT UIADD3 URZ, URZ, URZ, URZ ;  /* 0x0000003f3f3ff290 */ /* 0x000fee000fffe03f */
[----:B------:R-:W-:Y:S11]  /*10d60*/  @!P0 BRA `(.L_x_333) ;  /* 0x00003a7000008947 */ /* 0x000ff60003800000 */
[----:B------:R-:W-:Y:S01]  /*10d70*/  LOP3.LUT P1, RZ, R249, 0x2, RZ, 0xc0, !PT ;  /* 0x00000002f9ff7812 */ /* 0x000fe2000782c0ff */
[----:B--2---:R-:W-:Y:S01]  /*10d80*/  IMAD.MOV.U32 R0, RZ, RZ, c[0x0][0x208] ;  /* 0x00008200ff007624 */ /* 0x004fe200078e00ff */
[----:B------:R-:W-:Y:S01]  /*10d90*/  ISETP.GT.AND P0, PT, R250, 0x7f, PT ;  /* 0x0000007ffa00780c */ /* 0x000fe20003f04270 */
[----:B------:R-:W-:Y:S01]  /*10da0*/  IMAD.MOV.U32 R234, RZ, RZ, c[0x0][0x20c] ;  /* 0x00008300ffea7624 */ /* 0x000fe200078e00ff */
[----:B------:R-:W-:Y:S01]  /*10db0*/  LOP3.LUT R230, R230, 0xfffffff7, RZ, 0xc0, !PT ;  /* 0xfffffff7e6e67812 */ /* 0x000fe200078ec0ff */
[----:B------:R-:W-:Y:S01]  /*10dc0*/  IMAD.MOV.U32 R3, RZ, RZ, R248 ;  /* 0x000000ffff037224 */ /* 0x000fe200078e00f8 */
[----:B------:R-:W-:-:S02]  /*10dd0*/  ISETP.GE.AND P4, PT, R36, c[0x0][0x1d4], PT ;  /* 0x0000750024007a0c */ /* 0x000fc40003f86270 */
[C---:B------:R-:W-:Y:S01]  /*10de0*/  SHF.L.U64.HI R2, R0.reuse, 0x6, R234 ;  /* 0x0000000600027819 */ /* 0x040fe200000102ea */
[----:B------:R-:W-:Y:S01]  /*10df0*/  IMAD.MOV.U32 R2, RZ, RZ, R246 ;  /* 0x000000ffff027224 */ /* 0x000fe200078e00f6 */
[C---:B------:R-:W-:Y:S01]  /*10e00*/  SHF.L.U64.HI R235, R0.reuse, 0x5, R234 ;  /* 0x0000000500eb7819 */ /* 0x040fe200000102ea */
[----:B------:R-:W-:Y:S01]  /*10e10*/  IMAD.SHL.U32 R234, R0, 0x20, RZ ;  /* 0x0000002000ea7824 */ /* 0x000fe200078e00ff */
[----:B------:R-:W-:Y:S02]  /*10e20*/  ISETP.GE.AND P5, PT, R209, c[0x0][0x1d4], PT ;  /* 0x00007500d1007a0c */ /* 0x000fe40003fa6270 */
[----:B------:R-:W-:Y:S01]  /*10e30*/  @P1 LOP3.LUT R230, R230, 0x8, RZ, 0xfc, !PT ;  /* 0x00000008e6e61812 */ /* 0x000fe200078efcff */
[----:B------:R1:W-:Y:S03]  /*10e40*/  STL.64 [R1+0x20], R2 ;  /* 0x0000200201007387 */ /* 0x0003e60000100a00 */
[----:B------:R-:W-:-:S04]  /*10e50*/  LOP3.LUT R230, R230, 0xfffffffd, RZ, 0xc0, !PT ;  /* 0xfffffffde6e67812 */ /* 0x000fc800078ec0ff */
[----:B------:R-:W-:Y:S02]  /*10e60*/  @P0 LOP3.LUT R230, R230, 0x2, RZ, 0xfc, !PT ;  /* 0x00000002e6e60812 */ /* 0x000fe400078efcff */
[----:B------:R-:W-:Y:S02]  /*10e70*/  LOP3.LUT P0, RZ, R249, 0x4, RZ, 0xc0, !PT ;  /* 0x00000004f9ff7812 */ /* 0x000fe4000780c0ff */
[----:B------:R-:W-:-:S11]  /*10e80*/  LOP3.LUT R230, R230, 0xfffffffb, RZ, 0xc0, !PT ;  /* 0xfffffffbe6e67812 */ /* 0x000fd600078ec0ff */
[----:B------:R-:W-:Y:S02]  /*10e90*/  @P0 LOP3.LUT R230, R230, 0x4, RZ, 0xfc, !PT ;  /* 0x00000004e6e60812 */ /* 0x000fe400078efcff */
.L_x_336:
[----:B------:R-:W2:Y:S01]  /*10ea0*/  LDL.64 R148, [R1+0x20] ;  /* 0x0000200001947983 */ /* 0x000ea20000100a00 */
[----:B------:R-:W-:Y:S04]  /*10eb0*/  DEPBAR.LE SB0, 0x0 ;  /* 0x000080000000791a */ /* 0x000fe80000000000 */
[----:B------:R-:W-:Y:S01]  /*10ec0*/  WARPSYNC 0xffffffff ;  /* 0xffffffff00007948 */ /* 0x000fe20003800000 */
[----:B------:R-:W3:Y:S01]  /*10ed0*/  LDL.64 R152, [R1+0x30] ;  /* 0x0000300001987983 */ /* 0x000ee20000100a00 */
[----:B-1----:R-:W-:Y:S01]  /*10ee0*/  IADD3 R0, R201, 0x20, RZ ;  /* 0x00000020c9007810 */ /* 0x002fe20007ffe0ff */
[----:B------:R-:W-:Y:S01]  /*10ef0*/  BSSY B0, `(.L_x_334) ;  /* 0x000018c000007945 */ /* 0x000fe20003800000 */
[----:B-1----:R-:W-:Y:S02]  /*10f00*/  SHF.R.S32.HI R2, RZ, 0x1f, R211 ;  /* 0x0000001fff027819 */ /* 0x002fe400000114d3 */
[----:B------:R-:W-:Y:S01]  /*10f10*/  MOV R162, c[0x0][0x208] ;  /* 0x0000820000a27a02 */ /* 0x000fe20000000f00 */
[----:B------:R-:W4:Y:S01]  /*10f20*/  LDL R150, [R1+0x24] ;  /* 0x0000240001967983 */ /* 0x000f220000100800 */
[----:B------:R-:W-:Y:S01]  /*10f30*/  MOV R172, c[0x0][0x20c] ;  /* 0x0000830000ac7a02 */ /* 0x000fe20000000f00 */
[----:B------:R-:W-:Y:S01]  /*10f40*/  IMAD R71, R2, c[0x0][0x208], RZ ;  /* 0x0000820002477a24 */ /* 0x000fe200078e02ff */
[----:B------:R-:W-:Y:S01]  /*10f50*/  SHF.L.U32 R162, R162, 0x6, RZ ;  /* 0x00000006a2a27819 */ /* 0x000fe200000006ff */
[----:B------:R-:W-:Y:S01]  /*10f60*/  BAR.SYNC.DEFER_BLOCKING 0x0 ;  /* 0x0000000000007b1d */ /* 0x000fe20000010000 */
[C---:B------:R-:W-:Y:S01]  /*10f70*/  IMAD.WIDE.U32 R2, R211.reuse, c[0x0][0x208], RZ ;  /* 0x00008200d3027a25 */ /* 0x040fe200078e00ff */
[----:B------:R-:W-:Y:S02]  /*10f80*/  MOV R167, c[0x0][0x208] ;  /* 0x0000820000a77a02 */ /* 0x000fe40000000f00 */
[----:B------:R-:W-:Y:S01]  /*10f90*/  LOP3.LUT R230, R230, 0xfffffffe, RZ, 0xc0, !PT ;  /* 0xfffffffee6e67812 */ /* 0x000fe200078ec0ff */
[----:B------:R-:W-:Y:S01]  /*10fa0*/  IMAD R71, R211, c[0x0][0x20c], R71 ;  /* 0x00008300d3477a24 */ /* 0x000fe200078e0247 */
[----:B------:R-:W-:Y:S04]  /*10fb0*/  SHF.L.U64.HI R167, R167, 0x6, R172 ;  /* 0x00000006a7a77819 */ /* 0x000fe800000102ac */
[----:B------:R-:W-:Y:S05]  /*10fc0*/  IADD3 R3, R3, R71, RZ ;  /* 0x0000004703037210 */ /* 0x000fea0007ffe0ff */
[----:B------:R-:W-:Y:S01]  /*10fd0*/  IMAD R3, R3, 0x70, RZ ;  /* 0x0000007003037824 */ /* 0x000fe200078e02ff */
[----:B------:R-:W1:Y:S08]  /*10fe0*/  LDSM.16.M88.4 R8, [R201] ;  /* 0x00000000c908783b */ /* 0x000e700000000200 */
[----:B------:R-:W5:Y:S08]  /*10ff0*/  LDSM.16.M88.4 R16, [R201+0x800] ;  /* 0x00080000c910783b */ /* 0x000f700000000200 */
[----:B------:R-:W5:Y:S08]  /*11000*/  LDSM.16.M88.4 R24, [R201+0x1000] ;  /* 0x00100000c918783b */ /* 0x000f700000000200 */
[----:B------:R-:W4:Y:S04]  /*11010*/  LDL R231, [R1+0x28] ;  /* 0x0000280001e77983 */ /* 0x000f280000100800 */
[----:B------:R-:W5:Y:S08]  /*11020*/  LDSM.16.M88.4 R32, [R201+0x1800] ;  /* 0x00180000c920783b */ /* 0x000f700000000200 */
[----:B------:R-:W5:Y:S01]  /*11030*/  LDSM.16.M88.4 R40, [R201+0x2000] ;  /* 0x00200000c928783b */ /* 0x000f620000000200 */
[C---:B-1----:R-:W-:Y:S07]  /*11040*/  HMMA.16816.F32 R4, R132.reuse, R8, RZ ;  /* 0x000000088404723c */ /* 0x042fee00000018ff */
[----:B------:R-:W1:Y:S01]  /*11050*/  LDSM.16.M88.4 R48, [R201+0x2800] ;  /* 0x00280000c930783b */ /* 0x000e620000000200 */
[C---:B------:R-:W-:Y:S07]  /*11060*/  HMMA.16816.F32 R8, R132.reuse, R10, RZ ;  /* 0x0000000a8408723c */ /* 0x040fee00000018ff */
[----:B------:R-:W5:Y:S02]  /*11070*/  S2R R151, SR_TID.X ;  /* 0x0000000000977919 */ /* 0x000f640000002100 */
[C---:B-----5:R-:W-:Y:S06]  /*11080*/  HMMA.16816.F32 R12, R132.reuse, R16, RZ ;  /* 0x00000010840c723c */ /* 0x060fec00000018ff */
[----:B------:R-:W5:Y:S02]  /*11090*/  LDSM.16.M88.4 R56, [R201+0x3000] ;  /* 0x00300000c938783b */ /* 0x000f640000000200 */
[C---:B------:R-:W-:Y:S08]  /*110a0*/  HMMA.16816.F32 R16, R132.reuse, R18, RZ ;  /* 0x000000128410723c */ /* 0x040ff000000018ff */
[C---:B------:R-:W-:Y:S01]  /*110b0*/  HMMA.16816.F32 R20, R132.reuse, R24, RZ ;  /* 0x000000188414723c */ /* 0x040fe200000018ff */
[----:B------:R-:W-:Y:S02]  /*110c0*/  SHF.R.S32.HI R166, RZ, 0x1f, R151 ;  /* 0x0000001fffa67819 */ /* 0x000fe40000011497 */
[----:B------:R-:W-:Y:S05]  /*110d0*/  ISETP.GT.AND P2, PT, R151, 0x7f, PT ;  /* 0x0000007f9700780c */ /* 0x000fea0003f44270 */
[C---:B------:R-:W-:Y:S01]  /*110e0*/  HMMA.16816.F32 R24, R132.reuse, R26, RZ ;  /* 0x0000001a8418723c */ /* 0x040fe200000018ff */
[-C--:B------:R-:W-:Y:S04]  /*110f0*/  LEA.HI R166, R166, R151.reuse, RZ, 0x3 ;  /* 0x00000097a6a67211 */ /* 0x080fe800078f18ff */
[----:B------:R-:W-:Y:S03]  /*11100*/  LOP3.LUT R166, R166, 0xfffffff8, RZ, 0xc0, !PT ;  /* 0xfffffff8a6a67812 */ /* 0x000fe600078ec0ff */
[C---:B------:R-:W-:Y:S01]  /*11110*/  HMMA.16816.F32 R28, R132.reuse, R32, RZ ;  /* 0x00000020841c723c */ /* 0x040fe200000018ff */
[----:B------:R-:W-:Y:S04]  /*11120*/  IADD3 R166, -R166, R151, RZ ;  /* 0x00000097a6a67210 */ /* 0x000fe80007ffe1ff */
[C---:B------:R-:W-:Y:S02]  /*11130*/  LOP3.LUT P0, RZ, R166.reuse, 0x2, RZ, 0xc0, !PT ;  /* 0x00000002a6ff7812 */ /* 0x040fe4000780c0ff */
[----:B------:R-:W-:Y:S01]  /*11140*/  LOP3.LUT P3, RZ, R166, 0x4, RZ, 0xc0, !PT ;  /* 0x00000004a6ff7812 */ /* 0x000fe2000786c0ff */
[C---:B------:R-:W-:Y:S08]  /*11150*/  HMMA.16816.F32 R32, R132.reuse, R34, RZ ;  /* 0x000000228420723c */ /* 0x040ff000000018ff */
[C---:B------:R-:W-:Y:S04]  /*11160*/  HMMA.16816.F32 R36, R132.reuse, R40, RZ ;  /* 0x000000288424723c */ /* 0x040fe800000018ff */
[----:B------:R-:W-:Y:S04]  /*11170*/  @P0 IADD3 R0, R201, -0x20, RZ ;  /* 0xffffffe0c9000810 */ /* 0x000fe80007ffe0ff */
[C---:B------:R-:W-:Y:S01]  /*11180*/  HMMA.16816.F32 R40, R132.reuse, R42, RZ ;  /* 0x0000002a8428723c */ /* 0x040fe200000018ff */
[----:B------:R-:W5:Y:S07]  /*11190*/  LDSM.16.M88.4 R72, [R0] ;  /* 0x000000000048783b */ /* 0x000f6e0000000200 */
[C---:B-1----:R-:W-:Y:S01]  /*111a0*/  HMMA.16816.F32 R44, R132.reuse, R48, RZ ;  /* 0x00000030842c723c */ /* 0x042fe200000018ff */
[----:B------:R-:W1:Y:S07]  /*111b0*/  LDSM.16.M88.4 R140, [R0+0x800] ;  /* 0x00080000008c783b */ /* 0x000e6e0000000200 */
[C---:B------:R-:W-:Y:S01]  /*111c0*/  HMMA.16816.F32 R48, R132.reuse, R50, RZ ;  /* 0x000000328430723c */ /* 0x040fe200000018ff */
[----:B------:R-:W1:Y:S07]  /*111d0*/  LDSM.16.M88.4 R144, [R0+0x1000] ;  /* 0x001000000090783b */ /* 0x000e6e0000000200 */
[C---:B-----5:R-:W-:Y:S08]  /*111e0*/  HMMA.16816.F32 R52, R132.reuse, R56, RZ ;  /* 0x000000388434723c */ /* 0x060ff000000018ff */
[----:B------:R-:W-:Y:S08]  /*111f0*/  HMMA.16816.F32 R56, R132, R58, RZ ;  /* 0x0000003a8438723c */ /* 0x000ff000000018ff */
[C---:B------:R-:W-:Y:S07]  /*11200*/  HMMA.16816.F32 R4, R136.reuse, R72, R4 ;  /* 0x000000488804723c */ /* 0x040fee0000001804 */
[--C-:B------:R-:W-:Y:S01]  /*11210*/  IMAD.WIDE.U32 R72, R2, 0x70, R234.reuse ;  /* 0x0000007002487825 */ /* 0x100fe200078e00ea */
[C---:B------:R-:W-:Y:S04]  /*11220*/  HMMA.16816.F32 R8, R136.reuse, R74, R8 ;  /* 0x0000004a8808723c */ /* 0x040fe80000001808 */
[----:B------:R-:W-:Y:S02]  /*11230*/  @!P2 IADD3 R72, P1, P0, R234, R72, R234 ;  /* 0x00000048ea48a210 */ /* 0x000fe4000783e0ea */
[----:B------:R-:W-:Y:S02]  /*11240*/  IADD3 R71, R3, R73, RZ ;  /* 0x0000004903477210 */ /* 0x000fe40007ffe0ff */
[C---:B-1----:R-:W-:Y:S07]  /*11250*/  HMMA.16816.F32 R12, R136.reuse, R140, R12 ;  /* 0x0000008c880c723c */ /* 0x042fee000000180c */
[----:B------:R-:W-:Y:S01]  /*11260*/  @!P2 IADD3.X R140, R235, R71, R235, P1, P0 ;  /* 0x00000047eb8ca210 */ /* 0x000fe20000fe04eb */
[C---:B------:R-:W-:Y:S08]  /*11270*/  HMMA.16816.F32 R16, R136.reuse, R142, R16 ;  /* 0x0000008e8810723c */ /* 0x040ff00000001810 */
[C---:B------:R-:W-:Y:S08]  /*11280*/  HMMA.16816.F32 R20, R136.reuse, R144, R20 ;  /* 0x000000908814723c */ /* 0x040ff00000001814 */
[C---:B------:R-:W-:Y:S04]  /*11290*/  HMMA.16816.F32 R24, R136.reuse, R146, R24 ;  /* 0x000000928818723c */ /* 0x040fe80000001818 */
[----:B--2---:R-:W-:Y:S05]  /*112a0*/  IMAD.WIDE.U32 R148, R2, 0x70, R148 ;  /* 0x0000007002947825 */ /* 0x004fea00078e0094 */
[----:B------:R-:W-:Y:S03]  /*112b0*/  IADD3 R3, R149, R3, RZ ;  /* 0x0000000395037210 */ /* 0x000fe60007ffe0ff */
[----:B---3--:R-:W-:Y:S02]  /*112c0*/  @!P2 IADD3 R71, P0, R72, R152, RZ ;  /* 0x000000984847a210 */ /* 0x008fe40007f1e0ff */
[----:B------:R-:W-:Y:S01]  /*112d0*/  LEA R2, P1, R148, c[0x0][0x1f8], 0x1 ;  /* 0x00007e0094027a11 */ /* 0x000fe200078208ff */
[----:B------:R-:W1:Y:S01]  /*112e0*/  LDSM.16.M88.4 R72, [R0+0x1800] ;  /* 0x001800000048783b */ /* 0x000e620000000200 */
[----:B----4-:R-:W-:Y:S02]  /*112f0*/  @!P2 IADD3.X R140, R140, R150, RZ, P0, !PT ;  /* 0x000000968c8ca210 */ /* 0x010fe400007fe4ff */
[C---:B------:R-:W-:Y:S02]  /*11300*/  @!P2 LEA R164, P0, R71.reuse, c[0x0][0x1f8], 0x1 ;  /* 0x00007e0047a4aa11 */ /* 0x040fe400078008ff */
[----:B------:R-:W-:Y:S02]  /*11310*/  LEA.HI.X R3, R148, c[0x0][0x1fc], R3, 0x1, P1 ;  /* 0x00007f0094037a11 */ /* 0x000fe400008f0c03 */
[----:B------:R-:W-:Y:S01]  /*11320*/  @!P2 LEA.HI.X R165, R71, c[0x0][0x1fc], R140, 0x1, P0 ;  /* 0x00007f0047a5aa11 */ /* 0x000fe200000f0c8c */
[----:B------:R-:W2:Y:S01]  /*11330*/  LDSM.16.M88.4 R148, [R0+0x2000] ;  /* 0x002000000094783b */ /* 0x000ea20000000200 */
[-C--:B------:R-:W-:Y:S04]  /*11340*/  IADD3 R160, P1, R2, R162.reuse, RZ ;  /* 0x000000a202a07210 */ /* 0x080fe80007f3e0ff */
[-C--:B------:R-:W-:Y:S02]  /*11350*/  IADD3.X R161, R3, R167.reuse, RZ, P1, !PT ;  /* 0x000000a703a17210 */ /* 0x080fe40000ffe4ff */
[----:B------:R-:W-:Y:S01]  /*11360*/  IADD3 R162, P0, R160, R162, RZ ;  /* 0x000000a2a0a27210 */ /* 0x000fe20007f1e0ff */
[----:B------:R-:W3:Y:S03]  /*11370*/  LDSM.16.M88.4 R140, [R0+0x2800] ;  /* 0x00280000008c783b */ /* 0x000ee60000000200 */
[----:B------:R-:W-:Y:S05]  /*11380*/  IADD3.X R163, R161, R167, RZ, P0, !PT ;  /* 0x000000a7a1a37210 */ /* 0x000fea00007fe4ff */
[----:B------:R4:W5:Y:S08]  /*11390*/  LDSM.16.M88.4 R152, [R0+0x3000] ;  /* 0x003000000098783b */ /* 0x0009700000000200 */
[----:B------:R-:W-:Y:S01]  /*113a0*/  @!PT LDS RZ, [RZ] ;  /* 0x00000000fffff984 */ /* 0x000fe20000000800 */
[----:B------:R-:W-:Y:S01]  /*113b0*/  @!PT LDS RZ, [RZ] ;  /* 0x00000000fffff984 */ /* 0x000fe20000000800 */
[----:B------:R-:W-:Y:S01]  /*113c0*/  @!PT LDS RZ, [RZ] ;  /* 0x00000000fffff984 */ /* 0x000fe20000000800 */
[----:B------:R3:W-:Y:S01]  /*113d0*/  LDGSTS.E.BYPASS.LTC128B.128 [R208+0x100], [R2.64], !P4 ;  /* 0x0010000002d07fae */ /* 0x0007e2000e101d4a */
[C---:B-1----:R-:W-:Y:S07]  /*113e0*/  HMMA.16816.F32 R28, R136.reuse, R72, R28 ;  /* 0x00000048881c723c */ /* 0x042fee000000181c */
[----:B------:R1:W-:Y:S01]  /*113f0*/  LDGSTS.E.BYPASS.LTC128B.128 [R208+0x3900], [R2.64+0x80], !P5 ;  /* 0x0390008002d07fae */ /* 0x0003e2000e901d4a */
[C---:B------:R-:W-:Y:S07]  /*11400*/  HMMA.16816.F32 R32, R136.reuse, R74, R32 ;  /* 0x0000004a8820723c */ /* 0x040fee0000001820 */
[----:B------:R1:W-:Y:S01]  /*11410*/  LDGSTS.E.BYPASS.LTC128B.128 [R208+0x1100], [R160.64], !P4 ;  /* 0x01100000a0d07fae */ /* 0x0003e2000e101d4a */
[C---:B----4-:R-:W-:Y:S04]  /*11420*/  IADD3 R0, R201.reuse, 0x40, RZ ;  /* 0x00000040c9007810 */ /* 0x050fe80007ffe0ff */
[----:B------:R-:W-:Y:S01]  /*11430*/  @P3 IADD3 R0, R201, -0x40, RZ ;  /* 0xffffffc0c9003810 */ /* 0x000fe20007ffe0ff */
[C---:B--2---:R-:W-:Y:S02]  /*11440*/  HMMA.16816.F32 R36, R136.reuse, R148, R36 ;  /* 0x000000948824723c */ /* 0x044fe40000001824 */
[----:B------:R1:W-:Y:S01]  /*11450*/  LDGSTS.E.BYPASS.LTC128B.128 [R208+0x4900], [R160.64+0x80], !P5 ;  /* 0x04900080a0d07fae */ /* 0x0003e2000e901d4a */
[----:B------:R-:W-:Y:S05]  /*11460*/  ISETP.GT.AND P0, PT, R211, R231, PT ;  /* 0x000000e7d300720c */ /* 0x000fea0003f04270 */
[C---:B------:R-:W-:Y:S02]  /*11470*/  HMMA.16816.F32 R40, R136.reuse, R150, R40 ;  /* 0x000000968828723c */ /* 0x040fe40000001828 */
[----:B------:R1:W-:Y:S06]  /*11480*/  LDGSTS.E.BYPASS.LTC128B.128 [R208+0x2100], [R162.64], !P4 ;  /* 0x02100000a2d07fae */ /* 0x0003ec000e101d4a */
[C---:B---3--:R-:W-:Y:S02]  /*11490*/  HMMA.16816.F32 R44, R136.reuse, R140, R44 ;  /* 0x0000008c882c723c */ /* 0x048fe4000000182c */
[----:B------:R1:W-:Y:S02]  /*114a0*/  LDGSTS.E.BYPASS.LTC128B.128 [R208+0x5900], [R162.64+0x80], !P5 ;  /* 0x05900080a2d07fae */ /* 0x0003e4000e901d4a */
[----:B------:R-:W-:Y:S04]  /*114b0*/  @P0 LOP3.LUT R230, R230, 0x1, RZ, 0xfc, !PT ;  /* 0x00000001e6e60812 */ /* 0x000fe800078efcff */
[C---:B------:R-:W-:Y:S02]  /*114c0*/  HMMA.16816.F32 R48, R136.reuse, R142, R48 ;  /* 0x0000008e8830723c */ /* 0x040fe40000001830 */
[----:B------:R2:W-:Y:S06]  /*114d0*/  @!P2 LDGSTS.E.BYPASS.LTC128B.128 [R210+0x3100], [R164.64], !P4 ;  /* 0x03100000a4d2afae */ /* 0x0005ec000e101d4a */
[C---:B-----5:R-:W-:Y:S02]  /*114e0*/  HMMA.16816.F32 R52, R136.reuse, R152, R52 ;  /* 0x000000988834723c */ /* 0x060fe40000001834 */
[----:B------:R2:W-:Y:S06]  /*114f0*/  @!P2 LDGSTS.E.BYPASS.LTC128B.128 [R210+0x6900], [R164.64+0x80], !P5 ;  /* 0x06900080a4d2afae */ /* 0x0005ec000e901d4a */
[----:B------:R-:W-:Y:S02]  /*11500*/  HMMA.16816.F32 R56, R136, R154, R56 ;  /* 0x0000009a8838723c */ /* 0x000fe40000001838 */
[----:B------:R-:W-:Y:S08]  /*11510*/  LDSM.16.M88.4 R144, [R0+0x800] ;  /* 0x000800000090783b */ /* 0x000ff00000000200 */
[----:B-1----:R-:W1:Y:S08]  /*11520*/  LDSM.16.M88.4 R160, [R0] ;  /* 0x0000000000a0783b */ /* 0x002e700000000200 */
[----:B------:R-:W0:Y:S08]  /*11530*/  LDGDEPBAR ;  /* 0x00000000000079af */ /* 0x000e300000000000 */
[----:B--2---:R-:W2:Y:S08]  /*11540*/  LDSM.16.M88.4 R164, [R0+0x1000] ;  /* 0x0010000000a4783b */ /* 0x004eb00000000200 */
[----:B------:R-:W3:Y:S08]  /*11550*/  LDSM.16.M88.4 R72, [R0+0x1800] ;  /* 0x001800000048783b */ /* 0x000ef00000000200 */
[----:B------:R-:W4:Y:S01]  /*11560*/  LDSM.16.M88.4 R148, [R0+0x2000] ;  /* 0x002000000094783b */ /* 0x000f220000000200 */
[C---:B-1----:R-:W-:Y:S07]  /*11570*/  HMMA.16816.F32 R4, R156.reuse, R160, R4 ;  /* 0x000000a09c04723c */ /* 0x042fee0000001804 */
[----:B------:R-:W1:Y:S01]  /*11580*/  LDSM.16.M88.4 R140, [R0+0x2800] ;  /* 0x00280000008c783b */ /* 0x000e620000000200 */
[C---:B------:R-:W-:Y:S07]  /*11590*/  HMMA.16816.F32 R8, R156.reuse, R162, R8 ;  /* 0x000000a29c08723c */ /* 0x040fee0000001808 */
[----:B------:R-:W-:Y:S01]  /*115a0*/  LDSM.16.M88.4 R152, [R200+-0x3800] ;  /* 0xffc80000c898783b */ /* 0x000fe20000000200 */
[C---:B------:R-:W-:Y:S07]  /*115b0*/  HMMA.16816.F32 R12, R156.reuse, R144, R12 ;  /* 0x000000909c0c723c */ /* 0x040fee000000180c */
[----:B------:R-:W-:Y:S01]  /*115c0*/  LDSM.16.M88.4 R160, [R200+-0x3000] ;  /* 0xffd00000c8a0783b */ /* 0x000fe20000000200 */
[C---:B------:R-:W-:Y:S07]  /*115d0*/  HMMA.16816.F32 R16, R156.reuse, R146, R16 ;  /* 0x000000929c10723c */ /* 0x040fee0000001810 */
[----:B------:R-:W5:Y:S01]  /*115e0*/  LDSM.16.M88.4 R144, [R0+0x3000] ;  /* 0x003000000090783b */ /* 0x000f620000000200 */
[C---:B--2---:R-:W-:Y:S07]  /*115f0*/  HMMA.16816.F32 R20, R156.reuse, R164, R20 ;  /* 0x000000a49c14723c */ /* 0x044fee0000001814 */
[----:B------:R-:W-:Y:S01]  /*11600*/  LDSM.16.M88.4 R172, [R200+-0x1800] ;  /* 0xffe80000c8ac783b */ /* 0x000fe20000000200 */
[C---:B------:R-:W-:Y:S07]  /*11610*/  HMMA.16816.F32 R24, R156.reuse, R166, R24 ;  /* 0x000000a69c18723c */ /* 0x040fee0000001818 */
[----:B------:R-:W-:Y:S01]  /*11620*/  LDSM.16.M88.4 R164, [R200+-0x2000] ;  /* 0xffe00000c8a4783b */ /* 0x000fe20000000200 */
[C---:B---3--:R-:W-:Y:S07]  /*11630*/  HMMA.16816.F32 R28, R156.reuse, R72, R28 ;  /* 0x000000489c1c723c */ /* 0x048fee000000181c */
[----:B------:R-:W-:Y:S01]  /*11640*/  LDSM.16.M88.4 R184, [R206+0x5800] ;  /* 0x00580000ceb8783b */ /* 0x000fe20000000200 */
[C---:B------:R-:W-:Y:S07]  /*11650*/  HMMA.16816.F32 R32, R156.reuse, R74, R32 ;  /* 0x0000004a9c20723c */ /* 0x040fee0000001820 */
[----:B------:R-:W2:Y:S01]  /*11660*/  LDSM.16.M88.4 R72, [R200+-0x2800] ;  /* 0xffd80000c848783b */ /* 0x000ea20000000200 */
[C---:B----4-:R-:W-:Y:S07]  /*11670*/  HMMA.16816.F32 R36, R156.reuse, R148, R36 ;  /* 0x000000949c24723c */ /* 0x050fee0000001824 */
[----:B------:R-:W-:Y:S01]  /*11680*/  LDSM.16.M88.4 R196, [R200] ;  /* 0x00000000c8c4783b */ /* 0x000fe20000000200 */
[C---:B------:R-:W-:Y:S07]  /*11690*/  HMMA.16816.F32 R40, R156.reuse, R150, R40 ;  /* 0x000000969c28723c */ /* 0x040fee0000001828 */
[----:B------:R-:W3:Y:S01]  /*116a0*/  LDSM.16.M88.4 R148, [R200+-0x1000] ;  /* 0xfff00000c894783b */ /* 0x000ee20000000200 */
[C---:B-1----:R-:W-:Y:S08]  /*116b0*/  HMMA.16816.F32 R44, R156.reuse, R140, R44 ;  /* 0x0000008c9c2c723c */ /* 0x042ff0000000182c */
[C---:B------:R-:W-:Y:S01]  /*116c0*/  HMMA.16816.F32 R48, R156.reuse, R142, R48 ;  /* 0x0000008e9c30723c */ /* 0x040fe20000001830 */
[----:B------:R-:W1:Y:S07]  /*116d0*/  LDSM.16.M88.4 R140, [R200+-0x800] ;  /* 0xfff80000c88c783b */ /* 0x000e6e0000000200 */
[C---:B-----5:R-:W-:Y:S08]  /*116e0*/  HMMA.16816.F32 R52, R156.reuse, R144, R52 ;  /* 0x000000909c34723c */ /* 0x060ff00000001834 */
[----:B------:R-:W-:Y:S01]  /*116f0*/  HMMA.16816.F32 R56, R156, R146, R56 ;  /* 0x000000929c38723c */ /* 0x000fe20000001838 */
[----:B------:R-:W4:Y:S07]  /*11700*/  LDSM.16.M88.4 R144, [R201+0x3800] ;  /* 0x00380000c990783b */ /* 0x000f2e0000000200 */
[C---:B------:R-:W-:Y:S08]  /*11710*/  HMMA.16816.F32 R4, R168.reuse, R152, R4 ;  /* 0x00000098a804723c */ /* 0x040ff00000001804 */
[C---:B------:R-:W-:Y:S01]  /*11720*/  HMMA.16816.F32 R8, R168.reuse, R154, R8 ;  /* 0x0000009aa808723c */ /* 0x040fe20000001808 */
[----:B------:R-:W5:Y:S07]  /*11730*/  LDSM.16.M88.4 R152, [R201+0x4000] ;  /* 0x00400000c998783b */ /* 0x000f6e0000000200 */
[C---:B------:R-:W-:Y:S08]  /*11740*/  HMMA.16816.F32 R12, R168.reuse, R160, R12 ;  /* 0x000000a0a80c723c */ /* 0x040ff0000000180c */
[C---:B------:R-:W-:Y:S01]  /*11750*/  HMMA.16816.F32 R16, R168.reuse, R162, R16 ;  /* 0x000000a2a810723c */ /* 0x040fe20000001810 */
[----:B------:R-:W-:Y:S07]  /*11760*/  LDSM.16.M88.4 R160, [R201+0x6000] ;  /* 0x00600000c9a0783b */ /* 0x000fee0000000200 */
[C---:B--2---:R-:W-:Y:S08]  /*11770*/  HMMA.16816.F32 R20, R168.reuse, R72, R20 ;  /* 0x00000048a814723c */ /* 0x044ff00000001814 */
[C---:B------:R-:W-:Y:S01]  /*11780*/  HMMA.16816.F32 R24, R168.reuse, R74, R24 ;  /* 0x0000004aa818723c */ /* 0x040fe20000001818 */
[----:B------:R-:W2:Y:S07]  /*11790*/  LDSM.16.M88.4 R72, [R201+0x4800] ;  /* 0x00480000c948783b */ /* 0x000eae0000000200 */
[C---:B------:R-:W-:Y:S08]  /*117a0*/  HMMA.16816.F32 R28, R168.reuse, R164, R28 ;  /* 0x000000a4a81c723c */ /* 0x040ff0000000181c */
[C---:B------:R-:W-:Y:S01]  /*117b0*/  HMMA.16816.F32 R32, R168.reuse, R166, R32 ;  /* 0x000000a6a820723c */ /* 0x040fe20000001820 */
[----:B------:R-:W-:Y:S07]  /*117c0*/  LDSM.16.M88.4 R164, [R206+0x3800] ;  /* 0x00380000cea4783b */ /* 0x000fee0000000200 */
[C---:B------:R-:W-:Y:S08]  /*117d0*/  HMMA.16816.F32 R36, R168.reuse, R172, R36 ;  /* 0x000000aca824723c */ /* 0x040ff00000001824 */
[C---:B------:R-:W-:Y:S01]  /*117e0*/  HMMA.16816.F32 R40, R168.reuse, R174, R40 ;  /* 0x000000aea828723c */ /* 0x040fe20000001828 */
[----:B------:R-:W-:Y:S07]  /*117f0*/  LDSM.16.M88.4 R172, [R206+0x4000] ;  /* 0x00400000ceac783b */ /* 0x000fee0000000200 */
[C---:B---3--:R-:W-:Y:S08]  /*11800*/  HMMA.16816.F32 R44, R168.reuse, R148, R44 ;  /* 0x00000094a82c723c */ /* 0x048ff0000000182c */
[C---:B------:R-:W-:Y:S01]  /*11810*/  HMMA.16816.F32 R48, R168.reuse, R150, R48 ;  /* 0x00000096a830723c */ /* 0x040fe20000001830 */
[----:B------:R-:W3:Y:S07]  /*11820*/  LDSM.16.M88.4 R148, [R201+0x5000] ;  /* 0x00500000c994783b */ /* 0x000eee0000000200 */
[C---:B-1----:R-:W-:Y:S08]  /*11830*/  HMMA.16816.F32 R52, R168.reuse, R140, R52 ;  /* 0x0000008ca834723c */ /* 0x042ff00000001834 */
[----:B------:R-:W-:Y:S01]  /*11840*/  HMMA.16816.F32 R56, R168, R142, R56 ;  /* 0x0000008ea838723c */ /* 0x000fe20000001838 */
[----:B------:R-:W1:Y:S07]  /*11850*/  LDSM.16.M88.4 R140, [R201+0x5800] ;  /* 0x00580000c98c783b */ /* 0x000e6e0000000200 */
[C---:B----4-:R-:W-:Y:S08]  /*11860*/  HMMA.16816.F32 R4, R176.reuse, R144, R4 ;  /* 0x00000090b004723c */ /* 0x050ff00000001804 */
[C---:B------:R-:W-:Y:S01]  /*11870*/  HMMA.16816.F32 R8, R176.reuse, R146, R8 ;  /* 0x00000092b008723c */ /* 0x040fe20000001808 */
[----:B------:R-:W4:Y:S07]  /*11880*/  LDSM.16.M88.4 R144, [R201+0x6800] ;  /* 0x00680000c990783b */ /* 0x000f2e0000000200 */
[C---:B-----5:R-:W-:Y:S08]  /*11890*/  HMMA.16816.F32 R12, R176.reuse, R152, R12 ;  /* 0x00000098b00c723c */ /* 0x060ff0000000180c */
[C---:B------:R-:W-:Y:S01]  /*118a0*/  HMMA.16816.F32 R16, R176.reuse, R154, R16 ;  /* 0x0000009ab010723c */ /* 0x040fe20000001810 */
[----:B------:R-:W5:Y:S07]  /*118b0*/  LDSM.16.M88.4 R152, [R206+0x4800] ;  /* 0x00480000ce98783b */ /* 0x000f6e0000000200 */
[C---:B--2---:R-:W-:Y:S08]  /*118c0*/  HMMA.16816.F32 R20, R176.reuse, R72, R20 ;  /* 0x00000048b014723c */ /* 0x044ff00000001814 */
[C---:B------:R-:W-:Y:S01]  /*118d0*/  HMMA.16816.F32 R24, R176.reuse, R74, R24 ;  /* 0x0000004ab018723c */ /* 0x040fe20000001818 */
[----:B------:R-:W2:Y:S07]  /*118e0*/  LDSM.16.M88.4 R72, [R206+0x5000] ;  /* 0x00500000ce48783b */ /* 0x000eae0000000200 */
[C---:B---3--:R-:W-:Y:S08]  /*118f0*/  HMMA.16816.F32 R28, R176.reuse, R148, R28 ;  /* 0x00000094b01c723c */ /* 0x048ff0000000181c */
[C---:B------:R-:W-:Y:S01]  /*11900*/  HMMA.16816.F32 R32, R176.reuse, R150, R32 ;  /* 0x00000096b020723c */ /* 0x040fe20000001820 */
[----:B------:R-:W-:Y:S07]  /*11910*/  LDSM.16.M88.4 R148, [R0+0x3800] ;  /* 0x003800000094783b */ /* 0x000fee0000000200 */
[C---:B-1----:R-:W-:Y:S08]  /*11920*/  HMMA.16816.F32 R36, R176.reuse, R140, R36 ;  /* 0x0000008cb024723c */ /* 0x042ff00000001824 */
[C---:B------:R-:W-:Y:S01]  /*11930*/  HMMA.16816.F32 R40, R176.reuse, R142, R40 ;  /* 0x0000008eb028723c */ /* 0x040fe20000001828 */
[----:B------:R-:W1:Y:S07]  /*11940*/  LDSM.16.M88.4 R140, [R206+0x6000] ;  /* 0x00600000ce8c783b */ /* 0x000e6e0000000200 */
[C---:B------:R-:W-:Y:S08]  /*11950*/  HMMA.16816.F32 R44, R176.reuse, R160, R44 ;  /* 0x000000a0b02c723c */ /* 0x040ff0000000182c */
[C---:B------:R-:W-:Y:S01]  /*11960*/  HMMA.16816.F32 R48, R176.reuse, R162, R48 ;  /* 0x000000a2b030723c */ /* 0x040fe20000001830 */
[----:B------:R-:W-:Y:S07]  /*11970*/  LDSM.16.M88.4 R160, [R0+0x5000] ;  /* 0x0050000000a0783b */ /* 0x000fee0000000200 */
[C---:B----4-:R-:W-:Y:S08]  /*11980*/  HMMA.16816.F32 R52, R176.reuse, R144, R52 ;  /* 0x00000090b034723c */ /* 0x050ff00000001834 */
[----:B------:R-:W-:Y:S01]  /*11990*/  HMMA.16816.F32 R56, R176, R146, R56 ;  /* 0x00000092b038723c */ /* 0x000fe20000001838 */
[----:B------:R-:W3:Y:S07]  /*119a0*/  LDSM.16.M88.4 R144, [R206+0x6800] ;  /* 0x00680000ce90783b */ /* 0x000eee0000000200 */
[C---:B------:R-:W-:Y:S08]  /*119b0*/  HMMA.16816.F32 R4, R180.reuse, R164, R4 ;  /* 0x000000a4b404723c */ /* 0x040ff00000001804 */
[C---:B------:R-:W-:Y:S01]  /*119c0*/  HMMA.16816.F32 R8, R180.reuse, R166, R8 ;  /* 0x000000a6b408723c */ /* 0x040fe20000001808 */
[----:B------:R-:W-:Y:S07]  /*119d0*/  LDSM.16.M88.4 R164, [R0+0x5800] ;  /* 0x0058000000a4783b */ /* 0x000fee0000000200 */
[C---:B------:R-:W-:Y:S08]  /*119e0*/  HMMA.16816.F32 R12, R180.reuse, R172, R12 ;  /* 0x000000acb40c723c */ /* 0x040ff0000000180c */
[C---:B------:R-:W-:Y:S01]  /*119f0*/  HMMA.16816.F32 R16, R180.reuse, R174, R16 ;  /* 0x000000aeb410723c */ /* 0x040fe20000001810 */
[----:B------:R-:W-:Y:S07]  /*11a00*/  LDSM.16.M88.4 R172, [R0+0x6000] ;  /* 0x0060000000ac783b */ /* 0x000fee0000000200 */
[C---:B-----5:R-:W-:Y:S08]  /*11a10*/  HMMA.16816.F32 R20, R180.reuse, R152, R20 ;  /* 0x00000098b414723c */ /* 0x060ff00000001814 */
[C---:B------:R-:W-:Y:S01]  /*11a20*/  HMMA.16816.F32 R24, R180.reuse, R154, R24 ;  /* 0x0000009ab418723c */ /* 0x040fe20000001818 */
[----:B------:R-:W-:Y:S07]  /*11a30*/  LDSM.16.M88.4 R152, [R0+0x4800] ;  /* 0x004800000098783b */ /* 0x000fee0000000200 */
[C---:B--2---:R-:W-:Y:S08]  /*11a40*/  HMMA.16816.F32 R28, R180.reuse, R72, R28 ;  /* 0x00000048b41c723c */ /* 0x044ff0000000181c */
[C---:B------:R-:W-:Y:S01]  /*11a50*/  HMMA.16816.F32 R32, R180.reuse, R74, R32 ;  /* 0x0000004ab420723c */ /* 0x040fe20000001820 */
[----:B------:R-:W2:Y:S07]  /*11a60*/  LDSM.16.M88.4 R72, [R0+0x4000] ;  /* 0x004000000048783b */ /* 0x000eae0000000200 */
[C---:B------:R-:W-:Y:S08]  /*11a70*/  HMMA.16816.F32 R36, R180.reuse, R184, R36 ;  /* 0x000000b8b424723c */ /* 0x040ff00000001824 */
[C---:B------:R-:W-:Y:S01]  /*11a80*/  HMMA.16816.F32 R40, R180.reuse, R186, R40 ;  /* 0x000000bab428723c */ /* 0x040fe20000001828 */
[----:B------:R-:W4:Y:S07]  /*11a90*/  LDSM.16.M88.4 R184, [R0+0x6800] ;  /* 0x0068000000b8783b */ /* 0x000f2e0000000200 */
[C---:B-1----:R-:W-:Y:S08]  /*11aa0*/  HMMA.16816.F32 R44, R180.reuse, R140, R44 ;  /* 0x0000008cb42c723c */ /* 0x042ff0000000182c */
[C---:B------:R-:W-:Y:S08]  /*11ab0*/  HMMA.16816.F32 R48, R180.reuse, R142, R48 ;  /* 0x0000008eb430723c */ /* 0x040ff00000001830 */
[C---:B---3--:R-:W-:Y:S08]  /*11ac0*/  HMMA.16816.F32 R52, R180.reuse, R144, R52 ;  /* 0x00000090b434723c */ /* 0x048ff00000001834 */
[----:B------:R-:W-:Y:S08]  /*11ad0*/  HMMA.16816.F32 R56, R180, R146, R56 ;  /* 0x00000092b438723c */ /* 0x000ff00000001838 */
[C---:B------:R-:W-:Y:S08]  /*11ae0*/  HMMA.16816.F32 R4, R188.reuse, R148, R4 ;  /* 0x00000094bc04723c */ /* 0x040ff00000001804 */
[C---:B------:R-:W-:Y:S08]  /*11af0*/  HMMA.16816.F32 R8, R188.reuse, R150, R8 ;  /* 0x00000096bc08723c */ /* 0x040ff00000001808 */
[C---:B--2---:R-:W-:Y:S08]  /*11b00*/  HMMA.16816.F32 R12, R188.reuse, R72, R12 ;  /* 0x00000048bc0c723c */ /* 0x044ff0000000180c */
        /* <DEDUP_REMOVED lines=148> */
[----:B--234-:R-:W-:Y:S01]  /*12450*/  IADD3 R0, R211, -0x1, RZ ;  /* 0xffffffffd3007810 */ /* 0x01cfe20007ffe0ff */
[----:B------:R-:W2:Y:S01]  /*12460*/  LDL.64 R232, [R1+0x8] ;  /* 0x0000080001e87983 */ /* 0x000ea20000100a00 */
[C---:B------:R-:W-:Y:S02]  /*12470*/  ISETP.GE.AND P2, PT, R228.reuse, 0x21, PT ;  /* 0x00000021e400780c */ /* 0x040fe40003f46270 */
[----:B------:R-:W-:Y:S01]  /*12480*/  SHF.R.S32.HI R2, RZ, 0x1f, R0 ;  /* 0x0000001fff027819 */ /* 0x000fe20000011400 */
[----:B------:R-:W3:Y:S01]  /*12490*/  LDL R231, [R1] ;  /* 0x0000000001e77983 */ /* 0x000ee20000100800 */
[C---:B------:R-:W-:Y:S02]  /*124a0*/  ISETP.GE.AND P1, PT, R228.reuse, 0x41, PT ;  /* 0x00000041e400780c */ /* 0x040fe40003f26270 */
[----:B------:R-:W-:Y:S01]  /*124b0*/  ISETP.GE.AND P3, PT, R228, 0x1, PT ;  /* 0x00000001e400780c */ /* 0x000fe20003f66270 */
[----:B------:R-:W-:Y:S02]  /*124c0*/  IMAD R5, R2, c[0x0][0x1e0], RZ ;  /* 0x0000780002057a24 */ /* 0x000fe400078e02ff */
[C---:B------:R-:W-:Y:S04]  /*124d0*/  IMAD.WIDE.U32 R2, R0.reuse, c[0x0][0x1e0], RZ ;  /* 0x0000780000027a25 */ /* 0x040fe800078e00ff */
[----:B------:R-:W-:Y:S02]  /*124e0*/  IMAD R0, R0, c[0x0][0x1e4], R5 ;  /* 0x0000790000007a24 */ /* 0x000fe400078e0205 */
[----:B------:R-:W-:Y:S02]  /*124f0*/  @P2 IMAD.MOV.U32 R5, RZ, RZ, c[0x0][0x1e0] ;  /* 0x00007800ff052624 */ /* 0x000fe400078e00ff */
[----:B------:R-:W-:Y:S02]  /*12500*/  IMAD.IADD R0, R3, 0x1, R0 ;  /* 0x0000000103007824 */ /* 0x000fe400078e0200 */
[----:B------:R-:W-:Y:S04]  /*12510*/  IMAD.WIDE.U32 R2, R2, 0x70, RZ ;  /* 0x0000007002027825 */ /* 0x000fe800078e00ff */
[----:B------:R-:W-:Y:S01]  /*12520*/  IMAD R0, R0, 0x70, RZ ;  /* 0x0000007000007824 */ /* 0x000fe200078e02ff */
[-C--:B------:R-:W-:Y:S01]  /*12530*/  @P2 LEA R8, P0, R5, R2.reuse, 0x5 ;  /* 0x0000000205082211 */ /* 0x080fe200078028ff */
[----:B------:R-:W-:Y:S02]  /*12540*/  @P2 IMAD.MOV.U32 R6, RZ, RZ, c[0x0][0x1e4] ;  /* 0x00007900ff062624 */ /* 0x000fe400078e00ff */
[----:B------:R-:W-:Y:S02]  /*12550*/  IMAD.IADD R3, R3, 0x1, R0 ;  /* 0x0000000103037824 */ /* 0x000fe400078e0200 */
[----:B------:R-:W-:Y:S03]  /*12560*/  @P1 IMAD.MOV.U32 R0, RZ, RZ, c[0x0][0x1e0] ;  /* 0x00007800ff001624 */ /* 0x000fe600078e00ff */
[-C--:B------:R-:W-:Y:S01]  /*12570*/  @P2 LEA.HI.X R9, R5, R3.reuse, R6, 0x5, P0 ;  /* 0x0000000305092211 */ /* 0x080fe200000f2c06 */
[----:B------:R-:W-:Y:S01]  /*12580*/  @P1 IMAD.MOV.U32 R5, RZ, RZ, c[0x0][0x1e4] ;  /* 0x00007900ff051624 */ /* 0x000fe200078e00ff */
[CC--:B------:R-:W-:Y:S04]  /*12590*/  @P1 LEA R10, P0, R0.reuse, R2.reuse, 0x6 ;  /* 0x00000002000a1211 */ /* 0x0c0fe800078030ff */
[----:B------:R-:W-:Y:S02]  /*125a0*/  @P1 LEA.HI.X R11, R0, R3, R5, 0x6, P0 ;  /* 0x00000003000b1211 */ /* 0x000fe400000f3405 */
[----:B--2---:R-:W-:Y:S05]  /*125b0*/  @P3 IADD3 R0, P0, R232, R2, RZ ;  /* 0x00000002e8003210 */ /* 0x004fea0007f1e0ff */
[----:B---3--:R-:W-:Y:S01]  /*125c0*/  @P3 IMAD.X R5, R3, 0x1, R231, P0 ;  /* 0x0000000103053824 */ /* 0x008fe200000e06e7 */
        /* <DEDUP_REMOVED lines=26> */
[----:B------:R-:W-:Y:S04]  /*12770*/  @P0 IADD3.X R3, R231, R5, R3, P6, !PT ;  /* 0x00000005e7030210 */ /* 0x000fe800037fe403 */
[----:B------:R-:W-:Y:S05]  /*12780*/  @P0 LEA.HI.X R3, R0, c[0x0][0x1cc], R3, 0x1, P3 ;  /* 0x0000730000030a11 */ /* 0x000fea00018f0c03 */
[----:B------:R2:W-:Y:S04]  /*12790*/  @P0 LDGSTS.E.BYPASS.LTC128B.128 [R210+0xb100], [R2.64], !P4 ;  /* 0x0b10000002d20fae */ /* 0x0005e8000e101d4a */
[----:B------:R2:W-:Y:S02]  /*127a0*/  @P0 LDGSTS.E.BYPASS.LTC128B.128 [R210+0xe900], [R2.64+0x80], !P5 ;  /* 0x0e90008002d20fae */ /* 0x0005e4000e901d4a */
.L_x_335:
[----:B---34-:R-:W-:Y:S05]  /*127b0*/  BSYNC B0 ;  /* 0x0000000000007941 */ /* 0x018fea0003800000 */
.L_x_334:
        /* <DEDUP_REMOVED lines=90> */
[--C-:B------:R-:W-:Y:S02]  /*12d60*/  FFMA.FTZ R6, R140, c[0x0][0x2d0], -R69.reuse ;  /* 0x0000b4008c067a23 */ /* 0x100fe40000010845 */
[C---:B---3--:R-:W-:Y:S02]  /*12d70*/  FMUL.FTZ R5, R2.reuse, R77 ;  /* 0x0000004d02057220 */ /* 0x048fe40000410000 */
[C---:B------:R-:W-:Y:S02]  /*12d80*/  FMUL.FTZ R9, R2.reuse, R81 ;  /* 0x0000005102097220 */ /* 0x040fe40000410000 */
[C---:B------:R-:W-:Y:S01]  /*12d90*/  FMUL.FTZ R16, R2.reuse, R88 ;  /* 0x0000005802107220 */ /* 0x040fe20000410000 */
[----:B------:R3:W-:Y:S01]  /*12da0*/  MUFU.EX2 R243, R56 ;  /* 0x0000003800f37308 */ /* 0x0007e20000000800 */
[----:B------:R-:W-:Y:S02]  /*12db0*/  FMUL.FTZ R17, R2, R89 ;  /* 0x0000005902117220 */ /* 0x000fe40000410000 */
[--C-:B-1----:R-:W-:Y:S02]  /*12dc0*/  FFMA.FTZ R4, R142, c[0x0][0x2d0], -R148.reuse ;  /* 0x0000b4008e047a23 */ /* 0x102fe40000010894 */
[C---:B------:R-:W-:Y:S02]  /*12dd0*/  FMUL.FTZ R24, R2.reuse, R96 ;  /* 0x0000006002187220 */ /* 0x040fe40000410000 */
[C---:B------:R-:W-:Y:S02]  /*12de0*/  FMUL.FTZ R25, R2.reuse, R97 ;  /* 0x0000006102197220 */ /* 0x040fe40000410000 */
[C---:B------:R-:W-:Y:S01]  /*12df0*/  FMUL.FTZ R32, R2.reuse, R104 ;  /* 0x0000006802207220 */ /* 0x040fe20000410000 */
[----:B------:R1:W-:Y:S01]  /*12e00*/  MUFU.EX2 R50, R4 ;  /* 0x0000000400327308 */ /* 0x0003e20000000800 */
[C---:B------:R-:W-:Y:S02]  /*12e10*/  FMUL.FTZ R33, R2.reuse, R105 ;  /* 0x0000006902217220 */ /* 0x040fe40000410000 */
[--C-:B------:R-:W-:Y:S02]  /*12e20*/  FFMA.FTZ R40, R147, c[0x0][0x2d0], -R69.reuse ;  /* 0x0000b40093287a23 */ /* 0x100fe40000010845 */
[C---:B------:R-:W-:Y:S02]  /*12e30*/  FMUL.FTZ R41, R2.reuse, R113 ;  /* 0x0000007102297220 */ /* 0x040fe40000410000 */
[C---:B--2---:R-:W-:Y:S02]  /*12e40*/  FMUL.FTZ R48, R2.reuse, R120 ;  /* 0x0000007802307220 */ /* 0x044fe40000410000 */
[C---:B------:R-:W-:Y:S01]  /*12e50*/  FMUL.FTZ R57, R2.reuse, R129 ;  /* 0x0000008102397220 */ /* 0x040fe20000410000 */
[----:B------:R-:W2:Y:S01]  /*12e60*/  MUFU.EX2 R0, R0 ;  /* 0x0000000000007308 */ /* 0x000ea20000000800 */
[C---:B------:R-:W-:Y:S02]  /*12e70*/  FMUL.FTZ R60, R2.reuse, R60 ;  /* 0x0000003c023c7220 */ /* 0x040fe40000410000 */
[C---:B------:R-:W-:Y:S02]  /*12e80*/  FMUL.FTZ R61, R2.reuse, R61 ;  /* 0x0000003d023d7220 */ /* 0x040fe40000410000 */
[C---:B---3--:R-:W-:Y:S02]  /*12e90*/  FMUL.FTZ R56, R2.reuse, R128 ;  /* 0x0000008002387220 */ /* 0x048fe40000410000 */
[C---:B------:R-:W-:Y:S02]  /*12ea0*/  FMUL.FTZ R64, R2.reuse, R64 ;  /* 0x0000004002407220 */ /* 0x040fe40000410000 */
[----:B------:R-:W-:Y:S01]  /*12eb0*/  FMUL.FTZ R65, R2, R65 ;  /* 0x0000004102417220 */ /* 0x000fe20000410000 */
[----:B------:R-:W3:Y:S01]  /*12ec0*/  MUFU.EX2 R58, R6 ;  /* 0x00000006003a7308 */ /* 0x000ee20000000800 */
[--C-:B------:R-:W-:Y:S02]  /*12ed0*/  FFMA.FTZ R71, R71, c[0x0][0x2d0], -R69.reuse ;  /* 0x0000b40047477a23 */ /* 0x100fe40000010845 */
[--C-:B-1----:R-:W-:Y:S02]  /*12ee0*/  FFMA.FTZ R4, R73, c[0x0][0x2d0], -R148.reuse ;  /* 0x0000b40049047a23 */ /* 0x102fe40000010894 */
[--C-:B------:R-:W-:Y:S05]  /*12ef0*/  FFMA.FTZ R73, R153, c[0x0][0x2d0], -R69.reuse ;  /* 0x0000b40099497a23 */ /* 0x100fea0000010845 */
[----:B------:R1:W-:Y:S01]  /*12f00*/  MUFU.EX2 R128, R73 ;  /* 0x0000004900807308 */ /* 0x0003e20000000800 */
[C---:B--2---:R-:W-:Y:S02]  /*12f10*/  FMUL.FTZ R7, R0.reuse, R79 ;  /* 0x0000004f00077220 */ /* 0x044fe40000410000 */
[C---:B------:R-:W-:Y:S02]  /*12f20*/  FMUL.FTZ R10, R0.reuse, R82 ;  /* 0x00000052000a7220 */ /* 0x040fe40000410000 */
[C---:B------:R-:W-:Y:S05]  /*12f30*/  FMUL.FTZ R11, R0.reuse, R83 ;  /* 0x00000053000b7220 */ /* 0x040fea0000410000 */
[----:B------:R-:W2:Y:S01]  /*12f40*/  MUFU.EX2 R49, R4 ;  /* 0x0000000400317308 */ /* 0x000ea20000000800 */
[C---:B------:R-:W-:Y:S02]  /*12f50*/  FMUL.FTZ R18, R0.reuse, R90 ;  /* 0x0000005a00127220 */ /* 0x040fe40000410000 */
[C---:B------:R-:W-:Y:S01]  /*12f60*/  FMUL.FTZ R19, R0.reuse, R91 ;  /* 0x0000005b00137220 */ /* 0x040fe20000410000 */
[----:B---3--:R-:W-:Y:S01]  /*12f70*/  MOV R129, R58 ;  /* 0x0000003a00817202 */ /* 0x008fe20000000f00 */
[C---:B------:R-:W-:Y:S01]  /*12f80*/  FMUL.FTZ R6, R0.reuse, R78 ;  /* 0x0000004e00067220 */ /* 0x040fe20000410000 */
[----:B------:R-:W-:Y:S01]  /*12f90*/  LDSM.16.MT88.4 R88, [R202+0x800] ;  /* 0x00080000ca58783b */ /* 0x000fe20000004200 */
[C---:B------:R-:W-:Y:S02]  /*12fa0*/  FMUL.FTZ R26, R0.reuse, R98 ;  /* 0x00000062001a7220 */ /* 0x040fe40000410000 */
[C---:B------:R-:W-:Y:S01]  /*12fb0*/  FMUL.FTZ R27, R0.reuse, R99 ;  /* 0x00000063001b7220 */ /* 0x040fe20000410000 */
[----:B------:R-:W3:Y:S01]  /*12fc0*/  MUFU.EX2 R252, R8 ;  /* 0x0000000800fc7308 */ /* 0x000ee20000000800 */
[C---:B------:R-:W-:Y:S01]  /*12fd0*/  FMUL.FTZ R59, R0.reuse, R131 ;  /* 0x00000083003b7220 */ /* 0x040fe20000410000 */
[----:B------:R-:W-:Y:S01]  /*12fe0*/  MOV R131, R231 ;  /* 0x000000e700837202 */ /* 0x000fe20000000f00 */
[----:B------:R-:W-:Y:S01]  /*12ff0*/  FMUL.FTZ R34, R0, R106 ;  /* 0x0000006a00227220 */ /* 0x000fe20000410000 */
[----:B------:R-:W-:Y:S01]  /*13000*/  LDSM.16.MT88.4 R96, [R205+0x4000] ;  /* 0x00400000cd60783b */ /* 0x000fe20000004200 */
[--C-:B-1----:R-:W-:Y:S02]  /*13010*/  FFMA.FTZ R73, R154, c[0x0][0x2d0], -R148.reuse ;  /* 0x0000b4009a497a23 */ /* 0x102fe40000010894 */
[C---:B------:R-:W-:Y:S02]  /*13020*/  FMUL.FTZ R35, R0.reuse, R107 ;  /* 0x0000006b00237220 */ /* 0x040fe40000410000 */
[C---:B------:R-:W-:Y:S01]  /*13030*/  FMUL.FTZ R42, R0.reuse, R114 ;  /* 0x00000072002a7220 */ /* 0x040fe20000410000 */
[----:B------:R1:W-:Y:S01]  /*13040*/  MUFU.EX2 R242, R73 ;  /* 0x0000004900f27308 */ /* 0x0003e20000000800 */
[C---:B------:R-:W-:Y:S01]  /*13050*/  FMUL.FTZ R43, R0.reuse, R115 ;  /* 0x00000073002b7220 */ /* 0x040fe20000410000 */
[----:B------:R-:W-:Y:S01]  /*13060*/  LDSM.16.MT88.4 R104, [R204+0x6000] ;  /* 0x00600000cc68783b */ /* 0x000fe20000004200 */
[----:B------:R-:W-:Y:S01]  /*13070*/  FMUL.FTZ R62, R0, R62 ;  /* 0x0000003e003e7220 */ /* 0x000fe20000410000 */
[-C--:B--2---:R-:W-:Y:S01]  /*13080*/  F2FP.PACK_AB R78, R49, R50.reuse ;  /* 0x00000032314e723e */ /* 0x084fe200000000ff */
[--C-:B------:R-:W-:Y:S01]  /*13090*/  FFMA.FTZ R4, R141, c[0x0][0x2d0], -R69.reuse ;  /* 0x0000b4008d047a23 */ /* 0x100fe20000010845 */
[----:B------:R-:W-:Y:S01]  /*130a0*/  MOV R120, R49 ;  /* 0x0000003100787202 */ /* 0x000fe20000000f00 */
[----:B------:R-:W-:Y:S01]  /*130b0*/  FMUL.FTZ R49, R2, R121 ;  /* 0x0000007902317220 */ /* 0x000fe20000410000 */
[----:B------:R-:W-:Y:S01]  /*130c0*/  MOV R121, R50 ;  /* 0x0000003200797202 */ /* 0x000fe20000000f00 */
[C---:B------:R-:W-:Y:S01]  /*130d0*/  FMUL.FTZ R50, R0.reuse, R122 ;  /* 0x0000007a00327220 */ /* 0x040fe20000410000 */
[----:B------:R2:W-:Y:S01]  /*130e0*/  MUFU.EX2 R251, R4 ;  /* 0x0000000400fb7308 */ /* 0x0005e20000000800 */
[----:B------:R-:W-:Y:S01]  /*130f0*/  MOV R122, R51 ;  /* 0x00000033007a7202 */ /* 0x000fe20000000f00 */
[----:B------:R-:W-:Y:S01]  /*13100*/  FMUL.FTZ R63, R0, R63 ;  /* 0x0000003f003f7220 */ /* 0x000fe20000410000 */
[----:B---3--:R-:W-:Y:S01]  /*13110*/  F2FP.PACK_AB R77, R252, R58 ;  /* 0x0000003afc4d723e */ /* 0x008fe200000000ff */
[----:B------:R-:W-:Y:S02]  /*13120*/  FMUL.FTZ R8, R2, R80 ;  /* 0x0000005002087220 */ /* 0x000fe40000410000 */
[----:B------:R-:W3:Y:S01]  /*13130*/  LDSM.16.MT88.4 R80, [R205+0x3800] ;  /* 0x00380000cd50783b */ /* 0x000ee20000004200 */
[C---:B------:R-:W-:Y:S03]  /*13140*/  FMUL.FTZ R58, R0.reuse, R130 ;  /* 0x00000082003a7220 */ /* 0x040fe60000410000 */
[----:B------:R4:W-:Y:S01]  /*13150*/  MUFU.EX2 R247, R40 ;  /* 0x0000002800f77308 */ /* 0x0009e20000000800 */
[C---:B------:R-:W-:Y:S02]  /*13160*/  FMUL.FTZ R66, R0.reuse, R66 ;  /* 0x0000004200427220 */ /* 0x040fe40000410000 */
[----:B------:R-:W-:Y:S02]  /*13170*/  FMUL.FTZ R67, R0, R67 ;  /* 0x0000004300437220 */ /* 0x000fe40000410000 */
[--C-:B-1----:R-:W-:Y:S05]  /*13180*/  FFMA.FTZ R73, R155, c[0x0][0x2d0], -R148.reuse ;  /* 0x0000b4009b497a23 */ /* 0x102fea0000010894 */
[----:B------:R1:W-:Y:S01]  /*13190*/  MUFU.EX2 R241, R73 ;  /* 0x0000004900f17308 */ /* 0x0003e20000000800 */
[--C-:B--2---:R-:W-:Y:S09]  /*131a0*/  FFMA.FTZ R4, R143, c[0x0][0x2d0], -R69.reuse ;  /* 0x0000b4008f047a23 */ /* 0x104ff20000010845 */
[----:B------:R2:W5:Y:S01]  /*131b0*/  MUFU.EX2 R250, R4 ;  /* 0x0000000400fa7308 */ /* 0x0005620000000800 */
[----:B----4-:R-:W-:Y:S02]  /*131c0*/  FMUL.FTZ R40, R2, R112 ;  /* 0x0000007002287220 */ /* 0x010fe40000410000 */
[----:B------:R-:W-:Y:S07]  /*131d0*/  LDSM.16.MT88.4 R112, [R205+0x3000] ;  /* 0x00300000cd70783b */ /* 0x000fee0000004200 */
[----:B------:R-:W-:Y:S01]  /*131e0*/  MUFU.EX2 R71, R71 ;  /* 0x0000004700477308 */ /* 0x000fe20000000800 */
[--C-:B-1----:R-:W-:Y:S09]  /*131f0*/  FFMA.FTZ R73, R160, c[0x0][0x2d0], -R69.reuse ;  /* 0x0000b400a0497a23 */ /* 0x102ff20000010845 */
[----:B------:R1:W-:Y:S01]  /*13200*/  MUFU.EX2 R240, R73 ;  /* 0x0000004900f07308 */ /* 0x0003e20000000800 */
[----:B--2---:R-:W-:Y:S01]  /*13210*/  FMUL.FTZ R4, R2, R76 ;  /* 0x0000004c02047220 */ /* 0x004fe20000410000 */
[----:B------:R-:W-:Y:S01]  /*13220*/  F2FP.PACK_AB R76, R51, R231 ;  /* 0x000000e7334c723e */ /* 0x000fe200000000ff */
[----:B------:R-:W-:Y:S01]  /*13230*/  FMUL.FTZ R51, R0, R123 ;  /* 0x0000007b00337220 */ /* 0x000fe20000410000 */
[----:B-----5:R-:W-:Y:S01]  /*13240*/  F2FP.PACK_AB R79, R250, R251 ;  /* 0x000000fbfa4f723e */ /* 0x020fe200000000ff */
[----:B------:R-:W2:Y:S04]  /*13250*/  LDL.LU R123, [R1+0x14] ;  /* 0x00001400017b7983 */ /* 0x000ea80000300800 */
[----:B------:R-:W4:Y:S02]  /*13260*/  LDL.LU R130, [R1+0x10] ;  /* 0x0000100001827983 */ /* 0x000f240000300800 */
[C---:B------:R-:W-:Y:S07]  /*13270*/  HMMA.16816.F32 R4, R76.reuse, R12, R4 ;  /* 0x0000000c4c04723c */ /* 0x040fee0000001804 */
[C---:B------:R-:W-:Y:S01]  /*13280*/  FMUL.FTZ R12, R2.reuse, R84 ;  /* 0x00000054020c7220 */ /* 0x040fe20000410000 */
[C---:B------:R-:W-:Y:S04]  /*13290*/  HMMA.16816.F32 R8, R76.reuse, R14, R8 ;  /* 0x0000000e4c08723c */ /* 0x040fe80000001808 */
[--C-:B-1----:R-:W-:Y:S02]  /*132a0*/  FFMA.FTZ R73, R161, c[0x0][0x2d0], -R69.reuse ;  /* 0x0000b400a1497a23 */ /* 0x102fe40000010845 */
[----:B------:R-:W-:Y:S02]  /*132b0*/  FMUL.FTZ R13, R2, R85 ;  /* 0x00000055020d7220 */ /* 0x000fe40000410000 */
[----:B------:R1:W-:Y:S01]  /*132c0*/  MUFU.EX2 R239, R73 ;  /* 0x0000004900ef7308 */ /* 0x0003e20000000800 */
[C---:B------:R-:W-:Y:S03]  /*132d0*/  FMUL.FTZ R14, R0.reuse, R86 ;  /* 0x00000056000e7220 */ /* 0x040fe60000410000 */
[----:B------:R-:W-:Y:S02]  /*132e0*/  FMUL.FTZ R15, R0, R87 ;  /* 0x00000057000f7220 */ /* 0x000fe40000410000 */
[----:B------:R-:W5:Y:S05]  /*132f0*/  LDSM.16.MT88.4 R84, [R204+0x3800] ;  /* 0x00380000cc54783b */ /* 0x000f6a0000004200 */
[C---:B------:R-:W-:Y:S07]  /*13300*/  HMMA.16816.F32 R12, R76.reuse, R20, R12 ;  /* 0x000000144c0c723c */ /* 0x040fee000000180c */
[C---:B------:R-:W-:Y:S01]  /*13310*/  FMUL.FTZ R20, R2.reuse, R92 ;  /* 0x0000005c02147220 */ /* 0x040fe20000410000 */
[C---:B------:R-:W-:Y:S04]  /*13320*/  HMMA.16816.F32 R16, R76.reuse, R22, R16 ;  /* 0x000000164c10723c */ /* 0x040fe80000001810 */
[----:B------:R-:W-:Y:S02]  /*13330*/  FMUL.FTZ R21, R2, R93 ;  /* 0x0000005d02157220 */ /* 0x000fe40000410000 */
[--C-:B-1----:R-:W-:Y:S02]  /*13340*/  FFMA.FTZ R73, R162, c[0x0][0x2d0], -R148.reuse ;  /* 0x0000b400a2497a23 */ /* 0x102fe40000010894 */
[C---:B------:R-:W-:Y:S02]  /*13350*/  FMUL.FTZ R22, R0.reuse, R94 ;  /* 0x0000005e00167220 */ /* 0x040fe40000410000 */
[----:B------:R1:W-:Y:S02]  /*13360*/  MUFU.EX2 R238, R73 ;  /* 0x0000004900ee7308 */ /* 0x0003e40000000800 */
[----:B------:R-:W-:Y:S02]  /*13370*/  FMUL.FTZ R23, R0, R95 ;  /* 0x0000005f00177220 */ /* 0x000fe40000410000 */
[----:B------:R-:W-:Y:S05]  /*13380*/  LDSM.16.MT88.4 R92, [R205+0x800] ;  /* 0x00080000cd5c783b */ /* 0x000fea0000004200 */
        /* <DEDUP_REMOVED lines=10> */
[--C-:B------:R-:W-:Y:S01]  /*13430*/  FFMA.FTZ R36, R75, c[0x0][0x2d0], -R148.reuse ;  /* 0x0000b4004b247a23 */ /* 0x100fe20000010894 */
[C---:B------:R-:W-:Y:S03]  /*13440*/  HMMA.16816.F32 R32, R76.reuse, R38, R32 ;  /* 0x000000264c20723c */ /* 0x040fe60000001820 */
[----:B------:R3:W3:Y:S01]  /*13450*/  MUFU.EX2 R248, R36 ;  /* 0x0000002400f87308 */ /* 0x0006e20000000800 */
[----:B------:R-:W-:Y:S03]  /*13460*/  FMUL.FTZ R37, R2, R109 ;  /* 0x0000006d02257220 */ /* 0x000fe60000410000 */
[----:B------:R-:W-:Y:S02]  /*13470*/  FMUL.FTZ R38, R0, R110 ;  /* 0x0000006e00267220 */ /* 0x000fe40000410000 */
[--C-:B-1----:R-:W-:Y:S03]  /*13480*/  FFMA.FTZ R73, R164, c[0x0][0x2d0], -R69.reuse ;  /* 0x0000b400a4497a23 */ /* 0x102fe60000010845 */
[----:B------:R-:W-:Y:S01]  /*13490*/  FMUL.FTZ R39, R0, R111 ;  /* 0x0000006f00277220 */ /* 0x000fe20000410000 */
[----:B------:R1:W-:Y:S01]  /*134a0*/  MUFU.EX2 R236, R73 ;  /* 0x0000004900ec7308 */ /* 0x0003e20000000800 */
[C---:B---3--:R-:W-:Y:S02]  /*134b0*/  FMUL.FTZ R36, R2.reuse, R108 ;  /* 0x0000006c02247220 */ /* 0x048fe40000410000 */
[----:B------:R-:W-:Y:S05]  /*134c0*/  LDSM.16.MT88.4 R108, [R203+0x3000] ;  /* 0x00300000cb6c783b */ /* 0x000fea0000004200 */
[C---:B------:R-:W-:Y:S03]  /*134d0*/  HMMA.16816.F32 R36, R76.reuse, R44, R36 ;  /* 0x0000002c4c24723c */ /* 0x040fe60000001824 */
[--C-:B-1----:R-:W-:Y:S04]  /*134e0*/  FFMA.FTZ R73, R165, c[0x0][0x2d0], -R69.reuse ;  /* 0x0000b400a5497a23 */ /* 0x102fe80000010845 */
[----:B------:R1:W-:Y:S01]  /*134f0*/  MUFU.EX2 R233, R73 ;  /* 0x0000004900e97308 */ /* 0x0003e20000000800 */
[C---:B------:R-:W-:Y:S04]  /*13500*/  HMMA.16816.F32 R40, R76.reuse, R46, R40 ;  /* 0x0000002e4c28723c */ /* 0x040fe80000001828 */
[--C-:B------:R-:W-:Y:S02]  /*13510*/  FFMA.FTZ R44, R149, c[0x0][0x2d0], -R69.reuse ;  /* 0x0000b400952c7a23 */ /* 0x100fe40000010845 */
[----:B------:R-:W-:Y:S02]  /*13520*/  FMUL.FTZ R45, R2, R117 ;  /* 0x00000075022d7220 */ /* 0x000fe40000410000 */
[C---:B------:R-:W-:Y:S01]  /*13530*/  FMUL.FTZ R46, R0.reuse, R118 ;  /* 0x00000076002e7220 */ /* 0x040fe20000410000 */
[----:B------:R3:W3:Y:S03]  /*13540*/  MUFU.EX2 R246, R44 ;  /* 0x0000002c00f67308 */ /* 0x0006e60000000800 */
[----:B------:R-:W-:Y:S02]  /*13550*/  FMUL.FTZ R47, R0, R119 ;  /* 0x00000077002f7220 */ /* 0x000fe40000410000 */
[--C-:B-1----:R-:W-:Y:S05]  /*13560*/  FFMA.FTZ R73, R166, c[0x0][0x2d0], -R148.reuse ;  /* 0x0000b400a6497a23 */ /* 0x102fea0000010894 */
[----:B------:R1:W-:Y:S01]  /*13570*/  MUFU.EX2 R232, R73 ;  /* 0x0000004900e87308 */ /* 0x0003e20000000800 */
[C---:B---3--:R-:W-:Y:S02]  /*13580*/  FMUL.FTZ R44, R2.reuse, R116 ;  /* 0x00000074022c7220 */ /* 0x048fe40000410000 */
[----:B------:R-:W-:Y:S05]  /*13590*/  LDSM.16.MT88.4 R116, [R204+0x3000] ;  /* 0x00300000cc74783b */ /* 0x000fea0000004200 */
[C---:B------:R-:W-:Y:S07]  /*135a0*/  HMMA.16816.F32 R44, R76.reuse, R52, R44 ;  /* 0x000000344c2c723c */ /* 0x040fee000000182c */
[--C-:B------:R-:W-:Y:S01]  /*135b0*/  FFMA.FTZ R52, R151, c[0x0][0x2d0], -R148.reuse ;  /* 0x0000b40097347a23 */ /* 0x100fe20000010894 */
[C---:B------:R-:W-:Y:S03]  /*135c0*/  HMMA.16816.F32 R48, R76.reuse, R54, R48 ;  /* 0x000000364c30723c */ /* 0x040fe60000001830 */
[----:B------:R3:W3:Y:S01]  /*135d0*/  MUFU.EX2 R244, R52 ;  /* 0x0000003400f47308 */ /* 0x0006e20000000800 */
[--C-:B-1----:R-:W-:Y:S02]  /*135e0*/  FFMA.FTZ R73, R167, c[0x0][0x2d0], -R148.reuse ;  /* 0x0000b400a7497a23 */ /* 0x102fe40000010894 */
[----:B------:R-:W-:Y:S02]  /*135f0*/  FMUL.FTZ R53, R2, R125 ;  /* 0x0000007d02357220 */ /* 0x000fe40000410000 */
[C---:B------:R-:W-:Y:S04]  /*13600*/  FMUL.FTZ R54, R0.reuse, R126 ;  /* 0x0000007e00367220 */ /* 0x040fe80000410000 */
[----:B------:R-:W-:Y:S01]  /*13610*/  FMUL.FTZ R55, R0, R127 ;  /* 0x0000007f00377220 */ /* 0x000fe20000410000 */
[----:B------:R1:W1:Y:S01]  /*13620*/  MUFU.EX2 R231, R73 ;  /* 0x0000004900e77308 */ /* 0x0002620000000800 */
[----:B---3--:R-:W-:Y:S07]  /*13630*/  FMUL.FTZ R52, R2, R124 ;  /* 0x0000007c02347220 */ /* 0x008fee0000410000 */
[C---:B------:R-:W-:Y:S03]  /*13640*/  HMMA.16816.F32 R52, R76.reuse, R80, R52 ;  /* 0x000000504c34723c */ /* 0x040fe60000001834 */
[--C-:B-1----:R-:W-:Y:S04]  /*13650*/  FFMA.FTZ R73, R172, c[0x0][0x2d0], -R69.reuse ;  /* 0x0000b400ac497a23 */ /* 0x102fe80000010845 */
[----:B------:R1:W-:Y:S01]  /*13660*/  MUFU.EX2 R172, R73 ;  /* 0x0000004900ac7308 */ /* 0x0003e20000000800 */
[C---:B------:R-:W-:Y:S01]  /*13670*/  HMMA.16816.F32 R56, R76.reuse, R82, R56 ;  /* 0x000000524c38723c */ /* 0x040fe20000001838 */
[----:B------:R-:W3:Y:S07]  /*13680*/  LDSM.16.MT88.4 R80, [R203+0x800] ;  /* 0x00080000cb50783b */ /* 0x000eee0000004200 */
[C---:B-----5:R-:W-:Y:S08]  /*13690*/  HMMA.16816.F32 R60, R76.reuse, R84, R60 ;  /* 0x000000544c3c723c */ /* 0x060ff0000000183c */
[----:B------:R-:W-:Y:S01]  /*136a0*/  HMMA.16816.F32 R64, R76, R86, R64 ;  /* 0x000000564c40723c */ /* 0x000fe20000001840 */
[----:B------:R-:W5:Y:S03]  /*136b0*/  LDSM.16.MT88.4 R84, [R204+0x800] ;  /* 0x00080000cc54783b */ /* 0x000f660000004200 */
[----:B-1----:R-:W-:Y:S03]  /*136c0*/  FFMA.FTZ R73, R173, c[0x0][0x2d0], -R69 ;  /* 0x0000b400ad497a23 */ /* 0x002fe60000010845 */
[----:B------:R-:W-:Y:S01]  /*136d0*/  F2FP.PACK_AB R79, R128, R243 ;  /* 0x000000f3804f723e */ /* 0x000fe200000000ff */
[----:B------:R1:W-:Y:S01]  /*136e0*/  MUFU.EX2 R167, R73 ;  /* 0x0000004900a77308 */ /* 0x0003e20000000800 */
[----:B------:R-:W-:Y:S03]  /*136f0*/  F2FP.PACK_AB R76, R248, R249 ;  /* 0x000000f9f84c723e */ /* 0x000fe600000000ff */
[----:B------:R-:W-:Y:S02]  /*13700*/  F2FP.PACK_AB R77, R246, R247 ;  /* 0x000000f7f64d723e */ /* 0x000fe400000000ff */
[----:B------:R-:W-:Y:S07]  /*13710*/  F2FP.PACK_AB R78, R244, R245 ;  /* 0x000000f5f44e723e */ /* 0x000fee00000000ff */
[C---:B------:R-:W-:Y:S08]  /*13720*/  HMMA.16816.F32 R4, R76.reuse, R88, R4 ;  /* 0x000000584c04723c */ /* 0x040ff00000001804 */
[C---:B------:R-:W-:Y:S01]  /*13730*/  HMMA.16816.F32 R8, R76.reuse, R90, R8 ;  /* 0x0000005a4c08723c */ /* 0x040fe20000001808 */
[----:B------:R-:W5:Y:S03]  /*13740*/  LDSM.16.MT88.4 R88, [R202+0x4000] ;  /* 0x00400000ca58783b */ /* 0x000f660000004200 */
[--C-:B-1----:R-:W-:Y:S04]  /*13750*/  FFMA.FTZ R73, R174, c[0x0][0x2d0], -R148.reuse ;  /* 0x0000b400ae497a23 */ /* 0x102fe80000010894 */
[C---:B---3--:R-:W-:Y:S01]  /*13760*/  HMMA.16816.F32 R12, R76.reuse, R80, R12 ;  /* 0x000000504c0c723c */ /* 0x048fe2000000180c */
[----:B------:R1:W3:Y:S07]  /*13770*/  MUFU.EX2 R166, R73 ;  /* 0x0000004900a67308 */ /* 0x0002ee0000000800 */
[C---:B------:R-:W-:Y:S01]  /*13780*/  HMMA.16816.F32 R16, R76.reuse, R82, R16 ;  /* 0x000000524c10723c */ /* 0x040fe20000001810 */
[----:B------:R-:W3:Y:S07]  /*13790*/  LDSM.16.MT88.4 R80, [R203+0x4000] ;  /* 0x00400000cb50783b */ /* 0x000eee0000004200 */
[C---:B------:R-:W-:Y:S04]  /*137a0*/  HMMA.16816.F32 R20, R76.reuse, R92, R20 ;  /* 0x0000005c4c14723c */ /* 0x040fe80000001814 */
[----:B--2---:R-:W-:Y:S02]  /*137b0*/  FFMA.FTZ R0, R0, R123, R129 ;  /* 0x0000007b00007223 */ /* 0x004fe40000010081 */
[----:B----4-:R-:W-:Y:S02]  /*137c0*/  FFMA.FTZ R2, R2, R130, R131 ;  /* 0x0000008202027223 */ /* 0x010fe40000010083 */
[C---:B------:R-:W-:Y:S01]  /*137d0*/  HMMA.16816.F32 R24, R76.reuse, R94, R24 ;  /* 0x0000005e4c18723c */ /* 0x040fe20000001818 */
[----:B------:R-:W-:Y:S03]  /*137e0*/  LDSM.16.MT88.4 R92, [R204+0x1000] ;  /* 0x00100000cc5c783b */ /* 0x000fe60000004200 */
[----:B-1----:R-:W-:Y:S02]  /*137f0*/  FFMA.FTZ R73, R175, c[0x0][0x2d0], -R148 ;  /* 0x0000b400af497a23 */ /* 0x002fe40000010894 */
[----:B------:R-:W-:Y:S02]  /*13800*/  FADD.FTZ R2, R122, R2 ;  /* 0x000000027a027221 */ /* 0x000fe40000010000 */
[C---:B-----5:R-:W-:Y:S01]  /*13810*/  HMMA.16816.F32 R28, R76.reuse, R84, R28 ;  /* 0x000000544c1c723c */ /* 0x060fe2000000181c */
[----:B------:R1:W2:Y:S03]  /*13820*/  MUFU.EX2 R165, R73 ;  /* 0x0000004900a57308 */ /* 0x0002a60000000800 */
[----:B------:R-:W-:Y:S02]  /*13830*/  FADD.FTZ R2, R121, R2 ;  /* 0x0000000279027221 */ /* 0x000fe40000010000 */
[----:B------:R-:W-:Y:S02]  /*13840*/  FADD.FTZ R0, R252, R0 ;  /* 0x00000000fc007221 */ /* 0x000fe40000010000 */
[C---:B------:R-:W-:Y:S01]  /*13850*/  HMMA.16816.F32 R32, R76.reuse, R86, R32 ;  /* 0x000000564c20723c */ /* 0x040fe20000001820 */
[----:B------:R-:W4:Y:S03]  /*13860*/  LDSM.16.MT88.4 R84, [R202+0x1000] ;  /* 0x00100000ca54783b */ /* 0x000f260000004200 */
[----:B------:R-:W-:Y:S02]  /*13870*/  FADD.FTZ R2, R120, R2 ;  /* 0x0000000278027221 */ /* 0x000fe40000010000 */
[----:B------:R-:W-:Y:S02]  /*13880*/  FADD.FTZ R0, R251, R0 ;  /* 0x00000000fb007221 */ /* 0x000fe40000010000 */
[C---:B------:R-:W-:Y:S01]  /*13890*/  HMMA.16816.F32 R36, R76.reuse, R88, R36 ;  /* 0x000000584c24723c */ /* 0x040fe20000001824 */
[----:B------:R-:W-:Y:S03]  /*138a0*/  LDSM.16.MT88.4 R120, [R203+0x6800] ;  /* 0x00680000cb78783b */ /* 0x000fe60000004200 */
[----:B------:R-:W-:Y:S02]  /*138b0*/  FADD.FTZ R0, R250, R0 ;  /* 0x00000000fa007221 */ /* 0x000fe40000010000 */
[----:B------:R-:W-:Y:S02]  /*138c0*/  FADD.FTZ R2, R249, R2 ;  /* 0x00000002f9027221 */ /* 0x000fe40000010000 */
[C---:B------:R-:W-:Y:S01]  /*138d0*/  HMMA.16816.F32 R40, R76.reuse, R90, R40 ;  /* 0x0000005a4c28723c */ /* 0x040fe20000001828 */
[----:B------:R-:W5:Y:S03]  /*138e0*/  LDSM.16.MT88.4 R88, [R203+0x1000] ;  /* 0x00100000cb58783b */ /* 0x000f660000004200 */
[--C-:B-1----:R-:W-:Y:S02]  /*138f0*/  FFMA.FTZ R73, R184, c[0x0][0x2d0], -R69.reuse ;  /* 0x0000b400b8497a23 */ /* 0x102fe40000010845 */
[----:B------:R-:W-:Y:S02]  /*13900*/  FADD.FTZ R0, R247, R0 ;  /* 0x00000000f7007221 */ /* 0x000fe40000010000 */
[C---:B---3--:R-:W-:Y:S01]  /*13910*/  HMMA.16816.F32 R44, R76.reuse, R80, R44 ;  /* 0x000000504c2c723c */ /* 0x048fe2000000182c */
[----:B------:R1:W-:Y:S03]  /*13920*/  MUFU.EX2 R164, R73 ;  /* 0x0000004900a47308 */ /* 0x0003e60000000800 */
        /* <DEDUP_REMOVED lines=8> */
[----:B------:R-:W-:Y:S01]  /*139b0*/  LDSM.16.MT88.4 R128, [R205+0x6800] ;  /* 0x00680000cd80783b */ /* 0x000fe20000004200 */
[----:B------:R-:W-:Y:S01]  /*139c0*/  FADD.FTZ R2, R244, R2 ;  /* 0x00000002f4027221 */ /* 0x000fe20000010000 */
[C---:B------:R-:W-:Y:S04]  /*139d0*/  HMMA.16816.F32 R56, R76.reuse, R98, R56 ;  /* 0x000000624c38723c */ /* 0x040fe80000001838 */
[--C-:B-1----:R-:W-:Y:S02]  /*139e0*/  FFMA.FTZ R73, R185, c[0x0][0x2d0], -R69.reuse ;  /* 0x0000b400b9497a23 */ /* 0x102fe40000010845 */
[----:B------:R-:W-:Y:S01]  /*139f0*/  LDSM.16.MT88.4 R96, [R205+0x4800] ;  /* 0x00480000cd60783b */ /* 0x000fe20000004200 */
[----:B------:R-:W-:Y:S01]  /*13a00*/  FADD.FTZ R2, R242, R2 ;  /* 0x00000002f2027221 */ /* 0x000fe20000010000 */
[C---:B------:R-:W-:Y:S01]  /*13a10*/  HMMA.16816.F32 R60, R76.reuse, R100, R60 ;  /* 0x000000644c3c723c */ /* 0x040fe2000000183c */
[----:B------:R1:W-:Y:S03]  /*13a20*/  MUFU.EX2 R163, R73 ;  /* 0x0000004900a37308 */ /* 0x0003e60000000800 */
[----:B------:R-:W-:Y:S02]  /*13a30*/  FADD.FTZ R2, R241, R2 ;  /* 0x00000002f1027221 */ /* 0x000fe40000010000 */
[----:B------:R-:W-:Y:S02]  /*13a40*/  FADD.FTZ R0, R240, R0 ;  /* 0x00000000f0007221 */ /* 0x000fe40000010000 */
[----:B------:R-:W-:Y:S01]  /*13a50*/  HMMA.16816.F32 R64, R76, R102, R64 ;  /* 0x000000664c40723c */ /* 0x000fe20000001840 */
[----:B------:R-:W-:Y:S03]  /*13a60*/  LDSM.16.MT88.4 R100, [R204+0x5000] ;  /* 0x00500000cc64783b */ /* 0x000fe60000004200 */
[----:B------:R-:W-:Y:S02]  /*13a70*/  FADD.FTZ R2, R238, R2 ;  /* 0x00000002ee027221 */ /* 0x000fe40000010000 */
[----:B------:R-:W-:Y:S01]  /*13a80*/  FADD.FTZ R0, R239, R0 ;  /* 0x00000000ef007221 */ /* 0x000fe20000010000 */
[----:B------:R-:W-:Y:S01]  /*13a90*/  F2FP.PACK_AB R76, R241, R242 ;  /* 0x000000f2f14c723e */ /* 0x000fe200000000ff */
[----:B------:R-:W-:Y:S01]  /*13aa0*/  FADD.FTZ R2, R237, R2 ;  /* 0x00000002ed027221 */ /* 0x000fe20000010000 */
[----:B------:R-:W-:Y:S03]  /*13ab0*/  F2FP.PACK_AB R77, R239, R240 ;  /* 0x000000f0ef4d723e */ /* 0x000fe600000000ff */
[----:B------:R-:W-:Y:S01]  /*13ac0*/  F2FP.PACK_AB R78, R237, R238 ;  /* 0x000000eeed4e723e */ /* 0x000fe200000000ff */
[----:B------:R-:W-:Y:S01]  /*13ad0*/  FADD.FTZ R2, R232, R2 ;  /* 0x00000002e8027221 */ /* 0x000fe20000010000 */
[----:B------:R-:W-:Y:S01]  /*13ae0*/  F2FP.PACK_AB R79, R233, R236 ;  /* 0x000000ece94f723e */ /* 0x000fe200000000ff */
[----:B------:R-:W-:Y:S02]  /*13af0*/  FADD.FTZ R0, R236, R0 ;  /* 0x00000000ec007221 */ /* 0x000fe40000010000 */
[----:B-1----:R-:W-:Y:S02]  /*13b00*/  FFMA.FTZ R73, R186, c[0x0][0x2d0], -R148 ;  /* 0x0000b400ba497a23 */ /* 0x002fe40000010894 */
[----:B------:R-:W-:Y:S02]  /*13b10*/  FADD.FTZ R2, R231, R2 ;  /* 0x00000002e7027221 */ /* 0x000fe40000010000 */
[C---:B----4-:R-:W-:Y:S01]  /*13b20*/  HMMA.16816.F32 R4, R76.reuse, R84, R4 ;  /* 0x000000544c04723c */ /* 0x050fe20000001804 */
[----:B------:R1:W4:Y:S02]  /*13b30*/  MUFU.EX2 R127, R73 ;  /* 0x00000049007f7308 */ /* 0x0003240000000800 */
[----:B------:R-:W-:Y:S02]  /*13b40*/  FADD.FTZ R2, R166, R2 ;  /* 0x00000002a6027221 */ /* 0x000fe40000010000 */
[----:B------:R-:W-:Y:S02]  /*13b50*/  FADD.FTZ R0, R233, R0 ;  /* 0x00000000e9007221 */ /* 0x000fe40000010000 */
[----:B--2---:R-:W-:Y:S01]  /*13b60*/  FADD.FTZ R2, R165, R2 ;  /* 0x00000002a5027221 */ /* 0x004fe20000010000 */
[C---:B------:R-:W-:Y:S01]  /*13b70*/  HMMA.16816.F32 R8, R76.reuse, R86, R8 ;  /* 0x000000564c08723c */ /* 0x040fe20000001808 */
[----:B------:R-:W2:Y:S03]  /*13b80*/  LDSM.16.MT88.4 R84, [R202+0x4800] ;  /* 0x00480000ca54783b */ /* 0x000ea60000004200 */
[----:B------:R-:W-:Y:S04]  /*13b90*/  FADD.FTZ R0, R172, R0 ;  /* 0x00000000ac007221 */ /* 0x000fe80000010000 */
[C---:B-----5:R-:W-:Y:S04]  /*13ba0*/  HMMA.16816.F32 R12, R76.reuse, R88, R12 ;  /* 0x000000584c0c723c */ /* 0x060fe8000000180c */
[----:B------:R-:W-:Y:S04]  /*13bb0*/  FADD.FTZ R0, R167, R0 ;  /* 0x00000000a7007221 */ /* 0x000fe80000010000 */
[C---:B------:R-:W-:Y:S01]  /*13bc0*/  HMMA.16816.F32 R16, R76.reuse, R90, R16 ;  /* 0x0000005a4c10723c */ /* 0x040fe20000001810 */
[----:B------:R-:W5:Y:S03]  /*13bd0*/  LDSM.16.MT88.4 R88, [R203+0x4800] ;  /* 0x00480000cb58783b */ /* 0x000f660000004200 */
[----:B-1----:R-:W-:Y:S02]  /*13be0*/  FFMA.FTZ R73, R187, c[0x0][0x2d0], -R148 ;  /* 0x0000b400bb497a23 */ /* 0x002fe40000010894 */
[----:B----4-:R-:W-:Y:S02]  /*13bf0*/  FADD.FTZ R2, R127, R2 ;  /* 0x000000027f027221 */ /* 0x010fe40000010000 */
[C---:B---3--:R-:W-:Y:S01]  /*13c00*/  HMMA.16816.F32 R20, R76.reuse, R80, R20 ;  /* 0x000000504c14723c */ /* 0x048fe20000001814 */
[----:B------:R1:W3:Y:S03]  /*13c10*/  MUFU.EX2 R126, R73 ;  /* 0x00000049007e7308 */ /* 0x0002e60000000800 */
[----:B------:R-:W-:Y:S04]  /*13c20*/  FADD.FTZ R0, R164, R0 ;  /* 0x00000000a4007221 */ /* 0x000fe80000010000 */
[C---:B------:R-:W-:Y:S01]  /*13c30*/  HMMA.16816.F32 R24, R76.reuse, R82, R24 ;  /* 0x000000524c18723c */ /* 0x040fe20000001818 */
[----:B------:R-:W4:Y:S03]  /*13c40*/  LDSM.16.MT88.4 R80, [R204+0x4800] ;  /* 0x00480000cc50783b */ /* 0x000f260000004200 */
[----:B------:R-:W-:Y:S04]  /*13c50*/  FADD.FTZ R0, R163, R0 ;  /* 0x00000000a3007221 */ /* 0x000fe80000010000 */
[C---:B------:R-:W-:Y:S08]  /*13c60*/  HMMA.16816.F32 R28, R76.reuse, R92, R28 ;  /* 0x0000005c4c1c723c */ /* 0x040ff0000000181c */
[C---:B------:R-:W-:Y:S01]  /*13c70*/  HMMA.16816.F32 R32, R76.reuse, R94, R32 ;  /* 0x0000005e4c20723c */ /* 0x040fe20000001820 */
[----:B------:R-:W4:Y:S03]  /*13c80*/  LDSM.16.MT88.4 R92, [R202+0x1800] ;  /* 0x00180000ca5c783b */ /* 0x000f260000004200 */
[--C-:B-1----:R-:W-:Y:S02]  /*13c90*/  FFMA.FTZ R73, R196, c[0x0][0x2d0], -R69.reuse ;  /* 0x0000b400c4497a23 */ /* 0x102fe40000010845 */
[----:B---3--:R-:W-:Y:S02]  /*13ca0*/  FADD.FTZ R2, R126, R2 ;  /* 0x000000027e027221 */ /* 0x008fe40000010000 */
[C---:B--2---:R-:W-:Y:S01]  /*13cb0*/  HMMA.16816.F32 R36, R76.reuse, R84, R36 ;  /* 0x000000544c24723c */ /* 0x044fe20000001824 */
[----:B------:R1:W2:Y:S07]  /*13cc0*/  MUFU.EX2 R125, R73 ;  /* 0x00000049007d7308 */ /* 0x0002ae0000000800 */
[C---:B------:R-:W-:Y:S01]  /*13cd0*/  HMMA.16816.F32 R40, R76.reuse, R86, R40 ;  /* 0x000000564c28723c */ /* 0x040fe20000001828 */
[----:B------:R-:W3:Y:S07]  /*13ce0*/  LDSM.16.MT88.4 R84, [R203+0x1800] ;  /* 0x00180000cb54783b */ /* 0x000eee0000004200 */
[C---:B-----5:R-:W-:Y:S08]  /*13cf0*/  HMMA.16816.F32 R44, R76.reuse, R88, R44 ;  /* 0x000000584c2c723c */ /* 0x060ff0000000182c */
[C---:B------:R-:W-:Y:S01]  /*13d00*/  HMMA.16816.F32 R48, R76.reuse, R90, R48 ;  /* 0x0000005a4c30723c */ /* 0x040fe20000001830 */
[----:B------:R-:W-:Y:S03]  /*13d10*/  LDSM.16.MT88.4 R88, [R204+0x1800] ;  /* 0x00180000cc58783b */ /* 0x000fe60000004200 */
[--C-:B-1----:R-:W-:Y:S02]  /*13d20*/  FFMA.FTZ R73, R197, c[0x0][0x2d0], -R69.reuse ;  /* 0x0000b400c5497a23 */ /* 0x102fe40000010845 */
[----:B--2---:R-:W-:Y:S02]  /*13d30*/  FADD.FTZ R0, R125, R0 ;  /* 0x000000007d007221 */ /* 0x004fe40000010000 */
[C---:B------:R-:W-:Y:S01]  /*13d40*/  HMMA.16816.F32 R52, R76.reuse, R96, R52 ;  /* 0x000000604c34723c */ /* 0x040fe20000001834 */
[----:B------:R1:W2:Y:S07]  /*13d50*/  MUFU.EX2 R124, R73 ;  /* 0x00000049007c7308 */ /* 0x0002ae0000000800 */
[C---:B------:R-:W-:Y:S01]  /*13d60*/  HMMA.16816.F32 R56, R76.reuse, R98, R56 ;  /* 0x000000624c38723c */ /* 0x040fe20000001838 */
[----:B------:R-:W-:Y:S07]  /*13d70*/  LDSM.16.MT88.4 R96, [R205+0x5000] ;  /* 0x00500000cd60783b */ /* 0x000fee0000004200 */
[C---:B----4-:R-:W-:Y:S08]  /*13d80*/  HMMA.16816.F32 R60, R76.reuse, R80, R60 ;  /* 0x000000504c3c723c */ /* 0x050ff0000000183c */
[----:B------:R-:W-:Y:S01]  /*13d90*/  HMMA.16816.F32 R64, R76, R82, R64 ;  /* 0x000000524c40723c */ /* 0x000fe20000001840 */
[----:B------:R-:W4:Y:S03]  /*13da0*/  LDSM.16.MT88.4 R80, [R205+0x1800] ;  /* 0x00180000cd50783b */ /* 0x000f260000004200 */
[----:B-1----:R-:W-:Y:S02]  /*13db0*/  FFMA.FTZ R73, R198, c[0x0][0x2d0], -R148 ;  /* 0x0000b400c6497a23 */ /* 0x002fe40000010894 */
[----:B--2---:R-:W-:Y:S01]  /*13dc0*/  FADD.FTZ R0, R124, R0 ;  /* 0x000000007c007221 */ /* 0x004fe20000010000 */
[----:B------:R-:W-:Y:S01]  /*13dd0*/  F2FP.PACK_AB R76, R231, R232 ;  /* 0x000000e8e74c723e */ /* 0x000fe200000000ff */
[----:B------:R1:W2:Y:S01]  /*13de0*/  MUFU.EX2 R162, R73 ;  /* 0x0000004900a27308 */ /* 0x0002a20000000800 */
[----:B------:R-:W-:Y:S03]  /*13df0*/  F2FP.PACK_AB R77, R167, R172 ;  /* 0x000000aca74d723e */ /* 0x000fe600000000ff */
[----:B------:R-:W-:Y:S02]  /*13e00*/  F2FP.PACK_AB R78, R165, R166 ;  /* 0x000000a6a54e723e */ /* 0x000fe400000000ff */
[----:B------:R-:W-:Y:S07]  /*13e10*/  F2FP.PACK_AB R79, R163, R164 ;  /* 0x000000a4a34f723e */ /* 0x000fee00000000ff */
[C---:B------:R-:W-:Y:S08]  /*13e20*/  HMMA.16816.F32 R4, R76.reuse, R92, R4 ;  /* 0x0000005c4c04723c */ /* 0x040ff00000001804 */
[C---:B------:R-:W-:Y:S01]  /*13e30*/  HMMA.16816.F32 R8, R76.reuse, R94, R8 ;  /* 0x0000005e4c08723c */ /* 0x040fe20000001808 */
[----:B------:R-:W5:Y:S03]  /*13e40*/  LDSM.16.MT88.4 R92, [R202+0x5000] ;  /* 0x00500000ca5c783b */ /* 0x000f660000004200 */
[----:B-1----:R-:W-:Y:S02]  /*13e50*/  FFMA.FTZ R73, R199, c[0x0][0x2d0], -R148 ;  /* 0x0000b400c7497a23 */ /* 0x002fe40000010894 */
[----:B--2---:R-:W-:Y:S02]  /*13e60*/  FADD.FTZ R2, R162, R2 ;  /* 0x00000002a2027221 */ /* 0x004fe40000010000 */
[C---:B---3--:R-:W-:Y:S01]  /*13e70*/  HMMA.16816.F32 R12, R76.reuse, R84, R12 ;  /* 0x000000544c0c723c */ /* 0x048fe2000000180c */
[----:B------:R1:W2:Y:S07]  /*13e80*/  MUFU.EX2 R161, R73 ;  /* 0x0000004900a17308 */ /* 0x0002ae0000000800 */
[C---:B------:R-:W-:Y:S01]  /*13e90*/  HMMA.16816.F32 R16, R76.reuse, R86, R16 ;  /* 0x000000564c10723c */ /* 0x040fe20000001810 */
[----:B------:R-:W3:Y:S07]  /*13ea0*/  LDSM.16.MT88.4 R84, [R203+0x5000] ;  /* 0x00500000cb54783b */ /* 0x000eee0000004200 */
[C---:B----4-:R-:W-:Y:S08]  /*13eb0*/  HMMA.16816.F32 R20, R76.reuse, R80, R20 ;  /* 0x000000504c14723c */ /* 0x050ff00000001814 */
[C---:B------:R-:W-:Y:S01]  /*13ec0*/  HMMA.16816.F32 R24, R76.reuse, R82, R24 ;  /* 0x000000524c18723c */ /* 0x040fe20000001818 */
[----:B------:R-:W4:Y:S03]  /*13ed0*/  LDSM.16.MT88.4 R80, [R202+0x2000] ;  /* 0x00200000ca50783b */ /* 0x000f260000004200 */
[--C-:B-1----:R-:W-:Y:S02]  /*13ee0*/  FFMA.FTZ R73, R212, c[0x0][0x2d0], -R69.reuse ;  /* 0x0000b400d4497a23 */ /* 0x102fe40000010845 */
[----:B--2---:R-:W-:Y:S02]  /*13ef0*/  FADD.FTZ R2, R161, R2 ;  /* 0x00000002a1027221 */ /* 0x004fe40000010000 */
[C---:B------:R-:W-:Y:S01]  /*13f00*/  HMMA.16816.F32 R28, R76.reuse, R88, R28 ;  /* 0x000000584c1c723c */ /* 0x040fe2000000181c */
[----:B------:R1:W2:Y:S07]  /*13f10*/  MUFU.EX2 R160, R73 ;  /* 0x0000004900a07308 */ /* 0x0002ae0000000800 */
[C---:B------:R-:W-:Y:S01]  /*13f20*/  HMMA.16816.F32 R32, R76.reuse, R90, R32 ;  /* 0x0000005a4c20723c */ /* 0x040fe20000001820 */
[----:B------:R-:W4:Y:S07]  /*13f30*/  LDSM.16.MT88.4 R88, [R203+0x2000] ;  /* 0x00200000cb58783b */ /* 0x000f2e0000004200 */
[C---:B-----5:R-:W-:Y:S08]  /*13f40*/  HMMA.16816.F32 R36, R76.reuse, R92, R36 ;  /* 0x0000005c4c24723c */ /* 0x060ff00000001824 */
[C---:B------:R-:W-:Y:S01]  /*13f50*/  HMMA.16816.F32 R40, R76.reuse, R94, R40 ;  /* 0x0000005e4c28723c */ /* 0x040fe20000001828 */
[----:B------:R-:W5:Y:S03]  /*13f60*/  LDSM.16.MT88.4 R92, [R205+0x2000] ;  /* 0x00200000cd5c783b */ /* 0x000f660000004200 */
[--C-:B-1----:R-:W-:Y:S02]  /*13f70*/  FFMA.FTZ R73, R213, c[0x0][0x2d0], -R69.reuse ;  /* 0x0000b400d5497a23 */ /* 0x102fe40000010845 */
[----:B--2---:R-:W-:Y:S02]  /*13f80*/  FADD.FTZ R0, R160, R0 ;  /* 0x00000000a0007221 */ /* 0x004fe40000010000 */
[C---:B---3--:R-:W-:Y:S01]  /*13f90*/  HMMA.16816.F32 R44, R76.reuse, R84, R44 ;  /* 0x000000544c2c723c */ /* 0x048fe2000000182c */
[----:B------:R1:W2:Y:S07]  /*13fa0*/  MUFU.EX2 R155, R73 ;  /* 0x00000049009b7308 */ /* 0x0002ae0000000800 */
[C---:B------:R-:W-:Y:S01]  /*13fb0*/  HMMA.16816.F32 R48, R76.reuse, R86, R48 ;  /* 0x000000564c30723c */ /* 0x040fe20000001830 */
[----:B------:R-:W3:Y:S07]  /*13fc0*/  LDSM.16.MT88.4 R84, [R204+0x2000] ;  /* 0x00200000cc54783b */ /* 0x000eee0000004200 */
[C---:B------:R-:W-:Y:S08]  /*13fd0*/  HMMA.16816.F32 R52, R76.reuse, R96, R52 ;  /* 0x000000604c34723c */ /* 0x040ff00000001834 */
[C---:B------:R-:W-:Y:S01]  /*13fe0*/  HMMA.16816.F32 R56, R76.reuse, R98, R56 ;  /* 0x000000624c38723c */ /* 0x040fe20000001838 */
[----:B------:R-:W3:Y:S03]  /*13ff0*/  LDSM.16.MT88.4 R96, [R202+0x5800] ;  /* 0x00580000ca60783b */ /* 0x000ee60000004200 */
[----:B-1----:R-:W-:Y:S02]  /*14000*/  FFMA.FTZ R73, R215, c[0x0][0x2d0], -R148 ;  /* 0x0000b400d7497a23 */ /* 0x002fe40000010894 */
[----:B--2---:R-:W-:Y:S02]  /*14010*/  FADD.FTZ R0, R155, R0 ;  /* 0x000000009b007221 */ /* 0x004fe40000010000 */
[C---:B------:R-:W-:Y:S01]  /*14020*/  HMMA.16816.F32 R60, R76.reuse, R100, R60 ;  /* 0x000000644c3c723c */ /* 0x040fe2000000183c */
[----:B------:R1:W2:Y:S07]  /*14030*/  MUFU.EX2 R154, R73 ;  /* 0x00000049009a7308 */ /* 0x0002ae0000000800 */
[----:B------:R-:W-:Y:S01]  /*14040*/  HMMA.16816.F32 R64, R76, R102, R64 ;  /* 0x000000664c40723c */ /* 0x000fe20000001840 */
[----:B------:R-:W-:Y:S06]  /*14050*/  LDSM.16.MT88.4 R100, [R205+0x6000] ;  /* 0x00600000cd64783b */ /* 0x000fec0000004200 */
[----:B------:R-:W-:Y:S02]  /*14060*/  F2FP.PACK_AB R76, R126, R127 ;  /* 0x0000007f7e4c723e */ /* 0x000fe400000000ff */
[----:B------:R-:W-:Y:S03]  /*14070*/  F2FP.PACK_AB R77, R124, R125 ;  /* 0x0000007d7c4d723e */ /* 0x000fe600000000ff */
[----:B------:R-:W-:Y:S02]  /*14080*/  F2FP.PACK_AB R78, R161, R162 ;  /* 0x000000a2a14e723e */ /* 0x000fe400000000ff */
[----:B------:R-:W-:Y:S01]  /*14090*/  F2FP.PACK_AB R79, R155, R160 ;  /* 0x000000a09b4f723e */ /* 0x000fe200000000ff */
[----:B-1----:R-:W-:Y:S02]  /*140a0*/  FFMA.FTZ R73, R214, c[0x0][0x2d0], -R148 ;  /* 0x0000b400d6497a23 */ /* 0x002fe40000010894 */
[----:B--2---:R-:W-:Y:S04]  /*140b0*/  FADD.FTZ R2, R154, R2 ;  /* 0x000000029a027221 */ /* 0x004fe80000010000 */
[C---:B----4-:R-:W-:Y:S01]  /*140c0*/  HMMA.16816.F32 R4, R76.reuse, R80, R4 ;  /* 0x000000504c04723c */ /* 0x050fe20000001804 */
[----:B------:R1:W2:Y:S07]  /*140d0*/  MUFU.EX2 R153, R73 ;  /* 0x0000004900997308 */ /* 0x0002ae0000000800 */
[C---:B------:R-:W-:Y:S01]  /*140e0*/  HMMA.16816.F32 R8, R76.reuse, R82, R8 ;  /* 0x000000524c08723c */ /* 0x040fe20000001808 */
[----:B------:R-:W4:Y:S07]  /*140f0*/  LDSM.16.MT88.4 R80, [R203+0x5800] ;  /* 0x00580000cb50783b */ /* 0x000f2e0000004200 */
[C---:B------:R-:W-:Y:S08]  /*14100*/  HMMA.16816.F32 R12, R76.reuse, R88, R12 ;  /* 0x000000584c0c723c */ /* 0x040ff0000000180c */
[C---:B------:R-:W-:Y:S01]  /*14110*/  HMMA.16816.F32 R16, R76.reuse, R90, R16 ;  /* 0x0000005a4c10723c */ /* 0x040fe20000001810 */
[----:B------:R-:W4:Y:S03]  /*14120*/  LDSM.16.MT88.4 R88, [R205+0x5800] ;  /* 0x00580000cd58783b */ /* 0x000f260000004200 */
[--C-:B-1----:R-:W-:Y:S02]  /*14130*/  FFMA.FTZ R73, R216, c[0x0][0x2d0], -R69.reuse ;  /* 0x0000b400d8497a23 */ /* 0x102fe40000010845 */
[----:B--2---:R-:W-:Y:S02]  /*14140*/  FADD.FTZ R2, R153, R2 ;  /* 0x0000000299027221 */ /* 0x004fe40000010000 */
[C---:B-----5:R-:W-:Y:S01]  /*14150*/  HMMA.16816.F32 R20, R76.reuse, R92, R20 ;  /* 0x0000005c4c14723c */ /* 0x060fe20000001814 */
[----:B------:R1:W2:Y:S07]  /*14160*/  MUFU.EX2 R152, R73 ;  /* 0x0000004900987308 */ /* 0x0002ae0000000800 */
[C---:B------:R-:W-:Y:S01]  /*14170*/  HMMA.16816.F32 R24, R76.reuse, R94, R24 ;  /* 0x0000005e4c18723c */ /* 0x040fe20000001818 */
[----:B------:R-:W-:Y:S07]  /*14180*/  LDSM.16.MT88.4 R92, [R204+0x2800] ;  /* 0x00280000cc5c783b */ /* 0x000fee0000004200 */
[C---:B---3--:R-:W-:Y:S08]  /*14190*/  HMMA.16816.F32 R28, R76.reuse, R84, R28 ;  /* 0x000000544c1c723c */ /* 0x048ff0000000181c */
[C---:B------:R-:W-:Y:S01]  /*141a0*/  HMMA.16816.F32 R32, R76.reuse, R86, R32 ;  /* 0x000000564c20723c */ /* 0x040fe20000001820 */
[----:B------:R-:W3:Y:S03]  /*141b0*/  LDSM.16.MT88.4 R84, [R204+0x5800] ;  /* 0x00580000cc54783b */ /* 0x000ee60000004200 */
[--C-:B-1----:R-:W-:Y:S02]  /*141c0*/  FFMA.FTZ R73, R217, c[0x0][0x2d0], -R69.reuse ;  /* 0x0000b400d9497a23 */ /* 0x102fe40000010845 */
[----:B--2---:R-:W-:Y:S02]  /*141d0*/  FADD.FTZ R0, R152, R0 ;  /* 0x0000000098007221 */ /* 0x004fe40000010000 */
[C---:B------:R-:W-:Y:S01]  /*141e0*/  HMMA.16816.F32 R36, R76.reuse, R96, R36 ;  /* 0x000000604c24723c */ /* 0x040fe20000001824 */
[----:B------:R1:W2:Y:S07]  /*141f0*/  MUFU.EX2 R151, R73 ;  /* 0x0000004900977308 */ /* 0x0002ae0000000800 */
[C---:B------:R-:W-:Y:S01]  /*14200*/  HMMA.16816.F32 R40, R76.reuse, R98, R40 ;  /* 0x000000624c28723c */ /* 0x040fe20000001828 */
[----:B------:R-:W-:Y:S07]  /*14210*/  LDSM.16.MT88.4 R96, [R203+0x6000] ;  /* 0x00600000cb60783b */ /* 0x000fee0000004200 */
[C---:B----4-:R-:W-:Y:S08]  /*14220*/  HMMA.16816.F32 R44, R76.reuse, R80, R44 ;  /* 0x000000504c2c723c */ /* 0x050ff0000000182c */
[C---:B------:R-:W-:Y:S01]  /*14230*/  HMMA.16816.F32 R48, R76.reuse, R82, R48 ;  /* 0x000000524c30723c */ /* 0x040fe20000001830 */
[----:B------:R-:W4:Y:S03]  /*14240*/  LDSM.16.MT88.4 R80, [R202+0x2800] ;  /* 0x00280000ca50783b */ /* 0x000f260000004200 */
[----:B-1----:R-:W-:Y:S02]  /*14250*/  FFMA.FTZ R73, R218, c[0x0][0x2d0], -R148 ;  /* 0x0000b400da497a23 */ /* 0x002fe40000010894 */
[----:B--2---:R-:W-:Y:S02]  /*14260*/  FADD.FTZ R0, R151, R0 ;  /* 0x0000000097007221 */ /* 0x004fe40000010000 */
[C---:B------:R-:W-:Y:S01]  /*14270*/  HMMA.16816.F32 R52, R76.reuse, R88, R52 ;  /* 0x000000584c34723c */ /* 0x040fe20000001834 */
[----:B------:R1:W2:Y:S07]  /*14280*/  MUFU.EX2 R150, R73 ;  /* 0x0000004900967308 */ /* 0x0002ae0000000800 */
[C---:B------:R-:W-:Y:S01]  /*14290*/  HMMA.16816.F32 R56, R76.reuse, R90, R56 ;  /* 0x0000005a4c38723c */ /* 0x040fe20000001838 */
[----:B------:R-:W5:Y:S07]  /*142a0*/  LDSM.16.MT88.4 R88, [R203+0x2800] ;  /* 0x00280000cb58783b */ /* 0x000f6e0000004200 */
[C---:B---3--:R-:W-:Y:S08]  /*142b0*/  HMMA.16816.F32 R60, R76.reuse, R84, R60 ;  /* 0x000000544c3c723c */ /* 0x048ff0000000183c */
[----:B------:R-:W-:Y:S01]  /*142c0*/  HMMA.16816.F32 R64, R76, R86, R64 ;  /* 0x000000564c40723c */ /* 0x000fe20000001840 */
[----:B------:R-:W3:Y:S03]  /*142d0*/  LDSM.16.MT88.4 R84, [R205+0x2800] ;  /* 0x00280000cd54783b */ /* 0x000ee60000004200 */
[----:B-1----:R-:W-:Y:S02]  /*142e0*/  FFMA.FTZ R73, R219, c[0x0][0x2d0], -R148 ;  /* 0x0000b400db497a23 */ /* 0x002fe40000010894 */
[----:B--2---:R-:W-:Y:S01]  /*142f0*/  FADD.FTZ R2, R150, R2 ;  /* 0x0000000296027221 */ /* 0x004fe20000010000 */
[----:B------:R-:W-:Y:S01]  /*14300*/  F2FP.PACK_AB R76, R153, R154 ;  /* 0x0000009a994c723e */ /* 0x000fe200000000ff */
[----:B------:R1:W2:Y:S01]  /*14310*/  MUFU.EX2 R149, R73 ;  /* 0x0000004900957308 */ /* 0x0002a20000000800 */
[----:B------:R-:W-:Y:S03]  /*14320*/  F2FP.PACK_AB R77, R151, R152 ;  /* 0x00000098974d723e */ /* 0x000fe600000000ff */
[--C-:B-1----:R-:W-:Y:S01]  /*14330*/  FFMA.FTZ R73, R220, c[0x0][0x2d0], -R69.reuse ;  /* 0x0000b400dc497a23 */ /* 0x102fe20000010845 */
[----:B--2---:R-:W-:Y:S05]  /*14340*/  F2FP.PACK_AB R78, R149, R150 ;  /* 0x00000096954e723e */ /* 0x004fea00000000ff */
[----:B------:R1:W2:Y:S02]  /*14350*/  MUFU.EX2 R147, R73 ;  /* 0x0000004900937308 */ /* 0x0002a40000000800 */
[--C-:B-1----:R-:W-:Y:S02]  /*14360*/  FFMA.FTZ R73, R221, c[0x0][0x2d0], -R69.reuse ;  /* 0x0000b400dd497a23 */ /* 0x102fe40000010845 */
[----:B--2---:R-:W-:Y:S06]  /*14370*/  FADD.FTZ R0, R147, R0 ;  /* 0x0000000093007221 */ /* 0x004fec0000010000 */
[----:B------:R1:W2:Y:S02]  /*14380*/  MUFU.EX2 R146, R73 ;  /* 0x0000004900927308 */ /* 0x0002a40000000800 */
[--C-:B-1----:R-:W-:Y:S01]  /*14390*/  FFMA.FTZ R73, R223, c[0x0][0x2d0], -R148.reuse ;  /* 0x0000b400df497a23 */ /* 0x102fe20000010894 */
[----:B--2---:R-:W-:Y:S07]  /*143a0*/  F2FP.PACK_AB R79, R146, R147 ;  /* 0x00000093924f723e */ /* 0x004fee00000000ff */
[----:B------:R1:W-:Y:S01]  /*143b0*/  MUFU.EX2 R145, R73 ;  /* 0x0000004900917308 */ /* 0x0003e20000000800 */
[C---:B----4-:R-:W-:Y:S08]  /*143c0*/  HMMA.16816.F32 R4, R76.reuse, R80, R4 ;  /* 0x000000504c04723c */ /* 0x050ff00000001804 */
[C---:B------:R-:W-:Y:S01]  /*143d0*/  HMMA.16816.F32 R8, R76.reuse, R82, R8 ;  /* 0x000000524c08723c */ /* 0x040fe20000001808 */
[----:B------:R-:W2:Y:S07]  /*143e0*/  LDSM.16.MT88.4 R80, [R202+0x6000] ;  /* 0x00600000ca50783b */ /* 0x000eae0000004200 */
[C---:B-----5:R-:W-:Y:S04]  /*143f0*/  HMMA.16816.F32 R12, R76.reuse, R88, R12 ;  /* 0x000000584c0c723c */ /* 0x060fe8000000180c */
[--C-:B-1----:R-:W-:Y:S04]  /*14400*/  FFMA.FTZ R73, R222, c[0x0][0x2d0], -R148.reuse ;  /* 0x0000b400de497a23 */ /* 0x102fe80000010894 */
[C---:B------:R-:W-:Y:S01]  /*14410*/  HMMA.16816.F32 R16, R76.reuse, R90, R16 ;  /* 0x0000005a4c10723c */ /* 0x040fe20000001810 */
[----:B------:R1:W4:Y:S01]  /*14420*/  MUFU.EX2 R144, R73 ;  /* 0x0000004900907308 */ /* 0x0003220000000800 */
[----:B------:R-:W5:Y:S06]  /*14430*/  LDSM.16.MT88.4 R88, [R202+0x3000] ;  /* 0x00300000ca58783b */ /* 0x000f6c0000004200 */
[C---:B---3--:R-:W-:Y:S08]  /*14440*/  HMMA.16816.F32 R20, R76.reuse, R84, R20 ;  /* 0x000000544c14723c */ /* 0x048ff00000001814 */
[C---:B------:R-:W-:Y:S08]  /*14450*/  HMMA.16816.F32 R24, R76.reuse, R86, R24 ;  /* 0x000000564c18723c */ /* 0x040ff00000001818 */
[C---:B------:R-:W-:Y:S04]  /*14460*/  HMMA.16816.F32 R28, R76.reuse, R92, R28 ;  /* 0x0000005c4c1c723c */ /* 0x040fe8000000181c */
[--C-:B-1----:R-:W-:Y:S04]  /*14470*/  FFMA.FTZ R73, R224, c[0x0][0x2d0], -R69.reuse ;  /* 0x0000b400e0497a23 */ /* 0x102fe80000010845 */
[C---:B------:R-:W-:Y:S01]  /*14480*/  HMMA.16816.F32 R32, R76.reuse, R94, R32 ;  /* 0x0000005e4c20723c */ /* 0x040fe20000001820 */
[----:B------:R1:W-:Y:S07]  /*14490*/  MUFU.EX2 R143, R73 ;  /* 0x00000049008f7308 */ /* 0x0003ee0000000800 */
[C---:B--2---:R-:W-:Y:S08]  /*144a0*/  HMMA.16816.F32 R36, R76.reuse, R80, R36 ;  /* 0x000000504c24723c */ /* 0x044ff00000001824 */
[C---:B------:R-:W-:Y:S08]  /*144b0*/  HMMA.16816.F32 R40, R76.reuse, R82, R40 ;  /* 0x000000524c28723c */ /* 0x040ff00000001828 */
[C---:B------:R-:W-:Y:S04]  /*144c0*/  HMMA.16816.F32 R44, R76.reuse, R96, R44 ;  /* 0x000000604c2c723c */ /* 0x040fe8000000182c */
[--C-:B-1----:R-:W-:Y:S02]  /*144d0*/  FFMA.FTZ R73, R225, c[0x0][0x2d0], -R69.reuse ;  /* 0x0000b400e1497a23 */ /* 0x102fe40000010845 */
[----:B------:R-:W-:Y:S01]  /*144e0*/  FFMA.FTZ R69, R72, c[0x0][0x2d0], -R69 ;  /* 0x0000b40048457a23 */ /* 0x000fe20000010845 */
[----:B----4-:R-:W-:Y:S01]  /*144f0*/  F2FP.PACK_AB R72, R144, R145 ;  /* 0x000000919048723e */ /* 0x010fe200000000ff */
[C---:B------:R-:W-:Y:S01]  /*14500*/  HMMA.16816.F32 R48, R76.reuse, R98, R48 ;  /* 0x000000624c30723c */ /* 0x040fe20000001830 */
[----:B------:R1:W-:Y:S07]  /*14510*/  MUFU.EX2 R142, R73 ;  /* 0x00000049008e7308 */ /* 0x0003ee0000000800 */
[C---:B------:R-:W-:Y:S03]  /*14520*/  HMMA.16816.F32 R52, R76.reuse, R100, R52 ;  /* 0x000000644c34723c */ /* 0x040fe60000001834 */
[----:B------:R-:W2:Y:S05]  /*14530*/  MUFU.EX2 R69, R69 ;  /* 0x0000004500457308 */ /* 0x000eaa0000000800 */
[C---:B------:R-:W-:Y:S08]  /*14540*/  HMMA.16816.F32 R56, R76.reuse, R102, R56 ;  /* 0x000000664c38723c */ /* 0x040ff00000001838 */
[C---:B------:R-:W-:Y:S04]  /*14550*/  HMMA.16816.F32 R60, R76.reuse, R104, R60 ;  /* 0x000000684c3c723c */ /* 0x040fe8000000183c */
[--C-:B-1----:R-:W-:Y:S04]  /*14560*/  FFMA.FTZ R73, R226, c[0x0][0x2d0], -R148.reuse ;  /* 0x0000b400e2497a23 */ /* 0x102fe80000010894 */
[----:B------:R-:W-:Y:S01]  /*14570*/  HMMA.16816.F32 R64, R76, R106, R64 ;  /* 0x0000006a4c40723c */ /* 0x000fe20000001840 */
[----:B------:R1:W-:Y:S03]  /*14580*/  MUFU.EX2 R141, R73 ;  /* 0x00000049008d7308 */ /* 0x0003e60000000800 */
[----:B--2---:R-:W-:Y:S01]  /*14590*/  F2FP.PACK_AB R75, R69, R71 ;  /* 0x00000047454b723e */ /* 0x004fe200000000ff */
[----:B-1----:R-:W-:Y:S06]  /*145a0*/  FFMA.FTZ R73, R227, c[0x0][0x2d0], -R148 ;  /* 0x0000b400e3497a23 */ /* 0x002fec0000010894 */
[----:B------:R1:W2:Y:S02]  /*145b0*/  MUFU.EX2 R140, R73 ;  /* 0x00000049008c7308 */ /* 0x0002a40000000800 */
[----:B-1----:R-:W-:Y:S02]  /*145c0*/  F2FP.PACK_AB R73, R142, R143 ;  /* 0x0000008f8e49723e */ /* 0x002fe400000000ff */
[----:B--2---:R-:W-:Y:S07]  /*145d0*/  F2FP.PACK_AB R74, R140, R141 ;  /* 0x0000008d8c4a723e */ /* 0x004fee00000000ff */
[C---:B-----5:R-:W-:Y:S01]  /*145e0*/  HMMA.16816.F32 R76, R72.reuse, R88, R4 ;  /* 0x00000058484c723c */ /* 0x060fe20000001804 */
        /* <DEDUP_REMOVED lines=28> */
[----:B------:R1:W-:Y:S04]  /*147b0*/  STL [R1+0x10], R2 ;  /* 0x0000100201007387 */ /* 0x0003e80000100800 */
[----:B------:R1:W-:Y:S01]  /*147c0*/  STL [R1+0x14], R0 ;  /* 0x0000140001007387 */ /* 0x0003e20000100800 */
[----:B------:R-:W-:-:S05]  /*147d0*/  @P0 BRA `(.L_x_336) ;  /* 0xffffc6c000000947 */ /* 0x000fca000383ffff */
.L_x_333:
[----:B------:R-:W-:Y:S05]  /*147e0*/  BRA.DIV ~URZ, `(.L_x_337) ;  /* 0x000043527f007947 */ /* 0x000fea000b800000 */
[----:B-12---:R-:W2:Y:S04]  /*147f0*/  LDL.LU R2, [R1+0x10] ;  /* 0x0000100001027983 */ /* 0x006ea80000300800 */
        /* <DEDUP_REMOVED lines=8> */
.L_x_400:
[----:B------:R-:W-:Y:S01]  /*14880*/  FSETP.NE.FTZ.AND P1, PT, R0, RZ, PT ;  /* 0x000000ff0000720b */ /* 0x000fe20003f35000 */
[----:B--23--:R-:W-:Y:S01]  /*14890*/  FADD.FTZ R3, R4, R3 ;  /* 0x0000000304037221 */ /* 0x00cfe20000010000 */
[----:B------:R-:W-:Y:S02]  /*148a0*/  MOV R2, RZ ;  /* 0x000000ff00027202 */ /* 0x000fe40000000f00 */
[----:B------:R-:W-:Y:S02]  /*148b0*/  MOV R23, 0xff800000 ;  /* 0xff80000000177802 */ /* 0x000fe40000000f00 */
[----:B------:R-:W-:-:S02]  /*148c0*/  FSETP.NE.FTZ.AND P0, PT, R3, RZ, PT ;  /* 0x000000ff0300720b */ /* 0x000fc40003f15000 */
[----:B------:R-:W-:-:S05]  /*148d0*/  MOV R17, 0xff800000 ;  /* 0xff80000000117802 */ /* 0x000fca0000000f00 */
[----:B------:R-:W1:Y:S01]  /*148e0*/  @P1 MUFU.LG2 R5, R0 ;  /* 0x0000000000051308 */ /* 0x000e620000000c00 */
[----:B------:R-:W-:-:S05]  /*148f0*/  @P1 MOV R4, 0x3f317218 ;  /* 0x3f31721800041802 */ /* 0x000fca0000000f00 */
[----:B------:R-:W-:Y:S02]  /*14900*/  @P1 FMUL.FTZ R4, R4, c[0x0][0x2d0] ;  /* 0x0000b40004041a20 */ /* 0x000fe40000410000 */
[----:B------:R2:W3:Y:S01]  /*14910*/  @P1 MUFU.RCP R2, R0 ;  /* 0x0000000000021308 */ /* 0x0004e20000001000 */
[----:B-1----:R-:W-:-:S04]  /*14920*/  @P1 FMUL.FTZ R5, R5, 0.69314718246459960938 ;  /* 0x3f31721805051820 */ /* 0x002fc80000410000 */
[----:B------:R-:W-:Y:S01]  /*14930*/  @P1 FFMA.FTZ R23, R4, R70, R5 ;  /* 0x0000004604171223 */ /* 0x000fe20000010005 */
[----:B------:R-:W-:Y:S02]  /*14940*/  MOV R4, 0x1 ;  /* 0x0000000100047802 */ /* 0x000fe40000000f00 */
[----:B--2---:R-:W-:Y:S01]  /*14950*/  MOV R0, RZ ;  /* 0x000000ff00007202 */ /* 0x004fe20000000f00 */
[C---:B---3--:R-:W-:Y:S02]  /*14960*/  FMUL.FTZ R132, R2.reuse, R76 ;  /* 0x0000004c02847220 */ /* 0x048fe40000410000 */
[C---:B------:R-:W-:Y:S02]  /*14970*/  FMUL.FTZ R133, R2.reuse, R77 ;  /* 0x0000004d02857220 */ /* 0x040fe40000410000 */
[C---:B------:R-:W-:Y:S01]  /*14980*/  FMUL.FTZ R48, R2.reuse, R80 ;  /* 0x0000005002307220 */ /* 0x040fe20000410000 */
[----:B------:R-:W1:Y:S01]  /*14990*/  @P0 MUFU.RCP R0, R3 ;  /* 0x0000000300000308 */ /* 0x000e620000001000 */
        /* <DEDUP_REMOVED lines=28> */
[----:B------:R-:W-:Y:S02]  /*14b60*/  FMUL.FTZ R45, R2, R65 ;  /* 0x00000041022d7220 */ /* 0x000fe40000410000 */
[----:B------:R2:W3:Y:S01]  /*14b70*/  @P0 MUFU.LG2 R2, R3 ;  /* 0x0000000300020308 */ /* 0x0004e20000000c00 */
[C---:B-1----:R-:W-:Y:S02]  /*14b80*/  FMUL.FTZ R64, R0.reuse, R86 ;  /* 0x0000005600407220 */ /* 0x042fe40000410000 */
[----:B------:R-:W-:-:S02]  /*14b90*/  FMUL.FTZ R65, R0, R87 ;  /* 0x0000005700417220 */ /* 0x000fc40000410000 */
[C---:B------:R-:W-:Y:S02]  /*14ba0*/  FMUL.FTZ R104, R0.reuse, R94 ;  /* 0x0000005e00687220 */ /* 0x040fe40000410000 */
[C---:B------:R-:W-:Y:S02]  /*14bb0*/  FMUL.FTZ R105, R0.reuse, R95 ;  /* 0x0000005f00697220 */ /* 0x040fe40000410000 */
[C---:B------:R-:W-:Y:S02]  /*14bc0*/  FMUL.FTZ R96, R0.reuse, R78 ;  /* 0x0000004e00607220 */ /* 0x040fe40000410000 */
[C---:B------:R-:W-:Y:S02]  /*14bd0*/  FMUL.FTZ R97, R0.reuse, R79 ;  /* 0x0000004f00617220 */ /* 0x040fe40000410000 */
[C---:B------:R-:W-:Y:S02]  /*14be0*/  FMUL.FTZ R108, R0.reuse, R90 ;  /* 0x0000005a006c7220 */ /* 0x040fe40000410000 */
[----:B------:R-:W-:Y:S01]  /*14bf0*/  FMUL.FTZ R109, R0, R91 ;  /* 0x0000005b006d7220 */ /* 0x000fe20000410000 */
[----:B--2---:R-:W-:Y:S01]  /*14c00*/  @P0 MOV R3, 0x3f317218 ;  /* 0x3f31721800030802 */ /* 0x004fe20000000f00 */
[----:B---3--:R-:W-:-:S02]  /*14c10*/  @P0 FMUL.FTZ R2, R2, 0.69314718246459960938 ;  /* 0x3f31721802020820 */ /* 0x008fc40000410000 */
[C---:B------:R-:W-:Y:S02]  /*14c20*/  FMUL.FTZ R100, R0.reuse, R98 ;  /* 0x0000006200647220 */ /* 0x040fe40000410000 */
[----:B------:R-:W-:Y:S02]  /*14c30*/  @P0 FMUL.FTZ R3, R3, c[0x0][0x2d0] ;  /* 0x0000b40003030a20 */ /* 0x000fe40000410000 */
        /* <DEDUP_REMOVED lines=23> */
[----:B------:R-:W-:Y:S01]  /*14db0*/  PRMT R0, R4, 0x7610, R0 ;  /* 0x0000761004007816 */ /* 0x000fe20000000000 */
[----:B------:R-:W-:Y:S02]  /*14dc0*/  @P0 FFMA.FTZ R17, R3, R69, R2 ;  /* 0x0000004503110223 */ /* 0x000fe40000010002 */
.L_x_302:
[----:B------:R2:W5:Y:S01]  /*14dd0*/  LDL R6, [R1+0x38] ;  /* 0x0000380001067983 */ /* 0x0005620000100800 */
        /* <DEDUP_REMOVED lines=18> */
.L_x_339:
[----:B--2---:R-:W-:Y:S05]  /*14f00*/  BSYNC B0 ;  /* 0x0000000000007941 */ /* 0x004fea0003800000 */
.L_x_338:
[----:B------:R-:W2:Y:S01]  /*14f10*/  LDL R11, [R1+0x18] ;  /* 0x00001800010b7983 */ /* 0x000ea20000100800 */
[----:B------:R-:W-:Y:S01]  /*14f20*/  SHF.R.S32.HI R25, RZ, 0x1f, R15 ;  /* 0x0000001fff197819 */ /* 0x000fe2000001140f */
[----:B------:R-:W-:Y:S01]  /*14f30*/  BSSY B1, `(.L_x_340) ;  /* 0x00002bf000017945 */ /* 0x000fe20003800000 */
[----:B------:R-:W-:Y:S01]  /*14f40*/  PRMT R0, R0, 0x9910, RZ ;  /* 0x0000991000007816 */ /* 0x000fe200000000ff */
[----:B-----5:R-:W-:Y:S01]  /*14f50*/  IMAD.MOV.U32 R67, RZ, RZ, R6 ;  /* 0x000000ffff437224 */ /* 0x020fe200078e0006 */
[----:B------:R-:W-:Y:S02]  /*14f60*/  LEA.HI R25, R25, R15, RZ, 0x3 ;  /* 0x0000000f19197211 */ /* 0x000fe400078f18ff */
[----:B------:R-:W-:Y:S02]  /*14f70*/  ISETP.NE.AND P0, PT, R0, RZ, PT ;  /* 0x000000ff0000720c */ /* 0x000fe40003f05270 */
[----:B------:R-:W-:Y:S02]  /*14f80*/  LOP3.LUT R25, R25, 0xfffffff8, RZ, 0xc0, !PT ;  /* 0xfffffff819197812 */ /* 0x000fe400078ec0ff */
[----:B------:R-:W-:-:S03]  /*14f90*/  SHF.R.S32.HI R30, RZ, 0x1f, R209 ;  /* 0x0000001fff1e7819 */ /* 0x000fc600000114d1 */
[----:B------:R-:W-:-:S04]  /*14fa0*/  IMAD.IADD R25, R15, 0x1, -R25 ;  /* 0x000000010f197824 */ /* 0x000fc800078e0a19 */
[----:B------:R-:W-:-:S05]  /*14fb0*/  IMAD.SHL.U32 R28, R25, 0x8, RZ ;  /* 0x00000008191c7824 */ /* 0x000fca00078e00ff */
[----:B------:R-:W-:Y:S02]  /*14fc0*/  SHF.R.S32.HI R29, RZ, 0x1f, R28 ;  /* 0x0000001fff1d7819 */ /* 0x000fe4000001141c */
[----:B--2---:R-:W-:Y:S01]  /*14fd0*/  SHF.R.S32.HI R9, RZ, 0x1f, R11 ;  /* 0x0000001fff097819 */ /* 0x004fe2000001140b */
[----:B------:R-:W-:Y:S05]  /*14fe0*/  @!P0 BRA `(.L_x_341) ;  /* 0x00001fa000008947 */ /* 0x000fea0003800000 */
[----:B------:R-:W2:Y:S04]  /*14ff0*/  LDL R19, [R1+0x4c] ;  /* 0x00004c0001137983 */ /* 0x000ea80000100800 */
[----:B------:R-:W3:Y:S04]  /*15000*/  LDL R12, [R1+0x54] ;  /* 0x00005400010c7983 */ /* 0x000ee80000100800 */
[----:B------:R-:W4:Y:S04]  /*15010*/  LDL R18, [R1+0x50] ;  /* 0x0000500001127983 */ /* 0x000f280000100800 */
[----:B------:R-:W4:Y:S04]  /*15020*/  LDL R16, [R1+0x64] ;  /* 0x0000640001107983 */ /* 0x000f280000100800 */
[----:B------:R-:W4:Y:S04]  /*15030*/  LDL R14, [R1+0x5c] ;  /* 0x00005c00010e7983 */ /* 0x000f280000100800 */
[----:B------:R-:W4:Y:S04]  /*15040*/  LDL R8, [R1+0x60] ;  /* 0x0000600001087983 */ /* 0x000f280000100800 */
[----:B------:R-:W4:Y:S01]  /*15050*/  LDL R13, [R1+0x58] ;  /* 0x00005800010d7983 */ /* 0x000f220000100800 */
[----:B------:R-:W-:Y:S01]  /*15060*/  SHF.R.S32.HI R7, RZ, 0x1f, R15 ;  /* 0x0000001fff077819 */ /* 0x000fe2000001140f */
[----:B------:R-:W-:Y:S01]  /*15070*/  WARPSYNC 0xffffffff ;  /* 0xffffffff00007948 */ /* 0x000fe20003800000 */
[----:B------:R-:W-:-:S02]  /*15080*/  F2FP.PACK_AB R4, R71, R70 ;  /* 0x000000464704723e */ /* 0x000fc400000000ff */
[CC--:B------:R-:W-:Y:S02]  /*15090*/  LEA.HI R3, R7.reuse, R15.reuse, RZ, 0x2 ;  /* 0x0000000f07037211 */ /* 0x0c0fe400078f10ff */
[----:B------:R-:W-:Y:S02]  /*150a0*/  LEA.HI R7, R7, R15, RZ, 0x5 ;  /* 0x0000000f07077211 */ /* 0x000fe400078f28ff */
[--C-:B------:R-:W-:Y:S02]  /*150b0*/  SHF.R.S32.HI R2, RZ, 0x2, R3.reuse ;  /* 0x00000002ff027819 */ /* 0x100fe40000011403 */
[----:B------:R-:W-:Y:S02]  /*150c0*/  SHF.R.S32.HI R0, RZ, 0x1f, R3 ;  /* 0x0000001fff007819 */ /* 0x000fe40000011403 */
[----:B------:R-:W-:Y:S02]  /*150d0*/  SHF.R.S32.HI R10, RZ, 0x5, R7 ;  /* 0x00000005ff0a7819 */ /* 0x000fe40000011407 */
[----:B------:R-:W-:-:S04]  /*150e0*/  LEA.HI R0, R0, R2, RZ, 0x3 ;  /* 0x0000000200007211 */ /* 0x000fc800078f18ff */
[----:B------:R-:W-:-:S05]  /*150f0*/  LOP3.LUT R0, R0, 0xfffffff8, RZ, 0xc0, !PT ;  /* 0xfffffff800007812 */ /* 0x000fca00078ec0ff */
[----:B------:R-:W-:Y:S01]  /*15100*/  IMAD.IADD R2, R2, 0x1, -R0 ;  /* 0x0000000102027824 */ /* 0x000fe200078e0a00 */
[----:B------:R-:W-:-:S03]  /*15110*/  LOP3.LUT R0, R3, 0xfffffffc, RZ, 0xc0, !PT ;  /* 0xfffffffc03007812 */ /* 0x000fc600078ec0ff */
[----:B------:R-:W-:Y:S02]  /*15120*/  IMAD.SHL.U32 R2, R2, 0x40, RZ ;  /* 0x0000004002027824 */ /* 0x000fe400078e00ff */
[----:B------:R-:W-:Y:S02]  /*15130*/  IMAD.IADD R6, R15, 0x1, -R0 ;  /* 0x000000010f067824 */ /* 0x000fe400078e0a00 */
[----:B------:R-:W-:Y:S01]  /*15140*/  IMAD.SHL.U32 R0, R10, 0x400, RZ ;  /* 0x000004000a007824 */ /* 0x000fe200078e00ff */
[----:B------:R-:W-:-:S03]  /*15150*/  LOP3.LUT R3, R2, 0x1c0, RZ, 0xc0, !PT ;  /* 0x000001c002037812 */ /* 0x000fc600078ec0ff */
[----:B------:R-:W-:Y:S01]  /*15160*/  IMAD R2, R6, 0x2, R0 ;  /* 0x0000000206027824 */ /* 0x000fe200078e0200 */
[----:B------:R-:W-:Y:S02]  /*15170*/  LEA.HI R0, R3, R3, RZ, 0x1d ;  /* 0x0000000303007211 */ /* 0x000fe400078fe8ff */
[----:B------:R-:W-:-:S03]  /*15180*/  F2FP.PACK_AB R3, R49, R48 ;  /* 0x000000303103723e */ /* 0x000fc600000000ff */
[----:B------:R-:W-:Y:S01]  /*15190*/  IMAD.IADD R2, R2, 0x1, R0 ;  /* 0x0000000102027824 */ /* 0x000fe200078e0200 */
[----:B------:R-:W-:-:S03]  /*151a0*/  F2FP.PACK_AB R0, R133, R132 ;  /* 0x000000848500723e */ /* 0x000fc600000000ff */
[----:B------:R-:W-:Y:S01]  /*151b0*/  IMAD.SHL.U32 R5, R2, 0x2, RZ ;  /* 0x0000000202057824 */ /* 0x000fe200078e00ff */
[----:B------:R-:W-:Y:S01]  /*151c0*/  BAR.SYNC.DEFER_BLOCKING 0x1, 0x100 ;  /* 0x0044000000007b1d */ /* 0x000fe20000010000 */
[----:B------:R-:W-:-:S05]  /*151d0*/  F2FP.PACK_AB R2, R97, R96 ;  /* 0x000000606102723e */ /* 0x000fca00000000ff */
[----:B------:R1:W-:Y:S04]  /*151e0*/  STS [R5+0x80], R0 ;  /* 0x0000800005007388 */ /* 0x0003e80000000800 */
[----:B------:R1:W-:Y:S02]  /*151f0*/  STS [R5+0x480], R2 ;  /* 0x0004800205007388 */ /* 0x0003e40000000800 */
[----:B-1----:R-:W-:Y:S02]  /*15200*/  F2FP.PACK_AB R0, R83, R82 ;  /* 0x000000525300723e */ /* 0x002fe400000000ff */
[----:B------:R-:W-:Y:S02]  /*15210*/  F2FP.PACK_AB R2, R51, R50 ;  /* 0x000000323302723e */ /* 0x000fe400000000ff */
[----:B------:R-:W-:-:S04]  /*15220*/  ISETP.NE.U32.AND P2, PT, RZ, c[0x0][0x500], PT ;  /* 0x00014000ff007a0c */ /* 0x000fc80003f45070 */
[----:B------:R-:W-:Y:S01]  /*15230*/  ISETP.NE.AND.EX P2, PT, RZ, c[0x0][0x504], PT, P2 ;  /* 0x00014100ff007a0c */ /* 0x000fe20003f45320 */
[----:B--2---:R1:W-:Y:S04]  /*15240*/  STS [R19], R3 ;  /* 0x0000000313007388 */ /* 0x0043e80000000800 */
[----:B------:R2:W-:Y:S04]  /*15250*/  STS [R19+0x400], R0 ;  /* 0x0004000013007388 */ /* 0x0005e80000000800 */
[----:B---3--:R3:W-:Y:S01]  /*15260*/  STS [R12+0x80], R2 ;  /* 0x000080020c007388 */ /* 0x0087e20000000800 */
        /* <DEDUP_REMOVED lines=8> */
[----:B------:R1:W-:Y:S01]  /*152f0*/  STS [R16+0x80], R3 ;  /* 0x0000800310007388 */ /* 0x0003e20000000800 */
        /* <DEDUP_REMOVED lines=9> */
[----:B------:R4:W-:Y:S01]  /*15390*/  STS [R13], R4 ;  /* 0x000000040d007388 */ /* 0x0009e20000000800 */
[----:B-1----:R-:W-:Y:S02]  /*153a0*/  F2FP.PACK_AB R3, R85, R84 ;  /* 0x000000545503723e */ /* 0x002fe400000000ff */
[----:B--2---:R-:W-:-:S02]  /*153b0*/  F2FP.PACK_AB R0, R87, R86 ;  /* 0x000000565700723e */ /* 0x004fc400000000ff */
[----:B---3--:R-:W-:-:S03]  /*153c0*/  F2FP.PACK_AB R2, R73, R72 ;  /* 0x000000484902723e */ /* 0x008fc600000000ff */
[----:B------:R1:W-:Y:S01]  /*153d0*/  STS [R13+0x400], R0 ;  /* 0x000400000d007388 */ /* 0x0003e20000000800 */
[----:B----4-:R-:W-:-:S03]  /*153e0*/  F2FP.PACK_AB R4, R61, R60 ;  /* 0x0000003c3d04723e */ /* 0x010fc600000000ff */
        /* <DEDUP_REMOVED lines=16> */
[----:B------:R-:W-:Y:S02]  /*154f0*/  ISETP.NE.U32.AND P0, PT, RZ, c[0x0][0x508], PT ;  /* 0x00014200ff007a0c */ /* 0x000fe40003f05070 */
[----:B---3--:R-:W-:Y:S01]  /*15500*/  F2FP.PACK_AB R2, R91, R90 ;  /* 0x0000005a5b02723e */ /* 0x008fe200000000ff */
[----:B------:R3:W-:Y:S01]  /*15510*/  STS [R16+0x4080], R3 ;  /* 0x0040800310007388 */ /* 0x0007e20000000800 */
[----:B------:R-:W-:Y:S01]  /*15520*/  IMAD.WIDE R4, R11, R4, c[0x0][0x500] ;  /* 0x000140000b047625 */ /* 0x000fe200078e0204 */
[----:B------:R-:W-:-:S02]  /*15530*/  ISETP.NE.AND.EX P1, PT, RZ, c[0x0][0x50c], PT, P0 ;  /* 0x00014300ff007a0c */ /* 0x000fc40003f25300 */
        /* <DEDUP_REMOVED lines=9> */
[----:B---3--:R-:W-:Y:S01]  /*155d0*/  F2FP.PACK_AB R3, R45, R44 ;  /* 0x0000002c2d03723e */ /* 0x008fe200000000ff */
[----:B------:R-:W-:Y:S01]  /*155e0*/  IMAD.MOV.U32 R14, RZ, RZ, c[0x0][0x388] ;  /* 0x0000e200ff0e7624 */ /* 0x000fe200078e00ff */
[----:B----4-:R-:W-:-:S03]  /*155f0*/  @P1 LEA R2, P0, R11, c[0x0][0x508], 0x2 ;  /* 0x000142000b021a11 */ /* 0x010fc600078010ff */
[----:B------:R3:W-:Y:S01]  /*15600*/  STS [R13+0x4000], R3 ;  /* 0x004000030d007388 */ /* 0x0007e20000000800 */
[----:B-1----:R-:W-:Y:S01]  /*15610*/  F2FP.PACK_AB R0, R47, R46 ;  /* 0x0000002e2f00723e */ /* 0x002fe200000000ff */
[----:B------:R-:W-:-:S04]  /*15620*/  IMAD.MOV.U32 R8, RZ, RZ, RZ ;  /* 0x000000ffff087224 */ /* 0x000fc800078e00ff */
[----:B------:R1:W-:Y:S04]  /*15630*/  STS [R13+0x4400], R0 ;  /* 0x004400000d007388 */ /* 0x0003e80000000800 */
[----:B------:R-:W-:Y:S01]  /*15640*/  BAR.SYNC.DEFER_BLOCKING 0x1, 0x100 ;  /* 0x0044000000007b1d */ /* 0x000fe20000010000 */
[----:B---3--:R-:W-:-:S05]  /*15650*/  @P1 LEA.HI.X R3, R11, c[0x0][0x50c], R9, 0x2, P0 ;  /* 0x000143000b031a11 */ /* 0x008fca00000f1409 */
[----:B------:R1:W5:Y:S04]  /*15660*/  @P2 LDG.E R8, [R4.64] ;  /* 0x0000000a04082981 */ /* 0x000368000c1e1900 */
[----:B------:R3:W5:Y:S01]  /*15670*/  @P1 LDG.E R14, [R2.64] ;  /* 0x0000000a020e1981 */ /* 0x000762000c1e1900 */
[----:B--2---:R-:W-:-:S04]  /*15680*/  ISETP.NE.AND P0, PT, R12, RZ, PT ;  /* 0x000000ff0c00720c */ /* 0x004fc80003f05270 */
[----:B---3--:R-:W-:Y:S01]  /*15690*/  SEL R2, R12, c[0x0][0x3d4], P0 ;  /* 0x0000f5000c027a07 */ /* 0x008fe20000000000 */
[----:B------:R-:W-:Y:S05]  /*156a0*/  @P1 BRA `(.L_x_342) ;  /* 0x0000004000001947 */ /* 0x000fea0003800000 */
[----:B-1----:R-:W-:Y:S05]  /*156b0*/  @!P2 BRA `(.L_x_342) ;  /* 0x000000300000a947 */ /* 0x002fea0003800000 */
[----:B------:R1:W2:Y:S04]  /*156c0*/  LDG.E R0, [R4.64] ;  /* 0x0000000a04007981 */ /* 0x0002a8000c1e1900 */
[----:B-1----:R-:W2:Y:S02]  /*156d0*/  LDG.E R4, [R4.64+0x4] ;  /* 0x0000040a04047981 */ /* 0x002ea4000c1e1900 */
[----:B--2--5:R-:W-:Y:S02]  /*156e0*/  IADD3 R14, -R0, R4, RZ ;  /* 0x00000004000e7210 */ /* 0x024fe40007ffe1ff */
.L_x_342:
[----:B-1----:R-:W2:Y:S04]  /*156f0*/  LDL R31, [R1+0x3c] ;  /* 0x00003c00011f7983 */ /* 0x002ea80000100800 */
[----:B------:R-:W3:Y:S04]  /*15700*/  LDL R24, [R1+0x2c] ;  /* 0x00002c0001187983 */ /* 0x000ee80000100800 */
[----:B------:R-:W4:Y:S01]  /*15710*/  LDL R26, [R1+0x48] ;  /* 0x00004800011a7983 */ /* 0x000f220000100800 */
[----:B------:R-:W-:Y:S01]  /*15720*/  ISETP.GT.AND P2, PT, R2, 0x1, PT ;  /* 0x000000010200780c */ /* 0x000fe20003f44270 */
[----:B------:R-:W-:-:S05]  /*15730*/  IMAD.MOV.U32 R2, RZ, RZ, 0x368 ;  /* 0x00000368ff027424 */ /* 0x000fca00078e00ff */
[----:B------:R-:W-:-:S04]  /*15740*/  SEL R2, R2, 0x328, P2 ;  /* 0x0000032802027807 */ /* 0x000fc80001000000 */
[----:B------:R1:W1:Y:S08]  /*15750*/  LDC.64 R4, c[0x0][R2+0x170] ;  /* 0x00005c0002047b82 */ /* 0x0002700000000a00 */
[----:B------:R1:W3:Y:S01]  /*15760*/  LDC.64 R12, c[0x0][R2+0x168] ;  /* 0x00005a00020c7b82 */ /* 0x0002e20000000a00 */
[----:B------:R-:W-:Y:S02]  /*15770*/  SHF.R.S32.HI R0, RZ, 0x1f, R7 ;  /* 0x0000001fff007819 */ /* 0x000fe40000011407 */
[----:B------:R-:W-:-:S05]  /*15780*/  LOP3.LUT R3, R7, 0xffffffe0, RZ, 0xc0, !PT ;  /* 0xffffffe007037812 */ /* 0x000fca00078ec0ff */
[----:B------:R1:W2:Y:S01]  /*15790*/  LDC.64 R20, c[0x0][R2+0x178] ;  /* 0x00005e0002147b82 */ /* 0x0002a20000000a00 */
[----:B------:R-:W-:Y:S01]  /*157a0*/  LEA.HI R0, R0, R10, RZ, 0x3 ;  /* 0x0000000a00007211 */ /* 0x000fe200078f18ff */
[----:B------:R-:W-:-:S03]  /*157b0*/  IMAD.IADD R16, R15, 0x1, -R3 ;  /* 0x000000010f107824 */ /* 0x000fc600078e0a03 */
[----:B------:R-:W-:Y:S02]  /*157c0*/  LOP3.LUT R0, R0, 0xffffff8, RZ, 0xc0, !PT ;  /* 0x0ffffff800007812 */ /* 0x000fe400078ec0ff */
[----:B------:R-:W-:Y:S01]  /*157d0*/  SHF.R.S32.HI R7, RZ, 0x1f, R16 ;  /* 0x0000001fff077819 */ /* 0x000fe20000011410 */
[----:B------:R1:W2:Y:S02]  /*157e0*/  LDC.64 R18, c[0x0][R2+0x160] ;  /* 0x0000580002127b82 */ /* 0x0002a40000000a00 */
[----:B------:R-:W-:Y:S01]  /*157f0*/  IMAD.IADD R3, R10, 0x1, -R0 ;  /* 0x000000010a037824 */ /* 0x000fe200078e0a00 */
[----:B------:R-:W-:Y:S02]  /*15800*/  LEA.HI R0, R6, R6, RZ, 0x1 ;  /* 0x0000000606007211 */ /* 0x000fe400078f08ff */
[----:B------:R-:W-:Y:S01]  /*15810*/  LEA.HI R22, R7, R16, RZ, 0x2 ;  /* 0x0000001007167211 */ /* 0x000fe200078f10ff */
[----:B------:R-:W-:Y:S01]  /*15820*/  IMAD.MOV.U32 R7, RZ, RZ, c[0x0][0x4e8] ;  /* 0x00013a00ff077624 */ /* 0x000fe200078e00ff */
[----:B------:R-:W-:-:S02]  /*15830*/  ISETP.NE.U32.AND P0, PT, RZ, c[0x0][0x500], PT ;  /* 0x00014000ff007a0c */ /* 0x000fc40003f05070 */
[----:B------:R-:W-:Y:S02]  /*15840*/  LOP3.LUT R0, R0, 0x1ffffffe, RZ, 0xc0, !PT ;  /* 0x1ffffffe00007812 */ /* 0x000fe400078ec0ff */
[----:B------:R-:W-:Y:S02]  /*15850*/  ISETP.NE.AND.EX P0, PT, RZ, c[0x0][0x504], PT, P0 ;  /* 0x00014100ff007a0c */ /* 0x000fe40003f05300 */
[----:B------:R-:W-:Y:S01]  /*15860*/  ISETP.NE.AND P3, PT, R7, 0x1, PT ;  /* 0x000000010700780c */ /* 0x000fe20003f65270 */
[----:B------:R-:W-:Y:S01]  /*15870*/  IMAD.IADD R0, R6, 0x1, -R0 ;  /* 0x0000000106007824 */ /* 0x000fe200078e0a00 */
[----:B------:R-:W-:Y:S02]  /*15880*/  SEL R7, R11, RZ, !P0 ;  /* 0x000000ff0b077207 */ /* 0x000fe40004000000 */
[----:B-1----:R-:W-:-:S05]  /*15890*/  SHF.R.S32.HI R2, RZ, 0x2, R22 ;  /* 0x00000002ff027819 */ /* 0x002fca0000011416 */
[----:B------:R-:W-:Y:S01]  /*158a0*/  IMAD R15, R3, 0x10, R2 ;  /* 0x00000010030f7824 */ /* 0x000fe200078e0202 */
[----:B------:R-:W-:-:S03]  /*158b0*/  SEL R3, R9, RZ, !P0 ;  /* 0x000000ff09037207 */ /* 0x000fc60004000000 */
[----:B------:R-:W-:Y:S02]  /*158c0*/  IMAD R0, R0, 0x8, R15 ;  /* 0x0000000800007824 */ /* 0x000fe400078e020f */
[----:B------:R-:W-:-:S04]  /*158d0*/  IMAD R2, R5, R7, RZ ;  /* 0x0000000705027224 */ /* 0x000fc800078e02ff */
[C---:B------:R-:W-:Y:S02]  /*158e0*/  IMAD R9, R4.reuse, R3, R2 ;  /* 0x0000000304097224 */ /* 0x040fe400078e0202 */
[----:B------:R-:W-:-:S04]  /*158f0*/  IMAD.WIDE.U32 R2, R4, R7, RZ ;  /* 0x0000000704027225 */ /* 0x000fc800078e00ff */
[----:B--2---:R-:W-:-:S04]  /*15900*/  IMAD R10, R31, 0x80, R0 ;  /* 0x000000801f0a7824 */ /* 0x004fc800078e0200 */
[----:B------:R-:W-:-:S04]  /*15910*/  @P3 IMAD.HI.U32 R6, R10, c[0x0][0x4ec], RZ ;  /* 0x00013b000a063a27 */ /* 0x000fc800078e00ff */
[----:B---3--:R-:W-:-:S04]  /*15920*/  IMAD.WIDE.U32 R4, R12, R24, RZ ;  /* 0x000000180c047225 */ /* 0x008fc800078e00ff */
[----:B------:R-:W-:Y:S02]  /*15930*/  IMAD R11, R13, R24, RZ ;  /* 0x000000180d0b7224 */ /* 0x000fe400078e02ff */
[----:B------:R-:W-:Y:S01]  /*15940*/  IMAD.MOV.U32 R0, RZ, RZ, R10 ;  /* 0x000000ffff007224 */ /* 0x000fe200078e000a */
[----:B------:R-:W-:Y:S01]  /*15950*/  @P3 SHF.R.U32.HI R0, RZ, c[0x0][0x4f0], R6 ;  /* 0x00013c00ff003a19 */ /* 0x000fe20000011606 */
[----:B------:R-:W-:Y:S01]  /*15960*/  IMAD.IADD R12, R3, 0x1, R9 ;  /* 0x00000001030c7824 */ /* 0x000fe200078e0209 */
[----:B----4-:R-:W-:Y:S02]  /*15970*/  SEL R6, R26, RZ, P2 ;  /* 0x000000ff1a067207 */ /* 0x010fe40001000000 */
[--C-:B-----5:R-:W-:Y:S01]  /*15980*/  IADD3 R13, P1, P0, R2, R4, R8.reuse ;  /* 0x00000004020d7210 */ /* 0x120fe2000783e008 */
[----:B------:R-:W-:Y:S01]  /*15990*/  IMAD.IADD R4, R5, 0x1, R11 ;  /* 0x0000000105047824 */ /* 0x000fe200078e020b */
[----:B------:R-:W-:Y:S01]  /*159a0*/  SHF.R.S32.HI R9, RZ, 0x1f, R8 ;  /* 0x0000001fff097819 */ /* 0x000fe20000011408 */
[----:B------:R-:W-:-:S02]  /*159b0*/  IMAD R5, R21, R6, RZ ;  /* 0x0000000615057224 */ /* 0x000fc400078e02ff */
[----:B------:R-:W-:Y:S01]  /*159c0*/  IMAD.WIDE.U32 R2, R20, R6, RZ ;  /* 0x0000000614027225 */ /* 0x000fe200078e00ff */
[----:B------:R-:W-:-:S03]  /*159d0*/  IADD3.X R6, R12, R4, R9, P1, P0 ;  /* 0x000000040c067210 */ /* 0x000fc60000fe0409 */
[----:B------:R-:W-:Y:S01]  /*159e0*/  IMAD.MOV R4, RZ, RZ, -R0 ;  /* 0x000000ffff047224 */ /* 0x000fe200078e0a00 */
[----:B------:R-:W-:Y:S01]  /*159f0*/  IADD3 R2, P1, P0, R0, R13, R2 ;  /* 0x0000000d00027210 */ /* 0x000fe2000783e002 */
[----:B------:R-:W-:Y:S01]  /*15a00*/  IMAD.IADD R5, R3, 0x1, R5 ;  /* 0x0000000103057824 */ /* 0x000fe200078e0205 */
[----:B------:R-:W-:Y:S01]  /*15a10*/  SHF.R.S32.HI R3, RZ, 0x1f, R0 ;  /* 0x0000001fff037819 */ /* 0x000fe20000011400 */
[----:B------:R-:W-:-:S03]  /*15a20*/  IMAD R0, R4, c[0x0][0x4e8], R10 ;  /* 0x00013a0004007a24 */ /* 0x000fc600078e020a */
[----:B------:R-:W-:Y:S01]  /*15a30*/  IADD3.X R3, R3, R6, R5, P1, P0 ;  /* 0x0000000603037210 */ /* 0x000fe20000fe0405 */
[-C--:B------:R-:W-:Y:S01]  /*15a40*/  IMAD R4, R19, R0.reuse, RZ ;  /* 0x0000000013047224 */ /* 0x080fe200078e02ff */
[----:B------:R-:W-:Y:S01]  /*15a50*/  SHF.R.S32.HI R5, RZ, 0x1f, R0 ;  /* 0x0000001fff057819 */ /* 0x000fe20000011400 */
[----:B------:R-:W-:Y:S02]  /*15a60*/  IMAD.MOV.U32 R6, RZ, RZ, c[0x0][0x4a8] ;  /* 0x00012a00ff067624 */ /* 0x000fe400078e00ff */
[----:B------:R-:W-:-:S04]  /*15a70*/  IMAD.WIDE.U32 R2, R18, R0, R2 ;  /* 0x0000000012027225 */ /* 0x000fc800078e0002 */
[----:B------:R-:W-:Y:S01]  /*15a80*/  IMAD R0, R18, R5, R4 ;  /* 0x0000000512007224 */ /* 0x000fe200078e0204 */
[----:B------:R-:W-:Y:S01]  /*15a90*/  SEL R4, R6, c[0x0][0x450], P2 ;  /* 0x0001140006047a07 */ /* 0x000fe20001000000 */
[----:B------:R-:W-:Y:S02]  /*15aa0*/  IMAD.MOV.U32 R5, RZ, RZ, c[0x0][0x4ac] ;  /* 0x00012b00ff057624 */ /* 0x000fe400078e00ff */
[----:B------:R-:W-:Y:S01]  /*15ab0*/  IMAD.IADD R3, R3, 0x1, R0 ;  /* 0x0000000103037824 */ /* 0x000fe200078e0200 */
[----:B------:R-:W-:Y:S02]  /*15ac0*/  LEA R0, P0, R2, R4, 0x2 ;  /* 0x0000000402007211 */ /* 0x000fe400078010ff */
[----:B------:R-:W-:-:S04]  /*15ad0*/  SEL R5, R5, c[0x0][0x454], P2 ;  /* 0x0001150005057a07 */ /* 0x000fc80001000000 */
[----:B------:R-:W-:Y:S01]  /*15ae0*/  LEA.HI.X R3, R2, R5, R3, 0x2, P0 ;  /* 0x0000000502037211 */ /* 0x000fe200000f1403 */
[----:B------:R-:W-:Y:S04]  /*15af0*/  SHFL.IDX PT, R4, R0, RZ, 0x1c1f ;  /* 0x001c1fff00047589 */ /* 0x000fe800000e0000 */
[----:B------:R-:W1:Y:S01]  /*15b00*/  SHFL.IDX PT, R5, R3, RZ, 0x1c1f ;  /* 0x001c1fff03057589 */ /* 0x000e6200000e0000 */
[----:B------:R-:W-:-:S03]  /*15b10*/  IMAD R11, R14, c[0x0][0x4e8], RZ ;  /* 0x00013a000e0b7a24 */ /* 0x000fc600078e02ff */
[----:B------:R2:W-:Y:S01]  /*15b20*/  SHFL.IDX PT, R2, R0, 0x1, 0x1c1f ;  /* 0x003c1f0000027f89 */ /* 0x0005e200000e0000 */
[----:B------:R-:W-:-:S03]  /*15b30*/  LOP3.LUT P0, RZ, R16, 0x3, RZ, 0xc0, !PT ;  /* 0x0000000310ff7812 */ /* 0x000fc6000780c0ff */
[----:B------:R-:W3:Y:S01]  /*15b40*/  SHFL.IDX PT, R3, R3, 0x1, 0x1c1f ;  /* 0x003c1f0003037f89 */ /* 0x000ee200000e0000 */
[----:B--2---:R-:W-:-:S05]  /*15b50*/  IMAD R0, R31, 0x80, R15 ;  /* 0x000000801f007824 */ /* 0x004fca00078e020f */
[C---:B------:R-:W-:Y:S02]  /*15b60*/  IADD3 R6, R0.reuse, 0x8, RZ ;  /* 0x0000000800067810 */ /* 0x040fe40007ffe0ff */
[-C--:B------:R-:W-:Y:S02]  /*15b70*/  ISETP.GE.OR P1, PT, R0, R11.reuse, P0 ;  /* 0x0000000b0000720c */ /* 0x080fe40000726670 */
[----:B------:R-:W-:-:S11]  /*15b80*/  ISETP.GE.OR P0, PT, R6, R11, P0 ;  /* 0x0000000b0600720c */ /* 0x000fd60000706670 */
[----:B-1----:R1:W-:Y:S01]  /*15b90*/  @!P1 ST.E [R4.64], R23 ;  /* 0x0000001704009985 */ /* 0x0023e2000c10190a */
[----:B------:R-:W-:-:S03]  /*15ba0*/  ISETP.GE.AND P1, PT, R6, R11, PT ;  /* 0x0000000b0600720c */ /* 0x000fc60003f26270 */
[----:B---3--:R1:W-:Y:S01]  /*15bb0*/  @!P0 ST.E [R2.64], R17 ;  /* 0x0000001102008985 */ /* 0x0083e2000c10190a */
[----:B------:R-:W-:Y:S02]  /*15bc0*/  ISETP.GE.AND P0, PT, R0, R11, PT ;  /* 0x0000000b0000720c */ /* 0x000fe40003f06270 */
[----:B------:R-:W-:Y:S01]  /*15bd0*/  P2R R66, PR, RZ, 0x2 ;  /* 0x00000002ff427803 */ /* 0x000fe20000000000 */
[----:B------:R-:W-:Y:S05]  /*15be0*/  @P2 BRA `(.L_x_343) ;  /* 0x0000068000002947 */ /* 0x000fea0003800000 */
[----:B------:R-:W-:Y:S01]  /*15bf0*/  IMAD R0, R9, c[0x0][0x3a0], RZ ;  /* 0x0000e80009007a24 */ /* 0x000fe200078e02ff */
[----:B-1----:R-:W-:Y:S01]  /*15c00*/  LEA R4, R25, R229, 0x5 ;  /* 0x000000e519047211 */ /* 0x002fe200078e28ff */
[C---:B------:R-:W-:Y:S01]  /*15c10*/  IMAD.WIDE.U32 R2, R8.reuse, c[0x0][0x3a0], RZ ;  /* 0x0000e80008027a25 */ /* 0x040fe200078e00ff */
[----:B------:R-:W-:Y:S01]  /*15c20*/  SHF.R.S32.HI R5, RZ, 0x1f, R7 ;  /* 0x0000001fff057819 */ /* 0x000fe20000011407 */
[----:B------:R1:W2:Y:S01]  /*15c30*/  LDS.128 R16, [R208+0x80] ;  /* 0x00008000d0107984 */ /* 0x0002a20000000c00 */
[----:B------:R-:W-:Y:S01]  /*15c40*/  LEA R4, R31, R4, 0x7 ;  /* 0x000000041f047211 */ /* 0x000fe200078e38ff */
[----:B------:R-:W-:-:S02]  /*15c50*/  IMAD R0, R8, c[0x0][0x3a4], R0 ;  /* 0x0000e90008007a24 */ /* 0x000fc400078e0200 */
[----:B------:R1:W3:Y:S01]  /*15c60*/  LDS.128 R36, [R208+0x2080] ;  /* 0x00208000d0247984 */ /* 0x0002e20000000c00 */
[----:B------:R-:W-:Y:S02]  /*15c70*/  IMAD R5, R5, c[0x0][0x3f0], RZ ;  /* 0x0000fc0005057a24 */ /* 0x000fe400078e02ff */
[----:B------:R-:W-:Y:S01]  /*15c80*/  IADD3 R3, R3, R0, RZ ;  /* 0x0000000003037210 */ /* 0x000fe20007ffe0ff */
[----:B------:R-:W-:Y:S01]  /*15c90*/  @P3 IMAD.HI.U32 R6, R4, c[0x0][0x4ec], RZ ;  /* 0x00013b0004063a27 */ /* 0x000fe200078e00ff */
[----:B------:R1:W4:Y:S01]  /*15ca0*/  LDS.128 R44, [R208+0x3080] ;  /* 0x00308000d02c7984 */ /* 0x0003220000000c00 */
[----:B------:R-:W-:Y:S02]  /*15cb0*/  MOV R0, R4 ;  /* 0x0000000400007202 */ /* 0x000fe40000000f00 */
[----:B------:R-:W-:Y:S01]  /*15cc0*/  IMAD.WIDE.U32 R2, R24, c[0x0][0x3e8], R2 ;  /* 0x0000fa0018027a25 */ /* 0x000fe200078e0002 */
[----:B------:R1:W1:Y:S01]  /*15cd0*/  LDS.128 R12, [R208+0x4080] ;  /* 0x00408000d00c7984 */ /* 0x0002620000000c00 */
[----:B------:R-:W-:-:S02]  /*15ce0*/  @P3 SHF.R.U32.HI R0, RZ, c[0x0][0x4f0], R6 ;  /* 0x00013c00ff003a19 */ /* 0x000fc40000011606 */
[----:B------:R-:W-:Y:S01]  /*15cf0*/  IMAD R3, R24, c[0x0][0x3ec], R3 ;  /* 0x0000fb0018037a24 */ /* 0x000fe200078e0203 */
[----:B------:R1:W1:Y:S01]  /*15d00*/  LDS.128 R20, [R208+0x5080] ;  /* 0x00508000d0147984 */ /* 0x0002620000000c00 */
[C---:B------:R-:W-:Y:S01]  /*15d10*/  IMAD R8, R7.reuse, c[0x0][0x3f4], R5 ;  /* 0x0000fd0007087a24 */ /* 0x040fe200078e0205 */
[----:B------:R-:W-:Y:S01]  /*15d20*/  SHF.R.S32.HI R6, RZ, 0x1f, R0 ;  /* 0x0000001fff067819 */ /* 0x000fe20000011400 */
[----:B------:R-:W-:Y:S01]  /*15d30*/  IMAD.WIDE.U32 R2, R7, c[0x0][0x3f0], R2 ;  /* 0x0000fc0007027a25 */ /* 0x000fe200078e0002 */
[----:B------:R1:W1:Y:S01]  /*15d40*/  LDS.128 R24, [R208+0x1080] ;  /* 0x00108000d0187984 */ /* 0x0002620000000c00 */
[----:B------:R-:W-:Y:S02]  /*15d50*/  IADD3 R5, -R0, RZ, RZ ;  /* 0x000000ff00057210 */ /* 0x000fe40007ffe1ff */
[----:B------:R-:W-:Y:S01]  /*15d60*/  IMAD R6, R6, c[0x0][0x3e0], RZ ;  /* 0x0000f80006067a24 */ /* 0x000fe200078e02ff */
[----:B------:R1:W1:Y:S01]  /*15d70*/  LDS.128 R32, [R208+0x6080] ;  /* 0x00608000d0207984 */ /* 0x0002620000000c00 */
[----:B------:R-:W-:Y:S01]  /*15d80*/  IADD3 R3, R3, R8, RZ ;  /* 0x0000000803037210 */ /* 0x000fe20007ffe0ff */
[----:B------:R-:W-:-:S02]  /*15d90*/  IMAD R4, R5, c[0x0][0x4e8], R4 ;  /* 0x00013a0005047a24 */ /* 0x000fc400078e0204 */
[----:B------:R1:W1:Y:S01]  /*15da0*/  LDS.128 R40, [R208+0x7080] ;  /* 0x00708000d0287984 */ /* 0x0002620000000c00 */
[C---:B------:R-:W-:Y:S01]  /*15db0*/  IMAD R5, R0.reuse, c[0x0][0x3e4], R6 ;  /* 0x0000f90000057a24 */ /* 0x040fe200078e0206 */
[----:B------:R-:W-:Y:S01]  /*15dc0*/  LEA R6, R31, R229, 0x7 ;  /* 0x000000e51f067211 */ /* 0x000fe200078e38ff */
        /* <DEDUP_REMOVED lines=10> */
[----:B--234-:R2:W3:Y:S02]  /*15e70*/  SHFL.IDX PT, R8, R7, RZ, 0x181f ;  /* 0x00181fff07087589 */ /* 0x01c4e400000e0000 */
.L_x_401:
[----:B------:R-:W-:Y:S05]  /*15e80*/  BRA.DIV ~URZ, `(.L_x_345) ;  /* 0x00002eb27f007947 */ /* 0x000fea000b800000 */
[----:B------:R4:W2:Y:S02]  /*15e90*/  SHFL.IDX PT, R0, R10, RZ, 0x181f ;  /* 0x00181fff0a007589 */ /* 0x0008a400000e0000 */
.L_x_402:
[----:B------:R-:W-:Y:S01]  /*15ea0*/  ISETP.GE.AND P0, PT, R6, R11, PT ;  /* 0x0000000b0600720c */ /* 0x000fe20003f06270 */
[----:B------:R-:W-:-:S12]  /*15eb0*/  BSSY B0, `(.L_x_346) ;  /* 0x000000a000007945 */ /* 0x000fd80003800000 */
[----:B------:R-:W-:Y:S05]  /*15ec0*/  @P0 BRA `(.L_x_347) ;  /* 0x0000008000000947 */ /* 0x000fea0003800000 */
[----:B------:R-:W-:Y:S02]  /*15ed0*/  ISETP.GE.AND P1, PT, R28, c[0x0][0x3c8], PT ;  /* 0x0000f2001c007a0c */ /* 0x000fe40003f26270 */
[----:B------:R-:W-:-:S11]  /*15ee0*/  ISETP.GE.AND P0, PT, R209, c[0x0][0x3c8], PT ;  /* 0x0000f200d1007a0c */ /* 0x000fd60003f06270 */
[CC--:B--2---:R-:W-:Y:S02]  /*15ef0*/  @!P1 LEA R4, P3, R28.reuse, R0.reuse, 0x1 ;  /* 0x000000001c049211 */ /* 0x0c4fe400078608ff */
[C---:B------:R-:W-:Y:S02]  /*15f00*/  @!P0 LEA R2, P2, R209.reuse, R0, 0x1 ;  /* 0x00000000d1028211 */ /* 0x040fe400078408ff */
[-C--:B---3--:R-:W-:Y:S02]  /*15f10*/  @!P1 LEA.HI.X R5, R28, R8.reuse, R29, 0x1, P3 ;  /* 0x000000081c059211 */ /* 0x088fe400018f0c1d */
[----:B------:R-:W-:-:S03]  /*15f20*/  @!P0 LEA.HI.X R3, R209, R8, R30, 0x1, P2 ;  /* 0x00000008d1038211 */ /* 0x000fc600010f0c1e */
[----:B------:R2:W-:Y:S04]  /*15f30*/  @!P1 ST.E.128 [R4.64], R16 ;  /* 0x0000001004009985 */ /* 0x0005e8000c101d0a */
[----:B-1----:R2:W-:Y:S02]  /*15f40*/  @!P0 ST.E.128 [R2.64], R12 ;  /* 0x0000000c02008985 */ /* 0x0025e4000c101d0a */
.L_x_347:
[----:B------:R-:W-:Y:S05]  /*15f50*/  BSYNC B0 ;  /* 0x0000000000007941 */ /* 0x000fea0003800000 */
.L_x_346:
[----:B------:R-:W-:Y:S05]  /*15f60*/  BRA.DIV ~URZ, `(.L_x_348) ;  /* 0x00002e327f007947 */ /* 0x000fea000b800000 */
[----:B---3--:R3:W4:Y:S04]  /*15f70*/  SHFL.IDX PT, R8, R7, 0x1, 0x181f ;  /* 0x00381f0007087f89 */ /* 0x00872800000e0000 */
[----:B--2---:R3:W2:Y:S02]  /*15f80*/  SHFL.IDX PT, R0, R10, 0x1, 0x181f ;  /* 0x00381f000a007f89 */ /* 0x0046a400000e0000 */
.L_x_403:
[----:B------:R-:W-:Y:S01]  /*15f90*/  IADD3 R2, R6, 0x20, RZ ;  /* 0x0000002006027810 */ /* 0x000fe20007ffe0ff */
[----:B------:R-:W-:Y:S03]  /*15fa0*/  BSSY B0, `(.L_x_349) ;  /* 0x000000b000007945 */ /* 0x000fe60003800000 */
[----:B------:R-:W-:-:S13]  /*15fb0*/  ISETP.GE.AND P0, PT, R2, R11, PT ;  /* 0x0000000b0200720c */ /* 0x000fda0003f06270 */
[----:B------:R-:W-:Y:S05]  /*15fc0*/  @P0 BRA `(.L_x_350) ;  /* 0x0000008000000947 */ /* 0x000fea0003800000 */
[----:B------:R-:W-:Y:S02]  /*15fd0*/  ISETP.GE.AND P1, PT, R28, c[0x0][0x3c8], PT ;  /* 0x0000f2001c007a0c */ /* 0x000fe40003f26270 */
[----:B------:R-:W-:-:S11]  /*15fe0*/  ISETP.GE.AND P0, PT, R209, c[0x0][0x3c8], PT ;  /* 0x0000f200d1007a0c */ /* 0x000fd60003f06270 */
[CC--:B--2---:R-:W-:Y:S02]  /*15ff0*/  @!P1 LEA R4, P3, R28.reuse, R0.reuse, 0x1 ;  /* 0x000000001c049211 */ /* 0x0c4fe400078608ff */
[C---:B------:R-:W-:Y:S02]  /*16000*/  @!P0 LEA R2, P2, R209.reuse, R0, 0x1 ;  /* 0x00000000d1028211 */ /* 0x040fe400078408ff */
[-C--:B----4-:R-:W-:Y:S02]  /*16010*/  @!P1 LEA.HI.X R5, R28, R8.reuse, R29, 0x1, P3 ;  /* 0x000000081c059211 */ /* 0x090fe400018f0c1d */
[----:B------:R-:W-:-:S03]  /*16020*/  @!P0 LEA.HI.X R3, R209, R8, R30, 0x1, P2 ;  /* 0x00000008d1038211 */ /* 0x000fc600010f0c1e */
[----:B-1----:R1:W-:Y:S04]  /*16030*/  @!P1 ST.E.128 [R4.64], R24 ;  /* 0x0000001804009985 */ /* 0x0023e8000c101d0a */
[----:B------:R1:W-:Y:S02]  /*16040*/  @!P0 ST.E.128 [R2.64], R20 ;  /* 0x0000001402008985 */ /* 0x0003e4000c101d0a */
.L_x_350:
[----:B------:R-:W-:Y:S05]  /*16050*/  BSYNC B0 ;  /* 0x0000000000007941 */ /* 0x000fea0003800000 */
.L_x_349:
[----:B------:R-:W-:Y:S05]  /*16060*/  BRA.DIV ~URZ, `(.L_x_351) ;  /* 0x00002df27f007947 */ /* 0x000fea000b800000 */
[----:B----4-:R4:W3:Y:S02]  /*16070*/  SHFL.IDX PT, R8, R7, 0x2, 0x181f ;  /* 0x00581f0007087f89 */ /* 0x0108e400000e0000 */
.L_x_404:
[----:B------:R-:W-:Y:S05]  /*16080*/  BRA.DIV ~URZ, `(.L_x_352) ;  /* 0x00002e427f007947 */ /* 0x000fea000b800000 */
[----:B--2---:R2:W4:Y:S02]  /*16090*/  SHFL.IDX PT, R0, R10, 0x2, 0x181f ;  /* 0x00581f000a007f89 */ /* 0x00452400000e0000 */
.L_x_405:
[----:B-1----:R-:W-:Y:S01]  /*160a0*/  IADD3 R2, R6, 0x40, RZ ;  /* 0x0000004006027810 */ /* 0x002fe20007ffe0ff */
[----:B------:R-:W-:Y:S03]  /*160b0*/  BSSY B0, `(.L_x_353) ;  /* 0x000000b000007945 */ /* 0x000fe60003800000 */
[----:B------:R-:W-:-:S13]  /*160c0*/  ISETP.GE.AND P0, PT, R2, R11, PT ;  /* 0x0000000b0200720c */ /* 0x000fda0003f06270 */
[----:B------:R-:W-:Y:S05]  /*160d0*/  @P0 BRA `(.L_x_354) ;  /* 0x0000008000000947 */ /* 0x000fea0003800000 */
[----:B------:R-:W-:Y:S02]  /*160e0*/  ISETP.GE.AND P1, PT, R28, c[0x0][0x3c8], PT ;  /* 0x0000f2001c007a0c */ /* 0x000fe40003f26270 */
[----:B------:R-:W-:-:S11]  /*160f0*/  ISETP.GE.AND P0, PT, R209, c[0x0][0x3c8], PT ;  /* 0x0000f200d1007a0c */ /* 0x000fd60003f06270 */
[CC--:B----4-:R-:W-:Y:S02]  /*16100*/  @!P1 LEA R4, P3, R28.reuse, R0.reuse, 0x1 ;  /* 0x000000001c049211 */ /* 0x0d0fe400078608ff */
[C---:B------:R-:W-:Y:S02]  /*16110*/  @!P0 LEA R2, P2, R209.reuse, R0, 0x1 ;  /* 0x00000000d1028211 */ /* 0x040fe400078408ff */
[-C--:B---3--:R-:W-:Y:S02]  /*16120*/  @!P1 LEA.HI.X R5, R28, R8.reuse, R29, 0x1, P3 ;  /* 0x000000081c059211 */ /* 0x088fe400018f0c1d */
[----:B------:R-:W-:-:S03]  /*16130*/  @!P0 LEA.HI.X R3, R209, R8, R30, 0x1, P2 ;  /* 0x00000008d1038211 */ /* 0x000fc600010f0c1e */
[----:B------:R1:W-:Y:S04]  /*16140*/  @!P1 ST.E.128 [R4.64], R36 ;  /* 0x0000002404009985 */ /* 0x0003e8000c101d0a */
[----:B------:R1:W-:Y:S02]  /*16150*/  @!P0 ST.E.128 [R2.64], R32 ;  /* 0x0000002002008985 */ /* 0x0003e4000c101d0a */
.L_x_354:
[----:B------:R-:W-:Y:S05]  /*16160*/  BSYNC B0 ;  /* 0x0000000000007941 */ /* 0x000fea0003800000 */
.L_x_353:
[----:B------:R-:W-:Y:S05]  /*16170*/  BRA.DIV ~URZ, `(.L_x_355) ;  /* 0x00002db27f007947 */ /* 0x000fea000b800000 */
[----:B---34-:R-:W3:Y:S04]  /*16180*/  SHFL.IDX PT, R7, R7, 0x3, 0x181f ;  /* 0x00781f0007077f89 */ /* 0x018ee800000e0000 */
[----:B------:R4:W1:Y:S02]  /*16190*/  SHFL.IDX PT, R0, R10, 0x3, 0x181f ;  /* 0x00781f000a007f89 */ /* 0x00086400000e0000 */
.L_x_406:
[----:B-1----:R-:W-:-:S04]  /*161a0*/  IADD3 R2, R6, 0x60, RZ ;  /* 0x0000006006027810 */ /* 0x002fc80007ffe0ff */
[----:B------:R-:W-:-:S13]  /*161b0*/  ISETP.GE.AND P0, PT, R2, R11, PT ;  /* 0x0000000b0200720c */ /* 0x000fda0003f06270 */
[----:B------:R-:W-:Y:S05]  /*161c0*/  @P0 BRA `(.L_x_356) ;  /* 0x0000195000000947 */ /* 0x000fea0003800000 */
[----:B------:R-:W-:-:S13]  /*161d0*/  ISETP.GE.AND P0, PT, R28, c[0x0][0x3c8], PT ;  /* 0x0000f2001c007a0c */ /* 0x000fda0003f06270 */
[----:B------:R-:W-:-:S04]  /*161e0*/  @!P0 LEA R2, P1, R28, R0, 0x1 ;  /* 0x000000001c028211 */ /* 0x000fc800078208ff */
[----:B---3--:R-:W-:-:S05]  /*161f0*/  @!P0 LEA.HI.X R3, R28, R7, R29, 0x1, P1 ;  /* 0x000000071c038211 */ /* 0x008fca00008f0c1d */
[----:B------:R1:W-:Y:S01]  /*16200*/  @!P0 ST.E.128 [R2.64], R44 ;  /* 0x0000002c02008985 */ /* 0x0003e2000c101d0a */
[----:B------:R-:W-:-:S13]  /*16210*/  ISETP.GE.AND P0, PT, R209, c[0x0][0x3c8], PT ;  /* 0x0000f200d1007a0c */ /* 0x000fda0003f06270 */
[----:B------:R-:W-:Y:S05]  /*16220*/  @P0 BRA `(.L_x_356) ;  /* 0x000018f000000947 */ /* 0x000fea0003800000 */
[----:B-1----:R-:W-:-:S04]  /*16230*/  LEA R2, P0, R209, R0, 0x1 ;  /* 0x00000000d1027211 */ /* 0x002fc800078008ff */
[----:B------:R-:W-:-:S05]  /*16240*/  LEA.HI.X R3, R209, R7, R30, 0x1, P0 ;  /* 0x00000007d1037211 */ /* 0x000fca00000f0c1e */
[----:B------:R1:W-:Y:S01]  /*16250*/  ST.E.128 [R2.64], R40 ;  /* 0x0000002802007985 */ /* 0x0003e2000c101d0a */
[----:B------:R-:W-:Y:S05]  /*16260*/  BRA `(.L_x_356) ;  /* 0x000018b000007947 */ /* 0x000fea0003800000 */
.L_x_343:
        /* <DEDUP_REMOVED lines=34> */
.L_x_407:
[----:B------:R-:W-:Y:S05]  /*16490*/  BRA.DIV ~URZ, `(.L_x_358) ;  /* 0x00002bc27f007947 */ /* 0x000fea000b800000 */
[----:B------:R3:W4:Y:S02]  /*164a0*/  SHFL.IDX PT, R0, R28, RZ, 0x1c1f ;  /* 0x001c1fff1c007589 */ /* 0x00072400000e0000 */
.L_x_408:
[----:B------:R-:W-:Y:S01]  /*164b0*/  LOP3.LUT R4, R22, 0x7ffffffc, RZ, 0xc0, !PT ;  /* 0x7ffffffc16047812 */ /* 0x000fe200078ec0ff */
[----:B------:R-:W-:Y:S04]  /*164c0*/  BSSY B0, `(.L_x_359) ;  /* 0x0000063000007945 */ /* 0x000fe80003800000 */
[----:B------:R-:W-:-:S04]  /*164d0*/  IMAD.IADD R4, R16, 0x1, -R4 ;  /* 0x0000000110047824 */ /* 0x000fc800078e0a04 */
[----:B------:R-:W-:-:S05]  /*164e0*/  IMAD.SHL.U32 R4, R4, 0x2, RZ ;  /* 0x0000000204047824 */ /* 0x000fca00078e00ff */
        /* <DEDUP_REMOVED lines=14> */
[----:B------:R-:W-:Y:S02]  /*165d0*/  IADD3 R22, R4, 0x50, RZ ;  /* 0x0000005004167810 */ /* 0x000fe40007ffe0ff */
        /* <DEDUP_REMOVED lines=16> */
[----:B------:R-:W-:Y:S02]  /*166e0*/  ISETP.GE.AND P1, PT, R4, c[0x0][0x3c8], PT ;  /* 0x0000f20004007a0c */ /* 0x000fe40003f26270 */
[----:B------:R-:W-:-:S02]  /*166f0*/  ISETP.GE.AND P0, PT, R13, c[0x0][0x3c8], PT ;  /* 0x0000f2000d007a0c */ /* 0x000fc40003f06270 */
[----:B------:R-:W-:Y:S02]  /*16700*/  ISETP.GE.AND P3, PT, R12, c[0x0][0x3c8], PT ;  /* 0x0000f2000c007a0c */ /* 0x000fe40003f66270 */
[----:B------:R-:W-:Y:S02]  /*16710*/  ISETP.GE.AND P4, PT, R15, c[0x0][0x3c8], PT ;  /* 0x0000f2000f007a0c */ /* 0x000fe40003f86270 */
[----:B------:R-:W-:-:S05]  /*16720*/  ISETP.GE.AND P6, PT, R22, c[0x0][0x3c8], PT ;  /* 0x0000f20016007a0c */ /* 0x000fca0003fc6270 */
[----:B----4-:R-:W-:Y:S02]  /*16730*/  @!P1 IMAD.MOV.U32 R6, RZ, RZ, R0 ;  /* 0x000000ffff069224 */ /* 0x010fe400078e0000 */
[----:B--2---:R-:W-:Y:S01]  /*16740*/  @!P1 IMAD.MOV.U32 R7, RZ, RZ, R5 ;  /* 0x000000ffff079224 */ /* 0x004fe200078e0005 */
[----:B------:R-:W-:-:S03]  /*16750*/  @!P0 LEA R2, P2, R13, R0, 0x2 ;  /* 0x000000000d028211 */ /* 0x000fc600078410ff */
[----:B------:R-:W-:Y:S01]  /*16760*/  @!P1 IMAD.WIDE R6, R4, 0x4, R6 ;  /* 0x0000000404069825 */ /* 0x000fe200078e0206 */
[----:B------:R-:W-:Y:S02]  /*16770*/  @!P0 LEA.HI.X R3, R13, R5, R29, 0x2, P2 ;  /* 0x000000050d038211 */ /* 0x000fe400010f141d */
[----:B------:R-:W-:Y:S02]  /*16780*/  ISETP.GE.AND P2, PT, R16, c[0x0][0x3c8], PT ;  /* 0x0000f20010007a0c */ /* 0x000fe40003f46270 */
[----:B------:R2:W-:Y:S01]  /*16790*/  @!P1 ST.E.64 [R6.64], R132 ;  /* 0x0000008406009985 */ /* 0x0005e2000c101b0a */
[----:B------:R-:W-:-:S03]  /*167a0*/  ISETP.GE.AND P1, PT, R17, c[0x0][0x3c8], PT ;  /* 0x0000f20011007a0c */ /* 0x000fc60003f26270 */
[----:B------:R4:W-:Y:S01]  /*167b0*/  @!P0 ST.E.64 [R2.64], R48 ;  /* 0x0000003002008985 */ /* 0x0009e2000c101b0a */
[CC--:B--2---:R-:W-:Y:S02]  /*167c0*/  @!P3 LEA R6, P5, R12.reuse, R0.reuse, 0x2 ;  /* 0x000000000c06b211 */ /* 0x0c4fe400078a10ff */
[C---:B----4-:R-:W-:Y:S02]  /*167d0*/  @!P4 LEA R2, P0, R15.reuse, R0, 0x2 ;  /* 0x000000000f02c211 */ /* 0x050fe400078010ff */
[-C--:B------:R-:W-:Y:S02]  /*167e0*/  @!P3 LEA.HI.X R7, R12, R5.reuse, R30, 0x2, P5 ;  /* 0x000000050c07b211 */ /* 0x080fe400028f141e */
        /* <DEDUP_REMOVED lines=14> */
[CC--:B----4-:R-:W-:Y:S02]  /*168d0*/  @!P4 LEA R2, P0, R19.reuse, R0.reuse, 0x2 ;  /* 0x000000001302c211 */ /* 0x0d0fe400078010ff */
[-C--:B------:R-:W-:Y:S02]  /*168e0*/  @!P3 LEA.HI.X R7, R18, R5.reuse, R34, 0x2, P5 ;  /* 0x000000051207b211 */ /* 0x080fe400028f1422 */
[----:B------:R-:W-:Y:S02]  /*168f0*/  @!P4 LEA.HI.X R3, R19, R5, R35, 0x2, P0 ;  /* 0x000000051303c211 */ /* 0x000fe400000f1423 */
[----:B------:R-:W-:Y:S01]  /*16900*/  @!P2 LEA R8, P0, R20, R0, 0x2 ;  /* 0x000000001408a211 */ /* 0x000fe200078010ff */
[----:B------:R2:W-:Y:S01]  /*16910*/  @!P3 ST.E.64 [R6.64], R58 ;  /* 0x0000003a0600b985 */ /* 0x0005e2000c101b0a */
[----:B------:R-:W-:-:S02]  /*16920*/  ISETP.GE.AND P5, PT, R23, c[0x0][0x3c8], PT ;  /* 0x0000f20017007a0c */ /* 0x000fc40003fa6270 */
[----:B------:R-:W-:Y:S01]  /*16930*/  @!P2 LEA.HI.X R9, R20, R5, R36, 0x2, P0 ;  /* 0x000000051409a211 */ /* 0x000fe200000f1424 */
[----:B------:R4:W-:Y:S01]  /*16940*/  @!P4 ST.E.64 [R2.64], R70 ;  /* 0x000000460200c985 */ /* 0x0009e2000c101b0a */
[----:B------:R-:W-:-:S03]  /*16950*/  ISETP.GE.AND P4, PT, R24, c[0x0][0x3c8], PT ;  /* 0x0000f20018007a0c */ /* 0x000fc60003f86270 */
[----:B------:R-:W-:Y:S01]  /*16960*/  @!P2 ST.E.64 [R8.64], R84 ;  /* 0x000000540800a985 */ /* 0x000fe2000c101b0a */
[----:B------:R-:W-:Y:S02]  /*16970*/  ISETP.GE.AND P2, PT, R25, c[0x0][0x3c8], PT ;  /* 0x0000f20019007a0c */ /* 0x000fe40003f46270 */
[CC--:B--2---:R-:W-:Y:S02]  /*16980*/  @!P6 LEA R6, P0, R22.reuse, R0.reuse, 0x2 ;  /* 0x000000001606e211 */ /* 0x0c4fe400078010ff */
[C---:B----4-:R-:W-:Y:S02]  /*16990*/  @!P1 LEA R2, P3, R21.reuse, R0, 0x2 ;  /* 0x0000000015029211 */ /* 0x050fe400078610ff */
[-C--:B------:R-:W-:Y:S02]  /*169a0*/  @!P6 LEA.HI.X R7, R22, R5.reuse, R39, 0x2, P0 ;  /* 0x000000051607e211 */ /* 0x080fe400000f1427 */
[----:B------:R-:W-:Y:S02]  /*169b0*/  @!P1 LEA.HI.X R3, R21, R5, R37, 0x2, P3 ;  /* 0x0000000515039211 */ /* 0x000fe400018f1425 */
[----:B------:R-:W-:-:S03]  /*169c0*/  ISETP.GE.AND P0, PT, R27, c[0x0][0x3c8], PT ;  /* 0x0000f2001b007a0c */ /* 0x000fc60003f06270 */
[----:B------:R2:W-:Y:S01]  /*169d0*/  @!P1 ST.E.64 [R2.64], R72 ;  /* 0x0000004802009985 */ /* 0x0005e2000c101b0a */
[----:B------:R-:W-:-:S03]  /*169e0*/  ISETP.GE.AND P1, PT, R26, c[0x0][0x3c8], PT ;  /* 0x0000f2001a007a0c */ /* 0x000fc60003f26270 */
[----:B------:R4:W-:Y:S01]  /*169f0*/  @!P6 ST.E.64 [R6.64], R74 ;  /* 0x0000004a0600e985 */ /* 0x0009e2000c101b0a */
[----:B------:R-:W-:-:S04]  /*16a00*/  @!P4 LEA R10, P6, R24, R0, 0x2 ;  /* 0x00000000180ac211 */ /* 0x000fc800078c10ff */
[----:B------:R-:W-:Y:S02]  /*16a10*/  @!P4 LEA.HI.X R11, R24, R5, R40, 0x2, P6 ;  /* 0x00000005180bc211 */ /* 0x000fe400030f1428 */
[----:B--2---:R-:W-:-:S04]  /*16a20*/  @!P5 LEA R2, P3, R23, R0, 0x2 ;  /* 0x000000001702d211 */ /* 0x004fc800078610ff */
[----:B------:R-:W-:Y:S02]  /*16a30*/  @!P5 LEA.HI.X R3, R23, R5, R38, 0x2, P3 ;  /* 0x000000051703d211 */ /* 0x000fe400018f1426 */
[----:B------:R-:W-:-:S03]  /*16a40*/  @!P2 LEA R8, P3, R25, R0, 0x2 ;  /* 0x000000001908a211 */ /* 0x000fc600078610ff */
[----:B------:R2:W-:Y:S01]  /*16a50*/  @!P5 ST.E.64 [R2.64], R76 ;  /* 0x0000004c0200d985 */ /* 0x0005e2000c101b0a */
        /* <DEDUP_REMOVED lines=9> */
.L_x_360:
[----:B------:R-:W-:Y:S05]  /*16af0*/  BSYNC B0 ;  /* 0x0000000000007941 */ /* 0x000fea0003800000 */
.L_x_359:
[----:B------:R-:W-:Y:S05]  /*16b00*/  BRA.DIV ~URZ, `(.L_x_361) ;  /* 0x000025b27f007947 */ /* 0x000fea000b800000 */
[----:B--2---:R2:W1:Y:S04]  /*16b10*/  SHFL.IDX PT, R5, R14, 0x1, 0x1c1f ;  /* 0x003c1f000e057f89 */ /* 0x00446800000e0000 */
[----:B----4-:R2:W4:Y:S02]  /*16b20*/  SHFL.IDX PT, R0, R28, 0x1, 0x1c1f ;  /* 0x003c1f001c007f89 */ /* 0x01052400000e0000 */
.L_x_409:
[----:B------:R-:W-:-:S13]  /*16b30*/  ISETP.NE.AND P0, PT, R66, RZ, PT ;  /* 0x000000ff4200720c */ /* 0x000fda0003f05270 */
[----:B------:R-:W-:Y:S05]  /*16b40*/  @P0 BRA `(.L_x_356) ;  /* 0x00000fd000000947 */ /* 0x000fea0003800000 */
[----:B------:R-:W-:Y:S02]  /*16b50*/  ISETP.GE.AND P2, PT, R4, c[0x0][0x3c8], PT ;  /* 0x0000f20004007a0c */ /* 0x000fe40003f46270 */
[----:B------:R-:W-:Y:S02]  /*16b60*/  ISETP.GE.AND P1, PT, R13, c[0x0][0x3c8], PT ;  /* 0x0000f2000d007a0c */ /* 0x000fe40003f26270 */
[----:B------:R-:W-:Y:S02]  /*16b70*/  ISETP.GE.AND P0, PT, R12, c[0x0][0x3c8], PT ;  /* 0x0000f2000c007a0c */ /* 0x000fe40003f06270 */
[----:B------:R-:W-:Y:S02]  /*16b80*/  ISETP.GE.AND P5, PT, R15, c[0x0][0x3c8], PT ;  /* 0x0000f2000f007a0c */ /* 0x000fe40003fa6270 */
[----:B------:R-:W-:-:S05]  /*16b90*/  ISETP.GE.AND P6, PT, R16, c[0x0][0x3c8], PT ;  /* 0x0000f20010007a0c */ /* 0x000fca0003fc6270 */
[----:B----4-:R-:W-:Y:S02]  /*16ba0*/  @!P2 IMAD.MOV.U32 R2, RZ, RZ, R0 ;  /* 0x000000ffff02a224 */ /* 0x010fe400078e0000 */
[----:B-1----:R-:W-:Y:S01]  /*16bb0*/  @!P2 IMAD.MOV.U32 R3, RZ, RZ, R5 ;  /* 0x000000ffff03a224 */ /* 0x002fe200078e0005 */
[----:B------:R-:W-:-:S03]  /*16bc0*/  @!P1 LEA R6, P4, R13, R0, 0x2 ;  /* 0x000000000d069211 */ /* 0x000fc600078810ff */
[----:B------:R-:W-:Y:S01]  /*16bd0*/  @!P2 IMAD.WIDE R8, R4, 0x4, R2 ;  /* 0x000000040408a825 */ /* 0x000fe200078e0202 */
[C---:B------:R-:W-:Y:S02]  /*16be0*/  @!P0 LEA R2, P3, R12.reuse, R0, 0x2 ;  /* 0x000000000c028211 */ /* 0x040fe400078610ff */
[-C--:B------:R-:W-:Y:S02]  /*16bf0*/  @!P1 LEA.HI.X R7, R13, R5.reuse, R29, 0x2, P4 ;  /* 0x000000050d079211 */ /* 0x080fe400020f141d */
[----:B------:R-:W-:Y:S01]  /*16c00*/  ISETP.GE.AND P4, PT, R17, c[0x0][0x3c8], PT ;  /* 0x0000f20011007a0c */ /* 0x000fe20003f86270 */
[----:B------:R1:W-:Y:S01]  /*16c10*/  @!P2 ST.E.64 [R8.64], R96 ;  /* 0x000000600800a985 */ /* 0x0003e2000c101b0a */
[----:B------:R-:W-:Y:S02]  /*16c20*/  @!P0 LEA.HI.X R3, R12, R5, R30, 0x2, P3 ;  /* 0x000000050c038211 */ /* 0x000fe400018f141e */
[----:B------:R-:W-:Y:S01]  /*16c30*/  ISETP.GE.AND P3, PT, R18, c[0x0][0x3c8], PT ;  /* 0x0000f20012007a0c */ /* 0x000fe20003f66270 */
[----:B------:R4:W-:Y:S01]  /*16c40*/  @!P1 ST.E.64 [R6.64], R82 ;  /* 0x0000005206009985 */ /* 0x0009e2000c101b0a */
[----:B------:R-:W-:-:S02]  /*16c50*/  ISETP.GE.AND P2, PT, R19, c[0x0][0x3c8], PT ;  /* 0x0000f20013007a0c */ /* 0x000fc40003f46270 */
[CC--:B------:R-:W-:Y:S01]  /*16c60*/  @!P6 LEA R12, P1, R16.reuse, R0.reuse, 0x2 ;  /* 0x00000000100ce211 */ /* 0x0c0fe200078210ff */
[----:B------:R5:W-:Y:S01]  /*16c70*/  @!P0 ST.E.64 [R2.64], R64 ;  /* 0x0000004002008985 */ /* 0x000be2000c101b0a */
[CC--:B--2---:R-:W-:Y:S02]  /*16c80*/  @!P5 LEA R14, P0, R15.reuse, R0.reuse, 0x2 ;  /* 0x000000000f0ed211 */ /* 0x0c4fe400078010ff */
[-C--:B------:R-:W-:Y:S02]  /*16c90*/  @!P6 LEA.HI.X R13, R16, R5.reuse, R32, 0x2, P1 ;  /* 0x00000005100de211 */ /* 0x080fe400008f1420 */
[-C--:B------:R-:W-:Y:S02]  /*16ca0*/  @!P5 LEA.HI.X R15, R15, R5.reuse, R31, 0x2, P0 ;  /* 0x000000050f0fd211 */ /* 0x080fe400000f141f */
[C---:B------:R-:W-:Y:S02]  /*16cb0*/  @!P4 LEA R10, P0, R17.reuse, R0, 0x2 ;  /* 0x00000000110ac211 */ /* 0x040fe400078010ff */
[----:B------:R-:W-:Y:S01]  /*16cc0*/  ISETP.GE.AND P1, PT, R20, c[0x0][0x3c8], PT ;  /* 0x0000f20014007a0c */ /* 0x000fe20003f26270 */
[----:B------:R2:W-:Y:S01]  /*16cd0*/  @!P5 ST.E.64 [R14.64], R108 ;  /* 0x0000006c0e00d985 */ /* 0x0005e2000c101b0a */
[----:B------:R-:W-:-:S02]  /*16ce0*/  @!P4 LEA.HI.X R11, R17, R5, R33, 0x2, P0 ;  /* 0x00000005110bc211 */ /* 0x000fc400000f1421 */
[----:B------:R-:W-:Y:S02]  /*16cf0*/  ISETP.GE.AND P6, PT, R21, c[0x0][0x3c8], PT ;  /* 0x0000f20015007a0c */ /* 0x000fe40003fc6270 */
[----:B------:R-:W-:Y:S02]  /*16d00*/  ISETP.GE.AND P5, PT, R22, c[0x0][0x3c8], PT ;  /* 0x0000f20016007a0c */ /* 0x000fe40003fa6270 */
[----:B-1----:R-:W-:-:S04]  /*16d10*/  @!P3 LEA R8, P0, R18, R0, 0x2 ;  /* 0x000000001208b211 */ /* 0x002fc800078010ff */
[----:B------:R-:W-:Y:S02]  /*16d20*/  @!P3 LEA.HI.X R9, R18, R5, R34, 0x2, P0 ;  /* 0x000000051209b211 */ /* 0x000fe400000f1422 */
[----:B----4-:R-:W-:-:S04]  /*16d30*/  @!P2 LEA R6, P0, R19, R0, 0x2 ;  /* 0x000000001306a211 */ /* 0x010fc800078010ff */
[----:B------:R-:W-:Y:S02]  /*16d40*/  @!P2 LEA.HI.X R7, R19, R5, R35, 0x2, P0 ;  /* 0x000000051307a211 */ /* 0x000fe400000f1423 */
[----:B-----5:R-:W-:-:S04]  /*16d50*/  @!P1 LEA R2, P0, R20, R0, 0x2 ;  /* 0x0000000014029211 */ /* 0x020fc800078010ff */
[----:B------:R-:W-:Y:S02]  /*16d60*/  @!P1 LEA.HI.X R3, R20, R5, R36, 0x2, P0 ;  /* 0x0000000514039211 */ /* 0x000fe400000f1424 */
[----:B------:R-:W-:-:S13]  /*16d70*/  ISETP.GE.AND P0, PT, R16, c[0x0][0x3c8], PT ;  /* 0x0000f20010007a0c */ /* 0x000fda0003f06270 */
[----:B------:R1:W-:Y:S01]  /*16d80*/  @!P0 ST.E.64 [R12.64], R104 ;  /* 0x000000680c008985 */ /* 0x0003e2000c101b0a */
[----:B--2---:R-:W-:-:S03]  /*16d90*/  @!P6 LEA R14, P0, R21, R0, 0x2 ;  /* 0x00000000150ee211 */ /* 0x004fc600078010ff */
[----:B------:R2:W-:Y:S01]  /*16da0*/  @!P4 ST.E.64 [R10.64], R100 ;  /* 0x000000640a00c985 */ /* 0x0005e2000c101b0a */
[----:B------:R-:W-:Y:S02]  /*16db0*/  ISETP.GE.AND P4, PT, R23, c[0x0][0x3c8], PT ;  /* 0x0000f20017007a0c */ /* 0x000fe40003f86270 */
[----:B------:R-:W-:Y:S01]  /*16dc0*/  @!P6 LEA.HI.X R15, R21, R5, R37, 0x2, P0 ;  /* 0x00000005150fe211 */ /* 0x000fe200000f1425 */
[----:B------:R4:W-:Y:S01]  /*16dd0*/  @!P3 ST.E.64 [R8.64], R94 ;  /* 0x0000005e0800b985 */ /* 0x0009e2000c101b0a */
[----:B------:R-:W-:-:S03]  /*16de0*/  ISETP.GE.AND P3, PT, R24, c[0x0][0x3c8], PT ;  /* 0x0000f20018007a0c */ /* 0x000fc60003f66270 */
[----:B------:R5:W-:Y:S01]  /*16df0*/  @!P2 ST.E.64 [R6.64], R86 ;  /* 0x000000560600a985 */ /* 0x000be2000c101b0a */
[----:B------:R-:W-:-:S03]  /*16e00*/  ISETP.GE.AND P2, PT, R25, c[0x0][0x3c8], PT ;  /* 0x0000f20019007a0c */ /* 0x000fc60003f46270 */
[----:B------:R3:W-:Y:S04]  /*16e10*/  @!P1 ST.E.64 [R2.64], R60 ;  /* 0x0000003c02009985 */ /* 0x0007e8000c101b0a */
[----:B------:R3:W-:Y:S01]  /*16e20*/  @!P6 ST.E.64 [R14.64], R106 ;  /* 0x0000006a0e00e985 */ /* 0x0007e2000c101b0a */
[CC--:B-1----:R-:W-:Y:S02]  /*16e30*/  @!P5 LEA R12, P1, R22.reuse, R0.reuse, 0x2 ;  /* 0x00000000160cd211 */ /* 0x0c2fe400078210ff */
[----:B--2---:R-:W-:Y:S02]  /*16e40*/  @!P4 LEA R10, P0, R23, R0, 0x2 ;  /* 0x00000000170ac211 */ /* 0x004fe400078010ff */
[----:B------:R-:W-:Y:S02]  /*16e50*/  @!P5 LEA.HI.X R13, R22, R5, R39, 0x2, P1 ;  /* 0x00000005160dd211 */ /* 0x000fe400008f1427 */
[----:B------:R-:W-:-:S02]  /*16e60*/  ISETP.GE.AND P1, PT, R26, c[0x0][0x3c8], PT ;  /* 0x0000f2001a007a0c */ /* 0x000fc40003f26270 */
[----:B------:R-:W-:Y:S01]  /*16e70*/  @!P4 LEA.HI.X R11, R23, R5, R38, 0x2, P0 ;  /* 0x00000005170bc211 */ /* 0x000fe200000f1426 */
[----:B------:R1:W-:Y:S01]  /*16e80*/  @!P5 ST.E.64 [R12.64], R102 ;  /* 0x000000660c00d985 */ /* 0x0003e2000c101b0a */
[----:B----4-:R-:W-:-:S03]  /*16e90*/  @!P3 LEA R8, P0, R24, R0, 0x2 ;  /* 0x000000001808b211 */ /* 0x010fc600078010ff */
[----:B------:R1:W-:Y:S01]  /*16ea0*/  @!P4 ST.E.64 [R10.64], R98 ;  /* 0x000000620a00c985 */ /* 0x0003e2000c101b0a */
[----:B------:R-:W-:Y:S02]  /*16eb0*/  @!P3 LEA.HI.X R9, R24, R5, R40, 0x2, P0 ;  /* 0x000000051809b211 */ /* 0x000fe400000f1428 */
[----:B-----5:R-:W-:-:S03]  /*16ec0*/  @!P2 LEA R6, P0, R25, R0, 0x2 ;  /* 0x000000001906a211 */ /* 0x020fc600078010ff */
[----:B------:R1:W-:Y:S01]  /*16ed0*/  @!P3 ST.E.64 [R8.64], R90 ;  /* 0x0000005a0800b985 */ /* 0x0003e2000c101b0a */
[----:B------:R-:W-:Y:S02]  /*16ee0*/  @!P2 LEA.HI.X R7, R25, R5, R41, 0x2, P0 ;  /* 0x000000051907a211 */ /* 0x000fe400000f1429 */
[----:B---3--:R-:W-:-:S03]  /*16ef0*/  @!P1 LEA R2, P0, R26, R0, 0x2 ;  /* 0x000000001a029211 */ /* 0x008fc600078010ff */
[----:B------:R1:W-:Y:S01]  /*16f00*/  @!P2 ST.E.64 [R6.64], R78 ;  /* 0x0000004e0600a985 */ /* 0x0003e2000c101b0a */
[----:B------:R-:W-:Y:S02]  /*16f10*/  @!P1 LEA.HI.X R3, R26, R5, R42, 0x2, P0 ;  /* 0x000000051a039211 */ /* 0x000fe400000f142a */
[----:B------:R-:W-:-:S03]  /*16f20*/  ISETP.GE.AND P0, PT, R27, c[0x0][0x3c8], PT ;  /* 0x0000f2001b007a0c */ /* 0x000fc60003f06270 */
[----:B------:R1:W-:Y:S10]  /*16f30*/  @!P1 ST.E.64 [R2.64], R62 ;  /* 0x0000003e02009985 */ /* 0x0003f4000c101b0a */
[----:B------:R-:W-:Y:S05]  /*16f40*/  @P0 BRA `(.L_x_356) ;  /* 0x00000bd000000947 */ /* 0x000fea0003800000 */
[----:B-1----:R-:W-:-:S04]  /*16f50*/  LEA R2, P0, R27, R0, 0x2 ;  /* 0x000000001b027211 */ /* 0x002fc800078010ff */
[----:B------:R-:W-:-:S05]  /*16f60*/  LEA.HI.X R3, R27, R5, R43, 0x2, P0 ;  /* 0x000000051b037211 */ /* 0x000fca00000f142b */
[----:B------:R1:W-:Y:S01]  /*16f70*/  ST.E.64 [R2.64], R46 ;  /* 0x0000002e02007985 */ /* 0x0003e2000c101b0a */
[----:B------:R-:W-:Y:S05]  /*16f80*/  BRA `(.L_x_356) ;  /* 0x00000b9000007947 */ /* 0x000fea0003800000 */
.L_x_341:
        /* <DEDUP_REMOVED lines=18> */
[----:B------:R2:W4:Y:S04]  /*170b0*/  LDG.E R0, [R4.64] ;  /* 0x0000000a04007981 */ /* 0x000528000c1e1900 */
[----:B--23--:R-:W4:Y:S02]  /*170c0*/  LDG.E R4, [R4.64+0x4] ;  /* 0x0000040a04047981 */ /* 0x00cf24000c1e1900 */
[----:B----45:R-:W-:Y:S02]  /*170d0*/  IADD3 R19, -R0, R4, RZ ;  /* 0x0000000400137210 */ /* 0x030fe40007ffe1ff */
.L_x_362:
[----:B---3--:R-:W2:Y:S01]  /*170e0*/  S2R R3, SR_TID.X ;  /* 0x0000000000037919 */ /* 0x008ea20000002100 */
[----:B------:R-:W-:Y:S01]  /*170f0*/  BSSY B0, `(.L_x_363) ;  /* 0x0000038000007945 */ /* 0x000fe20003800000 */
[----:B------:R-:W-:Y:S02]  /*17100*/  SEL R15, R6, RZ, !P2 ;  /* 0x000000ff060f7207 */ /* 0x000fe40005000000 */
[----:B------:R-:W-:-:S02]  /*17110*/  SEL R20, R9, RZ, !P2 ;  /* 0x000000ff09147207 */ /* 0x000fc40005000000 */
[----:B-----5:R-:W-:Y:S02]  /*17120*/  SHF.R.S32.HI R17, RZ, 0x1f, R7 ;  /* 0x0000001fff117819 */ /* 0x020fe40000011407 */
[----:B--2---:R-:W-:-:S13]  /*17130*/  ISETP.GT.AND P0, PT, R3, 0x7f, PT ;  /* 0x0000007f0300780c */ /* 0x004fda0003f04270 */
        /* <DEDUP_REMOVED lines=9> */
[----:B------:R-:W-:Y:S02]  /*171d0*/  ISETP.GT.AND P2, PT, R18, 0x1, PT ;  /* 0x000000011200780c */ /* 0x000fe40003f44270 */
[----:B------:R-:W-:Y:S02]  /*171e0*/  MOV R6, R14 ;  /* 0x0000000e00067202 */ /* 0x000fe40000000f00 */
[----:B------:R-:W-:-:S04]  /*171f0*/  SEL R0, R0, 0x328, P2 ;  /* 0x0000032800007807 */ /* 0x000fc80001000000 */
[----:B------:R4:W5:Y:S08]  /*17200*/  LDC.64 R8, c[0x0][R0+0x170] ;  /* 0x00005c0000087b82 */ /* 0x0009700000000a00 */
[----:B------:R4:W2:Y:S08]  /*17210*/  LDC.64 R4, c[0x0][R0+0x168] ;  /* 0x00005a0000047b82 */ /* 0x0008b00000000a00 */
[----:B------:R4:W1:Y:S08]  /*17220*/  LDC.64 R10, c[0x0][R0+0x178] ;  /* 0x00005e00000a7b82 */ /* 0x0008700000000a00 */
[----:B------:R4:W1:Y:S02]  /*17230*/  LDC.64 R12, c[0x0][R0+0x160] ;  /* 0x00005800000c7b82 */ /* 0x0008640000000a00 */
[----:B----4-:R-:W-:-:S05]  /*17240*/  IMAD.MOV.U32 R0, RZ, RZ, c[0x0][0x4e8] ;  /* 0x00013a00ff007624 */ /* 0x010fca00078e00ff */
[----:B------:R-:W-:Y:S01]  /*17250*/  ISETP.NE.AND P0, PT, R0, 0x1, PT ;  /* 0x000000010000780c */ /* 0x000fe20003f05270 */
[----:B-----5:R-:W-:-:S12]  /*17260*/  IMAD R0, R9, R15, RZ ;  /* 0x0000000f09007224 */ /* 0x020fd800078e02ff */
[----:B------:R-:W-:-:S05]  /*17270*/  @P0 IMAD.HI.U32 R16, R14, c[0x0][0x4ec], RZ ;  /* 0x00013b000e100a27 */ /* 0x000fca00078e00ff */
[----:B------:R-:W-:Y:S01]  /*17280*/  @P0 SHF.R.U32.HI R6, RZ, c[0x0][0x4f0], R16 ;  /* 0x00013c00ff060a19 */ /* 0x000fe20000011610 */
[-C--:B--2---:R-:W-:Y:S02]  /*17290*/  IMAD R9, R5, R2.reuse, RZ ;  /* 0x0000000205097224 */ /* 0x084fe400078e02ff */
[----:B------:R-:W-:-:S04]  /*172a0*/  IMAD.WIDE.U32 R4, R4, R2, RZ ;  /* 0x0000000204047225 */ /* 0x000fc800078e00ff */
[----:B------:R-:W-:-:S04]  /*172b0*/  IMAD.WIDE.U32 R2, R8, R15, RZ ;  /* 0x0000000f08027225 */ /* 0x000fc800078e00ff */
[----:B------:R-:W-:Y:S01]  /*172c0*/  IMAD R8, R8, R20, R0 ;  /* 0x0000001408087224 */ /* 0x000fe200078e0200 */
[----:B---3--:R-:W-:Y:S01]  /*172d0*/  SEL R0, R21, RZ, P2 ;  /* 0x000000ff15007207 */ /* 0x008fe20001000000 */
[----:B------:R-:W-:Y:S01]  /*172e0*/  IMAD.IADD R9, R5, 0x1, R9 ;  /* 0x0000000105097824 */ /* 0x000fe200078e0209 */
[----:B------:R-:W-:Y:S01]  /*172f0*/  IADD3 R16, P1, P0, R2, R4, R7 ;  /* 0x0000000402107210 */ /* 0x000fe2000783e007 */
[----:B------:R-:W-:Y:S01]  /*17300*/  IMAD.MOV R4, RZ, RZ, -R6 ;  /* 0x000000ffff047224 */ /* 0x000fe200078e0a06 */
[----:B------:R-:W-:Y:S01]  /*17310*/  IADD3 R5, R3, R8, RZ ;  /* 0x0000000803057210 */ /* 0x000fe20007ffe0ff */
[----:B-1----:R-:W-:-:S03]  /*17320*/  IMAD.WIDE.U32 R2, R10, R0, RZ ;  /* 0x000000000a027225 */ /* 0x002fc600078e00ff */
[----:B------:R-:W-:Y:S01]  /*17330*/  IADD3.X R9, R5, R9, R17, P1, P0 ;  /* 0x0000000905097210 */ /* 0x000fe20000fe0411 */
[----:B------:R-:W-:Y:S01]  /*17340*/  IMAD R8, R11, R0, RZ ;  /* 0x000000000b087224 */ /* 0x000fe200078e02ff */
[----:B------:R-:W-:Y:S01]  /*17350*/  IADD3 R2, P1, P0, R6, R16, R2 ;  /* 0x0000001006027210 */ /* 0x000fe2000783e002 */
[----:B------:R-:W-:Y:S01]  /*17360*/  IMAD R0, R4, c[0x0][0x4e8], R14 ;  /* 0x00013a0004007a24 */ /* 0x000fe200078e020e */
[----:B------:R-:W-:Y:S02]  /*17370*/  SHF.R.S32.HI R6, RZ, 0x1f, R6 ;  /* 0x0000001fff067819 */ /* 0x000fe40000011406 */
[----:B------:R-:W-:Y:S01]  /*17380*/  IADD3 R3, R3, R8, RZ ;  /* 0x0000000803037210 */ /* 0x000fe20007ffe0ff */
[----:B------:R-:W-:Y:S01]  /*17390*/  IMAD R4, R13, R0, RZ ;  /* 0x000000000d047224 */ /* 0x000fe200078e02ff */
[----:B------:R-:W-:Y:S01]  /*173a0*/  SHF.R.S32.HI R5, RZ, 0x1f, R0 ;  /* 0x0000001fff057819 */ /* 0x000fe20000011400 */
[----:B------:R-:W-:Y:S01]  /*173b0*/  IMAD.MOV.U32 R8, RZ, RZ, c[0x0][0x4a8] ;  /* 0x00012a00ff087624 */ /* 0x000fe200078e00ff */
[----:B------:R-:W-:-:S02]  /*173c0*/  IADD3.X R3, R6, R9, R3, P1, P0 ;  /* 0x0000000906037210 */ /* 0x000fc40000fe0403 */
[----:B------:R-:W-:Y:S01]  /*173d0*/  MOV R6, c[0x0][0x4ac] ;  /* 0x00012b0000067a02 */ /* 0x000fe20000000f00 */
[----:B------:R-:W-:Y:S01]  /*173e0*/  IMAD R4, R12, R5, R4 ;  /* 0x000000050c047224 */ /* 0x000fe200078e0204 */
[----:B------:R-:W-:Y:S01]  /*173f0*/  SEL R5, R8, c[0x0][0x450], P2 ;  /* 0x0001140008057a07 */ /* 0x000fe20001000000 */
[----:B------:R-:W-:Y:S01]  /*17400*/  IMAD.WIDE.U32 R2, R12, R0, R2 ;  /* 0x000000000c027225 */ /* 0x000fe200078e0002 */
[----:B------:R-:W-:-:S03]  /*17410*/  SEL R6, R6, c[0x0][0x454], P2 ;  /* 0x0001150006067a07 */ /* 0x000fc60001000000 */
[----:B------:R-:W-:Y:S01]  /*17420*/  IMAD.IADD R0, R3, 0x1, R4 ;  /* 0x0000000103007824 */ /* 0x000fe200078e0204 */
[----:B------:R-:W-:-:S04]  /*17430*/  LEA R4, P0, R2, R5, 0x2 ;  /* 0x0000000502047211 */ /* 0x000fc800078010ff */
[----:B------:R-:W-:Y:S02]  /*17440*/  LEA.HI.X R5, R2, R6, R0, 0x2, P0 ;  /* 0x0000000602057211 */ /* 0x000fe400000f1400 */
[----:B------:R-:W-:-:S05]  /*17450*/  MOV R0, 0xff800000 ;  /* 0xff80000000007802 */ /* 0x000fca0000000f00 */
[----:B------:R1:W-:Y:S02]  /*17460*/  STG.E [R4.64], R0 ;  /* 0x0000000004007986 */ /* 0x0003e4000c10190a */
.L_x_364:
[----:B------:R-:W-:Y:S05]  /*17470*/  BSYNC B0 ;  /* 0x0000000000007941 */ /* 0x000fea0003800000 */
.L_x_363:
        /* <DEDUP_REMOVED lines=8> */
[----:B-1----:R-:W-:-:S04]  /*17500*/  SHF.R.S32.HI R4, RZ, 0x1f, R3 ;  /* 0x0000001fff047819 */ /* 0x002fc80000011403 */
[----:B------:R-:W-:-:S04]  /*17510*/  LEA.HI R4, R4, R3, RZ, 0x3 ;  /* 0x0000000304047211 */ /* 0x000fc800078f18ff */
[----:B------:R-:W-:-:S04]  /*17520*/  LOP3.LUT R4, R4, 0xfffffff8, RZ, 0xc0, !PT ;  /* 0xfffffff804047812 */ /* 0x000fc800078ec0ff */
[----:B------:R-:W-:Y:S01]  /*17530*/  IADD3 R4, -R4, R3, RZ ;  /* 0x0000000304047210 */ /* 0x000fe20007ffe1ff */
[----:B------:R-:W-:-:S03]  /*17540*/  IMAD.WIDE.U32 R2, R7, c[0x0][0x3a0], RZ ;  /* 0x0000e80007027a25 */ /* 0x000fc600078e00ff */
[----:B------:R-:W-:Y:S02]  /*17550*/  LEA R4, R4, R229, 0x5 ;  /* 0x000000e504047211 */ /* 0x000fe400078e28ff */
[----:B--2---:R-:W-:Y:S01]  /*17560*/  MOV R8, R0 ;  /* 0x0000000000087202 */ /* 0x004fe20000000f00 */
[----:B------:R-:W-:-:S03]  /*17570*/  IMAD R0, R17, c[0x0][0x3a0], RZ ;  /* 0x0000e80011007a24 */ /* 0x000fc600078e02ff */
[C---:B------:R-:W-:Y:S01]  /*17580*/  LEA R4, R8.reuse, R4, 0x7 ;  /* 0x0000000408047211 */ /* 0x040fe200078e38ff */
[----:B------:R-:W-:Y:S01]  /*17590*/  IMAD R0, R7, c[0x0][0x3a4], R0 ;  /* 0x0000e90007007a24 */ /* 0x000fe200078e0200 */
[----:B------:R-:W-:Y:S01]  /*175a0*/  LEA R8, R8, R229, 0x7 ;  /* 0x000000e508087211 */ /* 0x000fe200078e38ff */
[----:B------:R-:W-:Y:S02]  /*175b0*/  IMAD R7, R15, c[0x0][0x3f4], R5 ;  /* 0x0000fd000f077a24 */ /* 0x000fe400078e0205 */
[----:B------:R-:W-:Y:S01]  /*175c0*/  IMAD.IADD R3, R3, 0x1, R0 ;  /* 0x0000000103037824 */ /* 0x000fe200078e0200 */
[----:B------:R-:W-:Y:S01]  /*175d0*/  MOV R0, R4 ;  /* 0x0000000400007202 */ /* 0x000fe20000000f00 */
[----:B------:R-:W-:-:S04]  /*175e0*/  @P0 IMAD.HI.U32 R6, R4, c[0x0][0x4ec], RZ ;  /* 0x00013b0004060a27 */ /* 0x000fc800078e00ff */
[----:B---3--:R-:W-:Y:S01]  /*175f0*/  IMAD.WIDE.U32 R2, R9, c[0x0][0x3e8], R2 ;  /* 0x0000fa0009027a25 */ /* 0x008fe200078e0002 */
[----:B------:R-:W-:-:S03]  /*17600*/  @P0 SHF.R.U32.HI R0, RZ, c[0x0][0x4f0], R6 ;  /* 0x00013c00ff000a19 */ /* 0x000fc60000011606 */
[----:B------:R-:W-:Y:S01]  /*17610*/  IMAD R3, R9, c[0x0][0x3ec], R3 ;  /* 0x0000fb0009037a24 */ /* 0x000fe200078e0203 */
[----:B------:R-:W-:Y:S02]  /*17620*/  SHF.R.S32.HI R6, RZ, 0x1f, R0 ;  /* 0x0000001fff067819 */ /* 0x000fe40000011400 */
[----:B------:R-:W-:Y:S01]  /*17630*/  IADD3 R5, -R0, RZ, RZ ;  /* 0x000000ff00057210 */ /* 0x000fe20007ffe1ff */
[----:B------:R-:W-:-:S04]  /*17640*/  IMAD.WIDE.U32 R2, R15, c[0x0][0x3f0], R2 ;  /* 0x0000fc000f027a25 */ /* 0x000fc800078e0002 */
[----:B------:R-:W-:Y:S02]  /*17650*/  IMAD R6, R6, c[0x0][0x3e0], RZ ;  /* 0x0000f80006067a24 */ /* 0x000fe400078e02ff */
[----:B------:R-:W-:Y:S02]  /*17660*/  IMAD.IADD R3, R3, 0x1, R7 ;  /* 0x0000000103037824 */ /* 0x000fe400078e0207 */
        /* <DEDUP_REMOVED lines=13> */
.L_x_410:
[----:B------:R-:W-:Y:S05]  /*17740*/  BRA.DIV ~URZ, `(.L_x_366) ;  /* 0x00001aa27f007947 */ /* 0x000fea000b800000 */
[----:B------:R3:W4:Y:S02]  /*17750*/  SHFL.IDX PT, R0, R10, RZ, 0x181f ;  /* 0x00181fff0a007589 */ /* 0x00072400000e0000 */
.L_x_411:
[----:B------:R-:W-:Y:S01]  /*17760*/  IMAD R7, R19, c[0x0][0x4e8], RZ ;  /* 0x00013a0013077a24 */ /* 0x000fe200078e02ff */
[----:B------:R-:W-:Y:S04]  /*17770*/  BSSY B0, `(.L_x_367) ;  /* 0x000000b000007945 */ /* 0x000fe80003800000 */
[----:B------:R-:W-:-:S13]  /*17780*/  ISETP.GE.AND P0, PT, R8, R7, PT ;  /* 0x000000070800720c */ /* 0x000fda0003f06270 */
[----:B------:R-:W-:Y:S05]  /*17790*/  @P0 BRA `(.L_x_368) ;  /* 0x0000008000000947 */ /* 0x000fea0003800000 */
[----:B------:R-:W-:Y:S02]  /*177a0*/  ISETP.GE.AND P1, PT, R28, c[0x0][0x3c8], PT ;  /* 0x0000f2001c007a0c */ /* 0x000fe40003f26270 */
[----:B------:R-:W-:-:S11]  /*177b0*/  ISETP.GE.AND P0, PT, R209, c[0x0][0x3c8], PT ;  /* 0x0000f200d1007a0c */ /* 0x000fd60003f06270 */
[CC--:B----4-:R-:W-:Y:S02]  /*177c0*/  @!P1 LEA R4, P3, R28.reuse, R0.reuse, 0x1 ;  /* 0x000000001c049211 */ /* 0x0d0fe400078608ff */
[C---:B------:R-:W-:Y:S02]  /*177d0*/  @!P0 LEA R2, P2, R209.reuse, R0, 0x1 ;  /* 0x00000000d1028211 */ /* 0x040fe400078408ff */
[-C--:B--2---:R-:W-:Y:S02]  /*177e0*/  @!P1 LEA.HI.X R5, R28, R11.reuse, R29, 0x1, P3 ;  /* 0x0000000b1c059211 */ /* 0x084fe400018f0c1d */
[----:B------:R-:W-:-:S03]  /*177f0*/  @!P0 LEA.HI.X R3, R209, R11, R30, 0x1, P2 ;  /* 0x0000000bd1038211 */ /* 0x000fc600010f0c1e */
[----:B------:R2:W-:Y:S04]  /*17800*/  @!P1 ST.E.128 [R4.64], RZ ;  /* 0x000000ff04009985 */ /* 0x0005e8000c101d0a */
[----:B------:R2:W-:Y:S02]  /*17810*/  @!P0 ST.E.128 [R2.64], RZ ;  /* 0x000000ff02008985 */ /* 0x0005e4000c101d0a */
.L_x_368:
[----:B------:R-:W-:Y:S05]  /*17820*/  BSYNC B0 ;  /* 0x0000000000007941 */ /* 0x000fea0003800000 */
.L_x_367:
[----:B------:R-:W-:Y:S05]  /*17830*/  BRA.DIV ~URZ, `(.L_x_369) ;  /* 0x00001a127f007947 */ /* 0x000fea000b800000 */
[----:B--2---:R2:W1:Y:S04]  /*17840*/  SHFL.IDX PT, R11, R6, 0x1, 0x181f ;  /* 0x00381f00060b7f89 */ /* 0x00446800000e0000 */
[----:B----4-:R2:W4:Y:S02]  /*17850*/  SHFL.IDX PT, R0, R10, 0x1, 0x181f ;  /* 0x00381f000a007f89 */ /* 0x01052400000e0000 */
.L_x_412:
[----:B------:R-:W-:Y:S01]  /*17860*/  IADD3 R2, R8, 0x20, RZ ;  /* 0x0000002008027810 */ /* 0x000fe20007ffe0ff */
[----:B------:R-:W-:Y:S03]  /*17870*/  BSSY B0, `(.L_x_370) ;  /* 0x000000b000007945 */ /* 0x000fe60003800000 */
[----:B------:R-:W-:-:S13]  /*17880*/  ISETP.GE.AND P0, PT, R2, R7, PT ;  /* 0x000000070200720c */ /* 0x000fda0003f06270 */
[----:B------:R-:W-:Y:S05]  /*17890*/  @P0 BRA `(.L_x_371) ;  /* 0x0000008000000947 */ /* 0x000fea0003800000 */
[----:B------:R-:W-:Y:S02]  /*178a0*/  ISETP.GE.AND P1, PT, R28, c[0x0][0x3c8], PT ;  /* 0x0000f2001c007a0c */ /* 0x000fe40003f26270 */
[----:B------:R-:W-:-:S11]  /*178b0*/  ISETP.GE.AND P0, PT, R209, c[0x0][0x3c8], PT ;  /* 0x0000f200d1007a0c */ /* 0x000fd60003f06270 */
[CC--:B----4-:R-:W-:Y:S02]  /*178c0*/  @!P1 LEA R4, P3, R28.reuse, R0.reuse, 0x1 ;  /* 0x000000001c049211 */ /* 0x0d0fe400078608ff */
[C---:B------:R-:W-:Y:S02]  /*178d0*/  @!P0 LEA R2, P2, R209.reuse, R0, 0x1 ;  /* 0x00000000d1028211 */ /* 0x040fe400078408ff */
[-C--:B-1----:R-:W-:Y:S02]  /*178e0*/  @!P1 LEA.HI.X R5, R28, R11.reuse, R29, 0x1, P3 ;  /* 0x0000000b1c059211 */ /* 0x082fe400018f0c1d */
[----:B------:R-:W-:-:S03]  /*178f0*/  @!P0 LEA.HI.X R3, R209, R11, R30, 0x1, P2 ;  /* 0x0000000bd1038211 */ /* 0x000fc600010f0c1e */
[----:B------:R1:W-:Y:S04]  /*17900*/  @!P1 ST.E.128 [R4.64], RZ ;  /* 0x000000ff04009985 */ /* 0x0003e8000c101d0a */
[----:B------:R1:W-:Y:S02]  /*17910*/  @!P0 ST.E.128 [R2.64], RZ ;  /* 0x000000ff02008985 */ /* 0x0003e4000c101d0a */
.L_x_371:
[----:B------:R-:W-:Y:S05]  /*17920*/  BSYNC B0 ;  /* 0x0000000000007941 */ /* 0x000fea0003800000 */
.L_x_370:
[----:B------:R-:W-:Y:S05]  /*17930*/  BRA.DIV ~URZ, `(.L_x_372) ;  /* 0x000019d27f007947 */ /* 0x000fea000b800000 */
[----:B-1----:R1:W2:Y:S02]  /*17940*/  SHFL.IDX PT, R11, R6, 0x2, 0x181f ;  /* 0x00581f00060b7f89 */ /* 0x0022a400000e0000 */
.L_x_413:
[----:B------:R-:W-:Y:S05]  /*17950*/  BRA.DIV ~URZ, `(.L_x_373) ;  /* 0x00001a227f007947 */ /* 0x000fea000b800000 */
[----:B----4-:R4:W1:Y:S02]  /*17960*/  SHFL.IDX PT, R0, R10, 0x2, 0x181f ;  /* 0x00581f000a007f89 */ /* 0x01086400000e0000 */
.L_x_414:
[----:B------:R-:W-:Y:S01]  /*17970*/  IADD3 R2, R8, 0x40, RZ ;  /* 0x0000004008027810 */ /* 0x000fe20007ffe0ff */
[----:B------:R-:W-:Y:S03]  /*17980*/  BSSY B0, `(.L_x_374) ;  /* 0x000000b000007945 */ /* 0x000fe60003800000 */
[----:B------:R-:W-:-:S13]  /*17990*/  ISETP.GE.AND P0, PT, R2, R7, PT ;  /* 0x000000070200720c */ /* 0x000fda0003f06270 */
[----:B------:R-:W-:Y:S05]  /*179a0*/  @P0 BRA `(.L_x_375) ;  /* 0x0000008000000947 */ /* 0x000fea0003800000 */
[----:B------:R-:W-:Y:S02]  /*179b0*/  ISETP.GE.AND P1, PT, R28, c[0x0][0x3c8], PT ;  /* 0x0000f2001c007a0c */ /* 0x000fe40003f26270 */
[----:B------:R-:W-:-:S11]  /*179c0*/  ISETP.GE.AND P0, PT, R209, c[0x0][0x3c8], PT ;  /* 0x0000f200d1007a0c */ /* 0x000fd60003f06270 */
[CC--:B-1----:R-:W-:Y:S02]  /*179d0*/  @!P1 LEA R4, P3, R28.reuse, R0.reuse, 0x1 ;  /* 0x000000001c049211 */ /* 0x0c2fe400078608ff */
[C---:B------:R-:W-:Y:S02]  /*179e0*/  @!P0 LEA R2, P2, R209.reuse, R0, 0x1 ;  /* 0x00000000d1028211 */ /* 0x040fe400078408ff */
[-C--:B--2---:R-:W-:Y:S02]  /*179f0*/  @!P1 LEA.HI.X R5, R28, R11.reuse, R29, 0x1, P3 ;  /* 0x0000000b1c059211 */ /* 0x084fe400018f0c1d */
[----:B------:R-:W-:-:S03]  /*17a00*/  @!P0 LEA.HI.X R3, R209, R11, R30, 0x1, P2 ;  /* 0x0000000bd1038211 */ /* 0x000fc600010f0c1e */
[----:B------:R1:W-:Y:S04]  /*17a10*/  @!P1 ST.E.128 [R4.64], RZ ;  /* 0x000000ff04009985 */ /* 0x0003e8000c101d0a */
[----:B------:R1:W-:Y:S02]  /*17a20*/  @!P0 ST.E.128 [R2.64], RZ ;  /* 0x000000ff02008985 */ /* 0x0003e4000c101d0a */
.L_x_375:
[----:B------:R-:W-:Y:S05]  /*17a30*/  BSYNC B0 ;  /* 0x0000000000007941 */ /* 0x000fea0003800000 */
.L_x_374:
[----:B------:R-:W-:Y:S05]  /*17a40*/  BRA.DIV ~URZ, `(.L_x_376) ;  /* 0x000019927f007947 */ /* 0x000fea000b800000 */
[----:B-12---:R-:W1:Y:S04]  /*17a50*/  SHFL.IDX PT, R6, R6, 0x3, 0x181f ;  /* 0x00781f0006067f89 */ /* 0x006e6800000e0000 */
[----:B------:R2:W3:Y:S02]  /*17a60*/  SHFL.IDX PT, R0, R10, 0x3, 0x181f ;  /* 0x00781f000a007f89 */ /* 0x0004e400000e0000 */
.L_x_415:
[----:B------:R-:W-:-:S04]  /*17a70*/  IADD3 R2, R8, 0x60, RZ ;  /* 0x0000006008027810 */ /* 0x000fc80007ffe0ff */
[----:B------:R-:W-:-:S13]  /*17a80*/  ISETP.GE.AND P0, PT, R2, R7, PT ;  /* 0x000000070200720c */ /* 0x000fda0003f06270 */
[----:B------:R-:W-:Y:S05]  /*17a90*/  @P0 BRA `(.L_x_356) ;  /* 0x0000008000000947 */ /* 0x000fea0003800000 */
[----:B------:R-:W-:Y:S02]  /*17aa0*/  ISETP.GE.AND P1, PT, R28, c[0x0][0x3c8], PT ;  /* 0x0000f2001c007a0c */ /* 0x000fe40003f26270 */
[----:B------:R-:W-:-:S11]  /*17ab0*/  ISETP.GE.AND P0, PT, R209, c[0x0][0x3c8], PT ;  /* 0x0000f200d1007a0c */ /* 0x000fd60003f06270 */
[CC--:B---3--:R-:W-:Y:S02]  /*17ac0*/  @!P1 LEA R4, P3, R28.reuse, R0.reuse, 0x1 ;  /* 0x000000001c049211 */ /* 0x0c8fe400078608ff */
[C---:B------:R-:W-:Y:S02]  /*17ad0*/  @!P0 LEA R2, P2, R209.reuse, R0, 0x1 ;  /* 0x00000000d1028211 */ /* 0x040fe400078408ff */
[-C--:B-1----:R-:W-:Y:S02]  /*17ae0*/  @!P1 LEA.HI.X R5, R28, R6.reuse, R29, 0x1, P3 ;  /* 0x000000061c059211 */ /* 0x082fe400018f0c1d */
[----:B------:R-:W-:-:S03]  /*17af0*/  @!P0 LEA.HI.X R3, R209, R6, R30, 0x1, P2 ;  /* 0x00000006d1038211 */ /* 0x000fc600010f0c1e */
[----:B------:R1:W-:Y:S04]  /*17b00*/  @!P1 ST.E.128 [R4.64], RZ ;  /* 0x000000ff04009985 */ /* 0x0003e8000c101d0a */
[----:B------:R1:W-:Y:S02]  /*17b10*/  @!P0 ST.E.128 [R2.64], RZ ;  /* 0x000000ff02008985 */ /* 0x0003e4000c101d0a */
.L_x_356:
[----:B------:R-:W-:Y:S05]  /*17b20*/  BSYNC B1 ;  /* 0x0000000000017941 */ /* 0x000fea0003800000 */
.L_x_340:
        /* <DEDUP_REMOVED lines=11> */
[----:B--23--:R-:W-:-:S04]  /*17be0*/  LOP3.LUT R14, R0, 0x1f, RZ, 0xc0, !PT ;  /* 0x0000001f000e7812 */ /* 0x00cfc800078ec0ff */
[----:B------:R-:W-:Y:S01]  /*17bf0*/  ISETP.NE.AND P6, PT, R14, 0x1f, PT ;  /* 0x0000001f0e00780c */ /* 0x000fe20003fc5270 */
[----:B------:R-:W-:Y:S10]  /*17c00*/  BRA.DIV ~URZ, `(.L_x_378) ;  /* 0x000018927f007947 */ /* 0x000ff4000b800000 */
[----:B------:R1:W2:Y:S02]  /*17c10*/  SHFL.IDX PT, R10, R67, RZ, 0x1f ;  /* 0x00001fff430a7589 */ /* 0x0002a400000e0000 */
.L_x_416:
[----:B------:R-:W-:Y:S05]  /*17c20*/  BRA.DIV ~URZ, `(.L_x_379) ;  /* 0x000018e27f007947 */ /* 0x000fea000b800000 */
[----:B------:R3:W4:Y:S02]  /*17c30*/  SHFL.IDX PT, R8, R67, 0x1, 0x1f ;  /* 0x00201f0043087f89 */ /* 0x00072400000e0000 */
.L_x_417:
        /* <DEDUP_REMOVED lines=19> */
.L_x_418:
        /* <DEDUP_REMOVED lines=16> */
.L_x_419:
[----:B---3--:R-:W-:Y:S01]  /*17e70*/  IMAD R0, R0, c[0x0][0x538], RZ ;  /* 0x00014e0000007a24 */ /* 0x008fe200078e02ff */
[----:B------:R-:W-:Y:S04]  /*17e80*/  BSSY B1, `(.L_x_382) ;  /* 0x0000083000017945 */ /* 0x000fe80003800000 */
[----:B----4-:R-:W-:-:S04]  /*17e90*/  IADD3 R8, R0, R8, RZ ;  /* 0x0000000800087210 */ /* 0x010fc80007ffe0ff */
[----:B--2---:R-:W-:-:S13]  /*17ea0*/  ISETP.GT.AND P0, PT, R8, R10, PT ;  /* 0x0000000a0800720c */ /* 0x004fda0003f04270 */
[----:B------:R-:W-:Y:S05]  /*17eb0*/  @P0 BRA `(.L_x_383) ;  /* 0x0000025000000947 */ /* 0x000fea0003800000 */
.L_x_387:
        /* <DEDUP_REMOVED lines=17> */
.L_x_420:
        /* <DEDUP_REMOVED lines=16> */
.L_x_421:
[----:B--2---:R-:W-:-:S05]  /*180d0*/  IMAD R0, R0, c[0x0][0x538], RZ ;  /* 0x00014e0000007a24 */ /* 0x004fca00078e02ff */
[----:B------:R-:W-:-:S04]  /*180e0*/  IADD3 R8, R0, R8, RZ ;  /* 0x0000000800087210 */ /* 0x000fc80007ffe0ff */
[----:B------:R-:W-:-:S13]  /*180f0*/  ISETP.GT.AND P0, PT, R8, R10, PT ;  /* 0x0000000a0800720c */ /* 0x000fda0003f04270 */
[----:B-1----:R-:W-:Y:S05]  /*18100*/  @!P0 BRA `(.L_x_387) ;  /* 0xfffffdb000008947 */ /* 0x002fea000383ffff */
.L_x_383:
[----:B------:R-:W-:-:S05]  /*18110*/  IADD3 R11, -R0, R8, RZ ;  /* 0x00000008000b7210 */ /* 0x000fca0007ffe1ff */
[----:B------:R-:W-:-:S05]  /*18120*/  IMAD R0, R4, c[0x0][0x538], R11 ;  /* 0x00014e0004007a24 */ /* 0x000fca00078e020b */
[----:B------:R-:W-:Y:S01]  /*18130*/  ISETP.GT.AND P0, PT, R0, R10, PT ;  /* 0x0000000a0000720c */ /* 0x000fe20003f04270 */
[----:B------:R-:W-:-:S12]  /*18140*/  BRA.DIV ~URZ, `(.L_x_388) ;  /* 0x000018027f007947 */ /* 0x000fd8000b800000 */
[----:B------:R-:W-:-:S04]  /*18150*/  VOTE.ANY R5, PT, !P0 ;  /* 0x0000000000057806 */ /* 0x000fc800040e0100 */
.L_x_422:
[----:B------:R2:W3:Y:S01]  /*18160*/  POPC R12, R5 ;  /* 0x00000005000c7309 */ /* 0x0004e20000000000 */
[----:B------:R-:W-:Y:S05]  /*18170*/  BRA.DIV ~URZ, `(.L_x_389) ;  /* 0x000018227f007947 */ /* 0x000fea000b800000 */
[----:B---3--:R3:W4:Y:S04]  /*18180*/  SHFL.IDX PT, R8, R6, R12, 0x1f ;  /* 0x00001f0c06087589 */ /* 0x00872800000e0000 */
[----:B------:R3:W1:Y:S02]  /*18190*/  SHFL.IDX PT, R7, R7, R12, 0x1f ;  /* 0x00001f0c07077589 */ /* 0x00066400000e0000 */
.L_x_423:
[----:B------:R-:W-:Y:S01]  /*181a0*/  ISETP.NE.AND P0, PT, R5, RZ, PT ;  /* 0x000000ff0500720c */ /* 0x000fe20003f05270 */
[----:B------:R-:W-:-:S12]  /*181b0*/  BSSY B0, `(.L_x_390) ;  /* 0x0000005000007945 */ /* 0x000fd80003800000 */
[----:B------:R-:W-:Y:S05]  /*181c0*/  @!P0 BRA `(.L_x_391) ;  /* 0x0000003000008947 */ /* 0x000fea0003800000 */
[----:B------:R-:W-:Y:S01]  /*181d0*/  IADD3 R3, R12, -0x1, RZ ;  /* 0xffffffff0c037810 */ /* 0x000fe20007ffe0ff */
[----:B------:R-:W-:Y:S05]  /*181e0*/  BRA.DIV ~URZ, `(.L_x_392) ;  /* 0x000018827f007947 */ /* 0x000fea000b800000 */
[----:B------:R2:W3:Y:S02]  /*181f0*/  SHFL.IDX PT, R13, R4, R3, 0x1f ;  /* 0x00001f03040d7589 */ /* 0x0004e400000e0000 */
.L_x_391:
[----:B------:R-:W-:Y:S05]  /*18200*/  BSYNC B0 ;  /* 0x0000000000007941 */ /* 0x000fea0003800000 */
.L_x_390:
[----:B--23--:R-:W-:Y:S01]  /*18210*/  IMAD R5, R13, c[0x0][0x538], R11 ;  /* 0x00014e000d057a24 */ /* 0x00cfe200078e020b */
[----:B-1--4-:R-:W-:Y:S02]  /*18220*/  IABS R4, R8 ;  /* 0x0000000800047213 */ /* 0x012fe40000000000 */
        /* <DEDUP_REMOVED lines=57> */
[C---:B------:R-:W-:Y:S02]  /*185c0*/  IMAD R2, R7.reuse, 0x1000000, R2 ;  /* 0x0100000007027824 */ /* 0x040fe400078e0202 */
[----:B------:R-:W-:Y:S02]  /*185d0*/  IMAD R4, R0, R8, RZ ;  /* 0x0000000800047224 */ /* 0x000fe400078e02ff */
[----:B------:R-:W-:-:S04]  /*185e0*/  IMAD R3, R7, R3, R0 ;  /* 0x0000000307037224 */ /* 0x000fc800078e0200 */
[----:B------:R-:W-:Y:S01]  /*185f0*/  IMAD R0, R3, 0x10000, R2 ;  /* 0x0001000003007824 */ /* 0x000fe200078e0202 */
[----:B------:R-:W-:-:S04]  /*18600*/  IADD3 R4, R10, -R4, RZ ;  /* 0x800000040a047210 */ /* 0x000fc80007ffe0ff */
[----:B------:R1:W-:Y:S01]  /*18610*/  STL [R1+0x40], R0 ;  /* 0x0000400001007387 */ /* 0x0003e20000100800 */
[----:B---3--:R-:W-:-:S05]  /*18620*/  IMAD.IADD R13, R12, 0x1, R13 ;  /* 0x000000010c0d7824 */ /* 0x008fca00078e020d */
[----:B------:R1:W-:Y:S04]  /*18630*/  STL [R1+0x44], R13 ;  /* 0x0000440d01007387 */ /* 0x0003e80000100800 */
[----:B------:R1:W-:Y:S01]  /*18640*/  STL [R1+0x3c], R4 ;  /* 0x00003c0401007387 */ /* 0x0003e20000100800 */
[----:B------:R-:W-:Y:S05]  /*18650*/  BRA `(.L_x_393) ;  /* 0x0000005000007947 */ /* 0x000fea0003800000 */
.L_x_384:
[----:B------:R-:W-:Y:S01]  /*18660*/  MOV R0, c[0x0][0x53c] ;  /* 0x00014f0000007a02 */ /* 0x000fe20000000f00 */
[----:B------:R2:W-:Y:S04]  /*18670*/  STL [R1+0x38], R10 ;  /* 0x0000380a01007387 */ /* 0x0005e80000100800 */
[----:B------:R2:W-:Y:S04]  /*18680*/  STL [R1+0x3c], RZ ;  /* 0x00003cff01007387 */ /* 0x0005e80000100800 */
[----:B------:R2:W-:Y:S04]  /*18690*/  STL [R1+0x40], RZ ;  /* 0x000040ff01007387 */ /* 0x0005e80000100800 */
[----:B------:R2:W-:Y:S02]  /*186a0*/  STL [R1+0x44], R0 ;  /* 0x0000440001007387 */ /* 0x0005e40000100800 */
.L_x_393:
[----:B------:R-:W-:Y:S05]  /*186b0*/  BSYNC B1 ;  /* 0x0000000000017941 */ /* 0x000fea0003800000 */
.L_x_382:
        /* <DEDUP_REMOVED lines=9> */
.L_x_377:
[----:B--2---:R-:W2:Y:S02]  /*18750*/  LDL R0, [R1+0x44] ;  /* 0x0000440001007983 */ /* 0x004ea40000100800 */
[----:B--2---:R-:W-:-:S13]  /*18760*/  ISETP.GE.AND P0, PT, R0, c[0x0][0x53c], PT ;  /* 0x00014f0000007a0c */ /* 0x004fda0003f06270 */
[----:B-1----:R-:W-:Y:S01]  /*18770*/  @P0 CALL.REL.NOINC `(.L_x_394) ;  /* 0x0000001000000944 */ /* 0x002fe20003c00000 */
[----:B------:R-:W-:Y:S05]  /*18780*/  BRA `(.L_x_395) ;  /* 0xfffe8ae000007947 */ /* 0x000fea000383ffff */
.L_x_394:
[----:B------:R-:W-:Y:S05]  /*18790*/  EXIT ;  /* 0x000000000000794d */ /* 0x000fea0003800000 */
.L_x_236:
[----:B------:R-:W-:Y:S01]  /*187a0*/  IMAD.MOV.U32 R0, RZ, RZ, R5 ;  /* 0x000000ffff007224 */ /* 0x000fe200078e0005 */
[----:B------:R-:W-:Y:S02]  /*187b0*/  MOV R2, 0x1 ;  /* 0x0000000100027802 */ /* 0x000fe40000000f00 */
[----:B------:R-:W-:Y:S02]  /*187c0*/  MOV R3, 0x187e0 ;  /* 0x000187e000037802 */ /* 0x000fe40000000f00 */
[----:B------:R-:W-:Y:S05]  /*187d0*/  CALL.REL.NOINC `($__internal_8_$__cuda_sm70_shflsync_up_p) ;  /* 0x0000138000007944 */ /* 0x000fea0003c00000 */
[----:B------:R-:W-:Y:S01]  /*187e0*/  MOV R0, R4 ;  /* 0x0000000400007202 */ /* 0x000fe20000000f00 */
[----:B------:R-:W-:Y:S05]  /*187f0*/  BRA `(.L_x_396) ;  /* 0xfffe7c8000007947 */ /* 0x000fea000383ffff */
.L_x_237:
[----:B------:R-:W-:Y:S01]  /*18800*/  IMAD.MOV.U32 R0, RZ, RZ, R5 ;  /* 0x000000ffff007224 */ /* 0x000fe200078e0005 */
[----:B------:R-:W-:Y:S02]  /*18810*/  MOV R2, 0x2 ;  /* 0x0000000200027802 */ /* 0x000fe40000000f00 */
[----:B------:R-:W-:Y:S02]  /*18820*/  MOV R3, 0x18840 ;  /* 0x0001884000037802 */ /* 0x000fe40000000f00 */
[----:B------:R-:W-:Y:S05]  /*18830*/  CALL.REL.NOINC `($__internal_8_$__cuda_sm70_shflsync_up_p) ;  /* 0x0000132000007944 */ /* 0x000fea0003c00000 */
[----:B------:R-:W-:Y:S01]  /*18840*/  SEL R0, R4, RZ, P4 ;  /* 0x000000ff04007207 */ /* 0x000fe20002000000 */
[----:B------:R-:W-:Y:S01]  /*18850*/  IMAD.MOV.U32 R2, RZ, RZ, 0x4 ;  /* 0x00000004ff027424 */ /* 0x000fe200078e00ff */
[----:B------:R-:W-:-:S03]  /*18860*/  MOV R3, 0x18890 ;  /* 0x0001889000037802 */ /* 0x000fc60000000f00 */
[----:B------:R-:W-:Y:S02]  /*18870*/  IMAD.IADD R0, R5, 0x1, R0 ;  /* 0x0000000105007824 */ /* 0x000fe400078e0200 */
        /* <DEDUP_REMOVED lines=14> */
[----:B------:R-:W-:Y:S01]  /*18960*/  IMAD.IADD R4, R0, 0x1, R4 ;  /* 0x0000000100047824 */ /* 0x000fe200078e0204 */
[----:B------:R-:W-:-:S03]  /*18970*/  MOV R0, 0x1f ;  /* 0x0000001f00007802 */ /* 0x000fc60000000f00 */
[----:B------:R-:W-:Y:S02]  /*18980*/  IMAD.MOV.U32 R9, RZ, RZ, R4 ;  /* 0x000000ffff097224 */ /* 0x000fe400078e0004 */
[----:B------:R-:W-:Y:S05]  /*18990*/  CALL.REL.NOINC `($__internal_7_$__cuda_sm70_shflsync_idx_p) ;  /* 0x0000117000007944 */ /* 0x000fea0003c00000 */
[----:B------:R-:W-:Y:S05]  /*189a0*/  BRA `(.L_x_397) ;  /* 0xfffe7bd000007947 */ /* 0x000fea000383ffff */
.L_x_239:
[----:B------:R-:W-:Y:S02]  /*189b0*/  SEL R0, RZ, 0x1, P0 ;  /* 0x00000001ff007807 */ /* 0x000fe40000000000 */
[----:B------:R-:W-:Y:S02]  /*189c0*/  MOV R2, 0x189e0 ;  /* 0x000189e000027802 */ /* 0x000fe40000000f00 */
[----:B------:R-:W-:Y:S05]  /*189d0*/  CALL.REL.NOINC `($__internal_9_$__cuda_sm70_votesync_ballot) ;  /* 0x000011f000007944 */ /* 0x000fea0003c00000 */
[----:B------:R-:W-:Y:S01]  /*189e0*/  MOV R5, R0 ;  /* 0x0000000000057202 */ /* 0x000fe20000000f00 */
[----:B------:R-:W-:Y:S05]  /*189f0*/  BRA `(.L_x_398) ;  /* 0xfffe7c1000007947 */ /* 0x000fea000383ffff */
.L_x_240:
[----:B------:R-:W-:Y:S01]  /*18a00*/  IMAD.MOV.U32 R9, RZ, RZ, R8 ;  /* 0x000000ffff097224 */ /* 0x000fe200078e0008 */
[----:B--2---:R-:W-:Y:S01]  /*18a10*/  MOV R3, R14 ;  /* 0x0000000e00037202 */ /* 0x004fe20000000f00 */
[----:B------:R-:W-:Y:S01]  /*18a20*/  IMAD.MOV.U32 R0, RZ, RZ, 0x1f ;  /* 0x0000001fff007424 */ /* 0x000fe200078e00ff */
[----:B------:R-:W-:Y:S02]  /*18a30*/  MOV R2, 0x18a50 ;  /* 0x00018a5000027802 */ /* 0x000fe40000000f00 */
[----:B-1----:R-:W-:Y:S05]  /*18a40*/  CALL.REL.NOINC `($__internal_7_$__cuda_sm70_shflsync_idx_p) ;  /* 0x000010c000007944 */ /* 0x002fea0003c00000 */
[----:B------:R-:W-:Y:S01]  /*18a50*/  IMAD.MOV.U32 R12, RZ, RZ, R0 ;  /* 0x000000ffff0c7224 */ /* 0x000fe200078e0000 */
[----:B------:R-:W-:Y:S01]  /*18a60*/  MOV R9, R7 ;  /* 0x0000000700097202 */ /* 0x000fe20000000f00 */
[----:B------:R-:W-:Y:S01]  /*18a70*/  IMAD.MOV.U32 R6, RZ, RZ, RZ ;  /* 0x000000ffff067224 */ /* 0x000fe200078e00ff */
[----:B------:R-:W-:Y:S01]  /*18a80*/  MOV R3, R14 ;  /* 0x0000000e00037202 */ /* 0x000fe20000000f00 */
[----:B------:R-:W-:Y:S01]  /*18a90*/  IMAD.MOV.U32 R0, RZ, RZ, 0x1f ;  /* 0x0000001fff007424 */ /* 0x000fe200078e00ff */
[----:B------:R-:W-:-:S02]  /*18aa0*/  MOV R2, 0x18ac0 ;  /* 0x00018ac000027802 */ /* 0x000fc40000000f00 */
[----:B------:R-:W-:Y:S05]  /*18ab0*/  CALL.REL.NOINC `($__internal_7_$__cuda_sm70_shflsync_idx_p) ;  /* 0x0000105000007944 */ /* 0x000fea0003c00000 */
[----:B------:R-:W-:Y:S01]  /*18ac0*/  MOV R11, R0 ;  /* 0x00000000000b7202 */ /* 0x000fe20000000f00 */
[----:B------:R-:W-:Y:S05]  /*18ad0*/  BRA `(.L_x_399) ;  /* 0xfffe7b8000007947 */ /* 0x000fea000383ffff */
.L_x_243:
[----:B------:R-:W-:Y:S01]  /*18ae0*/  IMAD.MOV.U32 R9, RZ, RZ, R4 ;  /* 0x000000ffff097224 */ /* 0x000fe200078e0004 */
[----:B------:R-:W-:-:S02]  /*18af0*/  MOV R0, 0x1f ;  /* 0x0000001f00007802 */ /* 0x000fc40000000f00 */
[----:B------:R-:W-:Y:S02]  /*18b00*/  MOV R2, 0x18b20 ;  /* 0x00018b2000027802 */ /* 0x000fe40000000f00 */
[----:B-1234-:R-:W-:Y:S05]  /*18b10*/  CALL.REL.NOINC `($__internal_7_$__cuda_sm70_shflsync_idx_p) ;  /* 0x00000ff000007944 */ /* 0x01efea0003c00000 */
[----:B------:R-:W-:Y:S01]  /*18b20*/  MOV R6, R0 ;  /* 0x0000000000067202 */ /* 0x000fe20000000f00 */
[----:B------:R-:W-:Y:S05]  /*18b30*/  BRA `(.L_x_242) ;  /* 0xfffe7b8000007947 */ /* 0x000fea000383ffff */
.L_x_337:
[----:B-12---:R1:W5:Y:S01]  /*18b40*/  LDL R2, [R1+0x10] ;  /* 0x0000100001027983 */ /* 0x0063620000100800 */
[----:B------:R-:W-:Y:S01]  /*18b50*/  IMAD.MOV.U32 R5, RZ, RZ, 0x2 ;  /* 0x00000002ff057424 */ /* 0x000fe200078e00ff */
[----:B------:R-:W-:Y:S01]  /*18b60*/  MOV R7, 0x1f ;  /* 0x0000001f00077802 */ /* 0x000fe20000000f00 */
[----:B------:R-:W-:Y:S01]  /*18b70*/  IMAD.MOV.U32 R6, RZ, RZ, -0x1 ;  /* 0xffffffffff067424 */ /* 0x000fe200078e00ff */
[----:B------:R-:W-:Y:S02]  /*18b80*/  MOV R4, 0x18ba0 ;  /* 0x00018ba000047802 */ /* 0x000fe40000000f00 */
[----:B-1---5:R-:W-:Y:S05]  /*18b90*/  CALL.REL.NOINC `($__internal_6_$__cuda_sm70_shflsync_bfly_p) ;  /* 0x00000f3000007944 */ /* 0x022fea0003c00000 */
[----:B------:R-:W2:Y:S01]  /*18ba0*/  LDL.LU R0, [R1+0x10] ;  /* 0x0000100001007983 */ /* 0x000ea20000300800 */
[----:B------:R-:W-:Y:S02]  /*18bb0*/  MOV R5, 0x1 ;  /* 0x0000000100057802 */ /* 0x000fe40000000f00 */
[----:B------:R-:W-:Y:S01]  /*18bc0*/  MOV R4, 0x18c00 ;  /* 0x00018c0000047802 */ /* 0x000fe20000000f00 */
[----:B--2---:R-:W-:-:S05]  /*18bd0*/  FADD.FTZ R3, R0, R2 ;  /* 0x0000000200037221 */ /* 0x004fca0000010000 */
[----:B------:R-:W-:Y:S02]  /*18be0*/  MOV R2, R3 ;  /* 0x0000000300027202 */ /* 0x000fe40000000f00 */
[----:B------:R-:W-:Y:S05]  /*18bf0*/  CALL.REL.NOINC `($__internal_6_$__cuda_sm70_shflsync_bfly_p) ;  /* 0x00000ed000007944 */ /* 0x000fea0003c00000 */
[----:B------:R-:W-:Y:S02]  /*18c00*/  FADD.FTZ R0, R3, R2 ;  /* 0x0000000203007221 */ /* 0x000fe40000010000 */
[----:B------:R1:W5:Y:S01]  /*18c10*/  LDL R2, [R1+0x14] ;  /* 0x0000140001027983 */ /* 0x0003620000100800 */
[----:B------:R-:W-:Y:S02]  /*18c20*/  MOV R5, 0x2 ;  /* 0x0000000200057802 */ /* 0x000fe40000000f00 */
        /* <DEDUP_REMOVED lines=8> */
[----:B------:R-:W-:Y:S01]  /*18cb0*/  MOV R4, R2 ;  /* 0x0000000200047202 */ /* 0x000fe20000000f00 */
[----:B------:R-:W-:Y:S05]  /*18cc0*/  BRA `(.L_x_400) ;  /* 0xffffbbb000007947 */ /* 0x000fea000383ffff */
.L_x_344:
[----:B--234-:R-:W-:Y:S01]  /*18cd0*/  IMAD.MOV.U32 R9, RZ, RZ, R7 ;  /* 0x000000ffff097224 */ /* 0x01cfe200078e0007 */
[----:B------:R-:W-:Y:S01]  /*18ce0*/  MOV R3, RZ ;  /* 0x000000ff00037202 */ /* 0x000fe20000000f00 */
[----:B------:R-:W-:Y:S01]  /*18cf0*/  IMAD.MOV.U32 R0, RZ, RZ, 0x181f ;  /* 0x0000181fff007424 */ /* 0x000fe200078e00ff */
[----:B------:R-:W-:Y:S02]  /*18d00*/  MOV R2, 0x18d20 ;  /* 0x00018d2000027802 */ /* 0x000fe40000000f00 */
[----:B-1----:R-:W-:Y:S05]  /*18d10*/  CALL.REL.NOINC `($__internal_7_$__cuda_sm70_shflsync_idx_p) ;  /* 0x00000df000007944 */ /* 0x002fea0003c00000 */
[----:B------:R-:W-:Y:S01]  /*18d20*/  MOV R8, R0 ;  /* 0x0000000000087202 */ /* 0x000fe20000000f00 */
[----:B------:R-:W-:Y:S05]  /*18d30*/  BRA `(.L_x_401) ;  /* 0xffffd14000007947 */ /* 0x000fea000383ffff */
.L_x_345:
[----:B------:R-:W-:Y:S01]  /*18d40*/  IMAD.MOV.U32 R9, RZ, RZ, R10 ;  /* 0x000000ffff097224 */ /* 0x000fe200078e000a */
[----:B------:R-:W-:Y:S01]  /*18d50*/  MOV R3, RZ ;  /* 0x000000ff00037202 */ /* 0x000fe20000000f00 */
[----:B------:R-:W-:Y:S01]  /*18d60*/  IMAD.MOV.U32 R0, RZ, RZ, 0x181f ;  /* 0x0000181fff007424 */ /* 0x000fe200078e00ff */
[----:B------:R-:W-:Y:S02]  /*18d70*/  MOV R2, 0x18d90 ;  /* 0x00018d9000027802 */ /* 0x000fe40000000f00 */
[----:B-123--:R-:W-:Y:S05]  /*18d80*/  CALL.REL.NOINC `($__internal_7_$__cuda_sm70_shflsync_idx_p) ;  /* 0x00000d8000007944 */ /* 0x00efea0003c00000 */
[----:B------:R-:W-:Y:S05]  /*18d90*/  BRA `(.L_x_402) ;  /* 0xffffd10000007947 */ /* 0x000fea000383ffff */
.L_x_348:
[----:B------:R-:W-:Y:S01]  /*18da0*/  IMAD.MOV.U32 R9, RZ, RZ, R7 ;  /* 0x000000ffff097224 */ /* 0x000fe200078e0007 */
[----:B--2---:R-:W-:Y:S01]  /*18db0*/  MOV R3, 0x1 ;  /* 0x0000000100037802 */ /* 0x004fe20000000f00 */
[----:B------:R-:W-:Y:S01]  /*18dc0*/  IMAD.MOV.U32 R0, RZ, RZ, 0x181f ;  /* 0x0000181fff007424 */ /* 0x000fe200078e00ff */
[----:B------:R-:W-:-:S02]  /*18dd0*/  MOV R2, 0x18df0 ;  /* 0x00018df000027802 */ /* 0x000fc40000000f00 */
[----:B-1-34-:R-:W-:Y:S05]  /*18de0*/  CALL.REL.NOINC `($__internal_7_$__cuda_sm70_shflsync_idx_p) ;  /* 0x00000d2000007944 */ /* 0x01afea0003c00000 */
[----:B------:R-:W-:Y:S01]  /*18df0*/  IMAD.MOV.U32 R8, RZ, RZ, R0 ;  /* 0x000000ffff087224 */ /* 0x000fe200078e0000 */
[----:B------:R-:W-:Y:S01]  /*18e00*/  MOV R3, 0x1 ;  /* 0x0000000100037802 */ /* 0x000fe20000000f00 */
[----:B------:R-:W-:Y:S01]  /*18e10*/  IMAD.MOV.U32 R9, RZ, RZ, R10 ;  /* 0x000000ffff097224 */ /* 0x000fe200078e000a */
[----:B------:R-:W-:-:S02]  /*18e20*/  MOV R0, 0x181f ;  /* 0x0000181f00007802 */ /* 0x000fc40000000f00 */
[----:B------:R-:W-:Y:S02]  /*18e30*/  MOV R2, 0x18e50 ;  /* 0x00018e5000027802 */ /* 0x000fe40000000f00 */
[----:B------:R-:W-:Y:S05]  /*18e40*/  CALL.REL.NOINC `($__internal_7_$__cuda_sm70_shflsync_idx_p) ;  /* 0x00000cc000007944 */ /* 0x000fea0003c00000 */
[----:B------:R-:W-:Y:S05]  /*18e50*/  BRA `(.L_x_403) ;  /* 0xffffd13000007947 */ /* 0x000fea000383ffff */
.L_x_351:
[----:B------:R-:W-:Y:S01]  /*18e60*/  IMAD.MOV.U32 R9, RZ, RZ, R7 ;  /* 0x000000ffff097224 */ /* 0x000fe200078e0007 */
[----:B-1----:R-:W-:Y:S01]  /*18e70*/  MOV R3, 0x2 ;  /* 0x0000000200037802 */ /* 0x002fe20000000f00 */
[----:B--2---:R-:W-:Y:S01]  /*18e80*/  IMAD.MOV.U32 R0, RZ, RZ, 0x181f ;  /* 0x0000181fff007424 */ /* 0x004fe200078e00ff */
[----:B------:R-:W-:Y:S02]  /*18e90*/  MOV R2, 0x18eb0 ;  /* 0x00018eb000027802 */ /* 0x000fe40000000f00 */
[----:B---34-:R-:W-:Y:S05]  /*18ea0*/  CALL.REL.NOINC `($__internal_7_$__cuda_sm70_shflsync_idx_p) ;  /* 0x00000c6000007944 */ /* 0x018fea0003c00000 */
[----:B------:R-:W-:Y:S01]  /*18eb0*/  MOV R8, R0 ;  /* 0x0000000000087202 */ /* 0x000fe20000000f00 */
[----:B------:R-:W-:Y:S05]  /*18ec0*/  BRA `(.L_x_404) ;  /* 0xffffd1b000007947 */ /* 0x000fea000383ffff */
.L_x_352:
[----:B------:R-:W-:Y:S01]  /*18ed0*/  IMAD.MOV.U32 R9, RZ, RZ, R10 ;  /* 0x000000ffff097224 */ /* 0x000fe200078e000a */
[----:B-1----:R-:W-:Y:S01]  /*18ee0*/  MOV R3, 0x2 ;  /* 0x0000000200037802 */ /* 0x002fe20000000f00 */
[----:B--2---:R-:W-:Y:S01]  /*18ef0*/  IMAD.MOV.U32 R0, RZ, RZ, 0x181f ;  /* 0x0000181fff007424 */ /* 0x004fe200078e00ff */
[----:B------:R-:W-:Y:S02]  /*18f00*/  MOV R2, 0x18f20 ;  /* 0x00018f2000027802 */ /* 0x000fe40000000f00 */
[----:B---34-:R-:W-:Y:S05]  /*18f10*/  CALL.REL.NOINC `($__internal_7_$__cuda_sm70_shflsync_idx_p) ;  /* 0x00000bf000007944 */ /* 0x018fea0003c00000 */
[----:B------:R-:W-:Y:S05]  /*18f20*/  BRA `(.L_x_405) ;  /* 0xffffd17000007947 */ /* 0x000fea000383ffff */
.L_x_355:
[----:B------:R-:W-:Y:S01]  /*18f30*/  IMAD.MOV.U32 R9, RZ, RZ, R7 ;  /* 0x000000ffff097224 */ /* 0x000fe200078e0007 */
[----:B-1----:R-:W-:Y:S01]  /*18f40*/  MOV R3, 0x3 ;  /* 0x0000000300037802 */ /* 0x002fe20000000f00 */
[----:B----4-:R-:W-:Y:S01]  /*18f50*/  IMAD.MOV.U32 R0, RZ, RZ, 0x181f ;  /* 0x0000181fff007424 */ /* 0x010fe200078e00ff */
[----:B------:R-:W-:-:S02]  /*18f60*/  MOV R2, 0x18f80 ;  /* 0x00018f8000027802 */ /* 0x000fc40000000f00 */
[----:B--23--:R-:W-:Y:S05]  /*18f70*/  CALL.REL.NOINC `($__internal_7_$__cuda_sm70_shflsync_idx_p) ;  /* 0x00000b9000007944 */ /* 0x00cfea0003c00000 */
[----:B------:R-:W-:Y:S01]  /*18f80*/  IMAD.MOV.U32 R7, RZ, RZ, R0 ;  /* 0x000000ffff077224 */ /* 0x000fe200078e0000 */
[----:B------:R-:W-:Y:S01]  /*18f90*/  MOV R3, 0x3 ;  /* 0x0000000300037802 */ /* 0x000fe20000000f00 */
[----:B------:R-:W-:Y:S01]  /*18fa0*/  IMAD.MOV.U32 R9, RZ, RZ, R10 ;  /* 0x000000ffff097224 */ /* 0x000fe200078e000a */
[----:B------:R-:W-:-:S02]  /*18fb0*/  MOV R0, 0x181f ;  /* 0x0000181f00007802 */ /* 0x000fc40000000f00 */
[----:B------:R-:W-:Y:S02]  /*18fc0*/  MOV R2, 0x18fe0 ;  /* 0x00018fe000027802 */ /* 0x000fe40000000f00 */
[----:B------:R-:W-:Y:S05]  /*18fd0*/  CALL.REL.NOINC `($__internal_7_$__cuda_sm70_shflsync_idx_p) ;  /* 0x00000b3000007944 */ /* 0x000fea0003c00000 */
[----:B------:R-:W-:Y:S05]  /*18fe0*/  BRA `(.L_x_406) ;  /* 0xffffd1b000007947 */ /* 0x000fea000383ffff */
.L_x_357:
[----:B------:R-:W-:Y:S01]  /*18ff0*/  IMAD.MOV.U32 R9, RZ, RZ, R14 ;  /* 0x000000ffff097224 */ /* 0x000fe200078e000e */
[----:B------:R-:W-:Y:S01]  /*19000*/  MOV R3, RZ ;  /* 0x000000ff00037202 */ /* 0x000fe20000000f00 */
[----:B------:R-:W-:Y:S01]  /*19010*/  IMAD.MOV.U32 R0, RZ, RZ, 0x1c1f ;  /* 0x00001c1fff007424 */ /* 0x000fe200078e00ff */
[----:B------:R-:W-:Y:S02]  /*19020*/  MOV R2, 0x19040 ;  /* 0x0001904000027802 */ /* 0x000fe40000000f00 */
[----:B------:R-:W-:Y:S05]  /*19030*/  CALL.REL.NOINC `($__internal_7_$__cuda_sm70_shflsync_idx_p) ;  /* 0x00000ad000007944 */ /* 0x000fea0003c00000 */
[----:B------:R-:W-:Y:S01]  /*19040*/  MOV R5, R0 ;  /* 0x0000000000057202 */ /* 0x000fe20000000f00 */
[----:B------:R-:W-:Y:S05]  /*19050*/  BRA `(.L_x_407) ;  /* 0xffffd43000007947 */ /* 0x000fea000383ffff */
.L_x_358:
[----:B------:R-:W-:Y:S01]  /*19060*/  IMAD.MOV.U32 R9, RZ, RZ, R28 ;  /* 0x000000ffff097224 */ /* 0x000fe200078e001c */
[----:B------:R-:W-:Y:S01]  /*19070*/  MOV R3, RZ ;  /* 0x000000ff00037202 */ /* 0x000fe20000000f00 */
[----:B------:R-:W-:Y:S01]  /*19080*/  IMAD.MOV.U32 R0, RZ, RZ, 0x1c1f ;  /* 0x00001c1fff007424 */ /* 0x000fe200078e00ff */
[----:B------:R-:W-:Y:S02]  /*19090*/  MOV R2, 0x190b0 ;  /* 0x000190b000027802 */ /* 0x000fe40000000f00 */
[----:B-12---:R-:W-:Y:S05]  /*190a0*/  CALL.REL.NOINC `($__internal_7_$__cuda_sm70_shflsync_idx_p) ;  /* 0x00000a6000007944 */ /* 0x006fea0003c00000 */
[----:B------:R-:W-:Y:S05]  /*190b0*/  BRA `(.L_x_408) ;  /* 0xffffd3f000007947 */ /* 0x000fea000383ffff */
.L_x_361:
[----:B----4-:R-:W-:Y:S01]  /*190c0*/  IMAD.MOV.U32 R9, RZ, RZ, R14 ;  /* 0x000000ffff097224 */ /* 0x010fe200078e000e */
[----:B------:R-:W-:Y:S01]  /*190d0*/  MOV R3, 0x1 ;  /* 0x0000000100037802 */ /* 0x000fe20000000f00 */
[----:B------:R-:W-:Y:S01]  /*190e0*/  IMAD.MOV.U32 R0, RZ, RZ, 0x1c1f ;  /* 0x00001c1fff007424 */ /* 0x000fe200078e00ff */
[----:B------:R-:W-:-:S02]  /*190f0*/  MOV R2, 0x19110 ;  /* 0x0001911000027802 */ /* 0x000fc40000000f00 */
[----:B-123--:R-:W-:Y:S05]  /*19100*/  CALL.REL.NOINC `($__internal_7_$__cuda_sm70_shflsync_idx_p) ;  /* 0x00000a0000007944 */ /* 0x00efea0003c00000 */
[----:B------:R-:W-:Y:S01]  /*19110*/  IMAD.MOV.U32 R5, RZ, RZ, R0 ;  /* 0x000000ffff057224 */ /* 0x000fe200078e0000 */
[----:B------:R-:W-:Y:S01]  /*19120*/  MOV R3, 0x1 ;  /* 0x0000000100037802 */ /* 0x000fe20000000f00 */
[----:B------:R-:W-:Y:S01]  /*19130*/  IMAD.MOV.U32 R9, RZ, RZ, R28 ;  /* 0x000000ffff097224 */ /* 0x000fe200078e001c */
[----:B------:R-:W-:-:S02]  /*19140*/  MOV R0, 0x1c1f ;  /* 0x00001c1f00007802 */ /* 0x000fc40000000f00 */
[----:B------:R-:W-:Y:S02]  /*19150*/  MOV R2, 0x19170 ;  /* 0x0001917000027802 */ /* 0x000fe40000000f00 */
[----:B------:R-:W-:Y:S05]  /*19160*/  CALL.REL.NOINC `($__internal_7_$__cuda_sm70_shflsync_idx_p) ;  /* 0x000009a000007944 */ /* 0x000fea0003c00000 */
[----:B------:R-:W-:Y:S05]  /*19170*/  BRA `(.L_x_409) ;  /* 0xffffd9b000007947 */ /* 0x000fea000383ffff */
.L_x_365:
[----:B------:R-:W-:Y:S01]  /*19180*/  IMAD.MOV.U32 R9, RZ, RZ, R6 ;  /* 0x000000ffff097224 */ /* 0x000fe200078e0006 */
[----:B------:R-:W-:Y:S01]  /*19190*/  MOV R3, RZ ;  /* 0x000000ff00037202 */ /* 0x000fe20000000f00 */
[----:B------:R-:W-:Y:S01]  /*191a0*/  IMAD.MOV.U32 R0, RZ, RZ, 0x181f ;  /* 0x0000181fff007424 */ /* 0x000fe200078e00ff */
[----:B------:R-:W-:Y:S02]  /*191b0*/  MOV R2, 0x191d0 ;  /* 0x000191d000027802 */ /* 0x000fe40000000f00 */
[----:B------:R-:W-:Y:S05]  /*191c0*/  CALL.REL.NOINC `($__internal_7_$__cuda_sm70_shflsync_idx_p) ;  /* 0x0000094000007944 */ /* 0x000fea0003c00000 */
[----:B------:R-:W-:Y:S01]  /*191d0*/  MOV R11, R0 ;  /* 0x00000000000b7202 */ /* 0x000fe20000000f00 */
[----:B------:R-:W-:Y:S05]  /*191e0*/  BRA `(.L_x_410) ;  /* 0xffffe55000007947 */ /* 0x000fea000383ffff */
.L_x_366:
[----:B------:R-:W-:Y:S01]  /*191f0*/  IMAD.MOV.U32 R9, RZ, RZ, R10 ;  /* 0x000000ffff097224 */ /* 0x000fe200078e000a */
[----:B------:R-:W-:Y:S01]  /*19200*/  MOV R3, RZ ;  /* 0x000000ff00037202 */ /* 0x000fe20000000f00 */
[----:B------:R-:W-:Y:S01]  /*19210*/  IMAD.MOV.U32 R0, RZ, RZ, 0x181f ;  /* 0x0000181fff007424 */ /* 0x000fe200078e00ff */
[----:B------:R-:W-:Y:S02]  /*19220*/  MOV R2, 0x19240 ;  /* 0x0001924000027802 */ /* 0x000fe40000000f00 */
[----:B-12---:R-:W-:Y:S05]  /*19230*/  CALL.REL.NOINC `($__internal_7_$__cuda_sm70_shflsync_idx_p) ;  /* 0x000008d000007944 */ /* 0x006fea0003c00000 */
[----:B------:R-:W-:Y:S05]  /*19240*/  BRA `(.L_x_411) ;  /* 0xffffe51000007947 */ /* 0x000fea000383ffff */
.L_x_369:
[----:B------:R-:W-:Y:S01]  /*19250*/  IMAD.MOV.U32 R9, RZ, RZ, R6 ;  /* 0x000000ffff097224 */ /* 0x000fe200078e0006 */
[----:B--2---:R-:W-:Y:S01]  /*19260*/  MOV R3, 0x1 ;  /* 0x0000000100037802 */ /* 0x004fe20000000f00 */
[----:B----4-:R-:W-:Y:S01]  /*19270*/  IMAD.MOV.U32 R0, RZ, RZ, 0x181f ;  /* 0x0000181fff007424 */ /* 0x010fe200078e00ff */
[----:B------:R-:W-:-:S02]  /*19280*/  MOV R2, 0x192a0 ;  /* 0x000192a000027802 */ /* 0x000fc40000000f00 */
[----:B-1-3--:R-:W-:Y:S05]  /*19290*/  CALL.REL.NOINC `($__internal_7_$__cuda_sm70_shflsync_idx_p) ;  /* 0x0000087000007944 */ /* 0x00afea0003c00000 */
[----:B------:R-:W-:Y:S01]  /*192a0*/  IMAD.MOV.U32 R11, RZ, RZ, R0 ;  /* 0x000000ffff0b7224 */ /* 0x000fe200078e0000 */
[----:B------:R-:W-:Y:S01]  /*192b0*/  MOV R3, 0x1 ;  /* 0x0000000100037802 */ /* 0x000fe20000000f00 */
[----:B------:R-:W-:Y:S01]  /*192c0*/  IMAD.MOV.U32 R9, RZ, RZ, R10 ;  /* 0x000000ffff097224 */ /* 0x000fe200078e000a */
[----:B------:R-:W-:-:S02]  /*192d0*/  MOV R0, 0x181f ;  /* 0x0000181f00007802 */ /* 0x000fc40000000f00 */
[----:B------:R-:W-:Y:S02]  /*192e0*/  MOV R2, 0x19300 ;  /* 0x0001930000027802 */ /* 0x000fe40000000f00 */
[----:B------:R-:W-:Y:S05]  /*192f0*/  CALL.REL.NOINC `($__internal_7_$__cuda_sm70_shflsync_idx_p) ;  /* 0x0000081000007944 */ /* 0x000fea0003c00000 */
[----:B------:R-:W-:Y:S05]  /*19300*/  BRA `(.L_x_412) ;  /* 0xffffe55000007947 */ /* 0x000fea000383ffff */
.L_x_372:
[----:B------:R-:W-:Y:S01]  /*19310*/  IMAD.MOV.U32 R9, RZ, RZ, R6 ;  /* 0x000000ffff097224 */ /* 0x000fe200078e0006 */
[----:B-1----:R-:W-:Y:S01]  /*19320*/  MOV R3, 0x2 ;  /* 0x0000000200037802 */ /* 0x002fe20000000f00 */
[----:B----4-:R-:W-:Y:S01]  /*19330*/  IMAD.MOV.U32 R0, RZ, RZ, 0x181f ;  /* 0x0000181fff007424 */ /* 0x010fe200078e00ff */
[----:B------:R-:W-:Y:S02]  /*19340*/  MOV R2, 0x19360 ;  /* 0x0001936000027802 */ /* 0x000fe40000000f00 */
[----:B--23--:R-:W-:Y:S05]  /*19350*/  CALL.REL.NOINC `($__internal_7_$__cuda_sm70_shflsync_idx_p) ;  /* 0x000007b000007944 */ /* 0x00cfea0003c00000 */
[----:B------:R-:W-:Y:S01]  /*19360*/  MOV R11, R0 ;  /* 0x00000000000b7202 */ /* 0x000fe20000000f00 */
[----:B------:R-:W-:Y:S05]  /*19370*/  BRA `(.L_x_413) ;  /* 0xffffe5d000007947 */ /* 0x000fea000383ffff */
.L_x_373:
[----:B------:R-:W-:Y:S01]  /*19380*/  IMAD.MOV.U32 R9, RZ, RZ, R10 ;  /* 0x000000ffff097224 */ /* 0x000fe200078e000a */
[----:B------:R-:W-:Y:S01]  /*19390*/  MOV R3, 0x2 ;  /* 0x0000000200037802 */ /* 0x000fe20000000f00 */
[----:B----4-:R-:W-:Y:S01]  /*193a0*/  IMAD.MOV.U32 R0, RZ, RZ, 0x181f ;  /* 0x0000181fff007424 */ /* 0x010fe200078e00ff */
[----:B------:R-:W-:Y:S02]  /*193b0*/  MOV R2, 0x193d0 ;  /* 0x000193d000027802 */ /* 0x000fe40000000f00 */
[----:B-123--:R-:W-:Y:S05]  /*193c0*/  CALL.REL.NOINC `($__internal_7_$__cuda_sm70_shflsync_idx_p) ;  /* 0x0000074000007944 */ /* 0x00efea0003c00000 */
[----:B------:R-:W-:Y:S05]  /*193d0*/  BRA `(.L_x_414) ;  /* 0xffffe59000007947 */ /* 0x000fea000383ffff */
.L_x_376:
[----:B------:R-:W-:Y:S01]  /*193e0*/  IMAD.MOV.U32 R9, RZ, RZ, R6 ;  /* 0x000000ffff097224 */ /* 0x000fe200078e0006 */
[----:B-1----:R-:W-:Y:S01]  /*193f0*/  MOV R3, 0x3 ;  /* 0x0000000300037802 */ /* 0x002fe20000000f00 */
[----:B------:R-:W-:Y:S01]  /*19400*/  IMAD.MOV.U32 R0, RZ, RZ, 0x181f ;  /* 0x0000181fff007424 */ /* 0x000fe200078e00ff */
[----:B------:R-:W-:-:S02]  /*19410*/  MOV R2, 0x19430 ;  /* 0x0001943000027802 */ /* 0x000fc40000000f00 */
[----:B--234-:R-:W-:Y:S05]  /*19420*/  CALL.REL.NOINC `($__internal_7_$__cuda_sm70_shflsync_idx_p) ;  /* 0x000006e000007944 */ /* 0x01cfea0003c00000 */
[----:B------:R-:W-:Y:S01]  /*19430*/  IMAD.MOV.U32 R6, RZ, RZ, R0 ;  /* 0x000000ffff067224 */ /* 0x000fe200078e0000 */
[----:B------:R-:W-:Y:S01]  /*19440*/  MOV R3, 0x3 ;  /* 0x0000000300037802 */ /* 0x000fe20000000f00 */
[----:B------:R-:W-:Y:S01]  /*19450*/  IMAD.MOV.U32 R9, RZ, RZ, R10 ;  /* 0x000000ffff097224 */ /* 0x000fe200078e000a */
[----:B------:R-:W-:-:S02]  /*19460*/  MOV R0, 0x181f ;  /* 0x0000181f00007802 */ /* 0x000fc40000000f00 */
[----:B------:R-:W-:Y:S02]  /*19470*/  MOV R2, 0x19490 ;  /* 0x0001949000027802 */ /* 0x000fe40000000f00 */
[----:B------:R-:W-:Y:S05]  /*19480*/  CALL.REL.NOINC `($__internal_7_$__cuda_sm70_shflsync_idx_p) ;  /* 0x0000068000007944 */ /* 0x000fea0003c00000 */
[----:B------:R-:W-:Y:S05]  /*19490*/  BRA `(.L_x_415) ;  /* 0xffffe5d000007947 */ /* 0x000fea000383ffff */
.L_x_378:
[----:B------:R-:W-:Y:S01]  /*194a0*/  IMAD.MOV.U32 R9, RZ, RZ, R67 ;  /* 0x000000ffff097224 */ /* 0x000fe200078e0043 */
[----:B------:R-:W-:Y:S01]  /*194b0*/  MOV R3, RZ ;  /* 0x000000ff00037202 */ /* 0x000fe20000000f00 */
[----:B------:R-:W-:Y:S01]  /*194c0*/  IMAD.MOV.U32 R0, RZ, RZ, 0x1f ;  /* 0x0000001fff007424 */ /* 0x000fe200078e00ff */
[----:B------:R-:W-:Y:S02]  /*194d0*/  MOV R2, 0x194f0 ;  /* 0x000194f000027802 */ /* 0x000fe40000000f00 */
[----:B------:R-:W-:Y:S05]  /*194e0*/  CALL.REL.NOINC `($__internal_7_$__cuda_sm70_shflsync_idx_p) ;  /* 0x0000062000007944 */ /* 0x000fea0003c00000 */
[----:B------:R-:W-:Y:S01]  /*194f0*/  MOV R10, R0 ;  /* 0x00000000000a7202 */ /* 0x000fe20000000f00 */
[----:B------:R-:W-:Y:S05]  /*19500*/  BRA `(.L_x_416) ;  /* 0xffffe71000007947 */ /* 0x000fea000383ffff */
.L_x_379:
[----:B------:R-:W-:Y:S01]  /*19510*/  IMAD.MOV.U32 R9, RZ, RZ, R67 ;  /* 0x000000ffff097224 */ /* 0x000fe200078e0043 */
[----:B------:R-:W-:Y:S01]  /*19520*/  MOV R3, 0x1 ;  /* 0x0000000100037802 */ /* 0x000fe20000000f00 */
[----:B------:R-:W-:Y:S01]  /*19530*/  IMAD.MOV.U32 R0, RZ, RZ, 0x1f ;  /* 0x0000001fff007424 */ /* 0x000fe200078e00ff */
[----:B------:R-:W-:Y:S02]  /*19540*/  MOV R2, 0x19560 ;  /* 0x0001956000027802 */ /* 0x000fe40000000f00 */
[----:B-12---:R-:W-:Y:S05]  /*19550*/  CALL.REL.NOINC `($__internal_7_$__cuda_sm70_shflsync_idx_p) ;  /* 0x000005b000007944 */ /* 0x006fea0003c00000 */
[----:B------:R-:W-:Y:S01]  /*19560*/  MOV R8, R0 ;  /* 0x0000000000087202 */ /* 0x000fe20000000f00 */
[----:B------:R-:W-:Y:S05]  /*19570*/  BRA `(.L_x_417) ;  /* 0xffffe6c000007947 */ /* 0x000fea000383ffff */
.L_x_380:
[----:B------:R-:W-:Y:S02]  /*19580*/  MOV R2, 0x1 ;  /* 0x0000000100027802 */ /* 0x000fe40000000f00 */
[----:B------:R-:W-:-:S02]  /*19590*/  MOV R3, 0x195b0 ;  /* 0x000195b000037802 */ /* 0x000fc40000000f00 */
[----:B-1234-:R-:W-:Y:S05]  /*195a0*/  CALL.REL.NOINC `($__internal_8_$__cuda_sm70_shflsync_up_p) ;  /* 0x000005b000007944 */ /* 0x01efea0003c00000 */
[----:B------:R-:W-:Y:S05]  /*195b0*/  BRA `(.L_x_418) ;  /* 0xffffe7b000007947 */ /* 0x000fea000383ffff */
.L_x_381:
[----:B------:R-:W-:Y:S02]  /*195c0*/  MOV R2, 0x2 ;  /* 0x0000000200027802 */ /* 0x000fe40000000f00 */
[----:B------:R-:W-:-:S02]  /*195d0*/  MOV R3, 0x195f0 ;  /* 0x000195f000037802 */ /* 0x000fc40000000f00 */
[----:B--2-4-:R-:W-:Y:S05]  /*195e0*/  CALL.REL.NOINC `($__internal_8_$__cuda_sm70_shflsync_up_p) ;  /* 0x0000057000007944 */ /* 0x014fea0003c00000 */
        /* <DEDUP_REMOVED lines=23> */
.L_x_385:
[----:B------:R-:W-:Y:S02]  /*19760*/  MOV R2, 0x1 ;  /* 0x0000000100027802 */ /* 0x000fe40000000f00 */
[----:B------:R-:W-:Y:S02]  /*19770*/  MOV R3, 0x19790 ;  /* 0x0001979000037802 */ /* 0x000fe40000000f00 */
[----:B------:R-:W-:Y:S05]  /*19780*/  CALL.REL.NOINC `($__internal_8_$__cuda_sm70_shflsync_up_p) ;  /* 0x000003d000007944 */ /* 0x000fea0003c00000 */
[----:B------:R-:W-:Y:S01]  /*19790*/  MOV R2, R4 ;  /* 0x0000000400027202 */ /* 0x000fe20000000f00 */
[----:B------:R-:W-:Y:S05]  /*197a0*/  BRA `(.L_x_420) ;  /* 0xffffe82000007947 */ /* 0x000fea000383ffff */
.L_x_386:
        /* <DEDUP_REMOVED lines=26> */
.L_x_388:
[----:B------:R-:W-:Y:S02]  /*19950*/  SEL R0, RZ, 0x1, P0 ;  /* 0x00000001ff007807 */ /* 0x000fe40000000000 */
[----:B------:R-:W-:Y:S02]  /*19960*/  MOV R2, 0x19980 ;  /* 0x0001998000027802 */ /* 0x000fe40000000f00 */
[----:B-1----:R-:W-:Y:S05]  /*19970*/  CALL.REL.NOINC `($__internal_9_$__cuda_sm70_votesync_ballot) ;  /* 0x0000025000007944 */ /* 0x002fea0003c00000 */
[----:B------:R-:W-:Y:S01]  /*19980*/  MOV R5, R0 ;  /* 0x0000000000057202 */ /* 0x000fe20000000f00 */
[----:B------:R-:W-:Y:S05]  /*19990*/  BRA `(.L_x_422) ;  /* 0xffffe7c000007947 */ /* 0x000fea000383ffff */
.L_x_389:
[----:B------:R-:W-:Y:S01]  /*199a0*/  IMAD.MOV.U32 R9, RZ, RZ, R6 ;  /* 0x000000ffff097224 */ /* 0x000fe200078e0006 */
[----:B---3--:R-:W-:Y:S01]  /*199b0*/  MOV R3, R12 ;  /* 0x0000000c00037202 */ /* 0x008fe20000000f00 */
[----:B------:R-:W-:Y:S01]  /*199c0*/  IMAD.MOV.U32 R0, RZ, RZ, 0x1f ;  /* 0x0000001fff007424 */ /* 0x000fe200078e00ff */
[----:B------:R-:W-:Y:S02]  /*199d0*/  MOV R2, 0x199f0 ;  /* 0x000199f000027802 */ /* 0x000fe40000000f00 */
[----:B-12---:R-:W-:Y:S05]  /*199e0*/  CALL.REL.NOINC `($__internal_7_$__cuda_sm70_shflsync_idx_p) ;  /* 0x0000012000007944 */ /* 0x006fea0003c00000 */
[----:B------:R-:W-:Y:S01]  /*199f0*/  IMAD.MOV.U32 R8, RZ, RZ, R0 ;  /* 0x000000ffff087224 */ /* 0x000fe200078e0000 */
[----:B------:R-:W-:Y:S01]  /*19a00*/  MOV R3, R12 ;  /* 0x0000000c00037202 */ /* 0x000fe20000000f00 */
[----:B------:R-:W-:Y:S01]  /*19a10*/  IMAD.MOV.U32 R9, RZ, RZ, R7 ;  /* 0x000000ffff097224 */ /* 0x000fe200078e0007 */
[----:B------:R-:W-:Y:S02]  /*19a20*/  MOV R0, 0x1f ;  /* 0x0000001f00007802 */ /* 0x000fe40000000f00 */
[----:B------:R-:W-:-:S02]  /*19a30*/  MOV R2, 0x19a50 ;  /* 0x00019a5000027802 */ /* 0x000fc40000000f00 */
[----:B------:R-:W-:Y:S05]  /*19a40*/  CALL.REL.NOINC `($__internal_7_$__cuda_sm70_shflsync_idx_p) ;  /* 0x000000c000007944 */ /* 0x000fea0003c00000 */
[----:B------:R-:W-:Y:S01]  /*19a50*/  MOV R7, R0 ;  /* 0x0000000000077202 */ /* 0x000fe20000000f00 */
[----:B------:R-:W-:Y:S05]  /*19a60*/  BRA `(.L_x_423) ;  /* 0xffffe73000007947 */ /* 0x000fea000383ffff */
.L_x_392:
[----:B------:R-:W-:Y:S01]  /*19a70*/  IMAD.MOV.U32 R9, RZ, RZ, R4 ;  /* 0x000000ffff097224 */ /* 0x000fe200078e0004 */
[----:B------:R-:W-:-:S02]  /*19a80*/  MOV R0, 0x1f ;  /* 0x0000001f00007802 */ /* 0x000fc40000000f00 */
[----:B------:R-:W-:Y:S02]  /*19a90*/  MOV R2, 0x19ab0 ;  /* 0x00019ab000027802 */ /* 0x000fe40000000f00 */
[----:B-1234-:R-:W-:Y:S05]  /*19aa0*/  CALL.REL.NOINC `($__internal_7_$__cuda_sm70_shflsync_idx_p) ;  /* 0x0000006000007944 */ /* 0x01efea0003c00000 */
[----:B------:R-:W-:Y:S01]  /*19ab0*/  MOV R13, R0 ;  /* 0x00000000000d7202 */ /* 0x000fe20000000f00 */
[----:B------:R-:W-:Y:S05]  /*19ac0*/  BRA `(.L_x_391) ;  /* 0xffffe73000007947 */ /* 0x000fea000383ffff */
        .weak           $__internal_6_$__cuda_sm70_shflsync_bfly_p
        .type           $__internal_6_$__cuda_sm70_shflsync_bfly_p,@function
        .size           $__internal_6_$__cuda_sm70_shflsync_bfly_p,($__internal_7_$__cuda_sm70_shflsync_idx_p - $__internal_6_$__cuda_sm70_shflsync_bfly_p)
$__internal_6_$__cuda_sm70_shflsync_bfly_p:
[----:B------:R-:W-:Y:S04]  /*19ad0*/  WARPSYNC R6 ;  /* 0x0000000600007348 */ /* 0x000fe80003800000 */
[----:B------:R1:W2:Y:S02]  /*19ae0*/  SHFL.BFLY PT, R2, R2, R5, R7 ;  /* 0x0c00000502027389 */ /* 0x0002a400000e0007 */
[----:B-1----:R-:W-:-:S04]  /*19af0*/  MOV R5, 0x0 ;  /* 0x0000000000057802 */ /* 0x002fc80000000f00 */
[----:B--2---:R-:W-:Y:S05]  /*19b00*/  RET.REL.NODEC R4 `(_ZN7cutlass13device_kernelIN5flash19enable_sm80_to_sm89INS1_16FlashAttnFwdSm80INS1_25CollectiveMainloopFwdSm80ILi8ELi1ELb1EN4cute5tupleIJNS5_1CILi128EEENS7_ILi112EEES8_EEELi128ENS_6half_tEfNS_4arch4Sm80ELb0ELb0ELb1ELb1ELb0ELb1ELb1ELb1EEENS1_21CollectiveEpilogueFwdINS6_IJS8_S8_S9_EEENS6_IJNS7_ILi1EEESH_SH_EEESB_SD_Li256ELb1ELb1ELb1ELb0EEENS1_36VarlenDynamicPersistentTileSchedulerILi128ELi112ELi256ELi256ELb1ELb1ELb0ELb0ELb1ELb1EEEEEEEEEvNT_6ParamsE) ;  /* 0xfffe64f004007950 */ /* 0x004fea0003c3ffff */
        .weak           $__internal_7_$__cuda_sm70_shflsync_idx_p
        .type           $__internal_7_$__cuda_sm70_shflsync_idx_p,@function
        .size           $__internal_7_$__cuda_sm70_shflsync_idx_p,($__internal_8_$__cuda_sm70_shflsync_up_p - $__internal_7_$__cuda_sm70_shflsync_idx_p)
$__internal_7_$__cuda_sm70_shflsync_idx_p:
[----:B------:R-:W-:-:S04]  /*19b10*/  MOV R69, 0xffffffff ;  /* 0xffffffff00457802 */ /* 0x000fc80000000f00 */
[----:B------:R-:W-:Y:S04]  /*19b20*/  WARPSYNC R69 ;  /* 0x0000004500007348 */ /* 0x000fe80003800000 */
[----:B------:R1:W2:Y:S02]  /*19b30*/  SHFL.IDX PT, R0, R9, R3, R0 ;  /* 0x0000000309007389 */ /* 0x0002a400000e0000 */
[----:B-1----:R-:W-:-:S04]  /*19b40*/  MOV R3, 0x0 ;  /* 0x0000000000037802 */ /* 0x002fc80000000f00 */
[----:B--2---:R-:W-:Y:S05]  /*19b50*/  RET.REL.NODEC R2 `(_ZN7cutlass13device_kernelIN5flash19enable_sm80_to_sm89INS1_16FlashAttnFwdSm80INS1_25CollectiveMainloopFwdSm80ILi8ELi1ELb1EN4cute5tupleIJNS5_1CILi128EEENS7_ILi112EEES8_EEELi128ENS_6half_tEfNS_4arch4Sm80ELb0ELb0ELb1ELb1ELb0ELb1ELb1ELb1EEENS1_21CollectiveEpilogueFwdINS6_IJS8_S8_S9_EEENS6_IJNS7_ILi1EEESH_SH_EEESB_SD_Li256ELb1ELb1ELb1ELb0EEENS1_36VarlenDynamicPersistentTileSchedulerILi128ELi112ELi256ELi256ELb1ELb1ELb0ELb0ELb1ELb1EEEEEEEEEvNT_6ParamsE) ;  /* 0xfffe64a002007950 */ /* 0x004fea0003c3ffff */
        .weak           $__internal_8_$__cuda_sm70_shflsync_up_p
        .type           $__internal_8_$__cuda_sm70_shflsync_up_p,@function
        .size           $__internal_8_$__cuda_sm70_shflsync_up_p,($__internal_9_$__cuda_sm70_votesync_ballot - $__internal_8_$__cuda_sm70_shflsync_up_p)
$__internal_8_$__cuda_sm70_shflsync_up_p:
[----:B------:R-:W-:Y:S02]  /*19b60*/  IMAD.MOV.U32 R4, RZ, RZ, RZ ;  /* 0x000000ffff047224 */ /* 0x000fe400078e00ff */
[----:B------:R-:W-:-:S04]  /*19b70*/  IMAD.MOV.U32 R9, RZ, RZ, -0x1 ;  /* 0xffffffffff097424 */ /* 0x000fc800078e00ff */
[----:B------:R-:W-:Y:S04]  /*19b80*/  WARPSYNC R9 ;  /* 0x0000000900007348 */ /* 0x000fe80003800000 */
[----:B------:R1:W2:Y:S02]  /*19b90*/  SHFL.UP PT, R4, R0, R2, R4 ;  /* 0x0400000200047389 */ /* 0x0002a400000e0004 */
[----:B-1----:R-:W-:Y:S02]  /*19ba0*/  MOV R2, R3 ;  /* 0x0000000300027202 */ /* 0x002fe40000000f00 */
[----:B------:R-:W-:-:S04]  /*19bb0*/  MOV R3, 0x0 ;  /* 0x0000000000037802 */ /* 0x000fc80000000f00 */
[----:B--2---:R-:W-:Y:S05]  /*19bc0*/  RET.REL.NODEC R2 `(_ZN7cutlass13device_kernelIN5flash19enable_sm80_to_sm89INS1_16FlashAttnFwdSm80INS1_25CollectiveMainloopFwdSm80ILi8ELi1ELb1EN4cute5tupleIJNS5_1CILi128EEENS7_ILi112EEES8_EEELi128ENS_6half_tEfNS_4arch4Sm80ELb0ELb0ELb1ELb1ELb0ELb1ELb1ELb1EEENS1_21CollectiveEpilogueFwdINS6_IJS8_S8_S9_EEENS6_IJNS7_ILi1EEESH_SH_EEESB_SD_Li256ELb1ELb1ELb1ELb0EEENS1_36VarlenDynamicPersistentTileSchedulerILi128ELi112ELi256ELi256ELb1ELb1ELb0ELb0ELb1ELb1EEEEEEEEEvNT_6ParamsE) ;  /* 0xfffe643002007950 */ /* 0x004fea0003c3ffff */
        .weak           $__internal_9_$__cuda_sm70_votesync_ballot
        .type           $__internal_9_$__cuda_sm70_votesync_ballot,@function
        .size           $__internal_9_$__cuda_sm70_votesync_ballot,(.L_x_1347 - $__internal_9_$__cuda_sm70_votesync_ballot)
$__internal_9_$__cuda_sm70_votesync_ballot:
[----:B------:R-:W-:Y:S01]  /*19bd0*/  ISETP.NE.U32.AND P0, PT, R0, 0x1, PT ;  /* 0x000000010000780c */ /* 0x000fe20003f05070 */
[----:B------:R-:W-:-:S04]  /*19be0*/  IMAD.MOV.U32 R3, RZ, RZ, -0x1 ;  /* 0xffffffffff037424 */ /* 0x000fc800078e00ff */
[----:B------:R-:W-:Y:S08]  /*19bf0*/  WARPSYNC R3 ;  /* 0x0000000300007348 */ /* 0x000ff00003800000 */
[----:B------:R-:W-:-:S04]  /*19c00*/  VOTE.ANY R0, PT, !P0 ;  /* 0x0000000000007806 */ /* 0x000fc800040e0100 */
[----:B------:R-:W-:Y:S01]  /*19c10*/  LOP3.LUT R0, R0, R3, RZ, 0xc0, !PT ;  /* 0x0000000300007212 */ /* 0x000fe200078ec0ff */
[----:B------:R-:W-:-:S04]  /*19c20*/  IMAD.MOV.U32 R3, RZ, RZ, 0x0 ;  /* 0x00000000ff037424 */ /* 0x000fc800078e00ff */
[----:B------:R-:W-:Y:S05]  /*19c30*/  RET.REL.NODEC R2 `(_ZN7cutlass13device_kernelIN5flash19enable_sm80_to_sm89INS1_16FlashAttnFwdSm80INS1_25CollectiveMainloopFwdSm80ILi8ELi1ELb1EN4cute5tupleIJNS5_1CILi128EEENS7_ILi112EEES8_EEELi128ENS_6half_tEfNS_4arch4Sm80ELb0ELb0ELb1ELb1ELb0ELb1ELb1ELb1EEENS1_21CollectiveEpilogueFwdINS6_IJS8_S8_S9_EEENS6_IJNS7_ILi1EEESH_SH_EEESB_SD_Li256ELb1ELb1ELb1ELb0EEENS1_36VarlenDynamicPersistentTileSchedulerILi128ELi112ELi256ELi256ELb1ELb1ELb0ELb0ELb1ELb1EEEEEEEEEvNT_6ParamsE) ;  /* 0xfffe63c002007950 */ /* 0x000fea0003c3ffff */
.L_x_424:
        /* <DEDUP_REMOVED lines=12> */
.L_x_1347:


//--------------------- .text._ZN7cutlass13device_kernelIN5flash19enable_sm80_to_sm89INS1_16FlashAttnFwdSm80INS1_25CollectiveMainloopFwdSm80ILi4ELi1ELb0EN4cute5tupleIJNS5_1CILi128EEENS7_ILi48EEES8_EEELi128ENS_6half_tEfNS_4arch4Sm80ELb0ELb1ELb1ELb0ELb0ELb0ELb1ELb1EEENS1_21CollectiveEpilogueFwdINS6_IJS8_S8_S9_EEENS6_IJNS7_ILi1EEESH_SH_EEESB_SD_Li128ELb0ELb1ELb1ELb0EEENS1_19SingleTileSchedulerILb0ELb1ELb1ELi128EEEEEEEEEvNT_6ParamsE --------------------------
	.section	.text._ZN7cutlass13device_kernelIN5flash19enable_sm80_to_sm89INS1_16FlashAttnFwdSm80INS1_25CollectiveMainloopFwdSm80ILi4ELi1ELb0EN4cute5tupleIJNS5_1CILi128EEENS7_ILi48EEES8_EEELi128ENS_6half_tEfNS_4arch4Sm80ELb0ELb1ELb1ELb0ELb0ELb0ELb1ELb1EEENS1_21CollectiveEpilogueFwdINS6_IJS8_S8_S9_EEENS6_IJNS7_ILi1EEESH_SH_EEESB_SD_Li128ELb0ELb1ELb1ELb0EEENS1_19SingleTileSchedulerILb0ELb1ELb1ELi128EEEEEEEEEvNT_6ParamsE,"ax",@progbits
	.sectioninfo	@"SHI_REGISTERS=255"
	.align	128
.text._ZN7cutlass13device_kernelIN5flash19enable_sm80_to_sm89INS1_16FlashAttnFwdSm80INS1_25CollectiveMainloopFwdSm80ILi4ELi1ELb0EN4cute5tupleIJNS5_1CILi128EEENS7_ILi48EEES8_EEELi128ENS_6half_tEfNS_4arch4Sm80ELb0ELb1ELb1ELb0ELb0ELb0ELb1ELb1EEENS1_21CollectiveEpilogueFwdINS6_IJS8_S8_S9_EEENS6_IJNS7_ILi1EEESH_SH_EEESB_SD_Li128ELb0ELb1ELb1ELb0EEENS1_19SingleTileSchedulerILb0ELb1ELb1ELi128EEEEEEEEEvNT_6ParamsE:
        .type           _ZN7cutlass13device_kernelIN5flash19enable_sm80_to_sm89INS1_16FlashAttnFwdSm80INS1_25CollectiveMainloopFwdSm80ILi4ELi1ELb0EN4cute5tupleIJNS5_1CILi128EEENS7_ILi48EEES8_EEELi128ENS_6half_tEfNS_4arch4Sm80ELb0ELb1ELb1ELb0ELb0ELb0ELb1ELb1EEENS1_21CollectiveEpilogueFwdINS6_IJS8_S8_S9_EEENS6_IJNS7_ILi1EEESH_SH_EEESB_SD_Li128ELb0ELb1ELb1ELb0EEENS1_19SingleTileSchedulerILb0ELb1ELb1ELi128EEEEEEEEEvNT_6ParamsE,@function
        .size           _ZN7cutlass13device_kernelIN5flash19enable_sm80_to_sm89INS1_16FlashAttnFwdSm80INS1_25CollectiveMainloopFwdSm80ILi4ELi1ELb0EN4cute5tupleIJNS5_1CILi128EEENS7_ILi48EEES8_EEELi128ENS_6half_tEfNS_4arch4Sm80ELb0ELb1ELb1ELb0ELb0ELb0ELb1ELb1EEENS1_21CollectiveEpilogueFwdINS6_IJS8_S8_S9_EEENS6_IJNS7_ILi1EEESH_SH_EEESB_SD_Li128ELb0ELb1ELb1ELb0EEENS1_19SingleTileSchedulerILb0ELb1ELb1ELi128EEEEEEEEEvNT_6ParamsE,(.L_x_1352 - _ZN7cutlass13device_kernelIN5flash19enable_sm80_to_sm89INS1_16FlashAttnFwdSm80INS1_25CollectiveMainloopFwdSm80ILi4ELi1ELb0EN4cute5tupleIJNS5_1CILi128EEENS7_ILi48EEES8_EEELi128ENS_6half_tEfNS_4arch4Sm80ELb0ELb1ELb1ELb0ELb0ELb0ELb1ELb1EEENS1_21CollectiveEpilogueFwdINS6_IJS8_S8_S9_EEENS6_IJNS7_ILi1EEESH_SH_EEESB_SD_Li128ELb0ELb1ELb1ELb0EEENS1_19SingleTileSchedulerILb0ELb1ELb1ELi128EEEEEEEEEvNT_6ParamsE)
        .other          _ZN7cutlass13device_kernelIN5flash19enable_sm80_to_sm89INS1_16FlashAttnFwdSm80INS1_25CollectiveMainloopFwdSm80ILi4ELi1ELb0EN4cute5tupleIJNS5_1CILi128EEENS7_ILi48EEES8_EEELi128ENS_6half_tEfNS_4arch4Sm80ELb0ELb1ELb1ELb0ELb0ELb0ELb1ELb1EEENS1_21CollectiveEpilogueFwdINS6_IJS8_S8_S9_EEENS6_IJNS7_ILi1EEESH_SH_EEESB_SD_Li128ELb0ELb1ELb1ELb0EEENS1_19SingleTileSchedulerILb0ELb1ELb1ELi128EEEEEEEEEvNT_6ParamsE,@"STO_CUDA_ENTRY STV_DEFAULT"
_ZN7cutlass13device_kernelIN5flash19enable_sm80_to_sm89INS1_16FlashAttnFwdSm80INS1_25CollectiveMainloopFwdSm80ILi4ELi1ELb0EN4cute5tupleIJNS5_1CILi128EEENS7_ILi48EEES8_EEELi128ENS_6half_tEfNS_4arch4Sm80ELb0ELb1ELb1ELb0ELb0ELb0ELb1ELb1EEENS1_21CollectiveEpilogueFwdINS6_IJS8_S8_S9_EEENS6_IJNS7_ILi1EEESH_SH_EEESB_SD_Li128ELb0ELb1ELb1ELb0EEENS1_19SingleTileSchedulerILb0ELb1ELb1ELi128EEEEEEEEEvNT_6ParamsE:
        /* <DEDUP_REMOVED lines=18> */
.L_x_425:
[----:B---3--:R-:W-:Y:S02]  /*0120*/  ULDC.64 UR4, c[0x0][0x550] ;  /* 0x0001540000047ab9 */ /* 0x008fe40000000a00 */
[----:B------:R-:W-:Y:S02]  /*0130*/  UISETP.NE.AND UP0, UPT, UR4, 0x1, UPT ;  /* 0x000000010400788c */ /* 0x000fe4000bf05270 */
[----:B------:R-:W-:-:S02]  /*0140*/  UIMAD.WIDE.U32 UR8, UR6, UR5, URZ ;  /* 0x00000005060872a5 */ /* 0x000fc4000f8e003f */
[----:B------:R-:W-:Y:S02]  /*0150*/  ULDC UR4, c[0x0][0x558] ;  /* 0x0001560000047ab9 */ /* 0x000fe40000000800 */
[----:B------:R-:W-:-:S05]  /*0160*/  UMOV UR10, UR6 ;  /* 0x00000006000a7c82 */ /* 0x000fca0008000000 */
[----:B------:R-:W-:-:S03]  /*0170*/  @UP0 USHF.R.U32.HI UR10, URZ, UR4, UR9 ;  /* 0x000000043f0a0299 */ /* 0x000fc60008011609 */
.L_x_426:
        /* <DEDUP_REMOVED lines=35> */
.L_x_428:
[----:B------:R-:W-:Y:S02]  /*03b0*/  ULDC UR4, c[0x0][0x32c] ;  /* 0x0000cb0000047ab9 */ /* 0x000fe40000000800 */
[----:B------:R-:W-:-:S03]  /*03c0*/  UISETP.NE.AND UP0, UPT, UR9, UR4, UPT ;  /* 0x000000040900728c */ /* 0x000fc6000bf05270 */
[----:B------:R-:W-:Y:S02]  /*03d0*/  ULDC.64 UR4, c[0x0][0x330] ;  /* 0x0000cc0000047ab9 */ /* 0x000fe40000000a00 */
[----:B------:R-:W-:-:S06]  /*03e0*/  UIMAD.WIDE.U32 UR12, UR7, UR4, URZ ;  /* 0x00000004070c72a5 */ /* 0x000fcc000f8e003f */
[----:B------:R-:W-:Y:S02]  /*03f0*/  @UP0 USHF.R.U32.HI UR7, URZ, UR5, UR13 ;  /* 0x000000053f070299 */ /* 0x000fe4000801160d */
.L_x_429:
[----:B------:R-:W-:Y:S02]  /*0400*/  ULDC UR4, c[0x0][0x32c] ;  /* 0x0000cb0000047ab9 */ /* 0x000fe40000000800 */
[----:B------:R-:W-:-:S04]  /*0410*/  UIMAD UR4, UR7, UR4, UR4 ;  /* 0x00000004070472a4 */ /* 0x000fc8000f8e0204 */
[----:B------:R-:W-:-:S04]  /*0420*/  UISETP.LT.AND UP0, UPT, UR6, UR4, UPT ;  /* 0x000000040600728c */ /* 0x000fc8000bf01270 */
[----:B------:R-:W-:Y:S02]  /*0430*/  USEL UR6, UR6, UR4, UP0 ;  /* 0x0000000406067287 */ /* 0x000fe40008000000 */
.L_x_427:
[----:B------:R-:W-:Y:S01]  /*0440*/  UMOV UR14, 0x2f ;  /* 0x0000002f000e7882 */ /* 0x000fe20000000000 */
[----:B------:R-:W-:Y:S01]  /*0450*/  PLOP3.LUT P0, PT, PT, PT, UP2, 0x40, 0x0 ;  /* 0x000000000000781c */ /* 0x000fe20003f0e828 */
[----:B------:R-:W-:Y:S02]  /*0460*/  ULDC UR16, c[0x0][0x1d0] ;  /* 0x0000740000107ab9 */ /* 0x000fe40000000800 */
[----:B------:R-:W-:Y:S02]  /*0470*/  ULDC.64 UR4, c[0x0][0x2c8] ;  /* 0x0000b20000047ab9 */ /* 0x000fe40000000a00 */
[----:B------:R-:W-:Y:S02]  /*0480*/  UIADD3 UR14, UR14, UR16, URZ ;  /* 0x000000100e0e7290 */ /* 0x000fe4000fffe03f */
[----:B------:R-:W-:Y:S02]  /*0490*/  UIMAD.WIDE.U32 UR12, UR17, UR4, URZ ;  /* 0x00000004110c72a5 */ /* 0x000fe4000f8e003f */
[----:B------:R-:W-:-:S02]  /*04a0*/  UIMAD.WIDE UR14, UR14, 0x2aaaaaab, URZ ;  /* 0x2aaaaaab0e0e78a5 */ /* 0x000fc4000f8e023f */
[----:B------:R-:W-:Y:S02]  /*04b0*/  UIADD3 UR6, UR6, 0x2f, URZ ;  /* 0x0000002f06067890 */ /* 0x000fe4000fffe03f */
[----:B------:R-:W-:Y:S02]  /*04c0*/  UMOV UR4, UR17 ;  /* 0x0000001100047c82 */ /* 0x000fe40008000000 */
[----:B------:R-:W-:Y:S02]  /*04d0*/  UIMAD.WIDE UR6, UR6, 0x2aaaaaab, URZ ;  /* 0x2aaaaaab060678a5 */ /* 0x000fe4000f8e023f */
[----:B------:R-:W-:Y:S02]  /*04e0*/  @UP3 UMOV UR9, UR13 ;  /* 0x0000000d00093c82 */ /* 0x000fe40008000000 */
[----:B------:R-:W-:Y:S02]  /*04f0*/  ULDC UR12, c[0x0][0x168] ;  /* 0x00005a00000c7ab9 */ /* 0x000fe40000000800 */
[----:B------:R-:W-:-:S02]  /*0500*/  @UP3 USHF.R.U32.HI UR4, URZ, UR5, UR9 ;  /* 0x000000053f043299 */ /* 0x000fc40008011609 */
[----:B------:R-:W-:Y:S02]  /*0510*/  UMOV UR11, UR15 ;  /* 0x0000000f000b7c82 */ /* 0x000fe40008000000 */
[----:B------:R-:W-:Y:S02]  /*0520*/  UIADD3 UR16, UR16, -UR12, URZ ;  /* 0x8000000c10107290 */ /* 0x000fe4000fffe03f */
[----:B------:R-:W-:Y:S02]  /*0530*/  USHF.R.U32.HI UR6, URZ, 0x1f, UR7 ;  /* 0x0000001f3f067899 */ /* 0x000fe40008011607 */
[----:B------:R-:W-:Y:S02]  /*0540*/  USHF.R.U32.HI UR9, URZ, 0x1f, UR11 ;  /* 0x0000001f3f097899 */ /* 0x000fe4000801160b */
[----:B------:R-:W-:Y:S02]  /*0550*/  UIADD3 UR4, UR16, UR4, URZ ;  /* 0x0000000410047290 */ /* 0x000fe4000fffe03f */
[----:B------:R-:W-:-:S02]  /*0560*/  ULDC UR5, c[0x0][0x324] ;  /* 0x0000c90000057ab9 */ /* 0x000fc40000000800 */
[----:B------:R-:W-:Y:S02]  /*0570*/  ULEA.HI.SX32 UR6, UR7, UR6, 0x1d ;  /* 0x0000000607067291 */ /* 0x000fe4000f8fea3f */
        /* <DEDUP_REMOVED lines=16> */
.L_x_431:
[----:B------:R-:W-:-:S04]  /*0680*/  MOV R2, c[0x0][0x32c] ;  /* 0x0000cb0000027a02 */ /* 0x000fc80000000f00 */
[----:B------:R-:W-:-:S13]  /*0690*/  ISETP.NE.AND P0, PT, R2, 0x1, PT ;  /* 0x000000010200780c */ /* 0x000fda0003f05270 */
[----:B------:R-:W-:-:S05]  /*06a0*/  @P0 IMAD.HI.U32 R2, R0, c[0x0][0x330], RZ ;  /* 0x0000cc0000020a27 */ /* 0x000fca00078e00ff */
[----:B------:R-:W-:-:S05]  /*06b0*/  @P0 SHF.R.U32.HI R0, RZ, c[0x0][0x334], R2 ;  /* 0x0000cd00ff000a19 */ /* 0x000fca0000011602 */
.L_x_432:
[----:B------:R-:W-:-:S05]  /*06c0*/  IMAD R0, R0, c[0x0][0x32c], RZ ;  /* 0x0000cb0000007a24 */ /* 0x000fca00078e02ff */
[----:B------:R-:W-:-:S05]  /*06d0*/  IMNMX R3, R3, R0, !PT ;  /* 0x0000000003037217 */ /* 0x000fca0007800200 */
.L_x_430:
[----:B------:R-:W-:Y:S01]  /*06e0*/  IMAD.HI R0, R3, 0x2aaaaaab, RZ ;  /* 0x2aaaaaab03007827 */ /* 0x000fe200078e02ff */
[----:B------:R-:W-:Y:S02]  /*06f0*/  USHF.R.U32.HI UR5, URZ, 0x10, UR8 ;  /* 0x000000103f057899 */ /* 0x000fe40008011608 */
[----:B------:R-:W-:Y:S02]  /*0700*/  ULDC UR4, c[0x0][0x338] ;  /* 0x0000ce0000047ab9 */ /* 0x000fe40000000800 */
[----:B------:R-:W-:Y:S01]  /*0710*/  SHF.R.U32.HI R2, RZ, 0x1f, R0 ;  /* 0x0000001fff027819 */ /* 0x000fe20000011600 */
[----:B------:R-:W-:-:S03]  /*0720*/  UISETP.NE.AND UP0, UPT, UR5, URZ, UPT ;  /* 0x0000003f0500728c */ /* 0x000fc6000bf05270 */
[----:B------:R-:W-:Y:S01]  /*0730*/  LEA.HI.SX32 R0, R0, R2, 0x1d ;  /* 0x0000000200007211 */ /* 0x000fe200078feaff */
[----:B------:R-:W-:-:S03]  /*0740*/  USEL UR4, UR5, UR4, UP0 ;  /* 0x0000000405047287 */ /* 0x000fc60008000000 */
[----:B------:R-:W-:Y:S01]  /*0750*/  IMNMX R9, RZ, R0, !PT ;  /* 0x00000000ff097217 */ /* 0x000fe20007800200 */
[----:B------:R-:W-:-:S03]  /*0760*/  IMAD.MOV.U32 R0, RZ, RZ, RZ ;  /* 0x000000ffff007224 */ /* 0x000fc600078e00ff */
[----:B------:R-:W-:-:S13]  /*0770*/  ISETP.LT.AND P0, PT, R9, UR6, PT ;  /* 0x0000000609007c0c */ /* 0x000fda000bf01270 */
[----:B------:R-:W-:Y:S05]  /*0780*/  @!P0 BRA `(.L_x_433) ;  /* 0x000001f000008947 */ /* 0x000fea0003800000 */
[----:B------:R-:W-:Y:S01]  /*0790*/  IMAD.U32 R5, RZ, RZ, UR4 ;  /* 0x00000004ff057e24 */ /* 0x000fe2000f8e00ff */
[----:B------:R-:W-:-:S04]  /*07a0*/  UIADD3 UR5, UR4, -0x1, UR6 ;  /* 0xffffffff04057890 */ /* 0x000fc8000fffe006 */
[----:B------:R-:W-:Y:S02]  /*07b0*/  IABS R0, R5 ;  /* 0x0000000500007213 */ /* 0x000fe40000000000 */
[----:B------:R-:W-:-:S03]  /*07c0*/  IADD3 R8, -R9, UR5, RZ ;  /* 0x0000000509087c10 */ /* 0x000fc6000fffe1ff */
        /* <DEDUP_REMOVED lines=9> */
[----:B------:R-:W-:Y:S01]  /*0860*/  IMAD R5, R2, R4, RZ ;  /* 0x0000000402057224 */ /* 0x000fe200078e02ff */
[----:B------:R-:W-:Y:S01]  /*0870*/  MOV R2, RZ ;  /* 0x000000ff00027202 */ /* 0x000fe20000000f00 */
[----:B------:R-:W-:-:S04]  /*0880*/  IMAD.MOV R6, RZ, RZ, -R0 ;  /* 0x000000ffff067224 */ /* 0x000fc800078e0a00 */
[----:B------:R-:W-:-:S04]  /*0890*/  IMAD.HI.U32 R0, R3, R5, R2 ;  /* 0x0000000503007227 */ /* 0x000fc800078e0002 */
[----:B------:R-:W-:Y:S02]  /*08a0*/  IMAD.MOV.U32 R2, RZ, RZ, R7 ;  /* 0x000000ffff027224 */ /* 0x000fe400078e0007 */
[----:B------:R-:W-:Y:S02]  /*08b0*/  IMAD.MOV.U32 R3, RZ, RZ, R6 ;  /* 0x000000ffff037224 */ /* 0x000fe400078e0006 */
[----:B------:R-:W-:-:S04]  /*08c0*/  IMAD.HI.U32 R0, R0, R2, RZ ;  /* 0x0000000200007227 */ /* 0x000fc800078e00ff */
[----:B------:R-:W-:-:S05]  /*08d0*/  IMAD R2, R0, R3, R2 ;  /* 0x0000000300027224 */ /* 0x000fca00078e0202 */
[----:B------:R-:W-:-:S13]  /*08e0*/  ISETP.GT.U32.AND P1, PT, R4, R2, PT ;  /* 0x000000020400720c */ /* 0x000fda0003f24070 */
[-C--:B------:R-:W-:Y:S02]  /*08f0*/  @!P1 IADD3 R2, R2, -R4.reuse, RZ ;  /* 0x8000000402029210 */ /* 0x080fe40007ffe0ff */
[----:B------:R-:W-:Y:S02]  /*0900*/  @!P1 IADD3 R0, R0, 0x1, RZ ;  /* 0x0000000100009810 */ /* 0x000fe40007ffe0ff */
[----:B------:R-:W-:Y:S02]  /*0910*/  ISETP.GE.U32.AND P2, PT, R2, R4, PT ;  /* 0x000000040200720c */ /* 0x000fe40003f46070 */
[----:B------:R-:W-:Y:S02]  /*0920*/  LOP3.LUT R2, R8, UR4, RZ, 0x3c, !PT ;  /* 0x0000000408027c12 */ /* 0x000fe4000f8e3cff */
[----:B------:R-:W-:Y:S02]  /*0930*/  ISETP.NE.AND P1, PT, RZ, UR4, PT ;  /* 0x00000004ff007c0c */ /* 0x000fe4000bf25270 */
[----:B------:R-:W-:-:S07]  /*0940*/  ISETP.GE.AND P0, PT, R2, RZ, PT ;  /* 0x000000ff0200720c */ /* 0x000fce0003f06270 */
[----:B------:R-:W-:-:S06]  /*0950*/  @P2 IADD3 R0, R0, 0x1, RZ ;  /* 0x0000000100002810 */ /* 0x000fcc0007ffe0ff */
[----:B------:R-:W-:Y:S01]  /*0960*/  @!P0 IMAD.MOV R0, RZ, RZ, -R0 ;  /* 0x000000ffff008224 */ /* 0x000fe200078e0a00 */
[----:B------:R-:W-:Y:S02]  /*0970*/  @!P1 LOP3.LUT R0, RZ, UR4, RZ, 0x33, !PT ;  /* 0x00000004ff009c12 */ /* 0x000fe4000f8e33ff */
.L_x_433:
[----:B------:R-:W-:Y:S01]  /*0980*/  ULOP3.LUT UR8, UR8, 0xffff, URZ, 0xc0, !UPT ;  /* 0x0000ffff08087892 */ /* 0x000fe2000f8ec03f */
[----:B------:R-:W-:Y:S01]  /*0990*/  PLOP3.LUT P4, PT, PT, PT, PT, 0x80, 0x0 ;  /* 0x000000000000781c */ /* 0x000fe20003f8f070 */
[----:B------:R-:W-:Y:S01]  /*09a0*/  ULDC.64 UR14, c[0x0][0x118] ;  /* 0x00004600000e7ab9 */ /* 0x000fe20000000a00 */
[----:B------:R-:W-:Y:S01]  /*09b0*/  CS2R R20, SRZ ;  /* 0x0000000000147805 */ /* 0x000fe2000001ff00 */
[----:B------:R-:W-:Y:S01]  /*09c0*/  CS2R R18, SRZ ;  /* 0x0000000000127805 */ /* 0x000fe2000001ff00 */
[----:B------:R-:W-:Y:S01]  /*09d0*/  CS2R R126, SRZ ;  /* 0x00000000007e7805 */ /* 0x000fe2000001ff00 */
[----:B------:R-:W-:Y:S01]  /*09e0*/  IMAD R133, R0, UR8, R9 ;  /* 0x0000000800857c24 */ /* 0x000fe2000f8e0209 */
[----:B------:R-:W-:Y:S01]  /*09f0*/  CS2R R124, SRZ ;  /* 0x00000000007c7805 */ /* 0x000fe2000001ff00 */
[----:B------:R-:W-:Y:S01]  /*0a00*/  CS2R R130, SRZ ;  /* 0x0000000000827805 */ /* 0x000fe2000001ff00 */
[----:B------:R-:W-:Y:S01]  /*0a10*/  CS2R R128, SRZ ;  /* 0x0000000000807805 */ /* 0x000fe2000001ff00 */
[----:B------:R-:W-:Y:S01]  /*0a20*/  IMAD.IADD R0, R133, 0x1, R0 ;  /* 0x0000000185007824 */ /* 0x000fe200078e0200 */
[----:B------:R1:W-:Y:S01]  /*0a30*/  STL [R1], R133 ;  /* 0x0000008501007387 */ /* 0x0003e20000100800 */
        /* <DEDUP_REMOVED lines=63> */
[----:B-1----:R-:W-:Y:S02]  /*0e30*/  ISETP.NE.U32.AND P1, PT, RZ, c[0x0][0x340], PT ;  /* 0x0000d000ff007a0c */ /* 0x002fe40003f25070 */
[----:B------:R-:W-:Y:S01]  /*0e40*/  SHF.R.S32.HI R126, RZ, 0x1f, R132 ;  /* 0x0000001fff7e7819 */ /* 0x000fe20000011484 */
[----:B------:R-:W-:Y:S01]  /*0e50*/  USHF.R.S32.HI UR8, URZ, 0x1f, UR10 ;  /* 0x0000001f3f087899 */ /* 0x000fe2000801140a */
[----:B------:R-:W-:Y:S01]  /*0e60*/  ISETP.NE.AND.EX P1, PT, RZ, c[0x0][0x344], PT, P1 ;  /* 0x0000d100ff007a0c */ /* 0x000fe20003f25310 */
[----:B------:R-:W-:-:S12]  /*0e70*/  ULDC.64 UR4, c[0x0][0x1b8] ;  /* 0x00006e0000047ab9 */ /* 0x000fd80000000a00 */
[----:B------:R-:W-:-:S04]  /*0e80*/  @P1 IMAD.MOV.U32 R2, RZ, RZ, 0x4 ;  /* 0x00000004ff021424 */ /* 0x000fc800078e00ff */
[----:B------:R-:W-:-:S05]  /*0e90*/  @P1 IMAD.WIDE R2, R25, R2, c[0x0][0x340] ;  /* 0x0000d00019021625 */ /* 0x000fca00078e0202 */
[----:B------:R1:W2:Y:S01]  /*0ea0*/  @P1 LDG.E R18, [R2.64] ;  /* 0x0000000e02121981 */ /* 0x0002a2000c1e1900 */
[----:B------:R-:W-:Y:S01]  /*0eb0*/  PLOP3.LUT P2, PT, PT, PT, UP3, 0x80, 0x0 ;  /* 0x000000000000781c */ /* 0x000fe20003f4f038 */
[----:B------:R-:W-:Y:S01]  /*0ec0*/  UIMAD.WIDE.U32 UR6, UR10, UR4, URZ ;  /* 0x000000040a0672a5 */ /* 0x000fe2000f8e003f */
[----:B------:R-:W-:Y:S01]  /*0ed0*/  PLOP3.LUT P0, PT, PT, PT, UP3, 0x80, 0x0 ;  /* 0x000000000000781c */ /* 0x000fe20003f0f038 */
[----:B------:R-:W-:Y:S01]  /*0ee0*/  UIMAD UR4, UR8, UR4, URZ ;  /* 0x00000004080472a4 */ /* 0x000fe2000f8e023f */
[----:B------:R-:W-:Y:S01]  /*0ef0*/  SHF.R.S32.HI R24, RZ, 0x1f, R25 ;  /* 0x0000001fff187819 */ /* 0x000fe20000011419 */
[----:B------:R-:W-:Y:S01]  /*0f00*/  BSSY B0, `(.L_x_435) ;  /* 0x0000075000007945 */ /* 0x000fe20003800000 */
[----:B------:R-:W-:Y:S01]  /*0f10*/  LEA.HI R23, R126, R132, RZ, 0x4 ;  /* 0x000000847e177211 */ /* 0x000fe200078f20ff */
[----:B------:R-:W-:Y:S02]  /*0f20*/  UIMAD UR4, UR10, UR5, UR4 ;  /* 0x000000050a0472a4 */ /* 0x000fe4000f8e0204 */
[----:B------:R-:W-:-:S02]  /*0f30*/  IMAD R12, R24, c[0x0][0x1c0], RZ ;  /* 0x00007000180c7a24 */ /* 0x000fc400078e02ff */
[----:B------:R-:W-:Y:S02]  /*0f40*/  UIADD3 UR4, UR7, UR4, URZ ;  /* 0x0000000407047290 */ /* 0x000fe4000fffe03f */
[C---:B------:R-:W-:Y:S01]  /*0f50*/  IMAD R12, R25.reuse, c[0x0][0x1c4], R12 ;  /* 0x00007100190c7a24 */ /* 0x040fe200078e020c */
[----:B-1----:R-:W-:Y:S02]  /*0f60*/  LEA.HI R2, R126, R132, RZ, 0x3 ;  /* 0x000000847e027211 */ /* 0x002fe400078f18ff */
[----:B------:R-:W-:Y:S01]  /*0f70*/  MOV R3, UR7 ;  /* 0x0000000700037c02 */ /* 0x000fe20008000f00 */
[----:B------:R-:W-:Y:S01]  /*0f80*/  IMAD.U32 R3, RZ, RZ, UR4 ;  /* 0x00000004ff037e24 */ /* 0x000fe2000f8e00ff */
[----:B------:R-:W-:Y:S01]  /*0f90*/  LOP3.LUT R0, R2, 0xfffffff8, RZ, 0xc0, !PT ;  /* 0xfffffff802007812 */ /* 0x000fe200078ec0ff */
[----:B------:R-:W-:Y:S01]  /*0fa0*/  ULDC.64 UR4, c[0x0][0x210] ;  /* 0x0000840000047ab9 */ /* 0x000fe20000000a00 */
[----:B------:R-:W-:Y:S01]  /*0fb0*/  SHF.R.S32.HI R19, RZ, 0x3, R2 ;  /* 0x00000003ff137819 */ /* 0x000fe20000011402 */
[----:B------:R-:W-:Y:S01]  /*0fc0*/  IMAD.U32 R2, RZ, RZ, UR6 ;  /* 0x00000006ff027e24 */ /* 0x000fe2000f8e00ff */
[----:B------:R-:W-:Y:S01]  /*0fd0*/  ULDC.64 UR6, c[0x0][0x1e8] ;  /* 0x00007a0000067ab9 */ /* 0x000fe20000000a00 */
[----:B------:R-:W-:Y:S01]  /*0fe0*/  IMAD.IADD R26, R132, 0x1, -R0 ;  /* 0x00000001841a7824 */ /* 0x000fe200078e0a00 */
[----:B------:R-:W-:Y:S01]  /*0ff0*/  SHF.R.S32.HI R4, RZ, 0x1f, R19 ;  /* 0x0000001fff047819 */ /* 0x000fe20000011413 */
[----:B------:R-:W-:Y:S01]  /*1000*/  IMAD.WIDE.U32 R2, R25, c[0x0][0x1c0], R2 ;  /* 0x0000700019027a25 */ /* 0x000fe200078e0002 */
[----:B------:R-:W-:-:S02]  /*1010*/  UIMAD UR6, UR8, UR6, URZ ;  /* 0x00000006080672a4 */ /* 0x000fc4000f8e023f */
[C---:B------:R-:W-:Y:S01]  /*1020*/  SHF.L.U32 R10, R26.reuse, 0x3, RZ ;  /* 0x000000031a0a7819 */ /* 0x040fe200000006ff */
[----:B------:R-:W-:Y:S01]  /*1030*/  IMAD R0, R26, 0x10, R19 ;  /* 0x000000101a007824 */ /* 0x000fe200078e0213 */
[----:B------:R-:W-:Y:S01]  /*1040*/  UIMAD UR4, UR8, UR4, URZ ;  /* 0x00000004080472a4 */ /* 0x000fe2000f8e023f */
[----:B------:R-:W-:Y:S01]  /*1050*/  IMAD R5, R4, c[0x0][0x1e0], RZ ;  /* 0x0000780004057a24 */ /* 0x000fe200078e02ff */
[----:B------:R-:W-:Y:S01]  /*1060*/  SHF.R.S32.HI R11, RZ, 0x1f, R10 ;  /* 0x0000001fff0b7819 */ /* 0x000fe2000001140a */
[----:B------:R-:W-:Y:S01]  /*1070*/  IMAD.IADD R3, R3, 0x1, R12 ;  /* 0x0000000103037824 */ /* 0x000fe200078e020c */
[----:B------:R-:W-:Y:S01]  /*1080*/  IADD3 R9, R0, UR17, RZ ;  /* 0x0000001100097c10 */ /* 0x000fe2000fffe0ff */
[C---:B------:R-:W-:Y:S01]  /*1090*/  IMAD R14, R19.reuse, c[0x0][0x1e4], R5 ;  /* 0x00007900130e7a24 */ /* 0x040fe200078e0205 */
[----:B------:R-:W-:Y:S01]  /*10a0*/  UIMAD UR6, UR10, UR7, UR6 ;  /* 0x000000070a0672a4 */ /* 0x000fe2000f8e0206 */
[----:B------:R-:W-:Y:S01]  /*10b0*/  IMAD.WIDE.U32 R6, R19, c[0x0][0x1e0], R10 ;  /* 0x0000780013067a25 */ /* 0x000fe200078e000a */
[----:B------:R-:W-:Y:S01]  /*10c0*/  UIMAD UR4, UR10, UR5, UR4 ;  /* 0x000000050a0472a4 */ /* 0x000fe2000f8e0204 */
[----:B------:R-:W-:-:S02]  /*10d0*/  ISETP.GE.AND P4, PT, R10, c[0x0][0x1d4], PT ;  /* 0x000075000a007a0c */ /* 0x000fc40003f86270 */
[----:B------:R-:W-:Y:S01]  /*10e0*/  @P2 IMAD.HI.U32 R0, R9, c[0x0][0x2c8], RZ ;  /* 0x0000b20009002a27 */ /* 0x000fe200078e00ff */
[----:B------:R-:W-:-:S03]  /*10f0*/  ULDC UR5, c[0x0][0x2c4] ;  /* 0x0000b10000057ab9 */ /* 0x000fc60000000800 */
[--C-:B------:R-:W-:Y:S01]  /*1100*/  IMAD.MOV.U32 R8, RZ, RZ, R9.reuse ;  /* 0x000000ffff087224 */ /* 0x100fe200078e0009 */
[----:B------:R-:W-:Y:S01]  /*1110*/  @P0 SHF.R.U32.HI R8, RZ, c[0x0][0x2cc], R0 ;  /* 0x0000b300ff080a19 */ /* 0x000fe20000011600 */
[----:B------:R-:W-:Y:S02]  /*1120*/  IMAD.SHL.U32 R0, R19, 0x40, RZ ;  /* 0x0000004013007824 */ /* 0x000fe400078e00ff */
[----:B------:R-:W-:Y:S02]  /*1130*/  IMAD.IADD R7, R7, 0x1, R14 ;  /* 0x0000000107077824 */ /* 0x000fe400078e020e */
[----:B------:R-:W-:Y:S01]  /*1140*/  IMAD.MOV R12, RZ, RZ, -R8 ;  /* 0x000000ffff0c7224 */ /* 0x000fe200078e0a08 */
[----:B------:R-:W-:Y:S01]  /*1150*/  LOP3.LUT R0, R0, 0x1c0, RZ, 0xc0, !PT ;  /* 0x000001c000007812 */ /* 0x000fe200078ec0ff */
[----:B------:R-:W-:Y:S02]  /*1160*/  IMAD R4, R4, c[0x0][0x208], RZ ;  /* 0x0000820004047a24 */ /* 0x000fe400078e02ff */
[----:B------:R-:W-:Y:S01]  /*1170*/  IMAD R12, R12, c[0x0][0x2c4], R9 ;  /* 0x0000b1000c0c7a24 */ /* 0x000fe200078e0209 */
[----:B------:R-:W-:Y:S01]  /*1180*/  LOP3.LUT R13, R0, 0x38, R10, 0xf8, !PT ;  /* 0x00000038000d7812 */ /* 0x000fe200078ef80a */
[----:B------:R-:W-:Y:S01]  /*1190*/  IMAD.WIDE.U32 R2, R8, c[0x0][0x1b0], R2 ;  /* 0x00006c0008027a25 */ /* 0x000fe200078e0002 */
[----:B------:R-:W-:-:S03]  /*11a0*/  SHF.R.U32.HI R0, RZ, 0x3, R0 ;  /* 0x00000003ff007819 */ /* 0x000fc60000011600 */
[----:B------:R-:W-:Y:S01]  /*11b0*/  IMAD R15, R19, c[0x0][0x20c], R4 ;  /* 0x00008300130f7a24 */ /* 0x000fe200078e0204 */
[----:B------:R-:W-:Y:S01]  /*11c0*/  LOP3.LUT R20, R13, R0, RZ, 0x3c, !PT ;  /* 0x000000000d147212 */ /* 0x000fe200078e3cff */
[----:B------:R-:W-:Y:S01]  /*11d0*/  IMAD.U32 R0, RZ, RZ, UR10 ;  /* 0x0000000aff007e24 */ /* 0x000fe2000f8e00ff */
[----:B------:R-:W-:Y:S01]  /*11e0*/  SHF.R.S32.HI R13, RZ, 0x1f, R8 ;  /* 0x0000001fff0d7819 */ /* 0x000fe20000011408 */
[----:B------:R-:W-:-:S04]  /*11f0*/  IMAD.WIDE.U32 R4, R19, c[0x0][0x208], R10 ;  /* 0x0000820013047a25 */ /* 0x000fc800078e000a */
[----:B------:R-:W-:Y:S01]  /*1200*/  IMAD.WIDE.U32 R6, R0, c[0x0][0x1e8], R6 ;  /* 0x00007a0000067a25 */ /* 0x000fe200078e0006 */
[----:B------:R-:W-:Y:S02]  /*1210*/  LOP3.LUT R0, R23, 0xfffffff0, RZ, 0xc0, !PT ;  /* 0xfffffff017007812 */ /* 0x000fe400078ec0ff */
[----:B------:R-:W-:Y:S01]  /*1220*/  IADD3 R5, R5, R15, RZ ;  /* 0x0000000f05057210 */ /* 0x000fe20007ffe0ff */
[----:B------:R-:W-:Y:S01]  /*1230*/  IMAD R9, R13, c[0x0][0x1b0], RZ ;  /* 0x00006c000d097a24 */ /* 0x000fe200078e02ff */
[----:B------:R-:W-:Y:S01]  /*1240*/  IADD3 R7, R7, UR6, RZ ;  /* 0x0000000607077c10 */ /* 0x000fe2000fffe0ff */
[----:B------:R-:W-:Y:S01]  /*1250*/  IMAD.IADD R0, R132, 0x1, -R0 ;  /* 0x0000000184007824 */ /* 0x000fe200078e0a00 */
[----:B------:R-:W-:Y:S01]  /*1260*/  IADD3 R15, R19, UR17, RZ ;  /* 0x00000011130f7c10 */ /* 0x000fe2000fffe0ff */
[----:B------:R-:W-:Y:S01]  /*1270*/  IMAD R9, R8, c[0x0][0x1b4], R9 ;  /* 0x00006d0008097a24 */ /* 0x000fe200078e0209 */
[----:B------:R-:W-:Y:S01]  /*1280*/  SHF.R.S32.HI R8, RZ, 0x1f, R12 ;  /* 0x0000001fff087819 */ /* 0x000fe2000001140c */
[----:B------:R-:W-:-:S02]  /*1290*/  IMAD.U32 R13, RZ, RZ, UR10 ;  /* 0x0000000aff0d7e24 */ /* 0x000fc4000f8e00ff */
[----:B------:R-:W-:Y:S01]  /*12a0*/  IMAD.SHL.U32 R14, R26, 0x8, RZ ;  /* 0x000000081a0e7824 */ /* 0x000fe200078e00ff */
[----:B------:R-:W-:Y:S01]  /*12b0*/  IADD3 R3, R3, R9, RZ ;  /* 0x0000000903037210 */ /* 0x000fe20007ffe0ff */
[----:B------:R-:W-:Y:S01]  /*12c0*/  IMAD R8, R8, c[0x0][0x1a8], RZ ;  /* 0x00006a0008087a24 */ /* 0x000fe200078e02ff */
[----:B------:R-:W-:Y:S01]  /*12d0*/  SHF.R.S32.HI R9, RZ, 0x1f, R0 ;  /* 0x0000001fff097819 */ /* 0x000fe20000011400 */
[----:B------:R-:W-:Y:S01]  /*12e0*/  IMAD.WIDE.U32 R4, R13, c[0x0][0x210], R4 ;  /* 0x000084000d047a25 */ /* 0x000fe200078e0004 */
[----:B------:R-:W-:Y:S02]  /*12f0*/  ISETP.GE.AND P6, PT, R14, c[0x0][0x198], PT ;  /* 0x000066000e007a0c */ /* 0x000fe40003fc6270 */
        /* <DEDUP_REMOVED lines=13> */
[----:B------:R1:W3:Y:S01]  /*13d0*/  SHFL.IDX PT, R8, R17, RZ, 0x181f ;  /* 0x00181fff11087589 */ /* 0x0002e200000e0000 */
[----:B------:R-:W-:Y:S01]  /*13e0*/  ISETP.GE.AND P5, PT, R15, UR4, PT ;  /* 0x000000040f007c0c */ /* 0x000fe2000bfa6270 */
[----:B------:R-:W-:Y:S01]  /*13f0*/  IMAD.SHL.U32 R13, R13, 0x8, RZ ;  /* 0x000000080d0d7824 */ /* 0x000fe200078e00ff */
[----:B------:R-:W-:-:S04]  /*1400*/  LEA.HI.X R16, R2, c[0x0][0x164], R0, 0x1, P0 ;  /* 0x0000590002107a11 */ /* 0x000fc800000f0c00 */
[----:B------:R-:W-:Y:S01]  /*1410*/  LOP3.LUT R13, R20, 0xfffffe00, R13, 0xf8, !PT ;  /* 0xfffffe00140d7812 */ /* 0x000fe200078ef80d */
[----:B------:R1:W4:Y:S01]  /*1420*/  SHFL.IDX PT, R9, R16, RZ, 0x181f ;  /* 0x00181fff10097589 */ /* 0x00032200000e0000 */
[----:B--2---:R-:W-:Y:S01]  /*1430*/  @P1 SHF.R.S32.HI R3, RZ, 0x1f, R18 ;  /* 0x0000001fff031819 */ /* 0x004fe20000011412 */
[----:B------:R-:W-:Y:S02]  /*1440*/  @!P1 IMAD.MOV.U32 R3, RZ, RZ, R24 ;  /* 0x000000ffff039224 */ /* 0x000fe400078e0018 */
[----:B------:R-:W-:Y:S01]  /*1450*/  @P1 IMAD.MOV.U32 R2, RZ, RZ, R18 ;  /* 0x000000ffff021224 */ /* 0x000fe200078e0012 */
[----:B------:R-:W-:Y:S01]  /*1460*/  @!P1 MOV R2, R25 ;  /* 0x0000001900029202 */ /* 0x000fe20000000f00 */
[C---:B------:R-:W-:Y:S01]  /*1470*/  IMAD R12, R3.reuse, c[0x0][0x1f0], RZ ;  /* 0x00007c00030c7a24 */ /* 0x040fe200078e02ff */
[----:B------:R-:W-:Y:S01]  /*1480*/  IADD3 R18, R14, 0x40, RZ ;  /* 0x000000400e127810 */ /* 0x000fe20007ffe0ff */
[----:B------:R-:W-:Y:S01]  /*1490*/  IMAD R0, R3, c[0x0][0x218], RZ ;  /* 0x0000860003007a24 */ /* 0x000fe200078e02ff */
[----:B------:R-:W-:Y:S01]  /*14a0*/  MOV R25, 0x20 ;  /* 0x0000002000197802 */ /* 0x000fe20000000f00 */
[----:B------:R-:W-:Y:S01]  /*14b0*/  IMAD R12, R2, c[0x0][0x1f4], R12 ;  /* 0x00007d00020c7a24 */ /* 0x000fe200078e020c */
[----:B------:R-:W-:Y:S01]  /*14c0*/  ISETP.GE.AND P0, PT, R18, c[0x0][0x198], PT ;  /* 0x0000660012007a0c */ /* 0x000fe20003f06270 */
[----:B------:R-:W-:-:S02]  /*14d0*/  IMAD R0, R2, c[0x0][0x21c], R0 ;  /* 0x0000870002007a24 */ /* 0x000fc400078e0200 */
[----:B------:R-:W-:Y:S01]  /*14e0*/  IMAD.WIDE.U32 R30, R2, c[0x0][0x1f0], R6 ;  /* 0x00007c00021e7a25 */ /* 0x000fe200078e0006 */
[----:B------:R-:W-:-:S03]  /*14f0*/  R2P PR, R21, 0x6 ;  /* 0x0000000615007804 */ /* 0x000fc60000000000 */
[----:B------:R-:W-:Y:S01]  /*1500*/  IMAD.WIDE.U32 R78, R2, c[0x0][0x218], R4 ;  /* 0x00008600024e7a25 */ /* 0x000fe200078e0004 */
[----:B------:R-:W-:Y:S01]  /*1510*/  IADD3 R33, R31, R12, RZ ;  /* 0x0000000c1f217210 */ /* 0x000fe20007ffe0ff */
[----:B------:R1:W-:Y:S01]  /*1520*/  STL.64 [R1+0x40], R30 ;  /* 0x0000401e01007387 */ /* 0x0003e20000100a00 */
[----:B------:R-:W-:Y:S01]  /*1530*/  SEL R2, R25, 0xffffffe0, !P2 ;  /* 0xffffffe019027807 */ /* 0x000fe20005000000 */
[----:B------:R-:W-:Y:S02]  /*1540*/  IMAD.IADD R29, R79, 0x1, R0 ;  /* 0x000000014f1d7824 */ /* 0x000fe400078e0200 */
[----:B------:R1:W-:Y:S01]  /*1550*/  STL.64 [R1+0x48], R78 ;  /* 0x0000484e01007387 */ /* 0x0003e20000100a00 */
[----:B------:R-:W-:-:S03]  /*1560*/  IMAD.MOV.U32 R24, RZ, RZ, 0x10 ;  /* 0x00000010ff187424 */ /* 0x000fc600078e00ff */
[----:B------:R1:W-:Y:S02]  /*1570*/  STL [R1+0x34], R29 ;  /* 0x0000341d01007387 */ /* 0x0003e40000100800 */
[----:B------:R-:W-:Y:S02]  /*1580*/  SEL R3, R24, 0xfffffff0, !P1 ;  /* 0xfffffff018037807 */ /* 0x000fe40004800000 */
[----:B------:R1:W-:Y:S01]  /*1590*/  STL [R1+0x3c], R33 ;  /* 0x00003c2101007387 */ /* 0x0003e20000100800 */
[----:B------:R-:W-:Y:S05]  /*15a0*/  @P5 BRA `(.L_x_436) ;  /* 0x000000a000005947 */ /* 0x000fea0003800000 */
[----:B---34-:R-:W-:Y:S02]  /*15b0*/  SHF.R.S32.HI R0, RZ, 0x1f, R18 ;  /* 0x0000001fff007819 */ /* 0x018fe40000011412 */
[----:B------:R-:W-:Y:S02]  /*15c0*/  LEA R4, P1, R14, R8, 0x1 ;  /* 0x000000080e047211 */ /* 0x000fe400078208ff */
[----:B------:R-:W-:Y:S02]  /*15d0*/  LEA.HI R0, R0, R18, RZ, 0x3 ;  /* 0x0000001200007211 */ /* 0x000fe400078f18ff */
[----:B------:R-:W-:-:S02]  /*15e0*/  LEA.HI.X R5, R14, R9, R11, 0x1, P1 ;  /* 0x000000090e057211 */ /* 0x000fc400008f0c0b */
[----:B------:R-:W-:Y:S01]  /*15f0*/  LOP3.LUT R6, R0, 0xfffffff8, RZ, 0xc0, !PT ;  /* 0xfffffff800067812 */ /* 0x000fe200078ec0ff */
[----:B------:R-:W-:-:S04]  /*1600*/  IMAD.SHL.U32 R0, R13, 0x2, RZ ;  /* 0x000000020d007824 */ /* 0x000fc800078e00ff */
[----:B------:R-:W-:Y:S01]  /*1610*/  IMAD.WIDE R8, R6, 0x2, R8 ;  /* 0x0000000206087825 */ /* 0x000fe200078e0208 */
[----:B------:R-:W-:Y:S01]  /*1620*/  @!PT LDS RZ, [RZ] ;  /* 0x00000000fffff984 */ /* 0x000fe20000000800 */
[----:B------:R2:W-:Y:S04]  /*1630*/  LDGSTS.E.BYPASS.LTC128B.128 [R0+0x6100], [R4.64], !P6 ;  /* 0x0610000004007fae */ /* 0x0005e8000f101d4e */
[----:B------:R2:W-:Y:S02]  /*1640*/  LDGSTS.E.BYPASS.LTC128B.128 [R0+0xa100], [R8.64], !P0 ;  /* 0x0a10000008007fae */ /* 0x0005e4000c101d4e */
.L_x_436:
[----:B---34-:R-:W-:Y:S05]  /*1650*/  BSYNC B0 ;  /* 0x0000000000007941 */ /* 0x018fea0003800000 */
.L_x_435:
[----:B--2---:R-:W-:Y:S01]  /*1660*/  IADD3 R0, R15, 0x10, RZ ;  /* 0x000000100f007810 */ /* 0x004fe20007ffe0ff */
[----:B------:R2:W3:Y:S01]  /*1670*/  SHFL.IDX PT, R5, R16, 0x1, 0x181f ;  /* 0x00381f0010057f89 */ /* 0x0004e200000e0000 */
[----:B------:R-:W-:Y:S02]  /*1680*/  BSSY B0, `(.L_x_437) ;  /* 0x000000e000007945 */ /* 0x000fe40003800000 */
[----:B------:R-:W-:Y:S01]  /*1690*/  ISETP.GE.AND P1, PT, R0, UR4, PT ;  /* 0x0000000400007c0c */ /* 0x000fe2000bf26270 */
[----:B------:R2:W4:-:S12]  /*16a0*/  SHFL.IDX PT, R4, R17, 0x1, 0x181f ;  /* 0x00381f0011047f89 */ /* 0x00051800000e0000 */
[----:B------:R-:W-:Y:S05]  /*16b0*/  @P1 BRA `(.L_x_438) ;  /* 0x000000a000001947 */ /* 0x000fea0003800000 */
[----:B------:R-:W-:Y:S02]  /*16c0*/  SHF.R.S32.HI R0, RZ, 0x1f, R18 ;  /* 0x0000001fff007819 */ /* 0x000fe40000011412 */
[----:B----4-:R-:W-:Y:S02]  /*16d0*/  LEA R6, P1, R14, R4, 0x1 ;  /* 0x000000040e067211 */ /* 0x010fe400078208ff */
        /* <DEDUP_REMOVED lines=8> */
.L_x_438:
[----:B------:R-:W-:Y:S05]  /*1760*/  BSYNC B0 ;  /* 0x0000000000007941 */ /* 0x000fea0003800000 */
.L_x_437:
[----:B---3--:R-:W-:Y:S01]  /*1770*/  IADD3 R0, R15, 0x20, RZ ;  /* 0x000000200f007810 */ /* 0x008fe20007ffe0ff */
[----:B------:R3:W1:Y:S01]  /*1780*/  SHFL.IDX PT, R5, R16, 0x2, 0x181f ;  /* 0x00581f0010057f89 */ /* 0x00066200000e0000 */
[----:B------:R-:W-:Y:S02]  /*1790*/  BSSY B0, `(.L_x_439) ;  /* 0x000000e000007945 */ /* 0x000fe40003800000 */
[----:B------:R-:W-:Y:S01]  /*17a0*/  ISETP.GE.AND P1, PT, R0, UR4, PT ;  /* 0x0000000400007c0c */ /* 0x000fe2000bf26270 */
[----:B----4-:R3:W4:-:S12]  /*17b0*/  SHFL.IDX PT, R4, R17, 0x2, 0x181f ;  /* 0x00581f0011047f89 */ /* 0x01071800000e0000 */
[----:B------:R-:W-:Y:S05]  /*17c0*/  @P1 BRA `(.L_x_440) ;  /* 0x000000a000001947 */ /* 0x000fea0003800000 */
[----:B------:R-:W-:Y:S02]  /*17d0*/  SHF.R.S32.HI R0, RZ, 0x1f, R18 ;  /* 0x0000001fff007819 */ /* 0x000fe40000011412 */
[----:B----4-:R-:W-:Y:S02]  /*17e0*/  LEA R6, P1, R14, R4, 0x1 ;  /* 0x000000040e067211 */ /* 0x010fe400078208ff */
        /* <DEDUP_REMOVED lines=8> */
.L_x_440:
[----:B------:R-:W-:Y:S05]  /*1870*/  BSYNC B0 ;  /* 0x0000000000007941 */ /* 0x000fea0003800000 */
.L_x_439:
[----:B-1----:R-:W-:Y:S01]  /*1880*/  IADD3 R0, R15, 0x30, RZ ;  /* 0x000000300f007810 */ /* 0x002fe20007ffe0ff */
[----:B------:R1:W2:Y:S01]  /*1890*/  SHFL.IDX PT, R5, R16, 0x3, 0x181f ;  /* 0x00781f0010057f89 */ /* 0x0002a200000e0000 */
[----:B------:R-:W-:Y:S02]  /*18a0*/  BSSY B0, `(.L_x_441) ;  /* 0x000000e000007945 */ /* 0x000fe40003800000 */
[----:B------:R-:W-:Y:S01]  /*18b0*/  ISETP.GE.AND P1, PT, R0, UR4, PT ;  /* 0x0000000400007c0c */ /* 0x000fe2000bf26270 */
[----:B----4-:R1:W4:-:S12]  /*18c0*/  SHFL.IDX PT, R4, R17, 0x3, 0x181f ;  /* 0x00781f0011047f89 */ /* 0x01031800000e0000 */
[----:B------:R-:W-:Y:S05]  /*18d0*/  @P1 BRA `(.L_x_442) ;  /* 0x000000a000001947 */ /* 0x000fea0003800000 */
[----:B------:R-:W-:Y:S02]  /*18e0*/  SHF.R.S32.HI R0, RZ, 0x1f, R18 ;  /* 0x0000001fff007819 */ /* 0x000fe40000011412 */
[----:B----4-:R-:W-:Y:S02]  /*18f0*/  LEA R6, P1, R14, R4, 0x1 ;  /* 0x000000040e067211 */ /* 0x010fe400078208ff */
        /* <DEDUP_REMOVED lines=8> */
.L_x_442:
[----:B------:R-:W-:Y:S05]  /*1980*/  BSYNC B0 ;  /* 0x0000000000007941 */ /* 0x000fea0003800000 */
.L_x_441:
[----:B--2---:R-:W-:Y:S01]  /*1990*/  IADD3 R0, R15, 0x40, RZ ;  /* 0x000000400f007810 */ /* 0x004fe20007ffe0ff */
        /* <DEDUP_REMOVED lines=15> */
.L_x_444:
[----:B------:R-:W-:Y:S05]  /*1a90*/  BSYNC B0 ;  /* 0x0000000000007941 */ /* 0x000fea0003800000 */
.L_x_443:
        /* <DEDUP_REMOVED lines=16> */
.L_x_446:
[----:B------:R-:W-:Y:S05]  /*1ba0*/  BSYNC B0 ;  /* 0x0000000000007941 */ /* 0x000fea0003800000 */
.L_x_445:
        /* <DEDUP_REMOVED lines=16> */
.L_x_448:
[----:B------:R-:W-:Y:S05]  /*1cb0*/  BSYNC B0 ;  /* 0x0000000000007941 */ /* 0x000fea0003800000 */
.L_x_447:
[----:B-1--4-:R-:W1:Y:S01]  /*1cc0*/  SHFL.IDX PT, R4, R17, 0x7, 0x181f ;  /* 0x00f81f0011047f89 */ /* 0x012e6200000e0000 */
[----:B------:R-:W-:Y:S01]  /*1cd0*/  IADD3 R0, R15, 0x70, RZ ;  /* 0x000000700f007810 */ /* 0x000fe20007ffe0ff */
[----:B------:R-:W-:Y:S01]  /*1ce0*/  IMAD.MOV.U32 R8, RZ, RZ, 0x30 ;  /* 0x00000030ff087424 */ /* 0x000fe200078e00ff */
[----:B------:R-:W-:Y:S01]  /*1cf0*/  IADD3 R122, R242, -0x1, RZ ;  /* 0xfffffffff27a7810 */ /* 0x000fe20007ffe0ff */
[----:B------:R-:W4:Y:S01]  /*1d00*/  SHFL.IDX PT, R5, R16, 0x7, 0x181f ;  /* 0x00f81f0010057f89 */ /* 0x000f2200000e0000 */
[----:B------:R-:W-:Y:S01]  /*1d10*/  ISETP.GE.AND P1, PT, R0, UR4, PT ;  /* 0x0000000400007c0c */ /* 0x000fe2000bf26270 */
[----:B------:R-:W-:Y:S01]  /*1d20*/  IMAD R24, R242, -0x30, R8 ;  /* 0xffffffd0f2187824 */ /* 0x000fe200078e0208 */
[----:B------:R-:W-:Y:S01]  /*1d30*/  SHF.R.S32.HI R27, RZ, 0x1f, R122 ;  /* 0x0000001fff1b7819 */ /* 0x000fe2000001147a */
[----:B------:R-:W-:Y:S01]  /*1d40*/  IMAD.SHL.U32 R243, R13, 0x2, RZ ;  /* 0x000000020df37824 */ /* 0x000fe200078e00ff */
[----:B------:R-:W-:Y:S01]  /*1d50*/  ULDC.64 UR6, c[0x0][0x1e0] ;  /* 0x0000780000067ab9 */ /* 0x000fe20000000a00 */
[----:B------:R-:W-:Y:S01]  /*1d60*/  IMAD R9, R8, c[0x0][0x1e4], RZ ;  /* 0x0000790008097a24 */ /* 0x000fe200078e02ff */
[----:B------:R-:W-:Y:S01]  /*1d70*/  IADD3 R25, R24, c[0x0][0x1d0], -R19 ;  /* 0x0000740018197a10 */ /* 0x000fe20007ffe813 */
[----:B------:R-:W-:Y:S01]  /*1d80*/  IMAD.WIDE.U32 R128, R8, c[0x0][0x1e0], RZ ;  /* 0x0000780008807a25 */ /* 0x000fe200078e00ff */
[----:B------:R-:W-:Y:S01]  /*1d90*/  UIMAD.WIDE.U32 UR12, UR6, 0x20, URZ ;  /* 0x00000020060c78a5 */ /* 0x000fe2000f8e003f */
[----:B------:R-:W-:Y:S01]  /*1da0*/  LEA.HI R124, R126, R132, RZ, 0x5 ;  /* 0x000000847e7c7211 */ /* 0x000fe200078f28ff */
[----:B------:R-:W-:Y:S01]  /*1db0*/  USHF.L.U32 UR8, UR7, 0x5, URZ ;  /* 0x0000000507087899 */ /* 0x000fe2000800063f */
[----:B------:R-:W-:Y:S01]  /*1dc0*/  IMAD.IADD R125, R129, 0x1, R9 ;  /* 0x00000001817d7824 */ /* 0x000fe200078e0209 */
[C---:B------:R-:W-:Y:S01]  /*1dd0*/  ISETP.GE.AND P5, PT, R25.reuse, 0x11, PT ;  /* 0x000000111900780c */ /* 0x040fe20003fa6270 */
[----:B------:R-:W-:Y:S01]  /*1de0*/  IMAD.MOV.U32 R130, RZ, RZ, R32 ;  /* 0x000000ffff827224 */ /* 0x000fe200078e0020 */
[----:B------:R-:W-:Y:S01]  /*1df0*/  @!P1 SHF.R.S32.HI R0, RZ, 0x1f, R18 ;  /* 0x0000001fff009819 */ /* 0x000fe20000011412 */
[----:B------:R-:W-:Y:S01]  /*1e00*/  IMAD.MOV.U32 R131, RZ, RZ, R33 ;  /* 0x000000ffff837224 */ /* 0x000fe200078e0021 */
[----:B------:R-:W-:Y:S01]  /*1e10*/  UIADD3 UR8, UR13, UR8, URZ ;  /* 0x000000080d087290 */ /* 0x000fe2000fffe03f */
[----:B------:R-:W-:Y:S01]  /*1e20*/  IMAD.MOV.U32 R130, RZ, RZ, R30 ;  /* 0x000000ffff827224 */ /* 0x000fe200078e001e */
[----:B------:R-:W-:Y:S01]  /*1e30*/  @!P1 LEA.HI R0, R0, R18, RZ, 0x3 ;  /* 0x0000001200009211 */ /* 0x000fe200078f18ff */
[----:B------:R-:W-:Y:S01]  /*1e40*/  IMAD.MOV.U32 R10, RZ, RZ, c[0x0][0x1e0] ;  /* 0x00007800ff0a7624 */ /* 0x000fe200078e00ff */
[----:B-1----:R-:W-:Y:S01]  /*1e50*/  @!P1 LEA R6, P2, R14, R4, 0x1 ;  /* 0x000000040e069211 */ /* 0x002fe200078408ff */
[----:B------:R-:W-:Y:S01]  /*1e60*/  IMAD.MOV.U32 R76, RZ, RZ, R28 ;  /* 0x000000ffff4c7224 */ /* 0x000fe200078e001c */
[----:B------:R-:W-:Y:S01]  /*1e70*/  @!P1 LOP3.LUT R0, R0, 0xfffffff8, RZ, 0xc0, !PT ;  /* 0xfffffff800009812 */ /* 0x000fe200078ec0ff */
[----:B------:R-:W-:Y:S01]  /*1e80*/  IMAD.MOV.U32 R77, RZ, RZ, R29 ;  /* 0x000000ffff4d7224 */ /* 0x000fe200078e001d */
[----:B----4-:R-:W-:Y:S01]  /*1e90*/  @!P1 LEA.HI.X R7, R14, R5, R11, 0x1, P2 ;  /* 0x000000050e079211 */ /* 0x010fe200010f0c0b */
[----:B------:R-:W-:Y:S01]  /*1ea0*/  IMAD.MOV.U32 R76, RZ, RZ, R78 ;  /* 0x000000ffff4c7224 */ /* 0x000fe200078e004e */
[C---:B------:R-:W-:Y:S01]  /*1eb0*/  ISETP.GE.AND P2, PT, R25.reuse, 0x21, PT ;  /* 0x000000211900780c */ /* 0x040fe20003f46270 */
[----:B------:R-:W-:Y:S01]  /*1ec0*/  @!P1 IMAD.WIDE R4, R0, 0x2, R4 ;  /* 0x0000000200049825 */ /* 0x000fe200078e0204 */
[----:B------:R-:W-:Y:S01]  /*1ed0*/  SHF.R.S32.HI R11, RZ, 0x4, R23 ;  /* 0x00000004ff0b7819 */ /* 0x000fe20000011417 */
[----:B------:R-:W-:Y:S01]  /*1ee0*/  @!PT LDS RZ, [RZ] ;  /* 0x00000000fffff984 */ /* 0x000fe20000000800 */
[----:B------:R1:W-:Y:S01]  /*1ef0*/  @!P1 LDGSTS.E.BYPASS.LTC128B.128 [R243+0x9900], [R6.64], !P6 ;  /* 0x0990000006f39fae */ /* 0x0003e2000f101d4e */
[----:B------:R-:W-:Y:S01]  /*1f00*/  ISETP.GE.AND P6, PT, R25, 0x1, PT ;  /* 0x000000011900780c */ /* 0x000fe20003fc6270 */
[----:B------:R-:W-:Y:S01]  /*1f10*/  IMAD R0, R125, R122, RZ ;  /* 0x0000007a7d007224 */ /* 0x000fe200078e02ff */
[----:B------:R-:W-:Y:S01]  /*1f20*/  LEA.HI R12, R23, R11, RZ, 0x1 ;  /* 0x0000000b170c7211 */ /* 0x000fe200078f08ff */
[----:B------:R4:W-:Y:S01]  /*1f30*/  @!P1 LDGSTS.E.BYPASS.LTC128B.128 [R243+0xd900], [R4.64], !P0 ;  /* 0x0d90000004f39fae */ /* 0x0009e2000c101d4e */
[----:B------:R-:W-:Y:S01]  /*1f40*/  SHF.R.S32.HI R123, RZ, 0x5, R124 ;  /* 0x00000005ff7b7819 */ /* 0x000fe2000001147c */
[----:B------:R-:W-:Y:S01]  /*1f50*/  IMAD R0, R27, R128, R0 ;  /* 0x000000801b007224 */ /* 0x000fe200078e0200 */
[----:B------:R-:W-:Y:S01]  /*1f60*/  ULDC.64 UR4, c[0x0][0x208] ;  /* 0x0000820000047ab9 */ /* 0x000fe20000000a00 */
[----:B------:R-:W0:Y:S01]  /*1f70*/  LDGDEPBAR ;  /* 0x00000000000079af */ /* 0x000e220000000000 */
[----:B------:R-:W-:-:S02]  /*1f80*/  USHF.L.U32 UR9, UR4, 0x5, URZ ;  /* 0x0000000504097899 */ /* 0x000fc4000800063f */
[----:B------:R-:W-:Y:S01]  /*1f90*/  UMOV UR11, 0x5 ;  /* 0x00000005000b7882 */ /* 0x000fe20000000000 */
[----:B------:R-:W-:Y:S01]  /*1fa0*/  STL.64 [R1+0x38], R130 ;  /* 0x0000388201007387 */ /* 0x000fe20000100a00 */
[----:B------:R-:W-:-:S03]  /*1fb0*/  USHF.L.U64.HI UR11, UR4, UR11, UR5 ;  /* 0x0000000b040b7299 */ /* 0x000fc60008010205 */
[----:B------:R-:W-:Y:S01]  /*1fc0*/  STL.64 [R1+0x30], R76 ;  /* 0x0000304c01007387 */ /* 0x000fe20000100a00 */
[----:B-1----:R-:W-:Y:S02]  /*1fd0*/  IMAD.MOV.U32 R6, RZ, RZ, c[0x0][0x1e4] ;  /* 0x00007900ff067624 */ /* 0x002fe400078e00ff */
[----:B----4-:R-:W-:-:S04]  /*1fe0*/  IMAD.WIDE.U32 R4, R122, R128, R130 ;  /* 0x000000807a047225 */ /* 0x010fc800078e0082 */
[----:B------:R-:W-:Y:S01]  /*1ff0*/  IMAD.IADD R0, R5, 0x1, R0 ;  /* 0x0000000105007824 */ /* 0x000fe200078e0200 */
[----:B------:R-:W-:Y:S01]  /*2000*/  BAR.SYNC.DEFER_BLOCKING 0x0 ;  /* 0x0000000000007b1d */ /* 0x000fe20000010000 */
[----:B------:R-:W-:Y:S02]  /*2010*/  @P5 LEA R7, P0, R10, R4, 0x4 ;  /* 0x000000040a075211 */ /* 0x000fe400078020ff */
[----:B------:R-:W-:Y:S02]  /*2020*/  @P6 LEA R8, P1, R4, c[0x0][0x1c8], 0x1 ;  /* 0x0000720004086a11 */ /* 0x000fe400078208ff */
[----:B------:R-:W-:Y:S02]  /*2030*/  @P5 LEA.HI.X R10, R10, R0, R6, 0x4, P0 ;  /* 0x000000000a0a5211 */ /* 0x000fe400000f2406 */
[----:B------:R-:W-:Y:S02]  /*2040*/  @P6 LEA.HI.X R9, R4, c[0x0][0x1cc], R0, 0x1, P1 ;  /* 0x0000730004096a11 */ /* 0x000fe400008f0c00 */
[----:B------:R-:W-:-:S02]  /*2050*/  @P5 LEA R6, P0, R7, c[0x0][0x1c8], 0x1 ;  /* 0x0000720007065a11 */ /* 0x000fc400078008ff */
[----:B------:R-:W-:Y:S02]  /*2060*/  @P2 IADD3 R5, P1, R4, UR12, RZ ;  /* 0x0000000c04052c10 */ /* 0x000fe4000ff3e0ff */
[----:B------:R-:W-:Y:S02]  /*2070*/  @P5 LEA.HI.X R7, R7, c[0x0][0x1cc], R10, 0x1, P0 ;  /* 0x0000730007075a11 */ /* 0x000fe400000f0c0a */
[C---:B------:R-:W-:Y:S02]  /*2080*/  @P2 LEA R4, P0, R5.reuse, c[0x0][0x1c8], 0x1 ;  /* 0x0000720005042a11 */ /* 0x040fe400078008ff */
[----:B------:R-:W-:Y:S02]  /*2090*/  @P2 IADD3.X R0, R0, UR8, RZ, P1, !PT ;  /* 0x0000000800002c10 */ /* 0x000fe40008ffe4ff */
[----:B------:R-:W-:Y:S02]  /*20a0*/  LOP3.LUT R10, R12, 0xfffffffe, RZ, 0xc0, !PT ;  /* 0xfffffffe0c0a7812 */ /* 0x000fe400078ec0ff */
[----:B------:R-:W-:Y:S01]  /*20b0*/  @P2 LEA.HI.X R5, R5, c[0x0][0x1cc], R0, 0x1, P0 ;  /* 0x0000730005052a11 */ /* 0x000fe200000f0c00 */
[C---:B------:R-:W-:Y:S01]  /*20c0*/  IMAD.SHL.U32 R0, R26.reuse, 0x40, RZ ;  /* 0x000000401a007824 */ /* 0x040fe200078e00ff */
[----:B------:R-:W-:Y:S01]  /*20d0*/  LOP3.LUT P0, RZ, R26, 0x2, RZ, 0xc0, !PT ;  /* 0x000000021aff7812 */ /* 0x000fe2000780c0ff */
[----:B------:R-:W-:Y:S01]  /*20e0*/  @!PT LDS RZ, [RZ] ;  /* 0x00000000fffff984 */ /* 0x000fe20000000800 */
[----:B------:R-:W-:Y:S01]  /*20f0*/  @!PT LDS RZ, [RZ] ;  /* 0x00000000fffff984 */ /* 0x000fe20000000800 */
[----:B------:R-:W-:Y:S01]  /*2100*/  @!PT LDS RZ, [RZ] ;  /* 0x00000000fffff984 */ /* 0x000fe20000000800 */
[----:B------:R1:W-:Y:S01]  /*2110*/  @P6 LDGSTS.E.BYPASS.LTC128B.128 [R243+0x3100], [R8.64], !P4 ;  /* 0x0310000008f36fae */ /* 0x0003e2000e101d4e */
[----:B------:R-:W-:Y:S01]  /*2120*/  IMAD.IADD R10, R11, 0x1, -R10 ;  /* 0x000000010b0a7824 */ /* 0x000fe200078e0a0a */
[----:B------:R-:W-:-:S02]  /*2130*/  ISETP.LT.OR P1, PT, R25, 0x1, P4 ;  /* 0x000000011900780c */ /* 0x000fc40002721670 */
[----:B------:R1:W-:Y:S01]  /*2140*/  @P6 LDGSTS.E.BYPASS.LTC128B.128 [R243+0x4900], [R8.64+0x80], !P3 ;  /* 0x0490008008f36fae */ /* 0x0003e2000d901d4e */
[----:B------:R-:W-:Y:S02]  /*2150*/  LOP3.LUT R0, R0, 0x1c0, RZ, 0xc0, !PT ;  /* 0x000001c000007812 */ /* 0x000fe400078ec0ff */
[----:B------:R-:W-:Y:S01]  /*2160*/  ISETP.LT.OR P6, PT, R25, 0x1, P3 ;  /* 0x000000011900780c */ /* 0x000fe20001fc1670 */
[----:B------:R4:W-:Y:S04]  /*2170*/  @P5 LDGSTS.E.BYPASS.LTC128B.128 [R243+0x3900], [R6.64], !P4 ;  /* 0x0390000006f35fae */ /* 0x0009e8000e101d4e */
[----:B------:R4:W-:Y:S04]  /*2180*/  @P5 LDGSTS.E.BYPASS.LTC128B.128 [R243+0x5100], [R6.64+0x80], !P3 ;  /* 0x0510008006f35fae */ /* 0x0009e8000d901d4e */
[----:B------:R5:W-:Y:S04]  /*2190*/  @P2 LDGSTS.E.BYPASS.LTC128B.128 [R243+0x4100], [R4.64], !P4 ;  /* 0x0410000004f32fae */ /* 0x000be8000e101d4e */
[----:B------:R5:W-:Y:S04]  /*21a0*/  @P2 LDGSTS.E.BYPASS.LTC128B.128 [R243+0x5900], [R4.64+0x80], !P3 ;  /* 0x0590008004f32fae */ /* 0x000be8000d901d4e */
[----:B------:R-:W0:Y:S01]  /*21b0*/  LDGDEPBAR ;  /* 0x00000000000079af */ /* 0x000e220000000000 */
[----:B----4-:R-:W-:-:S02]  /*21c0*/  IMAD.SHL.U32 R6, R21, 0x40, RZ ;  /* 0x0000004015067824 */ /* 0x010fc400078e00ff */
[----:B------:R-:W-:-:S05]  /*21d0*/  IMAD.SHL.U32 R7, R19, 0x8, RZ ;  /* 0x0000000813077824 */ /* 0x000fca00078e00ff */
[----:B------:R-:W-:Y:S01]  /*21e0*/  LOP3.LUT R7, R0, 0x8, R7, 0xf8, !PT ;  /* 0x0000000800077812 */ /* 0x000fe200078ef807 */
[----:B-----5:R-:W-:Y:S01]  /*21f0*/  IMAD.SHL.U32 R5, R22, 0x40, RZ ;  /* 0x0000004016057824 */ /* 0x020fe200078e00ff */
[----:B------:R-:W-:-:S04]  /*2200*/  DEPBAR.LE SB0, 0x1 ;  /* 0x000080400000791a */ /* 0x000fc80000000000 */
[----:B------:R-:W-:Y:S01]  /*2210*/  LOP3.LUT R4, R6, 0x1c0, RZ, 0xc0, !PT ;  /* 0x000001c006047812 */ /* 0x000fe200078ec0ff */
[----:B------:R-:W-:-:S04]  /*2220*/  DEPBAR.LE SB0, 0x0 ;  /* 0x000080000000791a */ /* 0x000fc80000000000 */
[----:B------:R-:W-:Y:S01]  /*2230*/  IMAD.SHL.U32 R6, R10, 0x8, RZ ;  /* 0x000000080a067824 */ /* 0x000fe200078e00ff */
[----:B------:R-:W-:Y:S02]  /*2240*/  LOP3.LUT R121, R5, 0xfffffe00, RZ, 0xc0, !PT ;  /* 0xfffffe0005797812 */ /* 0x000fe400078ec0ff */
[----:B------:R-:W-:Y:S02]  /*2250*/  SHF.R.U32.HI R0, RZ, 0x3, R0 ;  /* 0x00000003ff007819 */ /* 0x000fe40000011600 */
[----:B------:R-:W-:Y:S02]  /*2260*/  LOP3.LUT R5, R4, 0x8, R6, 0xf8, !PT ;  /* 0x0000000804057812 */ /* 0x000fe400078ef806 */
[----:B------:R-:W-:Y:S02]  /*2270*/  SHF.R.U32.HI R4, RZ, 0x3, R4 ;  /* 0x00000003ff047819 */ /* 0x000fe40000011604 */
[----:B------:R-:W-:Y:S02]  /*2280*/  LOP3.LUT R0, R7, R0, RZ, 0x3c, !PT ;  /* 0x0000000007007212 */ /* 0x000fe400078e3cff */
[----:B------:R-:W-:Y:S01]  /*2290*/  LOP3.LUT R120, R5, R4, RZ, 0x3c, !PT ;  /* 0x0000000405787212 */ /* 0x000fe200078e3cff */
[----:B------:R-:W-:-:S02]  /*22a0*/  IMAD R4, R123, 0x400, R121 ;  /* 0x000004007b047824 */ /* 0x000fc400078e0279 */
[----:B------:R-:W-:Y:S02]  /*22b0*/  IMAD R0, R10, 0x200, R0 ;  /* 0x000002000a007824 */ /* 0x000fe400078e0200 */
[----:B------:R-:W-:Y:S02]  /*22c0*/  IMAD.IADD R4, R120, 0x1, R4 ;  /* 0x0000000178047824 */ /* 0x000fe400078e0204 */
[----:B------:R-:W-:Y:S01]  /*22d0*/  IMAD.SHL.U32 R224, R0, 0x2, RZ ;  /* 0x0000000200e07824 */ /* 0x000fe200078e00ff */
[----:B------:R-:W-:Y:S01]  /*22e0*/  BAR.SYNC.DEFER_BLOCKING 0x0 ;  /* 0x0000000000007b1d */ /* 0x000fe20000010000 */
[----:B------:R-:W-:-:S03]  /*22f0*/  IMAD.SHL.U32 R231, R4, 0x2, RZ ;  /* 0x0000000204e77824 */ /* 0x000fc600078e00ff */
[C---:B------:R-:W-:Y:S01]  /*2300*/  IADD3 R0, R224.reuse, 0x3100, RZ ;  /* 0x00003100e0007810 */ /* 0x040fe20007ffe0ff */
[--C-:B------:R-:W-:Y:S01]  /*2310*/  IMAD R233, R3, 0x2, R231.reuse ;  /* 0x0000000203e97824 */ /* 0x100fe200078e02e7 */
[----:B------:R-:W-:Y:S01]  /*2320*/  IADD3 R235, R224, 0x3120, RZ ;  /* 0x00003120e0eb7810 */ /* 0x000fe20007ffe0ff */
[----:B------:R-:W-:Y:S01]  /*2330*/  IMAD R232, R2, 0x2, R231 ;  /* 0x0000000202e87824 */ /* 0x000fe200078e02e7 */
[----:B------:R-:W-:Y:S01]  /*2340*/  @P0 IADD3 R235, R0, -0x20, RZ ;  /* 0xffffffe000eb0810 */ /* 0x000fe20007ffe0ff */
[----:B------:R-:W-:Y:S02]  /*2350*/  IMAD R0, R27, c[0x0][0x208], RZ ;  /* 0x000082001b007a24 */ /* 0x000fe400078e02ff */
[----:B------:R-:W-:Y:S01]  /*2360*/  IMAD R234, R2, 0x2, R233 ;  /* 0x0000000202ea7824 */ /* 0x000fe200078e02e9 */
[C---:B------:R-:W-:Y:S01]  /*2370*/  IADD3 R241, R235.reuse, 0x800, RZ ;  /* 0x00000800ebf17810 */ /* 0x040fe20007ffe0ff */
[----:B------:R-:W-:Y:S01]  /*2380*/  IMAD R0, R122, c[0x0][0x20c], R0 ;  /* 0x000083007a007a24 */ /* 0x000fe200078e0200 */
[----:B------:R-:W-:Y:S01]  /*2390*/  IADD3 R240, R235, 0x1000, RZ ;  /* 0x00001000ebf07810 */ /* 0x000fe20007ffe0ff */
[----:B------:R-:W-:Y:S01]  /*23a0*/  IMAD R236, R3, 0x2, R232 ;  /* 0x0000000203ec7824 */ /* 0x000fe200078e02e8 */
[----:B------:R-:W-:-:S02]  /*23b0*/  IADD3 R239, R235, 0x1800, RZ ;  /* 0x00001800ebef7810 */ /* 0x000fc40007ffe0ff */
[C---:B------:R-:W-:Y:S02]  /*23c0*/  IADD3 R238, R235.reuse, 0x2000, RZ ;  /* 0x00002000ebee7810 */ /* 0x040fe40007ffe0ff */
[----:B------:R-:W-:Y:S01]  /*23d0*/  IADD3 R237, R235, 0x2800, RZ ;  /* 0x00002800ebed7810 */ /* 0x000fe20007ffe0ff */
[----:B-1----:R-:W-:Y:S04]  /*23e0*/  LDSM.16.M88.4 R8, [R231+0x6100] ;  /* 0x00610000e708783b */ /* 0x002fe80000000200 */
[----:B------:R-:W-:Y:S04]  /*23f0*/  LDSM.16.M88.4 R4, [R231+0x8100] ;  /* 0x00810000e704783b */ /* 0x000fe80000000200 */
[----:B--23--:R-:W1:Y:S04]  /*2400*/  LDSM.16.M88.4 R16, [R224+0x3900] ;  /* 0x00390000e010783b */ /* 0x00ce680000000200 */
[----:B------:R-:W2:Y:S04]  /*2410*/  LDSM.16.M88.4 R12, [R224+0x3100] ;  /* 0x00310000e00c783b */ /* 0x000ea80000000200 */
[----:B------:R-:W3:Y:S04]  /*2420*/  LDSM.16.M88.4 R20, [R224+0x4100] ;  /* 0x00410000e014783b */ /* 0x000ee80000000200 */
[----:B------:R-:W-:Y:S04]  /*2430*/  LDSM.16.M88.4 R40, [R235] ;  /* 0x00000000eb28783b */ /* 0x000fe80000000200 */
[----:B------:R-:W-:Y:S04]  /*2440*/  LDSM.16.M88.4 R44, [R235+0x800] ;  /* 0x00080000eb2c783b */ /* 0x000fe80000000200 */
[----:B------:R-:W-:Y:S01]  /*2450*/  LDSM.16.M88.4 R52, [R235+0x1000] ;  /* 0x00100000eb34783b */ /* 0x000fe20000000200 */
[-C--:B-1----:R-:W-:Y:S08]  /*2460*/  HMMA.16816.F32 R68, R8, R16.reuse, RZ ;  /* 0x000000100844723c */ /* 0x082ff000000018ff */
[----:B------:R-:W-:Y:S07]  /*2470*/  HMMA.16816.F32 R36, R4, R16, RZ ;  /* 0x000000100424723c */ /* 0x000fee00000018ff */
[----:B------:R-:W-:Y:S01]  /*2480*/  IMAD.WIDE.U32 R16, R122, c[0x0][0x208], RZ ;  /* 0x000082007a107a25 */ /* 0x000fe200078e00ff */
[----:B--2---:R-:W-:Y:S03]  /*2490*/  HMMA.16816.F32 R72, R8, R12, RZ ;  /* 0x0000000c0848723c */ /* 0x004fe600000018ff */
[----:B------:R-:W-:-:S04]  /*24a0*/  IMAD.IADD R0, R17, 0x1, R0 ;  /* 0x0000000111007824 */ /* 0x000fc800078e0200 */
[----:B------:R-:W-:Y:S01]  /*24b0*/  IMAD R0, R0, 0x30, RZ ;  /* 0x0000003000007824 */ /* 0x000fe200078e02ff */
[C---:B------:R-:W-:Y:S08]  /*24c0*/  HMMA.16816.F32 R32, R4.reuse, R12, RZ ;  /* 0x0000000c0420723c */ /* 0x040ff000000018ff */
[-C--:B------:R-:W-:Y:S08]  /*24d0*/  HMMA.16816.F32 R56, R4, R14.reuse, RZ ;  /* 0x0000000e0438723c */ /* 0x080ff000000018ff */
[----:B------:R-:W-:Y:S01]  /*24e0*/  HMMA.16816.F32 R88, R8, R14, RZ ;  /* 0x0000000e0858723c */ /* 0x000fe200000018ff */
[----:B------:R-:W1:Y:S07]  /*24f0*/  LDSM.16.M88.4 R12, [R233+0x8100] ;  /* 0x00810000e90c783b */ /* 0x000e6e0000000200 */
[C---:B------:R-:W-:Y:S08]  /*2500*/  HMMA.16816.F32 R48, R4.reuse, R18, RZ ;  /* 0x000000120430723c */ /* 0x040ff000000018ff */
[C---:B---3--:R-:W-:Y:S08]  /*2510*/  HMMA.16816.F32 R28, R4.reuse, R20, RZ ;  /* 0x00000014041c723c */ /* 0x048ff000000018ff */
[----:B------:R-:W-:Y:S07]  /*2520*/  HMMA.16816.F32 R60, R4, R22, RZ ;  /* 0x00000016043c723c */ /* 0x000fee00000018ff */
[----:B------:R-:W-:Y:S01]  /*2530*/  IMAD.WIDE.U32 R6, R16, 0x30, R76 ;  /* 0x0000003010067825 */ /* 0x000fe200078e004c */
[----:B------:R-:W-:Y:S03]  /*2540*/  HMMA.16816.F32 R64, R8, R20, RZ ;  /* 0x000000140840723c */ /* 0x000fe600000018ff */
[----:B------:R-:W-:Y:S01]  /*2550*/  IMAD.IADD R0, R7, 0x1, R0 ;  /* 0x0000000107007824 */ /* 0x000fe200078e0200 */
[----:B------:R-:W-:-:S04]  /*2560*/  LEA R4, P0, R6, c[0x0][0x1f8], 0x1 ;  /* 0x00007e0006047a11 */ /* 0x000fc800078008ff */
[----:B------:R-:W-:Y:S01]  /*2570*/  LEA.HI.X R5, R6, c[0x0][0x1fc], R0, 0x1, P0 ;  /* 0x00007f0006057a11 */ /* 0x000fe200000f0c00 */
[----:B------:R-:W-:Y:S01]  /*2580*/  IMAD.U32 R0, RZ, RZ, UR9 ;  /* 0x00000009ff007e24 */ /* 0x000fe2000f8e00ff */
[----:B------:R-:W-:Y:S01]  /*2590*/  IADD3 R6, P2, R4, UR9, RZ ;  /* 0x0000000904067c10 */ /* 0x000fe2000ff5e0ff */
[----:B------:R-:W-:Y:S01]  /*25a0*/  HMMA.16816.F32 R96, R8, R18, RZ ;  /* 0x000000120860723c */ /* 0x000fe200000018ff */
[----:B------:R-:W-:Y:S01]  /*25b0*/  ISETP.LT.OR P0, PT, R25, 0x11, P4 ;  /* 0x000000111900780c */ /* 0x000fe20002701670 */
[----:B------:R-:W2:Y:S01]  /*25c0*/  LDSM.16.M88.4 R16, [R233+0x6100] ;  /* 0x00610000e910783b */ /* 0x000ea20000000200 */
[----:B------:R-:W-:-:S03]  /*25d0*/  IADD3.X R7, R5, UR11, RZ, P2, !PT ;  /* 0x0000000b05077c10 */ /* 0x000fc600097fe4ff */
[----:B------:R-:W-:Y:S01]  /*25e0*/  @!PT LDS RZ, [RZ] ;  /* 0x00000000fffff984 */ /* 0x000fe20000000800 */
[----:B------:R-:W-:Y:S01]  /*25f0*/  @!PT LDS RZ, [RZ] ;  /* 0x00000000fffff984 */ /* 0x000fe20000000800 */
[----:B------:R-:W-:Y:S01]  /*2600*/  @!PT LDS RZ, [RZ] ;  /* 0x00000000fffff984 */ /* 0x000fe20000000800 */
[----:B------:R3:W-:Y:S01]  /*2610*/  LDGSTS.E.BYPASS.LTC128B.128 [R243+0x100], [R4.64], !P1 ;  /* 0x0010000004f37fae */ /* 0x0007e2000c901d4e */
[----:B------:R-:W-:Y:S01]  /*2620*/  LOP3.LUT P1, RZ, R26, 0x4, RZ, 0xc0, !PT ;  /* 0x000000041aff7812 */ /* 0x000fe2000782c0ff */
[----:B------:R-:W-:Y:S02]  /*2630*/  HMMA.16816.F32 R20, R8, R22, RZ ;  /* 0x000000160814723c */ /* 0x000fe400000018ff */
[----:B------:R3:W-:Y:S01]  /*2640*/  LDGSTS.E.BYPASS.LTC128B.128 [R243+0x1900], [R4.64+0x80], !P6 ;  /* 0x0190008004f37fae */ /* 0x0007e2000f101d4e */
[----:B------:R-:W-:-:S03]  /*2650*/  ISETP.LT.OR P6, PT, R25, 0x11, P3 ;  /* 0x000000111900780c */ /* 0x000fc60001fc1670 */
[----:B------:R4:W-:Y:S01]  /*2660*/  LDGSTS.E.BYPASS.LTC128B.128 [R243+0x900], [R6.64], !P0 ;  /* 0x0090000006f37fae */ /* 0x0009e2000c101d4e */
[----:B------:R-:W-:Y:S01]  /*2670*/  IADD3 R8, P5, P2, R0, 0x80, R4 ;  /* 0x0000008000087810 */ /* 0x000fe20007abe004 */
[----:B------:R-:W-:Y:S01]  /*2680*/  IMAD.MOV.U32 R0, RZ, RZ, 0x40 ;  /* 0x00000040ff007424 */ /* 0x000fe200078e00ff */
[C---:B-1----:R-:W-:Y:S02]  /*2690*/  HMMA.16816.F32 R104, R12.reuse, R40, R32 ;  /* 0x000000280c68723c */ /* 0x042fe40000001820 */
[----:B------:R-:W-:Y:S02]  /*26a0*/  IADD3.X R9, RZ, UR11, R5, P5, P2 ;  /* 0x0000000bff097c10 */ /* 0x000fe4000afe4405 */
[C---:B------:R-:W-:Y:S02]  /*26b0*/  ISETP.LT.OR P5, PT, R25.reuse, 0x21, P4 ;  /* 0x000000211900780c */ /* 0x040fe400027a1670 */
[----:B------:R-:W-:Y:S01]  /*26c0*/  ISETP.LT.OR P2, PT, R25, 0x21, P3 ;  /* 0x000000211900780c */ /* 0x000fe20001f41670 */
[----:B------:R1:W-:Y:S01]  /*26d0*/  LDGSTS.E.BYPASS.LTC128B.128 [R243+0x2100], [R8.64], !P6 ;  /* 0x0210000008f37fae */ /* 0x0003e2000f101d4e */
[----:B------:R-:W-:Y:S01]  /*26e0*/  SEL R0, R0, 0xffffffc0, !P1 ;  /* 0xffffffc000007807 */ /* 0x000fe20004800000 */
[----:B------:R-:W-:Y:S04]  /*26f0*/  HMMA.16816.F32 R100, R12, R44, R36 ;  /* 0x0000002c0c64723c */ /* 0x000fe80000001824 */
[----:B------:R-:W-:-:S02]  /*2700*/  IMAD.IADD R230, R224, 0x1, R0 ;  /* 0x00000001e0e67824 */ /* 0x000fc400078e0200 */
[----:B------:R-:W-:Y:S01]  /*2710*/  IMAD.IADD R229, R0, 0x1, R235 ;  /* 0x0000000100e57824 */ /* 0x000fe200078e02eb */
[----:B------:R-:W-:Y:S01]  /*2720*/  LOP3.LUT R0, R120, R121, RZ, 0xfc, !PT ;  /* 0x0000007978007212 */ /* 0x000fe200078efcff */
[----:B------:R-:W-:Y:S01]  /*2730*/  HMMA.16816.F32 R92, R12, R52, R28 ;  /* 0x000000340c5c723c */ /* 0x000fe2000000181c */
[----:B---3--:R-:W-:-:S04]  /*2740*/  IADD3 R4, P0, R6, UR9, RZ ;  /* 0x0000000906047c10 */ /* 0x008fc8000ff1e0ff */
[----:B------:R-:W-:-:S03]  /*2750*/  IADD3.X R5, R7, UR11, RZ, P0, !PT ;  /* 0x0000000b07057c10 */ /* 0x000fc600087fe4ff */
[C---:B------:R-:W-:Y:S01]  /*2760*/  HMMA.16816.F32 R84, R12.reuse, R42, R56 ;  /* 0x0000002a0c54723c */ /* 0x040fe20000001838 */
[----:B------:R-:W-:Y:S01]  /*2770*/  ISETP.GT.AND P0, PT, R122, R133, PT ;  /* 0x000000857a00720c */ /* 0x000fe20003f04270 */
[----:B------:R4:W-:Y:S04]  /*2780*/  LDGSTS.E.BYPASS.LTC128B.128 [R243+0x1100], [R4.64], !P5 ;  /* 0x0110000004f37fae */ /* 0x0009e8000e901d4e */
[----:B------:R4:W-:Y:S02]  /*2790*/  LDGSTS.E.BYPASS.LTC128B.128 [R243+0x2900], [R4.64+0x80], !P2 ;  /* 0x0290008004f37fae */ /* 0x0009e4000d101d4e */
[C---:B------:R-:W-:Y:S02]  /*27a0*/  HMMA.16816.F32 R80, R12.reuse, R46, R48 ;  /* 0x0000002e0c50723c */ /* 0x040fe40000001830 */
[----:B-1----:R-:W-:Y:S04]  /*27b0*/  LDSM.16.M88.4 R8, [R232+0x8100] ;  /* 0x00810000e808783b */ /* 0x002fe80000000200 */
[----:B------:R-:W1:Y:S02]  /*27c0*/  LDSM.16.M88.4 R32, [R230+0x3100] ;  /* 0x00310000e620783b */ /* 0x000e640000000200 */
[----:B------:R-:W-:Y:S02]  /*27d0*/  HMMA.16816.F32 R76, R12, R54, R60 ;  /* 0x000000360c4c723c */ /* 0x000fe4000000183c */
[----:B------:R-:W3:Y:S04]  /*27e0*/  LDSM.16.M88.4 R36, [R230+0x4100] ;  /* 0x00410000e624783b */ /* 0x000ee80000000200 */
[----:B------:R-:W5:Y:S02]  /*27f0*/  LDSM.16.M88.4 R28, [R230+0x3900] ;  /* 0x00390000e61c783b */ /* 0x000f640000000200 */
[C---:B--2---:R-:W-:Y:S02]  /*2800*/  HMMA.16816.F32 R72, R16.reuse, R40, R72 ;  /* 0x000000281048723c */ /* 0x044fe40000001848 */
[----:B------:R-:W2:Y:S04]  /*2810*/  LDSM.16.M88.4 R12, [R232+0x6100] ;  /* 0x00610000e80c783b */ /* 0x000ea80000000200 */
[----:B------:R-:W0:Y:S02]  /*2820*/  LDGDEPBAR ;  /* 0x00000000000079af */ /* 0x000e240000000000 */
[C---:B------:R-:W-:Y:S02]  /*2830*/  HMMA.16816.F32 R60, R16.reuse, R44, R68 ;  /* 0x0000002c103c723c */ /* 0x040fe40000001844 */
[----:B----4-:R-:W-:Y:S04]  /*2840*/  LDSM.16.M88.4 R4, [R234+0x8100] ;  /* 0x00810000ea04783b */ /* 0x010fe80000000200 */
[----:B------:R-:W-:Y:S02]  /*2850*/  LDSM.16.M88.4 R68, [R229+0x1000] ;  /* 0x00100000e544783b */ /* 0x000fe40000000200 */
[C---:B------:R-:W-:Y:S02]  /*2860*/  HMMA.16816.F32 R56, R16.reuse, R52, R64 ;  /* 0x000000341038723c */ /* 0x040fe40000001840 */
[----:B------:R-:W-:Y:S06]  /*2870*/  LDSM.16.M88.4 R64, [R229+0x800] ;  /* 0x00080000e540783b */ /* 0x000fec0000000200 */
[C---:B------:R-:W-:Y:S01]  /*2880*/  HMMA.16816.F32 R48, R16.reuse, R42, R88 ;  /* 0x0000002a1030723c */ /* 0x040fe20000001858 */
[----:B------:R-:W4:Y:S07]  /*2890*/  LDSM.16.M88.4 R40, [R229] ;  /* 0x00000000e528783b */ /* 0x000f2e0000000200 */
[C---:B------:R-:W-:Y:S08]  /*28a0*/  HMMA.16816.F32 R44, R16.reuse, R46, R96 ;  /* 0x0000002e102c723c */ /* 0x040ff00000001860 */
[----:B------:R-:W-:Y:S01]  /*28b0*/  HMMA.16816.F32 R52, R16, R54, R20 ;  /* 0x000000361034723c */ /* 0x000fe20000001814 */
[----:B------:R-:W2:Y:S04]  /*28c0*/  LDSM.16.M88.4 R20, [R234+0x6100] ;  /* 0x00610000ea14783b */ /* 0x000ea80000000200 */
[----:B------:R-:W-:Y:S03]  /*28d0*/  LDSM.16.M88.4 R16, [R231+0xc100] ;  /* 0x00c10000e710783b */ /* 0x000fe60000000200 */
[C---:B-1----:R-:W-:Y:S08]  /*28e0*/  HMMA.16816.F32 R88, R8.reuse, R32, R104 ;  /* 0x000000200858723c */ /* 0x042ff00000001868 */
[C---:B---3--:R-:W-:Y:S08]  /*28f0*/  HMMA.16816.F32 R104, R8.reuse, R36, R92 ;  /* 0x000000240868723c */ /* 0x048ff0000000185c */
[C---:B-----5:R-:W-:Y:S08]  /*2900*/  HMMA.16816.F32 R92, R8.reuse, R30, R80 ;  /* 0x0000001e085c723c */ /* 0x060ff00000001850 */
[C---:B------:R-:W-:Y:S08]  /*2910*/  HMMA.16816.F32 R96, R8.reuse, R28, R100 ;  /* 0x0000001c0860723c */ /* 0x040ff00000001864 */
[C---:B------:R-:W-:Y:S08]  /*2920*/  HMMA.16816.F32 R84, R8.reuse, R34, R84 ;  /* 0x000000220854723c */ /* 0x040ff00000001854 */
[----:B------:R-:W-:Y:S08]  /*2930*/  HMMA.16816.F32 R80, R8, R38, R76 ;  /* 0x000000260850723c */ /* 0x000ff0000000184c */
[C---:B--2---:R-:W-:Y:S08]  /*2940*/  HMMA.16816.F32 R8, R12.reuse, R32, R72 ;  /* 0x000000200c08723c */ /* 0x044ff00000001848 */
[C---:B------:R-:W-:Y:S01]  /*2950*/  HMMA.16816.F32 R48, R12.reuse, R34, R48 ;  /* 0x000000220c30723c */ /* 0x040fe20000001830 */
[----:B------:R-:W1:Y:S07]  /*2960*/  LDSM.16.M88.4 R32, [R224+0x4900] ;  /* 0x00490000e020783b */ /* 0x000e6e0000000200 */
[C---:B------:R-:W-:Y:S08]  /*2970*/  HMMA.16816.F32 R60, R12.reuse, R28, R60 ;  /* 0x0000001c0c3c723c */ /* 0x040ff0000000183c */
[C---:B------:R-:W-:Y:S01]  /*2980*/  HMMA.16816.F32 R108, R12.reuse, R30, R44 ;  /* 0x0000001e0c6c723c */ /* 0x040fe2000000182c */
[----:B------:R-:W2:Y:S07]  /*2990*/  LDSM.16.M88.4 R28, [R224+0x5100] ;  /* 0x00510000e01c783b */ /* 0x000eae0000000200 */
[C---:B------:R-:W-:Y:S08]  /*29a0*/  HMMA.16816.F32 R112, R12.reuse, R36, R56 ;  /* 0x000000240c70723c */ /* 0x040ff00000001838 */
[----:B------:R-:W-:Y:S01]  /*29b0*/  HMMA.16816.F32 R56, R12, R38, R52 ;  /* 0x000000260c38723c */ /* 0x000fe20000001834 */
[----:B------:R-:W3:Y:S04]  /*29c0*/  LDSM.16.M88.4 R12, [R224+0x5900] ;  /* 0x00590000e00c783b */ /* 0x000ee80000000200 */
[----:B------:R-:W-:Y:S03]  /*29d0*/  LDSM.16.M88.4 R52, [R235+0x1800] ;  /* 0x00180000eb34783b */ /* 0x000fe60000000200 */
[C---:B----4-:R-:W-:Y:S08]  /*29e0*/  HMMA.16816.F32 R44, R4.reuse, R40, R88 ;  /* 0x00000028042c723c */ /* 0x050ff00000001858 */
[C---:B------:R-:W-:Y:S08]  /*29f0*/  HMMA.16816.F32 R72, R4.reuse, R64, R96 ;  /* 0x000000400448723c */ /* 0x040ff00000001860 */
[----:B------:R-:W-:Y:S08]  /*2a00*/  HMMA.16816.F32 R36, R4, R42, R84 ;  /* 0x0000002a0424723c */ /* 0x000ff00000001854 */
[----:B------:R-:W-:Y:S01]  /*2a10*/  HMMA.16816.F32 R96, R20, R40, R8 ;  /* 0x000000281460723c */ /* 0x000fe20000001808 */
[----:B------:R-:W4:Y:S07]  /*2a20*/  LDSM.16.M88.4 R8, [R231+0xa100] ;  /* 0x00a10000e708783b */ /* 0x000f2e0000000200 */
[C---:B------:R-:W-:Y:S08]  /*2a30*/  HMMA.16816.F32 R76, R4.reuse, R66, R92 ;  /* 0x00000042044c723c */ /* 0x040ff0000000185c */
[C---:B------:R-:W-:Y:S08]  /*2a40*/  HMMA.16816.F32 R104, R4.reuse, R68, R104 ;  /* 0x000000440468723c */ /* 0x040ff00000001868 */
[----:B------:R-:W-:Y:S01]  /*2a50*/  HMMA.16816.F32 R100, R4, R70, R80 ;  /* 0x000000460464723c */ /* 0x000fe20000001850 */
[----:B------:R-:W-:Y:S07]  /*2a60*/  LDSM.16.M88.4 R4, [R233+0xc100] ;  /* 0x00c10000e904783b */ /* 0x000fee0000000200 */
[C---:B------:R-:W-:Y:S01]  /*2a70*/  HMMA.16816.F32 R88, R20.reuse, R42, R48 ;  /* 0x0000002a1458723c */ /* 0x040fe20000001830 */
[----:B------:R-:W5:Y:S07]  /*2a80*/  LDSM.16.M88.4 R48, [R235+0x2000] ;  /* 0x00200000eb30783b */ /* 0x000f6e0000000200 */
[C---:B------:R-:W-:Y:S01]  /*2a90*/  HMMA.16816.F32 R92, R20.reuse, R64, R60 ;  /* 0x00000040145c723c */ /* 0x040fe2000000183c */
[----:B------:R-:W2:Y:S07]  /*2aa0*/  LDSM.16.M88.4 R60, [R235+0x2800] ;  /* 0x00280000eb3c783b */ /* 0x000eae0000000200 */
[C---:B------:R-:W-:Y:S08]  /*2ab0*/  HMMA.16816.F32 R108, R20.reuse, R66, R108 ;  /* 0x00000042146c723c */ /* 0x040ff0000000186c */
[C---:B------:R-:W-:Y:S08]  /*2ac0*/  HMMA.16816.F32 R112, R20.reuse, R68, R112 ;  /* 0x000000441470723c */ /* 0x040ff00000001870 */
[----:B------:R-:W-:Y:S01]  /*2ad0*/  HMMA.16816.F32 R84, R20, R70, R56 ;  /* 0x000000461454723c */ /* 0x000fe20000001838 */
[----:B------:R-:W4:Y:S07]  /*2ae0*/  LDSM.16.M88.4 R20, [R233+0xa100] ;  /* 0x00a10000e914783b */ /* 0x000f2e0000000200 */
[C---:B-1----:R-:W-:Y:S08]  /*2af0*/  HMMA.16816.F32 R80, R16.reuse, R32, R44 ;  /* 0x000000201050723c */ /* 0x042ff0000000182c */
[C---:B------:R-:W-:Y:S08]  /*2b00*/  HMMA.16816.F32 R56, R16.reuse, R34, R36 ;  /* 0x000000221038723c */ /* 0x040ff00000001824 */
[C---:B--2---:R-:W-:Y:S08]  /*2b10*/  HMMA.16816.F32 R44, R16.reuse, R28, R72 ;  /* 0x0000001c102c723c */ /* 0x044ff00000001848 */
[C---:B------:R-:W-:Y:S08]  /*2b20*/  HMMA.16816.F32 R40, R16.reuse, R30, R76 ;  /* 0x0000001e1028723c */ /* 0x040ff0000000184c */
[----:B---3--:R-:W-:Y:S08]  /*2b30*/  HMMA.16816.F32 R36, R16, R12, R104 ;  /* 0x0000000c1024723c */ /* 0x008ff00000001868 */
[C---:B----4-:R-:W-:Y:S08]  /*2b40*/  HMMA.16816.F32 R76, R8.reuse, R32, R96 ;  /* 0x00000020084c723c */ /* 0x050ff00000001860 */
[----:B------:R-:W-:Y:S08]  /*2b50*/  HMMA.16816.F32 R72, R8, R34, R88 ;  /* 0x000000220848723c */ /* 0x000ff00000001858 */
[----:B------:R-:W-:Y:S01]  /*2b60*/  HMMA.16816.F32 R68, R16, R14, R100 ;  /* 0x0000000e1044723c */ /* 0x000fe20000001864 */
[----:B------:R-:W-:Y:S07]  /*2b70*/  LDSM.16.M88.4 R16, [R232+0xc100] ;  /* 0x00c10000e810783b */ /* 0x000fee0000000200 */
[C---:B------:R-:W-:Y:S08]  /*2b80*/  HMMA.16816.F32 R64, R8.reuse, R28, R92 ;  /* 0x0000001c0840723c */ /* 0x040ff0000000185c */
[C---:B------:R-:W-:Y:S08]  /*2b90*/  HMMA.16816.F32 R32, R8.reuse, R30, R108 ;  /* 0x0000001e0820723c */ /* 0x040ff0000000186c */
[C---:B------:R-:W-:Y:S08]  /*2ba0*/  HMMA.16816.F32 R28, R8.reuse, R12, R112 ;  /* 0x0000000c081c723c */ /* 0x040ff00000001870 */
[----:B------:R-:W-:Y:S01]  /*2bb0*/  HMMA.16816.F32 R84, R8, R14, R84 ;  /* 0x0000000e0854723c */ /* 0x000fe20000001854 */
[----:B------:R-:W-:Y:S04]  /*2bc0*/  LDSM.16.M88.4 R12, [R232+0xa100] ;  /* 0x00a10000e80c783b */ /* 0x000fe80000000200 */
[----:B------:R-:W-:Y:S03]  /*2bd0*/  LDSM.16.M88.4 R8, [R234+0xa100] ;  /* 0x00a10000ea08783b */ /* 0x000fe60000000200 */
[C---:B-----5:R-:W-:Y:S01]  /*2be0*/  HMMA.16816.F32 R112, R4.reuse, R48, R44 ;  /* 0x000000300470723c */ /* 0x060fe2000000182c */
[----:B------:R-:W1:Y:S07]  /*2bf0*/  LDSM.16.M88.4 R44, [R230+0x4900] ;  /* 0x00490000e62c783b */ /* 0x000e6e0000000200 */
[C---:B------:R-:W-:Y:S01]  /*2c00*/  HMMA.16816.F32 R108, R4.reuse, R50, R40 ;  /* 0x00000032046c723c */ /* 0x040fe20000001828 */
[----:B------:R-:W2:Y:S07]  /*2c10*/  LDSM.16.M88.4 R40, [R230+0x5100] ;  /* 0x00510000e628783b */ /* 0x000eae0000000200 */
[C---:B------:R-:W-:Y:S01]  /*2c20*/  HMMA.16816.F32 R104, R4.reuse, R60, R36 ;  /* 0x0000003c0468723c */ /* 0x040fe20000001824 */
[----:B------:R-:W3:Y:S07]  /*2c30*/  LDSM.16.M88.4 R36, [R230+0x5900] ;  /* 0x00590000e624783b */ /* 0x000eee0000000200 */
[C---:B------:R-:W-:Y:S08]  /*2c40*/  HMMA.16816.F32 R116, R4.reuse, R52, R80 ;  /* 0x000000340474723c */ /* 0x040ff00000001850 */
[----:B------:R-:W-:Y:S08]  /*2c50*/  HMMA.16816.F32 R80, R4, R54, R56 ;  /* 0x000000360450723c */ /* 0x000ff00000001838 */
[C---:B------:R-:W-:Y:S08]  /*2c60*/  HMMA.16816.F32 R100, R20.reuse, R52, R76 ;  /* 0x000000341464723c */ /* 0x040ff0000000184c */
[----:B------:R-:W-:Y:S08]  /*2c70*/  HMMA.16816.F32 R96, R20, R54, R72 ;  /* 0x000000361460723c */ /* 0x000ff00000001848 */
[----:B------:R-:W-:Y:S01]  /*2c80*/  HMMA.16816.F32 R56, R4, R62, R68 ;  /* 0x0000003e0438723c */ /* 0x000fe20000001844 */
[----:B------:R-:W-:Y:S07]  /*2c90*/  LDSM.16.M88.4 R4, [R236+0xc100] ;  /* 0x00c10000ec04783b */ /* 0x000fee0000000200 */
[C---:B------:R-:W-:Y:S08]  /*2ca0*/  HMMA.16816.F32 R92, R20.reuse, R48, R64 ;  /* 0x00000030145c723c */ /* 0x040ff00000001840 */
[C---:B------:R-:W-:Y:S01]  /*2cb0*/  HMMA.16816.F32 R88, R20.reuse, R50, R32 ;  /* 0x000000321458723c */ /* 0x040fe20000001820 */
[----:B------:R-:W4:Y:S07]  /*2cc0*/  LDSM.16.M88.4 R32, [R229+0x1800] ;  /* 0x00180000e520783b */ /* 0x000f2e0000000200 */
[C---:B------:R-:W-:Y:S01]  /*2cd0*/  HMMA.16816.F32 R64, R20.reuse, R60, R28 ;  /* 0x0000003c1440723c */ /* 0x040fe2000000181c */
[----:B------:R-:W5:Y:S07]  /*2ce0*/  LDSM.16.M88.4 R28, [R229+0x2000] ;  /* 0x00200000e51c783b */ /* 0x000f6e0000000200 */
[----:B------:R-:W-:Y:S01]  /*2cf0*/  HMMA.16816.F32 R60, R20, R62, R84 ;  /* 0x0000003e143c723c */ /* 0x000fe20000001854 */
[----:B------:R-:W3:Y:S01]  /*2d00*/  LDSM.16.M88.4 R20, [R229+0x2800] ;  /* 0x00280000e514783b */ /* 0x000ee20000000200 */
[----:B------:R-:W-:-:S06]  /*2d10*/  DEPBAR.LE SB0, 0x0 ;  /* 0x000080000000791a */ /* 0x000fcc0000000000 */
[C---:B-1----:R-:W-:Y:S08]  /*2d20*/  HMMA.16816.F32 R84, R16.reuse, R44, R116 ;  /* 0x0000002c1054723c */ /* 0x042ff00000001874 */
[----:B------:R-:W-:Y:S08]  /*2d30*/  HMMA.16816.F32 R80, R16, R46, R80 ;  /* 0x0000002e1050723c */ /* 0x000ff00000001850 */
[C---:B------:R-:W-:Y:S08]  /*2d40*/  HMMA.16816.F32 R52, R12.reuse, R44, R100 ;  /* 0x0000002c0c34723c */ /* 0x040ff00000001864 */
[----:B------:R-:W-:Y:S08]  /*2d50*/  HMMA.16816.F32 R48, R12, R46, R96 ;  /* 0x0000002e0c30723c */ /* 0x000ff00000001860 */
[C---:B--2---:R-:W-:Y:S08]  /*2d60*/  HMMA.16816.F32 R76, R16.reuse, R40, R112 ;  /* 0x00000028104c723c */ /* 0x044ff00000001870 */
[C---:B------:R-:W-:Y:S08]  /*2d70*/  HMMA.16816.F32 R72, R16.reuse, R42, R108 ;  /* 0x0000002a1048723c */ /* 0x040ff0000000186c */
[C---:B---3--:R-:W-:Y:S08]  /*2d80*/  HMMA.16816.F32 R68, R16.reuse, R36, R104 ;  /* 0x000000241044723c */ /* 0x048ff00000001868 */
[----:B------:R-:W-:Y:S08]  /*2d90*/  HMMA.16816.F32 R56, R16, R38, R56 ;  /* 0x000000261038723c */ /* 0x000ff00000001838 */
[C---:B------:R-:W-:Y:S08]  /*2da0*/  HMMA.16816.F32 R44, R12.reuse, R40, R92 ;  /* 0x000000280c2c723c */ /* 0x040ff0000000185c */
[C---:B------:R-:W-:Y:S08]  /*2db0*/  HMMA.16816.F32 R40, R12.reuse, R42, R88 ;  /* 0x0000002a0c28723c */ /* 0x040ff00000001858 */
[C---:B------:R-:W-:Y:S08]  /*2dc0*/  HMMA.16816.F32 R16, R12.reuse, R36, R64 ;  /* 0x000000240c10723c */ /* 0x040ff00000001840 */
[----:B------:R-:W-:Y:S08]  /*2dd0*/  HMMA.16816.F32 R12, R12, R38, R60 ;  /* 0x000000260c0c723c */ /* 0x000ff0000000183c */
[C---:B----4-:R-:W-:Y:S08]  /*2de0*/  HMMA.16816.F32 R84, R4.reuse, R32, R84 ;  /* 0x000000200454723c */ /* 0x050ff00000001854 */
[----:B------:R-:W-:Y:S08]  /*2df0*/  HMMA.16816.F32 R80, R4, R34, R80 ;  /* 0x000000220450723c */ /* 0x000ff00000001850 */
[C---:B------:R-:W-:Y:S08]  /*2e00*/  HMMA.16816.F32 R52, R8.reuse, R32, R52 ;  /* 0x000000200834723c */ /* 0x040ff00000001834 */
[----:B------:R-:W-:Y:S08]  /*2e10*/  HMMA.16816.F32 R48, R8, R34, R48 ;  /* 0x000000220830723c */ /* 0x000ff00000001830 */
[C---:B-----5:R-:W-:Y:S08]  /*2e20*/  HMMA.16816.F32 R76, R4.reuse, R28, R76 ;  /* 0x0000001c044c723c */ /* 0x060ff0000000184c */
[C---:B------:R-:W-:Y:S08]  /*2e30*/  HMMA.16816.F32 R72, R4.reuse, R30, R72 ;  /* 0x0000001e0448723c */ /* 0x040ff00000001848 */
[C---:B------:R-:W-:Y:S08]  /*2e40*/  HMMA.16816.F32 R68, R4.reuse, R20, R68 ;  /* 0x000000140444723c */ /* 0x040ff00000001844 */
[----:B------:R-:W-:Y:S08]  /*2e50*/  HMMA.16816.F32 R60, R4, R22, R56 ;  /* 0x00000016043c723c */ /* 0x000ff00000001838 */
[C---:B------:R-:W-:Y:S08]  /*2e60*/  HMMA.16816.F32 R44, R8.reuse, R28, R44 ;  /* 0x0000001c082c723c */ /* 0x040ff0000000182c */
[C---:B------:R-:W-:Y:S08]  /*2e70*/  HMMA.16816.F32 R40, R8.reuse, R30, R40 ;  /* 0x0000001e0828723c */ /* 0x040ff00000001828 */
[C---:B------:R-:W-:Y:S08]  /*2e80*/  HMMA.16816.F32 R36, R8.reuse, R20, R16 ;  /* 0x000000140824723c */ /* 0x040ff00000001810 */
[----:B------:R-:W-:Y:S01]  /*2e90*/  HMMA.16816.F32 R32, R8, R22, R12 ;  /* 0x000000160820723c */ /* 0x000fe2000000180c */
[----:B------:R-:W-:Y:S06]  /*2ea0*/  BAR.SYNC.DEFER_BLOCKING 0x0 ;  /* 0x0000000000007b1d */ /* 0x000fec0000010000 */
[----:B------:R-:W-:Y:S05]  /*2eb0*/  @!P0 BRA `(.L_x_449) ;  /* 0x000001a000008947 */ /* 0x000fea0003800000 */
        /* <DEDUP_REMOVED lines=10> */
[----:B------:R-:W-:Y:S02]  /*2f60*/  IADD3 R6, P5, R4, UR4, RZ ;  /* 0x0000000404067c10 */ /* 0x000fe4000ffbe0ff */
[----:B------:R-:W-:Y:S02]  /*2f70*/  IADD3 R10, P2, P1, R7, 0x80, R4 ;  /* 0x00000080070a7810 */ /* 0x000fe4000795e004 */
[----:B------:R-:W-:Y:S02]  /*2f80*/  LEA.HI.X R5, R8, c[0x0][0x1cc], R5, 0x1, P0 ;  /* 0x0000730008057a11 */ /* 0x000fe400000f0c05 */
[----:B------:R-:W-:-:S02]  /*2f90*/  IADD3 R8, P0, R6, UR4, RZ ;  /* 0x0000000406087c10 */ /* 0x000fc4000ff1e0ff */
[----:B------:R-:W-:Y:S01]  /*2fa0*/  IADD3.X R7, R5, UR6, RZ, P5, !PT ;  /* 0x0000000605077c10 */ /* 0x000fe2000affe4ff */
[----:B------:R-:W-:Y:S01]  /*2fb0*/  @!PT LDS RZ, [RZ] ;  /* 0x00000000fffff984 */ /* 0x000fe20000000800 */
[----:B------:R-:W-:Y:S01]  /*2fc0*/  @!PT LDS RZ, [RZ] ;  /* 0x00000000fffff984 */ /* 0x000fe20000000800 */
[----:B------:R-:W-:Y:S01]  /*2fd0*/  @!PT LDS RZ, [RZ] ;  /* 0x00000000fffff984 */ /* 0x000fe20000000800 */
[----:B------:R1:W-:Y:S01]  /*2fe0*/  LDGSTS.E.BYPASS.LTC128B.128 [R243+0x3100], [R4.64], !P4 ;  /* 0x0310000004f37fae */ /* 0x0003e2000e101d4e */
[----:B------:R-:W-:Y:S02]  /*2ff0*/  IADD3.X R11, RZ, UR6, R5, P2, P1 ;  /* 0x00000006ff0b7c10 */ /* 0x000fe400097e2405 */
[----:B------:R-:W-:Y:S01]  /*3000*/  IADD3.X R9, R7, UR6, RZ, P0, !PT ;  /* 0x0000000607097c10 */ /* 0x000fe200087fe4ff */
[----:B------:R1:W-:Y:S04]  /*3010*/  LDGSTS.E.BYPASS.LTC128B.128 [R243+0x4900], [R4.64+0x80], !P3 ;  /* 0x0490008004f37fae */ /* 0x0003e8000d901d4e */
[----:B------:R1:W-:Y:S04]  /*3020*/  LDGSTS.E.BYPASS.LTC128B.128 [R243+0x3900], [R6.64], !P4 ;  /* 0x0390000006f37fae */ /* 0x0003e8000e101d4e */
[----:B------:R1:W-:Y:S04]  /*3030*/  LDGSTS.E.BYPASS.LTC128B.128 [R243+0x5100], [R10.64], !P3 ;  /* 0x051000000af37fae */ /* 0x0003e8000d901d4e */
[----:B------:R1:W-:Y:S04]  /*3040*/  LDGSTS.E.BYPASS.LTC128B.128 [R243+0x4100], [R8.64], !P4 ;  /* 0x0410000008f37fae */ /* 0x0003e8000e101d4e */
[----:B------:R1:W-:Y:S02]  /*3050*/  LDGSTS.E.BYPASS.LTC128B.128 [R243+0x5900], [R8.64+0x80], !P3 ;  /* 0x0590008008f37fae */ /* 0x0003e4000d901d4e */
.L_x_449:
[----:B-1----:R-:W-:Y:S01]  /*3060*/  FMUL.FTZ R4, R53, c[0x0][0x320] ;  /* 0x0000c80035047a20 */ /* 0x002fe20000410000 */
[----:B------:R-:W-:Y:S01]  /*3070*/  SHF.R.S32.HI R7, RZ, 0x1f, R123 ;  /* 0x0000001fff077819 */ /* 0x000fe2000001147b */
[----:B------:R-:W-:Y:S01]  /*3080*/  FMUL.FTZ R5, R44, c[0x0][0x320] ;  /* 0x0000c8002c057a20 */ /* 0x000fe20000410000 */
[----:B------:R-:W-:Y:S01]  /*3090*/  LEA.HI R6, R126, R132, RZ, 0x2 ;  /* 0x000000847e067211 */ /* 0x000fe200078f10ff */
[----:B------:R1:W2:Y:S01]  /*30a0*/  MUFU.TANH R25, R4 ;  /* 0x0000000400197308 */ /* 0x0002a20000002400 */
[----:B------:R-:W-:Y:S01]  /*30b0*/  FMUL.FTZ R8, R45, c[0x0][0x320] ;  /* 0x0000c8002d087a20 */ /* 0x000fe20000410000 */
[----:B------:R-:W-:Y:S01]  /*30c0*/  PLOP3.LUT P1, PT, PT, PT, UP3, 0x80, 0x0 ;  /* 0x000000000000781c */ /* 0x000fe20003f2f038 */
[----:B------:R-:W-:Y:S01]  /*30d0*/  FMUL.FTZ R10, R40, c[0x0][0x320] ;  /* 0x0000c800280a7a20 */ /* 0x000fe20000410000 */
[----:B------:R-:W-:Y:S01]  /*30e0*/  LOP3.LUT R6, R6, 0xfffffffc, RZ, 0xc0, !PT ;  /* 0xfffffffc06067812 */ /* 0x000fe200078ec0ff */
[----:B------:R-:W-:Y:S01]  /*30f0*/  ULDC UR6, c[0x0][0x324] ;  /* 0x0000c90000067ab9 */ /* 0x000fe20000000800 */
[----:B------:R-:W-:Y:S01]  /*3100*/  PLOP3.LUT P0, PT, PT, PT, UP3, 0x80, 0x0 ;  /* 0x000000000000781c */ /* 0x000fe20003f0f038 */
[----:B------:R-:W-:Y:S01]  /*3110*/  ULOP3.LUT UR6, URZ, UR6, URZ, 0x33, !UPT ;  /* 0x000000063f067292 */ /* 0x000fe2000f8e333f */
[----:B------:R3:W4:Y:S01]  /*3120*/  MUFU.TANH R20, R5 ;  /* 0x0000000500147308 */ /* 0x0007220000002400 */
[----:B------:R-:W-:Y:S01]  /*3130*/  IMAD.IADD R6, R132, 0x1, -R6 ;  /* 0x0000000184067824 */ /* 0x000fe200078e0a06 */
[----:B------:R-:W0:Y:S01]  /*3140*/  LDGDEPBAR ;  /* 0x00000000000079af */ /* 0x000e220000000000 */
[----:B-1----:R-:W-:-:S05]  /*3150*/  FMUL.FTZ R4, R48, c[0x0][0x320] ;  /* 0x0000c80030047a20 */ /* 0x002fca0000410000 */
[----:B------:R-:W1:Y:S01]  /*3160*/  MUFU.TANH R17, R8 ;  /* 0x0000000800117308 */ /* 0x000e620000002400 */
[----:B---3--:R-:W-:-:S07]  /*3170*/  LEA.HI R5, R7, R123, RZ, 0x2 ;  /* 0x0000007b07057211 */ /* 0x008fce00078f10ff */
[----:B------:R3:W1:Y:S01]  /*3180*/  MUFU.TANH R23, R4 ;  /* 0x0000000400177308 */ /* 0x0006620000002400 */
[----:B------:R-:W-:-:S05]  /*3190*/  LOP3.LUT R5, R5, 0xffffffc, RZ, 0xc0, !PT ;  /* 0x0ffffffc05057812 */ /* 0x000fca00078ec0ff */
[----:B------:R-:W-:Y:S01]  /*31a0*/  IMAD.IADD R9, R123, 0x1, -R5 ;  /* 0x000000017b097824 */ /* 0x000fe200078e0a05 */
[----:B------:R-:W-:Y:S01]  /*31b0*/  LEA.HI R5, R6, R6, RZ, 0x1 ;  /* 0x0000000606057211 */ /* 0x000fe200078f08ff */
[----:B------:R5:W1:Y:S01]  /*31c0*/  MUFU.TANH R16, R10 ;  /* 0x0000000a00107308 */ /* 0x000a620000002400 */
[----:B---3--:R-:W-:-:S07]  /*31d0*/  FMUL.FTZ R4, R49, c[0x0][0x320] ;  /* 0x0000c80031047a20 */ /* 0x008fce0000410000 */
[----:B------:R3:W1:Y:S01]  /*31e0*/  MUFU.TANH R21, R4 ;  /* 0x0000000400157308 */ /* 0x0006620000002400 */
[----:B-----5:R-:W-:-:S07]  /*31f0*/  FMUL.FTZ R10, R36, c[0x0][0x320] ;  /* 0x0000c800240a7a20 */ /* 0x020fce0000410000 */
[----:B------:R5:W1:Y:S01]  /*3200*/  MUFU.TANH R14, R10 ;  /* 0x0000000a000e7308 */ /* 0x000a620000002400 */
[----:B---3--:R-:W-:-:S05]  /*3210*/  LOP3.LUT R4, R124, 0xffffffe0, RZ, 0xc0, !PT ;  /* 0xffffffe07c047812 */ /* 0x008fca00078ec0ff */
[----:B------:R-:W-:-:S05]  /*3220*/  IMAD.IADD R4, R132, 0x1, -R4 ;  /* 0x0000000184047824 */ /* 0x000fca00078e0a04 */
[----:B------:R-:W-:-:S04]  /*3230*/  SHF.R.S32.HI R7, RZ, 0x1f, R4 ;  /* 0x0000001fff077819 */ /* 0x000fc80000011404 */
[----:B------:R-:W-:-:S04]  /*3240*/  LEA.HI R7, R7, R4, RZ, 0x2 ;  /* 0x0000000407077211 */ /* 0x000fc800078f10ff */
[C---:B------:R-:W-:Y:S02]  /*3250*/  LEA.HI.SX32 R8, R7.reuse, UR17, 0x1e ;  /* 0x0000001107087c11 */ /* 0x040fe4000f8ff2ff */
[----:B------:R-:W-:-:S03]  /*3260*/  LOP3.LUT R7, R7, 0x7ffffffc, RZ, 0xc0, !PT ;  /* 0x7ffffffc07077812 */ /* 0x000fc600078ec0ff */
[----:B------:R-:W-:Y:S01]  /*3270*/  IMAD R11, R9, 0x10, R8 ;  /* 0x00000010090b7824 */ /* 0x000fe200078e0208 */
[C---:B------:R-:W-:Y:S01]  /*3280*/  SHF.L.U32 R8, R5.reuse, 0x5, RZ ;  /* 0x0000000505087819 */ /* 0x040fe200000006ff */
[----:B------:R-:W-:Y:S01]  /*3290*/  IMAD.IADD R4, R4, 0x1, -R7 ;  /* 0x0000000104047824 */ /* 0x000fe200078e0a07 */
[----:B------:R-:W-:Y:S02]  /*32a0*/  LOP3.LUT R9, R5, 0x1ffffffe, RZ, 0xc0, !PT ;  /* 0x1ffffffe05097812 */ /* 0x000fe400078ec0ff */
[----:B------:R-:W-:Y:S01]  /*32b0*/  LOP3.LUT R5, R8, 0xffffffc0, RZ, 0xc0, !PT ;  /* 0xffffffc008057812 */ /* 0x000fe200078ec0ff */
[----:B------:R-:W-:Y:S01]  /*32c0*/  IMAD.SHL.U32 R22, R4, 0x2, RZ ;  /* 0x0000000204167824 */ /* 0x000fe200078e00ff */
[----:B------:R-:W-:Y:S01]  /*32d0*/  IADD3.X R7, R24, c[0x0][0x1d0], RZ, PT, !PT ;  /* 0x0000740018077a10 */ /* 0x000fe20003ffe4ff */
[----:B------:R-:W-:Y:S02]  /*32e0*/  IMAD.IADD R6, R6, 0x1, -R9 ;  /* 0x0000000106067824 */ /* 0x000fe400078e0a09 */
[----:B------:R-:W-:Y:S01]  /*32f0*/  IMAD.IADD R5, R5, 0x1, R11 ;  /* 0x0000000105057824 */ /* 0x000fe200078e020b */
[----:B------:R-:W-:-:S02]  /*3300*/  IADD3 R4, R7, -c[0x0][0x168], -R22 ;  /* 0x80005a0007047a10 */ /* 0x000fc40007ffe816 */
[----:B------:R-:W-:Y:S01]  /*3310*/  IADD3 R18, -R22, c[0x0][0x1d0], R24 ;  /* 0x0000740016127a10 */ /* 0x000fe20007ffe118 */
[----:B------:R-:W-:Y:S01]  /*3320*/  IMAD R12, R6, 0x8, R5 ;  /* 0x00000008060c7824 */ /* 0x000fe200078e0205 */
[C---:B------:R-:W-:Y:S01]  /*3330*/  IADD3 R15, R4.reuse, c[0x0][0x328], RZ ;  /* 0x0000ca00040f7a10 */ /* 0x040fe20007ffe0ff */
[----:B------:R-:W-:Y:S01]  /*3340*/  FMUL.FTZ R5, R37, c[0x0][0x320] ;  /* 0x0000c80025057a20 */ /* 0x000fe20000410000 */
[----:B------:R-:W-:Y:S01]  /*3350*/  IADD3 R19, R4, UR6, RZ ;  /* 0x0000000604137c10 */ /* 0x000fe2000fffe0ff */
[----:B------:R-:W-:Y:S01]  /*3360*/  @P1 IMAD.HI.U32 R6, R12, c[0x0][0x2c8], RZ ;  /* 0x0000b2000c061a27 */ /* 0x000fe200078e00ff */
[----:B-----5:R-:W-:Y:S01]  /*3370*/  MOV R10, R12 ;  /* 0x0000000c000a7202 */ /* 0x020fe20000000f00 */
[----:B------:R3:W1:Y:S01]  /*3380*/  MUFU.TANH R13, R5 ;  /* 0x00000005000d7308 */ /* 0x0006620000002400 */
[----:B------:R5:W-:Y:S02]  /*3390*/  STL [R1+0x20], R12 ;  /* 0x0000200c01007387 */ /* 0x000be40000100800 */
[----:B------:R-:W-:-:S02]  /*33a0*/  @P0 SHF.R.U32.HI R10, RZ, c[0x0][0x2cc], R6 ;  /* 0x0000b300ff0a0a19 */ /* 0x000fc40000011606 */
[----:B------:R-:W-:Y:S01]  /*33b0*/  PLOP3.LUT P0, PT, PT, PT, UP2, 0x40, 0x0 ;  /* 0x000000000000781c */ /* 0x000fe20003f0e828 */
[----:B------:R1:W-:Y:S04]  /*33c0*/  STL [R1+0xc], R22 ;  /* 0x00000c1601007387 */ /* 0x0003e80000100800 */
[----:B------:R-:W2:Y:S01]  /*33d0*/  SHFL.IDX PT, R6, R10, RZ, 0x1c1f ;  /* 0x001c1fff0a067589 */ /* 0x000ea200000e0000 */
[----:B---3--:R-:W-:-:S04]  /*33e0*/  FMUL.FTZ R5, R32, c[0x0][0x320] ;  /* 0x0000c80020057a20 */ /* 0x008fc80000410000 */
[----:B-----5:R3:W3:Y:S01]  /*33f0*/  MUFU.TANH R12, R5 ;  /* 0x00000005000c7308 */ /* 0x0206e20000002400 */
[----:B-1----:R-:W-:Y:S01]  /*3400*/  IADD3 R22, R24, -R22, RZ ;  /* 0x8000001618167210 */ /* 0x002fe20007ffe0ff */
[----:B--2---:R-:W-:Y:S02]  /*3410*/  IMAD.IADD R4, R19, 0x1, R6 ;  /* 0x0000000113047824 */ /* 0x004fe400078e0206 */
[----:B---3--:R-:W-:-:S04]  /*3420*/  FMUL.FTZ R5, R33, c[0x0][0x320] ;  /* 0x0000c80021057a20 */ /* 0x008fc80000410000 */
[----:B------:R1:W2:Y:S02]  /*3430*/  MUFU.TANH R11, R5 ;  /* 0x00000005000b7308 */ /* 0x0002a40000002400 */
[----:B-1----:R-:W-:-:S06]  /*3440*/  FMUL.FTZ R5, R52, c[0x0][0x320] ;  /* 0x0000c80034057a20 */ /* 0x002fcc0000410000 */
[----:B------:R1:W3:Y:S02]  /*3450*/  MUFU.TANH R9, R5 ;  /* 0x0000000500097308 */ /* 0x0002e40000002400 */
[----:B-1----:R-:W-:-:S06]  /*3460*/  FMUL.FTZ R5, R41, c[0x0][0x320] ;  /* 0x0000c80029057a20 */ /* 0x002fcc0000410000 */
[----:B------:R1:W1:Y:S02]  /*3470*/  MUFU.TANH R8, R5 ;  /* 0x0000000500087308 */ /* 0x0002640000002400 */
[----:B-1----:R-:W-:-:S05]  /*3480*/  IMAD.IADD R5, R15, 0x1, R6 ;  /* 0x000000010f057824 */ /* 0x002fca00078e0206 */
[----:B------:R-:W-:Y:S01]  /*3490*/  IMNMX R5, R5, R18, PT ;  /* 0x0000001205057217 */ /* 0x000fe20003800200 */
        /* <DEDUP_REMOVED lines=13> */
.L_x_452:
[----:B------:R-:W-:-:S04]  /*3570*/  MOV R7, c[0x0][0x32c] ;  /* 0x0000cb0000077a02 */ /* 0x000fc80000000f00 */
[----:B------:R-:W-:-:S13]  /*3580*/  ISETP.NE.AND P0, PT, R7, 0x1, PT ;  /* 0x000000010700780c */ /* 0x000fda0003f05270 */
[----:B------:R-:W-:-:S05]  /*3590*/  @P0 IMAD.HI.U32 R7, R6, c[0x0][0x330], RZ ;  /* 0x0000cc0006070a27 */ /* 0x000fca00078e00ff */
[----:B------:R-:W-:Y:S02]  /*35a0*/  @P0 SHF.R.U32.HI R6, RZ, c[0x0][0x334], R7 ;  /* 0x0000cd00ff060a19 */ /* 0x000fe40000011607 */
.L_x_453:
[----:B------:R-:W-:Y:S05]  /*35b0*/  BSYNC B0 ;  /* 0x0000000000007941 */ /* 0x000fea0003800000 */
.L_x_451:
[----:B------:R-:W-:-:S05]  /*35c0*/  IMAD R6, R6, c[0x0][0x32c], R22 ;  /* 0x0000cb0006067a24 */ /* 0x000fca00078e0216 */
[----:B------:R-:W-:Y:S02]  /*35d0*/  IADD3 R7, R6, c[0x0][0x32c], RZ ;  /* 0x0000cb0006077a10 */ /* 0x000fe40007ffe0ff */
[----:B------:R-:W-:Y:S02]  /*35e0*/  IMNMX R4, R4, R6, !PT ;  /* 0x0000000604047217 */ /* 0x000fe40007800200 */
[----:B------:R-:W-:Y:S02]  /*35f0*/  IMNMX R5, R5, R7, PT ;  /* 0x0000000705057217 */ /* 0x000fe40003800200 */
.L_x_450:
[C---:B--234-:R-:W-:Y:S01]  /*3600*/  ISETP.GE.AND P0, PT, R24.reuse, 0x2, PT ;  /* 0x000000021800780c */ /* 0x05cfe20003f06270 */
[----:B------:R-:W1:Y:S01]  /*3610*/  SHFL.IDX PT, R6, R10, 0x1, 0x1c1f ;  /* 0x003c1f000a067f89 */ /* 0x000e6200000e0000 */
[----:B------:R-:W-:Y:S02]  /*3620*/  ISETP.GE.AND P2, PT, R24, 0xa, PT ;  /* 0x0000000a1800780c */ /* 0x000fe40003f46270 */
[----:B------:R-:W-:Y:S02]  /*3630*/  P2R R31, PR, RZ, 0x1 ;  /* 0x00000001ff1f7803 */ /* 0x000fe40000000000 */
[----:B------:R-:W-:-:S02]  /*3640*/  ISETP.GT.AND P0, PT, R4, 0x1, !P0 ;  /* 0x000000010400780c */ /* 0x000fc40004704270 */
[----:B------:R-:W-:Y:S02]  /*3650*/  ISETP.GE.AND P1, PT, R24, 0x9, PT ;  /* 0x000000091800780c */ /* 0x000fe40003f26270 */
[----:B------:R-:W-:Y:S02]  /*3660*/  ISETP.LT.OR P0, PT, R5, 0x2, P0 ;  /* 0x000000020500780c */ /* 0x000fe40000701670 */
[----:B------:R-:W-:Y:S02]  /*3670*/  P2R R30, PR, RZ, 0x2 ;  /* 0x00000002ff1e7803 */ /* 0x000fe40000000000 */
[----:B------:R-:W-:Y:S02]  /*3680*/  FSEL R41, R25, -INF , !P0 ;  /* 0xff80000019297808 */ /* 0x000fe40004000000 */
[----:B------:R-:W-:Y:S02]  /*3690*/  ISETP.GT.AND P0, PT, R4, 0x9, !P2 ;  /* 0x000000090400780c */ /* 0x000fe40005704270 */
[----:B------:R-:W-:-:S02]  /*36a0*/  P2R R29, PR, RZ, 0x4 ;  /* 0x00000004ff1d7803 */ /* 0x000fc40000000000 */
[----:B------:R-:W-:Y:S02]  /*36b0*/  ISETP.LT.OR P0, PT, R5, 0xa, P0 ;  /* 0x0000000a0500780c */ /* 0x000fe40000701670 */
[----:B------:R-:W-:Y:S02]  /*36c0*/  ISETP.GT.AND P1, PT, R4, 0x8, !P1 ;  /* 0x000000080400780c */ /* 0x000fe40004f24270 */
[----:B------:R-:W-:Y:S02]  /*36d0*/  ISETP.GE.AND P2, PT, R24, 0x11, PT ;  /* 0x000000111800780c */ /* 0x000fe40003f46270 */
[----:B------:R-:W-:Y:S02]  /*36e0*/  FSEL R44, R21, -INF , !P0 ;  /* 0xff800000152c7808 */ /* 0x000fe40004000000 */
[----:B------:R-:W-:Y:S02]  /*36f0*/  ISETP.LT.OR P1, PT, R5, 0x9, P1 ;  /* 0x000000090500780c */ /* 0x000fe40000f21670 */
[----:B------:R-:W-:-:S02]  /*3700*/  ISETP.GT.AND P0, PT, R4, 0x10, !P2 ;  /* 0x000000100400780c */ /* 0x000fc40005704270 */
[----:B------:R-:W-:Y:S02]  /*3710*/  FSEL R45, R23, -INF , !P1 ;  /* 0xff800000172d7808 */ /* 0x000fe40004800000 */
        /* <DEDUP_REMOVED lines=11> */
[----:B------:R-:W-:Y:S02]  /*37d0*/  ISETP.GE.AND P1, PT, R24, 0x1a, PT ;  /* 0x0000001a1800780c */ /* 0x000fe40003f26270 */
[----:B------:R-:W-:Y:S02]  /*37e0*/  FSEL R57, R16, -INF , !P0 ;  /* 0xff80000010397808 */ /* 0x000fe40004000000 */
[----:B------:R-:W-:Y:S02]  /*37f0*/  ISETP.GT.AND P0, PT, R4, 0x19, !P1 ;  /* 0x000000190400780c */ /* 0x000fe40004f04270 */
[C---:B------:R-:W-:Y:S02]  /*3800*/  ISETP.GE.AND P6, PT, R24.reuse, 0x21, PT ;  /* 0x000000211800780c */ /* 0x040fe40003fc6270 */
[----:B------:R-:W-:Y:S02]  /*3810*/  ISETP.LT.OR P0, PT, R5, 0x1a, P0 ;  /* 0x0000001a0500780c */ /* 0x000fe40000701670 */
[----:B------:R-:W-:-:S02]  /*3820*/  ISETP.GE.AND P5, PT, R24, 0x22, PT ;  /* 0x000000221800780c */ /* 0x000fc40003fa6270 */
[----:B------:R-:W-:Y:S02]  /*3830*/  FSEL R58, R8, -INF , !P0 ;  /* 0xff800000083a7808 */ /* 0x000fe40004000000 */
[----:B------:R-:W-:Y:S02]  /*3840*/  ISETP.GT.AND P0, PT, R4, 0x20, !P6 ;  /* 0x000000200400780c */ /* 0x000fe40007704270 */
[----:B------:R-:W-:Y:S02]  /*3850*/  P2R R28, PR, RZ, 0x4 ;  /* 0x00000004ff1c7803 */ /* 0x000fe40000000000 */
[----:B------:R-:W-:Y:S02]  /*3860*/  ISETP.LT.OR P0, PT, R5, 0x21, P0 ;  /* 0x000000210500780c */ /* 0x000fe40000701670 */
[----:B------:R-:W-:Y:S02]  /*3870*/  ISETP.GE.AND P2, PT, R24, 0x29, PT ;  /* 0x000000291800780c */ /* 0x000fe40003f46270 */
[----:B------:R-:W-:-:S02]  /*3880*/  FSEL R171, R14, -INF , !P0 ;  /* 0xff8000000eab7808 */ /* 0x000fc40004000000 */
[----:B------:R-:W-:Y:S02]  /*3890*/  ISETP.GT.AND P0, PT, R4, 0x21, !P5 ;  /* 0x000000210400780c */ /* 0x000fe40006f04270 */
[----:B------:R-:W-:Y:S02]  /*38a0*/  P2R R32, PR, RZ, 0x2 ;  /* 0x00000002ff207803 */ /* 0x000fe40000000000 */
[----:B------:R-:W-:Y:S02]  /*38b0*/  ISETP.LT.OR P0, PT, R5, 0x22, P0 ;  /* 0x000000220500780c */ /* 0x000fe40000701670 */
[----:B------:R-:W-:Y:S02]  /*38c0*/  ISETP.GE.AND P1, PT, R24, 0x1, PT ;  /* 0x000000011800780c */ /* 0x000fe40003f26270 */
[----:B------:R-:W-:Y:S02]  /*38d0*/  FSEL R170, R13, -INF , !P0 ;  /* 0xff8000000daa7808 */ /* 0x000fe40004000000 */
[----:B------:R-:W-:-:S02]  /*38e0*/  ISETP.GT.AND P0, PT, R4, 0x28, !P2 ;  /* 0x000000280400780c */ /* 0x000fc40005704270 */
[----:B------:R-:W-:Y:S02]  /*38f0*/  P2R R25, PR, RZ, 0x2 ;  /* 0x00000002ff197803 */ /* 0x000fe40000000000 */
[----:B------:R-:W-:-:S04]  /*3900*/  ISETP.LT.OR P0, PT, R5, 0x29, P0 ;  /* 0x000000290500780c */ /* 0x000fc80000701670 */
[----:B------:R-:W-:Y:S02]  /*3910*/  FSEL R169, R12, -INF , !P0 ;  /* 0xff8000000ca97808 */ /* 0x000fe40004000000 */
[----:B------:R-:W-:Y:S02]  /*3920*/  ISETP.GT.AND P0, PT, R4, RZ, !P1 ;  /* 0x000000ff0400720c */ /* 0x000fe40004f04270 */
[----:B------:R-:W-:Y:S02]  /*3930*/  ISETP.GE.AND P1, PT, R24, 0x2a, PT ;  /* 0x0000002a1800780c */ /* 0x000fe40003f26270 */
[----:B------:R-:W-:-:S04]  /*3940*/  ISETP.LT.OR P0, PT, R5, 0x1, P0 ;  /* 0x000000010500780c */ /* 0x000fc80000701670 */
[----:B------:R-:W-:Y:S02]  /*3950*/  FSEL R40, R9, -INF , !P0 ;  /* 0xff80000009287808 */ /* 0x000fe40004000000 */
[----:B------:R-:W-:Y:S01]  /*3960*/  ISETP.GT.AND P0, PT, R4, 0x29, !P1 ;  /* 0x000000290400780c */ /* 0x000fe20004f04270 */
[----:B------:R-:W-:-:S03]  /*3970*/  FMUL.FTZ R4, R54, c[0x0][0x320] ;  /* 0x0000c80036047a20 */ /* 0x000fc60000410000 */
[----:B------:R-:W-:Y:S01]  /*3980*/  ISETP.LT.OR P0, PT, R5, 0x2a, P0 ;  /* 0x0000002a0500780c */ /* 0x000fe20000701670 */
[----:B------:R2:W3:Y:S01]  /*3990*/  MUFU.TANH R24, R4 ;  /* 0x0000000400187308 */ /* 0x0004e20000002400 */
[----:B------:R-:W-:Y:S02]  /*39a0*/  FMUL.FTZ R5, R55, c[0x0][0x320] ;  /* 0x0000c80037057a20 */ /* 0x000fe40000410000 */
[----:B------:R-:W-:Y:S02]  /*39b0*/  FSEL R168, R11, -INF , !P0 ;  /* 0xff8000000ba87808 */ /* 0x000fe40004000000 */
[----:B------:R-:W-:-:S03]  /*39c0*/  PLOP3.LUT P0, PT, PT, PT, UP2, 0x40, 0x0 ;  /* 0x000000000000781c */ /* 0x000fc60003f0e828 */
[----:B------:R1:W4:Y:S01]  /*39d0*/  MUFU.TANH R13, R5 ;  /* 0x00000005000d7308 */ /* 0x0003220000002400 */
[----:B--2---:R-:W-:-:S07]  /*39e0*/  FMUL.FTZ R4, R46, c[0x0][0x320] ;  /* 0x0000c8002e047a20 */ /* 0x004fce0000410000 */
[----:B------:R2:W2:Y:S01]  /*39f0*/  MUFU.TANH R23, R4 ;  /* 0x0000000400177308 */ /* 0x0004a20000002400 */
[----:B-1----:R-:W-:-:S05]  /*3a00*/  IMAD.IADD R5, R15, 0x1, R6 ;  /* 0x000000010f057824 */ /* 0x002fca00078e0206 */
[----:B------:R-:W-:Y:S01]  /*3a10*/  IMNMX R5, R5, R18, PT ;  /* 0x0000001205057217 */ /* 0x000fe20003800200 */
[----:B--2---:R-:W-:-:S04]  /*3a20*/  FMUL.FTZ R4, R47, c[0x0][0x320] ;  /* 0x0000c8002f047a20 */ /* 0x004fc80000410000 */
[----:B------:R1:W2:Y:S02]  /*3a30*/  MUFU.TANH R21, R4 ;  /* 0x0000000400157308 */ /* 0x0002a40000002400 */
        /* <DEDUP_REMOVED lines=16> */
[----:B-1----:R-:W-:Y:S01]  /*3b40*/  IMAD.IADD R4, R19, 0x1, R6 ;  /* 0x0000000113047824 */ /* 0x002fe200078e0206 */
        /* <DEDUP_REMOVED lines=13> */
.L_x_456:
[----:B------:R-:W-:-:S04]  /*3c20*/  MOV R7, c[0x0][0x32c] ;  /* 0x0000cb0000077a02 */ /* 0x000fc80000000f00 */
[----:B------:R-:W-:-:S13]  /*3c30*/  ISETP.NE.AND P0, PT, R7, 0x1, PT ;  /* 0x000000010700780c */ /* 0x000fda0003f05270 */
[----:B------:R-:W-:-:S05]  /*3c40*/  @P0 IMAD.HI.U32 R7, R6, c[0x0][0x330], RZ ;  /* 0x0000cc0006070a27 */ /* 0x000fca00078e00ff */
[----:B------:R-:W-:Y:S02]  /*3c50*/  @P0 SHF.R.U32.HI R6, RZ, c[0x0][0x334], R7 ;  /* 0x0000cd00ff060a19 */ /* 0x000fe40000011607 */
.L_x_457:
[----:B------:R-:W-:Y:S05]  /*3c60*/  BSYNC B0 ;  /* 0x0000000000007941 */ /* 0x000fea0003800000 */
.L_x_455:
[----:B------:R-:W-:-:S05]  /*3c70*/  IMAD R6, R6, c[0x0][0x32c], R22 ;  /* 0x0000cb0006067a24 */ /* 0x000fca00078e0216 */
[----:B------:R-:W-:Y:S02]  /*3c80*/  IADD3 R7, R6, c[0x0][0x32c], RZ ;  /* 0x0000cb0006077a10 */ /* 0x000fe40007ffe0ff */
[----:B------:R-:W-:Y:S02]  /*3c90*/  IMNMX R4, R4, R6, !PT ;  /* 0x0000000604047217 */ /* 0x000fe40007800200 */
[----:B------:R-:W-:Y:S02]  /*3ca0*/  IMNMX R5, R5, R7, PT ;  /* 0x0000000705057217 */ /* 0x000fe40003800200 */
.L_x_454:
[----:B--234-:R-:W-:Y:S01]  /*3cb0*/  ISETP.NE.AND P0, PT, R31, RZ, PT ;  /* 0x000000ff1f00720c */ /* 0x01cfe20003f05270 */
[----:B------:R-:W1:Y:S03]  /*3cc0*/  SHFL.IDX PT, R6, R10, 0x2, 0x1c1f ;  /* 0x005c1f000a067f89 */ /* 0x000e6600000e0000 */
        /* <DEDUP_REMOVED lines=36> */
[----:B------:R-:W-:-:S04]  /*3f10*/  ISETP.NE.AND P0, PT, R25, RZ, PT ;  /* 0x000000ff1900720c */ /* 0x000fc80003f05270 */
[----:B------:R-:W-:-:S04]  /*3f20*/  ISETP.GT.AND P0, PT, R4, RZ, !P0 ;  /* 0x000000ff0400720c */ /* 0x000fc80004704270 */
        /* <DEDUP_REMOVED lines=46> */
.L_x_460:
[----:B------:R-:W-:-:S04]  /*4210*/  MOV R7, c[0x0][0x32c] ;  /* 0x0000cb0000077a02 */ /* 0x000fc80000000f00 */
[----:B------:R-:W-:-:S13]  /*4220*/  ISETP.NE.AND P0, PT, R7, 0x1, PT ;  /* 0x000000010700780c */ /* 0x000fda0003f05270 */
[----:B------:R-:W-:-:S05]  /*4230*/  @P0 IMAD.HI.U32 R7, R6, c[0x0][0x330], RZ ;  /* 0x0000cc0006070a27 */ /* 0x000fca00078e00ff */
[----:B------:R-:W-:Y:S02]  /*4240*/  @P0 SHF.R.U32.HI R6, RZ, c[0x0][0x334], R7 ;  /* 0x0000cd00ff060a19 */ /* 0x000fe40000011607 */
.L_x_461:
[----:B------:R-:W-:Y:S05]  /*4250*/  BSYNC B0 ;  /* 0x0000000000007941 */ /* 0x000fea0003800000 */
.L_x_459:
[----:B------:R-:W-:-:S05]  /*4260*/  IMAD R6, R6, c[0x0][0x32c], R22 ;  /* 0x0000cb0006067a24 */ /* 0x000fca00078e0216 */
[----:B------:R-:W-:Y:S02]  /*4270*/  IADD3 R7, R6, c[0x0][0x32c], RZ ;  /* 0x0000cb0006077a10 */ /* 0x000fe40007ffe0ff */
[----:B------:R-:W-:Y:S02]  /*4280*/  IMNMX R4, R4, R6, !PT ;  /* 0x0000000604047217 */ /* 0x000fe40007800200 */
[----:B------:R-:W-:Y:S02]  /*4290*/  IMNMX R5, R5, R7, PT ;  /* 0x0000000705057217 */ /* 0x000fe40003800200 */
.L_x_458:
[----:B--234-:R-:W-:-:S04]  /*42a0*/  ISETP.NE.AND P0, PT, R31, RZ, PT ;  /* 0x000000ff1f00720c */ /* 0x01cfc80003f05270 */
        /* <DEDUP_REMOVED lines=43> */
[----:B------:R1:W2:Y:S01]  /*4560*/  MUFU.TANH R24, R4 ;  /* 0x0000000400187308 */ /* 0x0002a20000002400 */
[----:B------:R-:W-:Y:S02]  /*4570*/  FMUL.FTZ R5, R62, c[0x0][0x320] ;  /* 0x0000c8003e057a20 */ /* 0x000fe40000410000 */
[----:B------:R-:W-:Y:S02]  /*4580*/  FSEL R175, R12, -INF , !P0 ;  /* 0xff8000000caf7808 */ /* 0x000fe40004000000 */
[----:B------:R-:W-:-:S03]  /*4590*/  PLOP3.LUT P0, PT, PT, PT, UP2, 0x40, 0x0 ;  /* 0x000000000000781c */ /* 0x000fc60003f0e828 */
[----:B------:R3:W4:Y:S01]  /*45a0*/  MUFU.TANH R59, R5 ;  /* 0x00000005003b7308 */ /* 0x0007220000002400 */
[----:B-1----:R-:W-:-:S07]  /*45b0*/  FMUL.FTZ R4, R74, c[0x0][0x320] ;  /* 0x0000c8004a047a20 */ /* 0x002fce0000410000 */
[----:B------:R1:W1:Y:S01]  /*45c0*/  MUFU.TANH R16, R4 ;  /* 0x0000000400107308 */ /* 0x0002620000002400 */
[----:B---3--:R-:W-:-:S07]  /*45d0*/  FMUL.FTZ R5, R63, c[0x0][0x320] ;  /* 0x0000c8003f057a20 */ /* 0x008fce0000410000 */
[----:B------:R3:W2:Y:S01]  /*45e0*/  MUFU.TANH R55, R5 ;  /* 0x0000000500377308 */ /* 0x0006a20000002400 */
        /* <DEDUP_REMOVED lines=10> */
[----:B---3--:R-:W-:Y:S02]  /*4690*/  FMUL.FTZ R5, R70, c[0x0][0x320] ;  /* 0x0000c80046057a20 */ /* 0x008fe40000410000 */
[----:B-1----:R-:W-:-:S05]  /*46a0*/  FMUL.FTZ R4, R83, c[0x0][0x320] ;  /* 0x0000c80053047a20 */ /* 0x002fca0000410000 */
[----:B------:R1:W3:Y:S02]  /*46b0*/  MUFU.TANH R12, R4 ;  /* 0x00000004000c7308 */ /* 0x0002e40000002400 */
[----:B-1----:R-:W-:-:S06]  /*46c0*/  FMUL.FTZ R4, R78, c[0x0][0x320] ;  /* 0x0000c8004e047a20 */ /* 0x002fcc0000410000 */
[----:B------:R1:W1:Y:S02]  /*46d0*/  MUFU.TANH R11, R4 ;  /* 0x00000004000b7308 */ /* 0x0002640000002400 */
[----:B-1----:R1:W5:Y:S06]  /*46e0*/  SHFL.IDX PT, R4, R10, 0x3, 0x1c1f ;  /* 0x007c1f000a047f89 */ /* 0x00236c00000e0000 */
[----:B-1----:R1:W1:Y:S01]  /*46f0*/  MUFU.TANH R10, R5 ;  /* 0x00000005000a7308 */ /* 0x0022620000002400 */
[--C-:B-----5:R-:W-:Y:S02]  /*4700*/  IMAD.IADD R9, R15, 0x1, R4.reuse ;  /* 0x000000010f097824 */ /* 0x120fe400078e0204 */
[----:B------:R-:W-:-:S03]  /*4710*/  IMAD.IADD R8, R19, 0x1, R4 ;  /* 0x0000000113087824 */ /* 0x000fc600078e0204 */
[----:B------:R-:W-:Y:S01]  /*4720*/  IMNMX R9, R9, R18, PT ;  /* 0x0000001209097217 */ /* 0x000fe20003800200 */
[----:B------:R-:W-:Y:S05]  /*4730*/  @P0 BRA `(.L_x_462) ;  /* 0x0000015000000947 */ /* 0x000fea0003800000 */
[----:B--234-:R-:W-:Y:S01]  /*4740*/  IADD3 R4, R4, c[0x0][0x1d0], RZ ;  /* 0x0000740004047a10 */ /* 0x01cfe20007ffe0ff */
[----:B------:R-:W-:Y:S03]  /*4750*/  BSSY B0, `(.L_x_463) ;  /* 0x000000f000007945 */ /* 0x000fe60003800000 */
[----:B------:R-:W-:-:S04]  /*4760*/  IADD3 R4, R4, -c[0x0][0x168], RZ ;  /* 0x80005a0004047a10 */ /* 0x000fc80007ffe0ff */
[----:B------:R-:W-:-:S13]  /*4770*/  ISETP.GT.AND P0, PT, R4, -0x1, PT ;  /* 0xffffffff0400780c */ /* 0x000fda0003f04270 */
[----:B------:R-:W-:Y:S05]  /*4780*/  @P0 BRA `(.L_x_464) ;  /* 0x0000007000000947 */ /* 0x000fea0003800000 */
[----:B-1----:R-:W-:Y:S01]  /*4790*/  IMAD.MOV.U32 R5, RZ, RZ, c[0x0][0x32c] ;  /* 0x0000cb00ff057624 */ /* 0x002fe200078e00ff */
[----:B------:R-:W-:-:S04]  /*47a0*/  LOP3.LUT R4, RZ, R4, RZ, 0x33, !PT ;  /* 0x00000004ff047212 */ /* 0x000fc800078e33ff */
[----:B------:R-:W-:-:S13]  /*47b0*/  ISETP.NE.AND P0, PT, R5, 0x1, PT ;  /* 0x000000010500780c */ /* 0x000fda0003f05270 */
[----:B------:R-:W-:-:S05]  /*47c0*/  @P0 IMAD.HI.U32 R5, R4, c[0x0][0x330], RZ ;  /* 0x0000cc0004050a27 */ /* 0x000fca00078e00ff */
[----:B------:R-:W-:-:S04]  /*47d0*/  @P0 SHF.R.U32.HI R4, RZ, c[0x0][0x334], R5 ;  /* 0x0000cd00ff040a19 */ /* 0x000fc80000011605 */
[----:B------:R-:W-:Y:S01]  /*47e0*/  LOP3.LUT R4, RZ, R4, RZ, 0x33, !PT ;  /* 0x00000004ff047212 */ /* 0x000fe200078e33ff */
[----:B------:R-:W-:Y:S05]  /*47f0*/  BRA `(.L_x_465) ;  /* 0x0000004000007947 */ /* 0x000fea0003800000 */
.L_x_464:
[----:B-1----:R-:W-:-:S04]  /*4800*/  MOV R5, c[0x0][0x32c] ;  /* 0x0000cb0000057a02 */ /* 0x002fc80000000f00 */
[----:B------:R-:W-:-:S13]  /*4810*/  ISETP.NE.AND P0, PT, R5, 0x1, PT ;  /* 0x000000010500780c */ /* 0x000fda0003f05270 */
[----:B------:R-:W-:-:S05]  /*4820*/  @P0 IMAD.HI.U32 R5, R4, c[0x0][0x330], RZ ;  /* 0x0000cc0004050a27 */ /* 0x000fca00078e00ff */
[----:B------:R-:W-:Y:S02]  /*4830*/  @P0 SHF.R.U32.HI R4, RZ, c[0x0][0x334], R5 ;  /* 0x0000cd00ff040a19 */ /* 0x000fe40000011605 */
.L_x_465:
[----:B------:R-:W-:Y:S05]  /*4840*/  BSYNC B0 ;  /* 0x0000000000007941 */ /* 0x000fea0003800000 */
.L_x_463:
[----:B------:R-:W-:-:S05]  /*4850*/  IMAD R4, R4, c[0x0][0x32c], R22 ;  /* 0x0000cb0004047a24 */ /* 0x000fca00078e0216 */
[----:B------:R-:W-:Y:S02]  /*4860*/  IADD3 R5, R4, c[0x0][0x32c], RZ ;  /* 0x0000cb0004057a10 */ /* 0x000fe40007ffe0ff */
[----:B------:R-:W-:Y:S02]  /*4870*/  IMNMX R8, R8, R4, !PT ;  /* 0x0000000408087217 */ /* 0x000fe40007800200 */
[----:B------:R-:W-:Y:S02]  /*4880*/  IMNMX R9, R9, R5, PT ;  /* 0x0000000509097217 */ /* 0x000fe40003800200 */
.L_x_462:
[----:B--234-:R-:W-:Y:S01]  /*4890*/  FMNMX.FTZ R137, R40, R41, !PT ;  /* 0x0000002928897209 */ /* 0x01cfe20007810000 */
[----:B------:R-:W-:Y:S01]  /*48a0*/  STL [R1+0x68], R234 ;  /* 0x000068ea01007387 */ /* 0x000fe20000100800 */
[----:B------:R-:W-:Y:S01]  /*48b0*/  FMNMX.FTZ R136, R33, R34, !PT ;  /* 0x0000002221887209 */ /* 0x000fe20007810000 */
[----:B------:R-:W-:Y:S01]  /*48c0*/  IMAD.SHL.U32 R225, R0, 0x2, RZ ;  /* 0x0000000200e17824 */ /* 0x000fe200078e00ff */
[----:B------:R-:W-:Y:S01]  /*48d0*/  FMNMX.FTZ R137, R45, R137, !PT ;  /* 0x000000892d897209 */ /* 0x000fe20007810000 */
[----:B------:R-:W-:Y:S01]  /*48e0*/  STL [R1+0x64], R233 ;  /* 0x000064e901007387 */ /* 0x000fe20000100800 */
[----:B------:R-:W-:Y:S01]  /*48f0*/  FMNMX.FTZ R136, R36, R136, !PT ;  /* 0x0000008824887209 */ /* 0x000fe20007810000 */
[----:B------:R-:W-:Y:S01]  /*4900*/  IMAD R226, R3, 0x2, R225 ;  /* 0x0000000203e27824 */ /* 0x000fe200078e02e1 */
[----:B------:R-:W-:Y:S01]  /*4910*/  FMNMX.FTZ R137, R44, R137, !PT ;  /* 0x000000892c897209 */ /* 0x000fe20007810000 */
[----:B------:R-:W-:Y:S01]  /*4920*/  STL [R1+0x60], R232 ;  /* 0x000060e801007387 */ /* 0x000fe20000100800 */
[----:B------:R-:W-:Y:S01]  /*4930*/  ISETP.NE.AND P0, PT, R31, RZ, PT ;  /* 0x000000ff1f00720c */ /* 0x000fe20003f05270 */
[----:B------:R-:W-:Y:S01]  /*4940*/  IMAD R227, R2, 0x2, R226 ;  /* 0x0000000202e37824 */ /* 0x000fe200078e02e2 */
[----:B------:R-:W-:Y:S01]  /*4950*/  FMNMX.FTZ R137, R53, R137, !PT ;  /* 0x0000008935897209 */ /* 0x000fe20007810000 */
[----:B------:R-:W-:Y:S01]  /*4960*/  STL [R1+0x5c], R231 ;  /* 0x00005ce701007387 */ /* 0x000fe20000100800 */
[----:B------:R-:W-:Y:S01]  /*4970*/  FMNMX.FTZ R136, R37, R136, !PT ;  /* 0x0000008825887209 */ /* 0x000fe20007810000 */
[----:B------:R-:W-:Y:S01]  /*4980*/  ULDC.64 UR4, c[0x0][0x2c8] ;  /* 0x0000b20000047ab9 */ /* 0x000fe20000000a00 */
[----:B------:R-:W-:Y:S01]  /*4990*/  FMNMX.FTZ R137, R56, R137, !PT ;  /* 0x0000008938897209 */ /* 0x000fe20007810000 */
[----:B------:R-:W-:Y:S01]  /*49a0*/  STL [R1+0x58], R230 ;  /* 0x000058e601007387 */ /* 0x000fe20000100800 */
[----:B------:R-:W-:-:S02]  /*49b0*/  ISETP.GT.AND P0, PT, R8, 0x1, !P0 ;  /* 0x000000010800780c */ /* 0x000fc40004704270 */
[----:B------:R-:W-:Y:S01]  /*49c0*/  FMNMX.FTZ R137, R57, R137, !PT ;  /* 0x0000008939897209 */ /* 0x000fe20007810000 */
[----:B------:R-:W-:Y:S01]  /*49d0*/  STL [R1+0x54], R229 ;  /* 0x000054e501007387 */ /* 0x000fe20000100800 */
[----:B------:R-:W-:Y:S02]  /*49e0*/  FMNMX.FTZ R136, R38, R136, !PT ;  /* 0x0000008826887209 */ /* 0x000fe40007810000 */
[----:B------:R-:W-:Y:S01]  /*49f0*/  FMNMX.FTZ R137, R58, R137, !PT ;  /* 0x000000893a897209 */ /* 0x000fe20007810000 */
[----:B------:R-:W-:Y:S01]  /*4a00*/  STL [R1+0x50], R224 ;  /* 0x000050e001007387 */ /* 0x000fe20000100800 */
[----:B------:R-:W-:Y:S02]  /*4a10*/  ISETP.LT.OR P0, PT, R9, 0x2, P0 ;  /* 0x000000020900780c */ /* 0x000fe40000701670 */
[----:B------:R-:W-:Y:S01]  /*4a20*/  FMNMX.FTZ R137, R171, R137, !PT ;  /* 0x00000089ab897209 */ /* 0x000fe20007810000 */
[----:B------:R-:W-:Y:S01]  /*4a30*/  LDSM.16.MT88.4 R48, [R227+0x100] ;  /* 0x00010000e330783b */ /* 0x000fe20000004200 */
[----:B------:R-:W-:-:S02]  /*4a40*/  FMNMX.FTZ R136, R39, R136, !PT ;  /* 0x0000008827887209 */ /* 0x000fc40007810000 */
[----:B------:R-:W-:Y:S01]  /*4a50*/  FMNMX.FTZ R137, R170, R137, !PT ;  /* 0x00000089aa897209 */ /* 0x000fe20007810000 */
[----:B------:R-:W-:Y:S01]  /*4a60*/  LDSM.16.MT88.4 R68, [R225+0x1900] ;  /* 0x00190000e144783b */ /* 0x000fe20000004200 */
[----:B------:R-:W-:Y:S02]  /*4a70*/  FSEL R43, R14, -INF , !P0 ;  /* 0xff8000000e2b7808 */ /* 0x000fe40004000000 */
[----:B------:R-:W-:Y:S01]  /*4a80*/  FMNMX.FTZ R137, R169, R137, !PT ;  /* 0x00000089a9897209 */ /* 0x000fe20007810000 */
[----:B------:R-:W-:Y:S01]  /*4a90*/  LDSM.16.MT88.4 R76, [R226+0x1900] ;  /* 0x00190000e24c783b */ /* 0x000fe20000004200 */
[----:B------:R-:W-:Y:S02]  /*4aa0*/  FMNMX.FTZ R136, R52, R136, !PT ;  /* 0x0000008834887209 */ /* 0x000fe40007810000 */
[----:B------:R-:W-:Y:S01]  /*4ab0*/  FMNMX.FTZ R137, R168, R137, !PT ;  /* 0x00000089a8897209 */ /* 0x000fe20007810000 */
[----:B------:R-:W-:Y:S01]  /*4ac0*/  LDSM.16.MT88.4 R116, [R227+0x1900] ;  /* 0x00190000e374783b */ /* 0x000fe20000004200 */
[----:B------:R-:W-:-:S02]  /*4ad0*/  ISETP.NE.AND P0, PT, R30, RZ, PT ;  /* 0x000000ff1e00720c */ /* 0x000fc40003f05270 */
[----:B------:R-:W-:Y:S01]  /*4ae0*/  FMNMX.FTZ R136, R54, R136, !PT ;  /* 0x0000008836887209 */ /* 0x000fe20007810000 */
[----:B------:R-:W2:Y:S01]  /*4af0*/  SHFL.BFLY PT, R4, R137, 0x2, 0x1f ;  /* 0x0c401f0089047f89 */ /* 0x000ea200000e0000 */
[----:B------:R-:W-:Y:S02]  /*4b00*/  ISETP.GT.AND P0, PT, R8, 0x8, !P0 ;  /* 0x000000080800780c */ /* 0x000fe40004704270 */
[----:B------:R-:W-:Y:S01]  /*4b10*/  FMNMX.FTZ R136, R160, R136, !PT ;  /* 0x00000088a0887209 */ /* 0x000fe20007810000 */
[----:B------:R-:W-:Y:S01]  /*4b20*/  LDSM.16.MT88.4 R72, [R225+0x900] ;  /* 0x00090000e148783b */ /* 0x000fe20000004200 */
[----:B------:R-:W-:Y:S02]  /*4b30*/  ISETP.LT.OR P0, PT, R9, 0x9, P0 ;  /* 0x000000090900780c */ /* 0x000fe40000701670 */
[----:B------:R-:W-:Y:S01]  /*4b40*/  FMNMX.FTZ R136, R161, R136, !PT ;  /* 0x00000088a1887209 */ /* 0x000fe20007810000 */
[----:B------:R-:W-:Y:S01]  /*4b50*/  LDSM.16.MT88.4 R64, [R226+0x900] ;  /* 0x00090000e240783b */ /* 0x000fe20000004200 */
[----:B------:R-:W-:-:S02]  /*4b60*/  FSEL R105, R13, -INF , !P0 ;  /* 0xff8000000d697808 */ /* 0x000fc40004000000 */
[----:B------:R-:W-:Y:S02]  /*4b70*/  ISETP.NE.AND P0, PT, R29, RZ, PT ;  /* 0x000000ff1d00720c */ /* 0x000fe40003f05270 */
[----:B------:R-:W-:Y:S02]  /*4b80*/  FMNMX.FTZ R136, R163, R136, !PT ;  /* 0x00000088a3887209 */ /* 0x000fe40007810000 */
[----:B------:R-:W-:Y:S02]  /*4b90*/  ISETP.GT.AND P0, PT, R8, 0x9, !P0 ;  /* 0x000000090800780c */ /* 0x000fe40004704270 */
[----:B------:R-:W-:Y:S02]  /*4ba0*/  FMNMX.FTZ R136, R162, R136, !PT ;  /* 0x00000088a2887209 */ /* 0x000fe40007810000 */
[----:B------:R-:W-:Y:S02]  /*4bb0*/  ISETP.LT.OR P0, PT, R9, 0xa, P0 ;  /* 0x0000000a0900780c */ /* 0x000fe40000701670 */
[----:B------:R-:W-:-:S02]  /*4bc0*/  LEA R228, R2, R225, 0x1 ;  /* 0x000000e102e47211 */ /* 0x000fc400078e08ff */
[----:B------:R-:W-:Y:S02]  /*4bd0*/  FSEL R104, R12, -INF , !P0 ;  /* 0xff8000000c687808 */ /* 0x000fe40004000000 */
[----:B--2---:R-:W-:Y:S01]  /*4be0*/  FMNMX.FTZ R137, R137, R4, !PT ;  /* 0x0000000489897209 */ /* 0x004fe20007810000 */
[----:B------:R-:W-:Y:S01]  /*4bf0*/  LDSM.16.MT88.4 R60, [R228+0x900] ;  /* 0x00090000e43c783b */ /* 0x000fe20000004200 */
[----:B------:R-:W-:Y:S02]  /*4c00*/  ISETP.NE.AND P0, PT, R28, RZ, PT ;  /* 0x000000ff1c00720c */ /* 0x000fe40003f05270 */
[C---:B------:R-:W-:Y:S01]  /*4c10*/  ISETP.GT.AND P6, PT, R8.reuse, 0x20, !P6 ;  /* 0x000000200800780c */ /* 0x040fe200077c4270 */
[----:B------:R-:W2:Y:S01]  /*4c20*/  SHFL.BFLY PT, R4, R137, 0x1, 0x1f ;  /* 0x0c201f0089047f89 */ /* 0x000ea200000e0000 */
[C---:B------:R-:W-:Y:S02]  /*4c30*/  ISETP.GT.AND P0, PT, R8.reuse, 0x10, !P0 ;  /* 0x000000100800780c */ /* 0x040fe40004704270 */
[----:B------:R-:W-:Y:S01]  /*4c40*/  ISETP.GT.AND P2, PT, R8, 0x28, !P2 ;  /* 0x000000280800780c */ /* 0x000fe20005744270 */
[----:B------:R-:W-:Y:S01]  /*4c50*/  LDSM.16.MT88.4 R28, [R226+0x100] ;  /* 0x00010000e21c783b */ /* 0x000fe20000004200 */
[----:B------:R-:W-:-:S02]  /*4c60*/  ISETP.LT.OR P0, PT, R9, 0x11, P0 ;  /* 0x000000110900780c */ /* 0x000fc40000701670 */
[C---:B------:R-:W-:Y:S01]  /*4c70*/  ISETP.GT.AND P5, PT, R8.reuse, 0x21, !P5 ;  /* 0x000000210800780c */ /* 0x040fe20006fa4270 */
[----:B------:R-:W-:Y:S01]  /*4c80*/  LDSM.16.MT88.4 R84, [R228+0x1900] ;  /* 0x00190000e454783b */ /* 0x000fe20000004200 */
[----:B------:R-:W-:Y:S02]  /*4c90*/  FSEL R132, R11, -INF , !P0 ;  /* 0xff8000000b847808 */ /* 0x000fe40004000000 */
[----:B------:R-:W-:Y:S02]  /*4ca0*/  ISETP.NE.AND P0, PT, R27, RZ, PT ;  /* 0x000000ff1b00720c */ /* 0x000fe40003f05270 */
[C---:B------:R-:W-:Y:S02]  /*4cb0*/  ISETP.GT.AND P1, PT, R8.reuse, 0x29, !P1 ;  /* 0x000000290800780c */ /* 0x040fe40004f24270 */
[----:B------:R-:W-:Y:S02]  /*4cc0*/  ISETP.GT.AND P0, PT, R8, 0x11, !P0 ;  /* 0x000000110800780c */ /* 0x000fe40004704270 */
[----:B------:R-:W-:-:S02]  /*4cd0*/  ISETP.LT.OR P6, PT, R9, 0x21, P6 ;  /* 0x000000210900780c */ /* 0x000fc400037c1670 */
[C---:B------:R-:W-:Y:S02]  /*4ce0*/  ISETP.LT.OR P0, PT, R9.reuse, 0x12, P0 ;  /* 0x000000120900780c */ /* 0x040fe40000701670 */
[----:B------:R-:W-:Y:S02]  /*4cf0*/  ISETP.LT.OR P2, PT, R9, 0x29, P2 ;  /* 0x000000290900780c */ /* 0x000fe40001741670 */
[----:B------:R-:W-:Y:S02]  /*4d00*/  FSEL R138, R7, -INF , !P0 ;  /* 0xff800000078a7808 */ /* 0x000fe40004000000 */
[----:B--2---:R-:W-:Y:S02]  /*4d10*/  FMNMX.FTZ R137, R137, R4, !PT ;  /* 0x0000000489897209 */ /* 0x004fe40007810000 */
[----:B------:R-:W2:Y:S01]  /*4d20*/  SHFL.BFLY PT, R4, R136, 0x2, 0x1f ;  /* 0x0c401f0088047f89 */ /* 0x000ea200000e0000 */
[----:B------:R-:W-:Y:S02]  /*4d30*/  ISETP.NE.AND P0, PT, R26, RZ, PT ;  /* 0x000000ff1a00720c */ /* 0x000fe40003f05270 */
[----:B------:R-:W-:Y:S01]  /*4d40*/  FMUL.FTZ R13, R137, c[0x0][0x2d0] ;  /* 0x0000b400890d7a20 */ /* 0x000fe20000410000 */
[----:B------:R-:W-:-:S02]  /*4d50*/  ISETP.LT.OR P5, PT, R9, 0x22, P5 ;  /* 0x000000220900780c */ /* 0x000fc40002fa1670 */
[----:B------:R-:W-:Y:S02]  /*4d60*/  ISETP.GT.AND P0, PT, R8, 0x18, !P0 ;  /* 0x000000180800780c */ /* 0x000fe40004704270 */
[----:B-1----:R-:W-:Y:S02]  /*4d70*/  FSEL R164, R10, -INF , !P6 ;  /* 0xff8000000aa47808 */ /* 0x002fe40007000000 */
[----:B------:R-:W-:Y:S02]  /*4d80*/  ISETP.LT.OR P0, PT, R9, 0x19, P0 ;  /* 0x000000190900780c */ /* 0x000fe40000701670 */
[----:B------:R-:W-:Y:S02]  /*4d90*/  FSEL R166, R59, -INF , !P2 ;  /* 0xff8000003ba67808 */ /* 0x000fe40005000000 */
[----:B------:R-:W-:Y:S02]  /*4da0*/  FSEL R139, R16, -INF , !P0 ;  /* 0xff800000108b7808 */ /* 0x000fe40004000000 */
[----:B------:R-:W-:-:S02]  /*4db0*/  ISETP.NE.AND P0, PT, R25, RZ, PT ;  /* 0x000000ff1900720c */ /* 0x000fc40003f05270 */
[----:B------:R-:W-:Y:S02]  /*4dc0*/  FSEL R165, R24, -INF , !P5 ;  /* 0xff80000018a57808 */ /* 0x000fe40006800000 */
[----:B------:R-:W-:Y:S01]  /*4dd0*/  ISETP.GT.AND P0, PT, R8, RZ, !P0 ;  /* 0x000000ff0800720c */ /* 0x000fe20004704270 */
[----:B------:R-:W-:Y:S01]  /*4de0*/  LDSM.16.MT88.4 R24, [R228+0x2100] ;  /* 0x00210000e418783b */ /* 0x000fe20000004200 */
[C---:B------:R-:W-:Y:S02]  /*4df0*/  ISETP.LT.OR P1, PT, R9.reuse, 0x2a, P1 ;  /* 0x0000002a0900780c */ /* 0x040fe40000f21670 */
[----:B--2---:R-:W-:Y:S02]  /*4e00*/  FMNMX.FTZ R136, R136, R4, !PT ;  /* 0x0000000488887209 */ /* 0x004fe40007810000 */
[----:B------:R-:W-:Y:S02]  /*4e10*/  ISETP.LT.OR P0, PT, R9, 0x1, P0 ;  /* 0x000000010900780c */ /* 0x000fe40000701670 */
[----:B------:R-:W-:Y:S01]  /*4e20*/  FSEL R167, R55, -INF , !P1 ;  /* 0xff80000037a77808 */ /* 0x000fe20004800000 */
[----:B------:R-:W1:Y:S01]  /*4e30*/  SHFL.BFLY PT, R4, R136, 0x1, 0x1f ;  /* 0x0c201f0088047f89 */ /* 0x000e6200000e0000 */
[----:B------:R-:W-:-:S02]  /*4e40*/  FSEL R42, R6, -INF , !P0 ;  /* 0xff800000062a7808 */ /* 0x000fc40004000000 */
[----:B------:R-:W-:Y:S02]  /*4e50*/  FSETP.NEU.FTZ.AND P0, PT, R137, -INF , PT ;  /* 0xff8000008900780b */ /* 0x000fe40003f1d000 */
[----:B------:R-:W-:Y:S02]  /*4e60*/  FMNMX.FTZ R3, R42, R43, !PT ;  /* 0x0000002b2a037209 */ /* 0x000fe40007810000 */
[----:B------:R-:W-:-:S05]  /*4e70*/  FSEL R13, R13, RZ, P0 ;  /* 0x000000ff0d0d7208 */ /* 0x000fca0000000000 */
[----:B------:R-:W-:-:S04]  /*4e80*/  FFMA.FTZ R2, R53, c[0x0][0x2d0], -R13 ;  /* 0x0000b40035027a23 */ /* 0x000fc8000001080d */
[----:B------:R2:W-:Y:S01]  /*4e90*/  MUFU.EX2 R197, R2 ;  /* 0x0000000200c57308 */ /* 0x0005e20000000800 */
[----:B-1----:R-:W-:Y:S01]  /*4ea0*/  FMNMX.FTZ R136, R136, R4, !PT ;  /* 0x0000000488887209 */ /* 0x002fe20007810000 */
[----:B------:R-:W-:-:S03]  /*4eb0*/  FFMA.FTZ R4, R40, c[0x0][0x2d0], -R13 ;  /* 0x0000b40028047a23 */ /* 0x000fc6000001080d */
[C---:B------:R-:W-:Y:S01]  /*4ec0*/  FSETP.NEU.FTZ.AND P0, PT, R136.reuse, -INF , PT ;  /* 0xff8000008800780b */ /* 0x040fe20003f1d000 */
[----:B------:R-:W-:Y:S02]  /*4ed0*/  FMUL.FTZ R12, R136, c[0x0][0x2d0] ;  /* 0x0000b400880c7a20 */ /* 0x000fe40000410000 */
[----:B------:R1:W-:Y:S01]  /*4ee0*/  MUFU.EX2 R233, R4 ;  /* 0x0000000400e97308 */ /* 0x0003e20000000800 */
[----:B--2---:R-:W-:Y:S02]  /*4ef0*/  FFMA.FTZ R2, R56, c[0x0][0x2d0], -R13 ;  /* 0x0000b40038027a23 */ /* 0x004fe4000001080d */
[----:B------:R-:W-:Y:S02]  /*4f00*/  FSEL R12, R12, RZ, P0 ;  /* 0x000000ff0c0c7208 */ /* 0x000fe40000000000 */
[----:B------:R-:W-:-:S03]  /*4f10*/  ISETP.NE.AND P0, PT, R32, RZ, PT ;  /* 0x000000ff2000720c */ /* 0x000fc60003f05270 */
[----:B------:R2:W-:Y:S01]  /*4f20*/  MUFU.EX2 R230, R2 ;  /* 0x0000000200e67308 */ /* 0x0005e20000000800 */
[----:B------:R-:W-:Y:S01]  /*4f30*/  FFMA.FTZ R0, R34, c[0x0][0x2d0], -R12 ;  /* 0x0000b40022007a23 */ /* 0x000fe2000001080c */
[----:B------:R-:W-:-:S04]  /*4f40*/  ISETP.GT.AND P0, PT, R8, 0x19, !P0 ;  /* 0x000000190800780c */ /* 0x000fc80004704270 */
[----:B------:R-:W-:Y:S02]  /*4f50*/  ISETP.LT.OR P0, PT, R9, 0x1a, P0 ;  /* 0x0000001a0900780c */ /* 0x000fe40000701670 */
[----:B------:R3:W-:Y:S01]  /*4f60*/  MUFU.EX2 R224, R0 ;  /* 0x0000000000e07308 */ /* 0x0007e20000000800 */
[----:B-1----:R-:W-:Y:S01]  /*4f70*/  FFMA.FTZ R4, R41, c[0x0][0x2d0], -R13 ;  /* 0x0000b40029047a23 */ /* 0x002fe2000001080d */
[----:B------:R-:W-:-:S06]  /*4f80*/  FSEL R40, R17, -INF , !P0 ;  /* 0xff80000011287808 */ /* 0x000fcc0004000000 */
[----:B------:R1:W-:Y:S01]  /*4f90*/  MUFU.EX2 R234, R4 ;  /* 0x0000000400ea7308 */ /* 0x0003e20000000800 */
[----:B--2---:R-:W-:Y:S01]  /*4fa0*/  FMNMX.FTZ R2, R105, R3, !PT ;  /* 0x0000000369027209 */ /* 0x004fe20007810000 */
[----:B------:R-:W-:-:S03]  /*4fb0*/  FFMA.FTZ R3, R57, c[0x0][0x2d0], -R13 ;  /* 0x0000b40039037a23 */ /* 0x000fc6000001080d */
[----:B------:R-:W-:Y:S01]  /*4fc0*/  FMNMX.FTZ R2, R104, R2, !PT ;  /* 0x0000000268027209 */ /* 0x000fe20007810000 */
[----:B---3--:R-:W-:Y:S02]  /*4fd0*/  FFMA.FTZ R0, R36, c[0x0][0x2d0], -R12 ;  /* 0x0000b40024007a23 */ /* 0x008fe4000001080c */
[----:B------:R2:W-:Y:S01]  /*4fe0*/  MUFU.EX2 R195, R3 ;  /* 0x0000000300c37308 */ /* 0x0005e20000000800 */
[----:B-1----:R-:W-:-:S07]  /*4ff0*/  FFMA.FTZ R4, R45, c[0x0][0x2d0], -R13 ;  /* 0x0000b4002d047a23 */ /* 0x002fce000001080d */
[----:B------:R1:W-:Y:S08]  /*5000*/  MUFU.EX2 R231, R0 ;  /* 0x0000000000e77308 */ /* 0x0003f00000000800 */
[----:B------:R3:W-:Y:S01]  /*5010*/  MUFU.EX2 R181, R4 ;  /* 0x0000000400b57308 */ /* 0x0007e20000000800 */
[----:B--2---:R-:W-:Y:S01]  /*5020*/  FMNMX.FTZ R3, R132, R2, !PT ;  /* 0x0000000284037209 */ /* 0x004fe20007810000 */
[----:B------:R-:W-:-:S02]  /*5030*/  FFMA.FTZ R2, R58, c[0x0][0x2d0], -R13 ;  /* 0x0000b4003a027a23 */ /* 0x000fc4000001080d */
[----:B------:R-:W-:Y:S01]  /*5040*/  LDSM.16.MT88.4 R56, [R227+0x900] ;  /* 0x00090000e338783b */ /* 0x000fe20000004200 */
[----:B-1----:R-:W-:-:S03]  /*5050*/  FFMA.FTZ R0, R37, c[0x0][0x2d0], -R12 ;  /* 0x0000b40025007a23 */ /* 0x002fc6000001080c */
[----:B------:R1:W2:Y:S01]  /*5060*/  MUFU.EX2 R180, R2 ;  /* 0x0000000200b47308 */ /* 0x0002a20000000800 */
[----:B---3--:R-:W-:-:S07]  /*5070*/  FFMA.FTZ R4, R44, c[0x0][0x2d0], -R13 ;  /* 0x0000b4002c047a23 */ /* 0x008fce000001080d */
[----:B------:R3:W4:Y:S01]  /*5080*/  MUFU.EX2 R192, R0 ;  /* 0x0000000000c07308 */ /* 0x0007220000000800 */
[----:B------:R-:W4:Y:S07]  /*5090*/  LDSM.16.MT88.4 R44, [R228+0x100] ;  /* 0x00010000e42c783b */ /* 0x000f2e0000004200 */
[----:B------:R4:W4:Y:S01]  /*50a0*/  MUFU.EX2 R194, R4 ;  /* 0x0000000400c27308 */ /* 0x0009220000000800 */
[----:B-1----:R-:W-:Y:S01]  /*50b0*/  FMNMX.FTZ R2, R138, R3, !PT ;  /* 0x000000038a027209 */ /* 0x002fe20007810000 */
[----:B------:R-:W-:Y:S01]  /*50c0*/  FFMA.FTZ R3, R38, c[0x0][0x2d0], -R12 ;  /* 0x0000b40026037a23 */ /* 0x000fe2000001080c */
[----:B--2---:R-:W-:-:S02]  /*50d0*/  F2FP.PACK_AB R10, R180, R195 ;  /* 0x000000c3b40a723e */ /* 0x004fc400000000ff */
[----:B------:R-:W-:Y:S02]  /*50e0*/  FMNMX.FTZ R2, R139, R2, !PT ;  /* 0x000000028b027209 */ /* 0x000fe40007810000 */
[----:B---3--:R-:W-:Y:S01]  /*50f0*/  FMNMX.FTZ R0, R106, R107, !PT ;  /* 0x0000006b6a007209 */ /* 0x008fe20007810000 */
[----:B------:R1:W-:Y:S01]  /*5100*/  MUFU.EX2 R198, R3 ;  /* 0x0000000300c67308 */ /* 0x0003e20000000800 */
[----:B----4-:R-:W-:Y:S02]  /*5110*/  F2FP.PACK_AB R7, R192, R231 ;  /* 0x000000e7c007723e */ /* 0x010fe400000000ff */
[----:B------:R-:W-:-:S04]  /*5120*/  FMNMX.FTZ R0, R133, R0, !PT ;  /* 0x0000000085007209 */ /* 0x000fc80007810000 */
[----:B------:R-:W-:Y:S01]  /*5130*/  FMNMX.FTZ R0, R134, R0, !PT ;  /* 0x0000000086007209 */ /* 0x000fe20007810000 */
[--C-:B------:R-:W-:Y:S01]  /*5140*/  FFMA.FTZ R4, R33, c[0x0][0x2d0], -R12.reuse ;  /* 0x0000b40021047a23 */ /* 0x100fe2000001080c */
[----:B------:R-:W-:Y:S01]  /*5150*/  F2FP.PACK_AB R6, R194, R181 ;  /* 0x000000b5c206723e */ /* 0x000fe200000000ff */
[----:B------:R-:W2:Y:S01]  /*5160*/  LDSM.16.MT88.4 R32, [R225+0x100] ;  /* 0x00010000e120783b */ /* 0x000ea20000004200 */
[----:B------:R-:W-:Y:S01]  /*5170*/  FMNMX.FTZ R0, R156, R0, !PT ;  /* 0x000000009c007209 */ /* 0x000fe20007810000 */
[----:B------:R3:W4:Y:S03]  /*5180*/  MUFU.EX2 R193, R4 ;  /* 0x0000000400c17308 */ /* 0x0007260000000800 */
[----:B------:R-:W-:Y:S02]  /*5190*/  FMNMX.FTZ R0, R157, R0, !PT ;  /* 0x000000009d007209 */ /* 0x000fe40007810000 */
[----:B-1----:R-:W-:Y:S01]  /*51a0*/  FMNMX.FTZ R3, R40, R2, !PT ;  /* 0x0000000228037209 */ /* 0x002fe20007810000 */
[----:B------:R-:W-:Y:S01]  /*51b0*/  FFMA.FTZ R2, R39, c[0x0][0x2d0], -R12 ;  /* 0x0000b40027027a23 */ /* 0x000fe2000001080c */
[----:B------:R-:W-:Y:S01]  /*51c0*/  FMNMX.FTZ R0, R158, R0, !PT ;  /* 0x000000009e007209 */ /* 0x000fe20007810000 */
[----:B------:R-:W-:Y:S01]  /*51d0*/  LDSM.16.MT88.4 R36, [R226+0x2100] ;  /* 0x00210000e224783b */ /* 0x000fe20000004200 */
[----:B------:R-:W-:Y:S01]  /*51e0*/  FMNMX.FTZ R3, R164, R3, !PT ;  /* 0x00000003a4037209 */ /* 0x000fe20007810000 */
[----:B------:R1:W1:Y:S01]  /*51f0*/  MUFU.EX2 R229, R2 ;  /* 0x0000000200e57308 */ /* 0x0002620000000800 */
[----:B------:R-:W-:-:S02]  /*5200*/  FMNMX.FTZ R0, R159, R0, !PT ;  /* 0x000000009f007209 */ /* 0x000fc40007810000 */
[----:B------:R-:W-:Y:S02]  /*5210*/  FMNMX.FTZ R3, R165, R3, !PT ;  /* 0x00000003a5037209 */ /* 0x000fe40007810000 */
[----:B------:R-:W-:Y:S02]  /*5220*/  FMNMX.FTZ R0, R172, R0, !PT ;  /* 0x00000000ac007209 */ /* 0x000fe40007810000 */
[----:B---3--:R-:W-:Y:S02]  /*5230*/  F2FP.PACK_AB R4, R234, R233 ;  /* 0x000000e9ea04723e */ /* 0x008fe400000000ff */
[----:B------:R-:W-:Y:S02]  /*5240*/  FMNMX.FTZ R0, R173, R0, !PT ;  /* 0x00000000ad007209 */ /* 0x000fe40007810000 */
[----:B----4-:R-:W-:Y:S02]  /*5250*/  F2FP.PACK_AB R5, R224, R193 ;  /* 0x000000c1e005723e */ /* 0x010fe400000000ff */
[----:B------:R-:W-:-:S02]  /*5260*/  FMNMX.FTZ R0, R174, R0, !PT ;  /* 0x00000000ae007209 */ /* 0x000fc40007810000 */
[----:B------:R-:W-:Y:S01]  /*5270*/  FMNMX.FTZ R3, R166, R3, !PT ;  /* 0x00000003a6037209 */ /* 0x000fe20007810000 */
[--C-:B-1----:R-:W-:Y:S01]  /*5280*/  FFMA.FTZ R2, R52, c[0x0][0x2d0], -R12.reuse ;  /* 0x0000b40034027a23 */ /* 0x102fe2000001080c */
[----:B------:R-:W-:Y:S01]  /*5290*/  FMNMX.FTZ R0, R175, R0, !PT ;  /* 0x00000000af007209 */ /* 0x000fe20007810000 */
[C---:B------:R-:W-:Y:S01]  /*52a0*/  HMMA.16816.F32 R140, R4.reuse, R44, RZ ;  /* 0x0000002c048c723c */ /* 0x040fe200000018ff */
[----:B------:R-:W-:Y:S01]  /*52b0*/  FMNMX.FTZ R3, R167, R3, !PT ;  /* 0x00000003a7037209 */ /* 0x000fe20007810000 */
[----:B------:R1:W-:Y:S01]  /*52c0*/  MUFU.EX2 R196, R2 ;  /* 0x0000000200c47308 */ /* 0x0003e20000000800 */
[----:B------:R-:W-:Y:S01]  /*52d0*/  F2FP.PACK_AB R9, R229, R198 ;  /* 0x000000c6e509723e */ /* 0x000fe200000000ff */
[----:B------:R-:W3:Y:S04]  /*52e0*/  SHFL.BFLY PT, R8, R0, 0x2, 0x1f ;  /* 0x0c401f0000087f89 */ /* 0x000ee800000e0000 */
[C---:B------:R-:W-:Y:S01]  /*52f0*/  HMMA.16816.F32 R148, R4.reuse, R48, RZ ;  /* 0x000000300494723c */ /* 0x040fe200000018ff */
[----:B------:R-:W4:Y:S07]  /*5300*/  SHFL.BFLY PT, R14, R3, 0x2, 0x1f ;  /* 0x0c401f00030e7f89 */ /* 0x000f2e00000e0000 */
[----:B--2---:R-:W-:Y:S01]  /*5310*/  HMMA.16816.F32 R20, R4, R32, RZ ;  /* 0x000000200414723c */ /* 0x004fe200000018ff */
[----:B-1----:R-:W-:-:S02]  /*5320*/  FFMA.FTZ R2, R54, c[0x0][0x2d0], -R12 ;  /* 0x0000b40036027a23 */ /* 0x002fc4000001080c */
[----:B------:R-:W-:Y:S02]  /*5330*/  LDSM.16.MT88.4 R52, [R225+0x2100] ;  /* 0x00210000e134783b */ /* 0x000fe40000004200 */
[----:B------:R-:W1:Y:S03]  /*5340*/  MUFU.EX2 R185, R2 ;  /* 0x0000000200b97308 */ /* 0x000e660000000800 */
[----:B------:R-:W-:Y:S01]  /*5350*/  HMMA.16816.F32 R124, R4, R28, RZ ;  /* 0x0000001c047c723c */ /* 0x000fe200000018ff */
[----:B---3--:R-:W-:Y:S02]  /*5360*/  FMNMX.FTZ R0, R0, R8, !PT ;  /* 0x0000000800007209 */ /* 0x008fe40007810000 */
[----:B------:R-:W-:-:S05]  /*5370*/  F2FP.PACK_AB R8, R230, R197 ;  /* 0x000000c5e608723e */ /* 0x000fca00000000ff */
[----:B------:R-:W-:Y:S01]  /*5380*/  HMMA.16816.F32 R144, R4, R68, RZ ;  /* 0x000000440490723c */ /* 0x000fe200000018ff */
[----:B------:R-:W2:Y:S01]  /*5390*/  SHFL.BFLY PT, R15, R0, 0x1, 0x1f ;  /* 0x0c201f00000f7f89 */ /* 0x000ea200000e0000 */
[----:B----4-:R-:W-:Y:S02]  /*53a0*/  FMNMX.FTZ R3, R3, R14, !PT ;  /* 0x0000000e03037209 */ /* 0x010fe40007810000 */
[----:B-1----:R-:W-:-:S04]  /*53b0*/  F2FP.PACK_AB R11, R185, R196 ;  /* 0x000000c4b90b723e */ /* 0x002fc800000000ff */
[----:B------:R-:W-:Y:S08]  /*53c0*/  HMMA.16816.F32 R152, R4, R76, RZ ;  /* 0x0000004c0498723c */ /* 0x000ff000000018ff */
[C---:B------:R-:W-:Y:S08]  /*53d0*/  HMMA.16816.F32 R200, R8.reuse, R60, R140 ;  /* 0x0000003c08c8723c */ /* 0x040ff0000000188c */
[----:B------:R-:W-:Y:S01]  /*53e0*/  HMMA.16816.F32 R140, R8, R56, R148 ;  /* 0x00000038088c723c */ /* 0x000fe20000001894 */
[----:B--2---:R-:W-:-:S04]  /*53f0*/  FMNMX.FTZ R135, R0, R15, !PT ;  /* 0x0000000f00877209 */ /* 0x004fc80007810000 */
[C---:B------:R-:W-:Y:S01]  /*5400*/  FSETP.NEU.FTZ.AND P0, PT, R135.reuse, -INF , PT ;  /* 0xff8000008700780b */ /* 0x040fe20003f1d000 */
[----:B------:R-:W-:Y:S02]  /*5410*/  FMUL.FTZ R0, R135, c[0x0][0x2d0] ;  /* 0x0000b40087007a20 */ /* 0x000fe40000410000 */
[----:B------:R-:W-:Y:S03]  /*5420*/  HMMA.16816.F32 R128, R4, R84, RZ ;  /* 0x000000540480723c */ /* 0x000fe600000018ff */
[----:B------:R-:W-:-:S05]  /*5430*/  FSEL R0, R0, RZ, P0 ;  /* 0x000000ff00007208 */ /* 0x000fca0000000000 */
[----:B------:R-:W-:Y:S01]  /*5440*/  HMMA.16816.F32 R120, R4, R116, RZ ;  /* 0x000000740478723c */ /* 0x000fe200000018ff */
[----:B------:R-:W-:Y:S01]  /*5450*/  FFMA.FTZ R2, R106, c[0x0][0x2d0], -R0 ;  /* 0x0000b4006a027a23 */ /* 0x000fe20000010800 */
[----:B------:R-:W-:Y:S01]  /*5460*/  MOV R41, R202 ;  /* 0x000000ca00297202 */ /* 0x000fe20000000f00 */
[----:B------:R-:W-:Y:S02]  /*5470*/  IMAD.MOV.U32 R15, RZ, RZ, R201 ;  /* 0x000000ffff0f7224 */ /* 0x000fe400078e00c9 */
[----:B------:R-:W-:-:S03]  /*5480*/  IMAD.MOV.U32 R252, RZ, RZ, R200 ;  /* 0x000000fffffc7224 */ /* 0x000fc600078e00c8 */
[----:B------:R-:W-:Y:S01]  /*5490*/  HMMA.16816.F32 R112, R4, R34, RZ ;  /* 0x000000220470723c */ /* 0x000fe200000018ff */
[----:B------:R-:W-:Y:S01]  /*54a0*/  MOV R14, R142 ;  /* 0x0000008e000e7202 */ /* 0x000fe20000000f00 */
[----:B------:R-:W-:Y:S01]  /*54b0*/  IMAD.MOV.U32 R183, RZ, RZ, R143 ;  /* 0x000000ffffb77224 */ /* 0x000fe200078e008f */
[----:B------:R-:W-:-:S05]  /*54c0*/  MOV R182, R140 ;  /* 0x0000008c00b67202 */ /* 0x000fca0000000f00 */
[C---:B------:R-:W-:Y:S08]  /*54d0*/  HMMA.16816.F32 R108, R4.reuse, R30, RZ ;  /* 0x0000001e046c723c */ /* 0x040ff000000018ff */
[C---:B------:R-:W-:Y:S08]  /*54e0*/  HMMA.16816.F32 R100, R4.reuse, R46, RZ ;  /* 0x0000002e0464723c */ /* 0x040ff000000018ff */
[C---:B------:R-:W-:Y:S08]  /*54f0*/  HMMA.16816.F32 R96, R4.reuse, R50, RZ ;  /* 0x000000320460723c */ /* 0x040ff000000018ff */
[C---:B------:R-:W-:Y:S08]  /*5500*/  HMMA.16816.F32 R92, R4.reuse, R70, RZ ;  /* 0x00000046045c723c */ /* 0x040ff000000018ff */
[C---:B------:R-:W-:Y:S08]  /*5510*/  HMMA.16816.F32 R88, R4.reuse, R78, RZ ;  /* 0x0000004e0458723c */ /* 0x040ff000000018ff */
[C---:B------:R-:W-:Y:S08]  /*5520*/  HMMA.16816.F32 R80, R4.reuse, R86, RZ ;  /* 0x000000560450723c */ /* 0x040ff000000018ff */
[----:B------:R-:W-:Y:S01]  /*5530*/  HMMA.16816.F32 R16, R4, R118, RZ ;  /* 0x000000760410723c */ /* 0x000fe200000018ff */
[----:B------:R-:W1:Y:S06]  /*5540*/  SHFL.BFLY PT, R4, R3, 0x1, 0x1f ;  /* 0x0c201f0003047f89 */ /* 0x000e6c00000e0000 */
[----:B------:R-:W-:Y:S01]  /*5550*/  IMAD.MOV.U32 R7, RZ, RZ, R141 ;  /* 0x000000ffff077224 */ /* 0x000fe200078e008d */
[C---:B------:R-:W-:Y:S01]  /*5560*/  HMMA.16816.F32 R176, R8.reuse, R72, R20 ;  /* 0x0000004808b0723c */ /* 0x040fe20000001814 */
[----:B------:R-:W2:Y:S07]  /*5570*/  LDSM.16.MT88.4 R20, [R227+0x2100] ;  /* 0x00210000e314783b */ /* 0x000eae0000004200 */
[C---:B------:R-:W-:Y:S01]  /*5580*/  HMMA.16816.F32 R188, R8.reuse, R64, R124 ;  /* 0x0000004008bc723c */ /* 0x040fe2000000187c */
[----:B------:R3:W4:Y:S06]  /*5590*/  MUFU.EX2 R125, R2 ;  /* 0x00000002007d7308 */ /* 0x00072c0000000800 */
[----:B------:R-:W-:Y:S01]  /*55a0*/  IMAD.MOV.U32 R124, RZ, RZ, R203 ;  /* 0x000000ffff7c7224 */ /* 0x000fe200078e00cb */
[----:B------:R-:W-:Y:S01]  /*55b0*/  HMMA.16816.F32 R140, R8, R52, R144 ;  /* 0x00000034088c723c */ /* 0x000fe20000001890 */
[----:B-1----:R-:W-:Y:S01]  /*55c0*/  FMNMX.FTZ R3, R3, R4, !PT ;  /* 0x0000000403037209 */ /* 0x002fe20007810000 */
[----:B------:R-:W-:-:S03]  /*55d0*/  FFMA.FTZ R4, R134, c[0x0][0x2d0], -R0 ;  /* 0x0000b40086047a23 */ /* 0x000fc60000010800 */
[----:B------:R-:W-:-:S03]  /*55e0*/  FSETP.NEU.FTZ.AND P0, PT, R3, -INF , PT ;  /* 0xff8000000300780b */ /* 0x000fc60003f1d000 */
[C---:B------:R-:W-:Y:S01]  /*55f0*/  HMMA.16816.F32 R248, R8.reuse, R36, R152 ;  /* 0x0000002408f8723c */ /* 0x040fe20000001898 */
[----:B---3--:R-:W-:Y:S02]  /*5600*/  FFMA.FTZ R2, R107, c[0x0][0x2d0], -R0 ;  /* 0x0000b4006b027a23 */ /* 0x008fe40000010800 */
[----:B----4-:R-:W-:Y:S02]  /*5610*/  IMAD.MOV.U32 R147, RZ, RZ, R125 ;  /* 0x000000ffff937224 */ /* 0x010fe400078e007d */
[----:B------:R1:W-:Y:S02]  /*5620*/  MUFU.EX2 R187, R2 ;  /* 0x0000000200bb7308 */ /* 0x0003e40000000800 */
[----:B------:R-:W-:Y:S01]  /*5630*/  MOV R153, R14 ;  /* 0x0000000e00997202 */ /* 0x000fe20000000f00 */
[----:B------:R-:W-:Y:S01]  /*5640*/  HMMA.16816.F32 R244, R8, R74, R112 ;  /* 0x0000004a08f4723c */ /* 0x000fe20000001870 */
[----:B------:R-:W-:Y:S02]  /*5650*/  IMAD.MOV.U32 R154, RZ, RZ, R15 ;  /* 0x000000ffff9a7224 */ /* 0x000fe400078e000f */
[----:B------:R-:W-:-:S02]  /*5660*/  IMAD.MOV.U32 R155, RZ, RZ, R41 ;  /* 0x000000ffff9b7224 */ /* 0x000fc400078e0029 */
[----:B------:R-:W-:Y:S01]  /*5670*/  MUFU.EX2 R14, R4 ;  /* 0x00000004000e7308 */ /* 0x000fe20000000800 */
[----:B------:R-:W-:Y:S02]  /*5680*/  IMAD.MOV.U32 R152, RZ, RZ, R7 ;  /* 0x000000ffff987224 */ /* 0x000fe400078e0007 */
[----:B------:R-:W-:Y:S01]  /*5690*/  IMAD.MOV.U32 R6, RZ, RZ, R140 ;  /* 0x000000ffff067224 */ /* 0x000fe200078e008c */
[C---:B------:R-:W-:Y:S01]  /*56a0*/  HMMA.16816.F32 R216, R8.reuse, R24, R128 ;  /* 0x0000001808d8723c */ /* 0x040fe20000001880 */
[----:B------:R-:W-:Y:S01]  /*56b0*/  IMAD.MOV.U32 R5, RZ, RZ, R141 ;  /* 0x000000ffff057224 */ /* 0x000fe200078e008d */
[----:B------:R-:W-:Y:S01]  /*56c0*/  MOV R146, R142 ;  /* 0x0000008e00927202 */ /* 0x000fe20000000f00 */
[----:B------:R-:W-:Y:S02]  /*56d0*/  IMAD.MOV.U32 R145, RZ, RZ, R143 ;  /* 0x000000ffff917224 */ /* 0x000fe400078e008f */
[----:B-1----:R-:W-:Y:S01]  /*56e0*/  FFMA.FTZ R2, R133, c[0x0][0x2d0], -R0 ;  /* 0x0000b40085027a23 */ /* 0x002fe20000010800 */
[----:B------:R-:W-:Y:S01]  /*56f0*/  MOV R133, R124 ;  /* 0x0000007c00857202 */ /* 0x000fe20000000f00 */
[----:B------:R-:W-:Y:S01]  /*5700*/  IMAD.MOV.U32 R134, RZ, RZ, R6 ;  /* 0x000000ffff867224 */ /* 0x000fe200078e0006 */
[----:B--2---:R-:W-:Y:S01]  /*5710*/  HMMA.16816.F32 R212, R8, R20, R120 ;  /* 0x0000001408d4723c */ /* 0x004fe20000001878 */
[----:B------:R1:W2:Y:S01]  /*5720*/  MUFU.EX2 R232, R2 ;  /* 0x0000000200e87308 */ /* 0x0002a20000000800 */
[----:B------:R-:W-:-:S02]  /*5730*/  MOV R131, R5 ;  /* 0x0000000500837202 */ /* 0x000fc40000000f00 */
[----:B------:R-:W-:Y:S02]  /*5740*/  MOV R129, R183 ;  /* 0x000000b700817202 */ /* 0x000fe40000000f00 */
[----:B------:R-:W-:Y:S02]  /*5750*/  MOV R130, R134 ;  /* 0x0000008600827202 */ /* 0x000fe40000000f00 */
[C---:B------:R-:W-:Y:S08]  /*5760*/  HMMA.16816.F32 R220, R8.reuse, R66, R108 ;  /* 0x0000004208dc723c */ /* 0x040ff0000000186c */
[----:B------:R-:W-:Y:S01]  /*5770*/  HMMA.16816.F32 R208, R8, R62, R100 ;  /* 0x0000003e08d0723c */ /* 0x000fe20000001864 */
[----:B-1----:R-:W-:Y:S01]  /*5780*/  FMUL.FTZ R2, R3, c[0x0][0x2d0] ;  /* 0x0000b40003027a20 */ /* 0x002fe20000410000 */
[----:B--2---:R-:W-:-:S04]  /*5790*/  F2FP.PACK_AB R6, R14, R232 ;  /* 0x000000e80e06723e */ /* 0x004fc800000000ff */
[----:B------:R-:W-:Y:S02]  /*57a0*/  FSEL R2, R2, RZ, P0 ;  /* 0x000000ff02027208 */ /* 0x000fe40000000000 */
[----:B------:R-:W-:Y:S03]  /*57b0*/  HMMA.16816.F32 R204, R8, R58, R96 ;  /* 0x0000003a08cc723c */ /* 0x000fe60000001860 */
[----:B------:R-:W-:-:S04]  /*57c0*/  FFMA.FTZ R4, R42, c[0x0][0x2d0], -R2 ;  /* 0x0000b4002a047a23 */ /* 0x000fc80000010802 */
[----:B------:R1:W-:Y:S01]  /*57d0*/  MUFU.EX2 R140, R4 ;  /* 0x00000004008c7308 */ /* 0x0003e20000000800 */
[C---:B------:R-:W-:Y:S08]  /*57e0*/  HMMA.16816.F32 R200, R8.reuse, R54, R92 ;  /* 0x0000003608c8723c */ /* 0x040ff0000000185c */
[----:B------:R-:W-:Y:S01]  /*57f0*/  HMMA.16816.F32 R148, R8, R38, R88 ;  /* 0x000000260894723c */ /* 0x000fe20000001858 */
[----:B-1----:R-:W-:-:S07]  /*5800*/  FFMA.FTZ R4, R43, c[0x0][0x2d0], -R2 ;  /* 0x0000b4002b047a23 */ /* 0x002fce0000010802 */
[C---:B------:R-:W-:Y:S01]  /*5810*/  HMMA.16816.F32 R112, R8.reuse, R26, R80 ;  /* 0x0000001a0870723c */ /* 0x040fe20000001850 */
[----:B------:R1:W2:Y:S07]  /*5820*/  MUFU.EX2 R15, R4 ;  /* 0x00000004000f7308 */ /* 0x0002ae0000000800 */
[----:B------:R-:W-:Y:S07]  /*5830*/  HMMA.16816.F32 R124, R8, R22, R16 ;  /* 0x00000016087c723c */ /* 0x000fee0000001810 */
[----:B------:R-:W-:Y:S01]  /*5840*/  FFMA.FTZ R8, R156, c[0x0][0x2d0], -R0 ;  /* 0x0000b4009c087a23 */ /* 0x000fe20000010800 */
[----:B------:R-:W-:-:S03]  /*5850*/  MOV R156, R180 ;  /* 0x000000b4009c7202 */ /* 0x000fc60000000f00 */
[----:B------:R3:W-:Y:S01]  /*5860*/  MUFU.EX2 R141, R8 ;  /* 0x00000008008d7308 */ /* 0x0007e20000000800 */
[----:B-1----:R-:W-:Y:S01]  /*5870*/  FFMA.FTZ R4, R105, c[0x0][0x2d0], -R2 ;  /* 0x0000b40069047a23 */ /* 0x002fe20000010802 */
[----:B--2---:R-:W-:-:S06]  /*5880*/  F2FP.PACK_AB R5, R15, R140 ;  /* 0x0000008c0f05723e */ /* 0x004fcc00000000ff */
[----:B------:R1:W-:Y:S01]  /*5890*/  MUFU.EX2 R142, R4 ;  /* 0x00000004008e7308 */ /* 0x0003e20000000800 */
[----:B---3--:R-:W-:Y:S02]  /*58a0*/  FFMA.FTZ R8, R157, c[0x0][0x2d0], -R0 ;  /* 0x0000b4009d087a23 */ /* 0x008fe40000010800 */
[----:B------:R-:W-:-:S05]  /*58b0*/  IMAD.MOV.U32 R157, RZ, RZ, R181 ;  /* 0x000000ffff9d7224 */ /* 0x000fca00078e00b5 */
[----:B------:R2:W-:Y:S01]  /*58c0*/  MUFU.EX2 R41, R8 ;  /* 0x0000000800297308 */ /* 0x0005e20000000800 */
[----:B-1----:R-:W-:-:S07]  /*58d0*/  FFMA.FTZ R4, R104, c[0x0][0x2d0], -R2 ;  /* 0x0000b40068047a23 */ /* 0x002fce0000010802 */
[----:B------:R1:W3:Y:S01]  /*58e0*/  MUFU.EX2 R144, R4 ;  /* 0x0000000400907308 */ /* 0x0002e20000000800 */
[----:B--2---:R-:W-:Y:S02]  /*58f0*/  FFMA.FTZ R8, R158, c[0x0][0x2d0], -R0 ;  /* 0x0000b4009e087a23 */ /* 0x004fe40000010800 */
[----:B------:R-:W-:-:S05]  /*5900*/  IMAD.MOV.U32 R158, RZ, RZ, R152 ;  /* 0x000000ffff9e7224 */ /* 0x000fca00078e0098 */
[----:B------:R2:W-:Y:S01]  /*5910*/  MUFU.EX2 R199, R8 ;  /* 0x0000000800c77308 */ /* 0x0005e20000000800 */
[----:B-1----:R-:W-:Y:S02]  /*5920*/  F2FP.PACK_AB R4, R187, R147 ;  /* 0x00000093bb04723e */ /* 0x002fe400000000ff */
[----:B---3--:R-:W-:-:S07]  /*5930*/  F2FP.PACK_AB R7, R144, R142 ;  /* 0x0000008e9007723e */ /* 0x008fce00000000ff */
[C---:B------:R-:W-:Y:S01]  /*5940*/  HMMA.16816.F32 R104, R4.reuse, R32, RZ ;  /* 0x000000200468723c */ /* 0x040fe200000018ff */
[----:B--2---:R-:W-:Y:S02]  /*5950*/  FFMA.FTZ R8, R159, c[0x0][0x2d0], -R0 ;  /* 0x0000b4009f087a23 */ /* 0x004fe40000010800 */
[----:B------:R-:W-:Y:S02]  /*5960*/  IMAD.MOV.U32 R159, RZ, RZ, R182 ;  /* 0x000000ffff9f7224 */ /* 0x000fe400078e00b6 */
[----:B------:R1:W-:Y:S03]  /*5970*/  MUFU.EX2 R186, R8 ;  /* 0x0000000800ba7308 */ /* 0x0003e60000000800 */
[C---:B------:R-:W-:Y:S08]  /*5980*/  HMMA.16816.F32 R108, R4.reuse, R34, RZ ;  /* 0x00000022046c723c */ /* 0x040ff000000018ff */
[----:B------:R-:W-:Y:S01]  /*5990*/  HMMA.16816.F32 R88, R4, R28, RZ ;  /* 0x0000001c0458723c */ /* 0x000fe200000018ff */
[----:B-1----:R-:W-:-:S07]  /*59a0*/  FFMA.FTZ R8, R132, c[0x0][0x2d0], -R2 ;  /* 0x0000b40084087a23 */ /* 0x002fce0000010802 */
[C---:B------:R-:W-:Y:S01]  /*59b0*/  HMMA.16816.F32 R80, R4.reuse, R44, RZ ;  /* 0x0000002c0450723c */ /* 0x040fe200000018ff */
[----:B------:R1:W-:Y:S07]  /*59c0*/  MUFU.EX2 R143, R8 ;  /* 0x00000008008f7308 */ /* 0x0003ee0000000800 */
[C---:B------:R-:W-:Y:S08]  /*59d0*/  HMMA.16816.F32 R32, R4.reuse, R68, RZ ;  /* 0x000000440420723c */ /* 0x040ff000000018ff */
[----:B------:R-:W-:Y:S01]  /*59e0*/  HMMA.16816.F32 R16, R4, R84, RZ ;  /* 0x000000540410723c */ /* 0x000fe200000018ff */
[----:B-1----:R-:W-:-:S04]  /*59f0*/  FFMA.FTZ R8, R138, c[0x0][0x2d0], -R2 ;  /* 0x0000b4008a087a23 */ /* 0x002fc80000010802 */
[----:B------:R1:W-:Y:S02]  /*5a00*/  MUFU.EX2 R184, R8 ;  /* 0x0000000800b87308 */ /* 0x0003e40000000800 */
[----:B------:R-:W-:Y:S01]  /*5a10*/  IMAD.MOV.U32 R84, RZ, RZ, R41 ;  /* 0x000000ffff547224 */ /* 0x000fe200078e0029 */
[----:B------:R-:W-:Y:S01]  /*5a20*/  HMMA.16816.F32 R100, R4, R30, RZ ;  /* 0x0000001e0464723c */ /* 0x000fe200000018ff */
[----:B------:R-:W-:-:S07]  /*5a30*/  IMAD.MOV.U32 R85, RZ, RZ, R193 ;  /* 0x000000ffff557224 */ /* 0x000fce00078e00c1 */
[----:B------:R-:W-:Y:S01]  /*5a40*/  HMMA.16816.F32 R96, R4, R46, RZ ;  /* 0x0000002e0460723c */ /* 0x000fe200000018ff */
[----:B-1----:R-:W-:-:S07]  /*5a50*/  FFMA.FTZ R8, R139, c[0x0][0x2d0], -R2 ;  /* 0x0000b4008b087a23 */ /* 0x002fce0000010802 */
[C---:B------:R-:W-:Y:S01]  /*5a60*/  HMMA.16816.F32 R44, R4.reuse, R48, RZ ;  /* 0x00000030042c723c */ /* 0x040fe200000018ff */
[----:B------:R1:W2:Y:S07]  /*5a70*/  MUFU.EX2 R128, R8 ;  /* 0x0000000800807308 */ /* 0x0002ae0000000800 */
[C---:B------:R-:W-:Y:S08]  /*5a80*/  HMMA.16816.F32 R92, R4.reuse, R50, RZ ;  /* 0x00000032045c723c */ /* 0x040ff000000018ff */
[----:B------:R-:W-:Y:S01]  /*5a90*/  HMMA.16816.F32 R28, R4, R76, RZ ;  /* 0x0000004c041c723c */ /* 0x000fe200000018ff */
[----:B-1----:R-:W-:-:S04]  /*5aa0*/  FFMA.FTZ R8, R40, c[0x0][0x2d0], -R2 ;  /* 0x0000b40028087a23 */ /* 0x002fc80000010802 */
[----:B------:R1:W3:Y:S03]  /*5ab0*/  MUFU.EX2 R132, R8 ;  /* 0x0000000800847308 */ /* 0x0002e60000000800 */
[C---:B------:R-:W-:Y:S07]  /*5ac0*/  HMMA.16816.F32 R40, R4.reuse, R118, RZ ;  /* 0x000000760428723c */ /* 0x040fee00000018ff */
[----:B--2---:R-:W-:Y:S01]  /*5ad0*/  IMAD.MOV.U32 R118, RZ, RZ, R128 ;  /* 0x000000ffff767224 */ /* 0x004fe200078e0080 */
[----:B------:R-:W-:Y:S01]  /*5ae0*/  HMMA.16816.F32 R68, R4, R70, RZ ;  /* 0x000000460444723c */ /* 0x000fe200000018ff */
[----:B------:R-:W-:-:S02]  /*5af0*/  IMAD.MOV.U32 R128, RZ, RZ, R153 ;  /* 0x000000ffff807224 */ /* 0x000fc400078e0099 */
[----:B------:R-:W-:-:S05]  /*5b00*/  IMAD.MOV.U32 R119, RZ, RZ, R194 ;  /* 0x000000ffff777224 */ /* 0x000fca00078e00c2 */
[C---:B-1----:R-:W-:Y:S07]  /*5b10*/  HMMA.16816.F32 R8, R4.reuse, R116, RZ ;  /* 0x000000740408723c */ /* 0x042fee00000018ff */
[----:B------:R-:W-:Y:S01]  /*5b20*/  IMAD.MOV.U32 R116, RZ, RZ, R140 ;  /* 0x000000ffff747224 */ /* 0x000fe200078e008c */
[----:B------:R-:W-:Y:S01]  /*5b30*/  HMMA.16816.F32 R76, R4, R78, RZ ;  /* 0x0000004e044c723c */ /* 0x000fe200000018ff */
[----:B------:R-:W-:-:S07]  /*5b40*/  MOV R117, R15 ;  /* 0x0000000f00757202 */ /* 0x000fce0000000f00 */
[----:B------:R-:W-:Y:S07]  /*5b50*/  HMMA.16816.F32 R48, R4, R86, RZ ;  /* 0x000000560430723c */ /* 0x000fee00000018ff */
[----:B------:R-:W-:Y:S01]  /*5b60*/  F2FP.PACK_AB R4, R84, R141 ;  /* 0x0000008d5404723e */ /* 0x000fe200000000ff */
[----:B------:R-:W-:Y:S01]  /*5b70*/  IMAD.MOV.U32 R86, RZ, RZ, R14 ;  /* 0x000000ffff567224 */ /* 0x000fe200078e000e */
[----:B------:R-:W-:Y:S02]  /*5b80*/  F2FP.PACK_AB R6, R186, R199 ;  /* 0x000000c7ba06723e */ /* 0x000fe400000000ff */
[----:B------:R-:W-:-:S02]  /*5b90*/  F2FP.PACK_AB R5, R184, R143 ;  /* 0x0000008fb805723e */ /* 0x000fc400000000ff */
[----:B---3--:R-:W-:Y:S02]  /*5ba0*/  F2FP.PACK_AB R7, R132, R118 ;  /* 0x000000768407723e */ /* 0x008fe400000000ff */
[----:B------:R-:W-:-:S05]  /*5bb0*/  MOV R87, R192 ;  /* 0x000000c000577202 */ /* 0x000fca0000000f00 */
[C---:B------:R-:W-:Y:S07]  /*5bc0*/  HMMA.16816.F32 R88, R4.reuse, R64, R88 ;  /* 0x000000400458723c */ /* 0x040fee0000001858 */
[----:B------:R-:W-:Y:S01]  /*5bd0*/  IMAD.MOV.U32 R64, RZ, RZ, R196 ;  /* 0x000000ffff407224 */ /* 0x000fe200078e00c4 */
[----:B------:R-:W-:Y:S01]  /*5be0*/  HMMA.16816.F32 R180, R4, R60, R80 ;  /* 0x0000003c04b4723c */ /* 0x000fe20000001850 */
[----:B------:R-:W-:-:S06]  /*5bf0*/  MOV R65, R195 ;  /* 0x000000c300417202 */ /* 0x000fcc0000000f00 */
[----:B------:R-:W-:Y:S01]  /*5c00*/  MOV R81, R198 ;  /* 0x000000c600517202 */ /* 0x000fe20000000f00 */
[C---:B------:R-:W-:Y:S01]  /*5c10*/  HMMA.16816.F32 R120, R4.reuse, R52, R32 ;  /* 0x000000340478723c */ /* 0x040fe20000001820 */
[----:B------:R-:W-:Y:S01]  /*5c20*/  IMAD.MOV.U32 R82, RZ, RZ, R197 ;  /* 0x000000ffff527224 */ /* 0x000fe200078e00c5 */
[----:B------:R-:W-:Y:S01]  /*5c30*/  MOV R83, R133 ;  /* 0x0000008500537202 */ /* 0x000fe20000000f00 */
[----:B------:R-:W-:Y:S02]  /*5c40*/  IMAD.MOV.U32 R80, RZ, RZ, R141 ;  /* 0x000000ffff507224 */ /* 0x000fe400078e008d */
[----:B------:R-:W-:Y:S02]  /*5c50*/  IMAD.MOV.U32 R60, RZ, RZ, R154 ;  /* 0x000000ffff3c7224 */ /* 0x000fe400078e009a */
[----:B------:R-:W-:Y:S01]  /*5c60*/  IMAD.MOV.U32 R53, RZ, RZ, R199 ;  /* 0x000000ffff357224 */ /* 0x000fe200078e00c7 */
[----:B------:R-:W-:Y:S01]  /*5c70*/  HMMA.16816.F32 R44, R4, R56, R44 ;  /* 0x00000038042c723c */ /* 0x000fe2000000182c */
[----:B------:R-:W-:-:S02]  /*5c80*/  IMAD.MOV.U32 R52, RZ, RZ, R252 ;  /* 0x000000ffff347224 */ /* 0x000fc400078e00fc */
[----:B------:R-:W-:Y:S02]  /*5c90*/  IMAD.MOV.U32 R61, RZ, RZ, R155 ;  /* 0x000000ffff3d7224 */ /* 0x000fe400078e009b */
[----:B------:R-:W1:Y:S02]  /*5ca0*/  LDSM.16.MT88.4 R152, [R225+0x1100] ;  /* 0x00110000e198783b */ /* 0x000e640000004200 */
[----:B------:R-:W-:Y:S01]  /*5cb0*/  MOV R56, R143 ;  /* 0x0000008f00387202 */ /* 0x000fe20000000f00 */
[----:B------:R-:W-:Y:S01]  /*5cc0*/  HMMA.16816.F32 R196, R4, R20, R8 ;  /* 0x0000001404c4723c */ /* 0x000fe20000001808 */
[----:B------:R-:W-:-:S06]  /*5cd0*/  IMAD.MOV.U32 R57, RZ, RZ, R142 ;  /* 0x000000ffff397224 */ /* 0x000fcc00078e008e */
[----:B------:R-:W-:Y:S01]  /*5ce0*/  FFMA.FTZ R8, R171, c[0x0][0x2d0], -R13 ;  /* 0x0000b400ab087a23 */ /* 0x000fe2000001080d */
[C---:B------:R-:W-:Y:S01]  /*5cf0*/  HMMA.16816.F32 R140, R4.reuse, R36, R28 ;  /* 0x00000024048c723c */ /* 0x040fe2000000181c */
[----:B------:R-:W-:Y:S01]  /*5d00*/  IMAD.MOV.U32 R20, RZ, RZ, R186 ;  /* 0x000000ffff147224 */ /* 0x000fe200078e00ba */
[----:B------:R-:W-:Y:S01]  /*5d10*/  MOV R21, R185 ;  /* 0x000000b900157202 */ /* 0x000fe20000000f00 */
[----:B------:R2:W-:Y:S05]  /*5d20*/  MUFU.EX2 R138, R8 ;  /* 0x00000008008a7308 */ /* 0x0005ea0000000800 */
[C---:B------:R-:W-:Y:S07]  /*5d30*/  HMMA.16816.F32 R28, R4.reuse, R54, R68 ;  /* 0x00000036041c723c */ /* 0x040fee0000001844 */
[----:B------:R-:W-:Y:S01]  /*5d40*/  IMAD.MOV.U32 R68, RZ, RZ, R52 ;  /* 0x000000ffff447224 */ /* 0x000fe200078e0034 */
[----:B------:R-:W-:Y:S01]  /*5d50*/  HMMA.16816.F32 R192, R4, R24, R16 ;  /* 0x0000001804c0723c */ /* 0x000fe20000001810 */
[----:B------:R-:W-:Y:S01]  /*5d60*/  IMAD.MOV.U32 R71, RZ, RZ, R83 ;  /* 0x000000ffff477224 */ /* 0x000fe200078e0053 */
[----:B------:R-:W-:Y:S01]  /*5d70*/  MOV R69, R60 ;  /* 0x0000003c00457202 */ /* 0x000fe20000000f00 */
[----:B--2---:R-:W-:-:S02]  /*5d80*/  FFMA.FTZ R8, R170, c[0x0][0x2d0], -R13 ;  /* 0x0000b400aa087a23 */ /* 0x004fc4000001080d */
[----:B------:R-:W-:Y:S02]  /*5d90*/  IMAD.MOV.U32 R83, RZ, RZ, R187 ;  /* 0x000000ffff537224 */ /* 0x000fe400078e00bb */
[----:B------:R2:W3:Y:S01]  /*5da0*/  MUFU.EX2 R252, R8 ;  /* 0x0000000800fc7308 */ /* 0x0004e20000000800 */
[----:B------:R-:W-:Y:S01]  /*5db0*/  IMAD.MOV.U32 R52, RZ, RZ, R184 ;  /* 0x000000ffff347224 */ /* 0x000fe200078e00b8 */
[----:B------:R-:W-:Y:S01]  /*5dc0*/  HMMA.16816.F32 R32, R4, R62, R96 ;  /* 0x0000003e0420723c */ /* 0x000fe20000001860 */
[----:B------:R-:W4:Y:S01]  /*5dd0*/  LDSM.16.MT88.4 R184, [R228+0x1100] ;  /* 0x00110000e4b8783b */ /* 0x000f220000004200 */
[----:B------:R-:W-:-:S03]  /*5de0*/  IMAD.MOV.U32 R70, RZ, RZ, R61 ;  /* 0x000000ffff467224 */ /* 0x000fc600078e003d */
[----:B------:R-:W-:Y:S02]  /*5df0*/  LDSM.16.MT88.4 R60, [R227+0x1100] ;  /* 0x00110000e33c783b */ /* 0x000fe40000004200 */
[----:B------:R-:W-:Y:S01]  /*5e00*/  MOV R98, R159 ;  /* 0x0000009f00627202 */ /* 0x000fe20000000f00 */
[----:B------:R-:W-:Y:S01]  /*5e10*/  HMMA.16816.F32 R48, R4, R26, R48 ;  /* 0x0000001a0430723c */ /* 0x000fe20000001830 */
[----:B------:R-:W-:Y:S01]  /*5e20*/  IMAD.MOV.U32 R99, RZ, RZ, R158 ;  /* 0x000000ffff637224 */ /* 0x000fe200078e009e */
[----:B------:R-:W-:Y:S01]  /*5e30*/  MOV R159, R147 ;  /* 0x00000093009f7202 */ /* 0x000fe20000000f00 */
[----:B------:R-:W-:Y:S02]  /*5e40*/  IMAD.MOV.U32 R158, RZ, RZ, R144 ;  /* 0x000000ffff9e7224 */ /* 0x000fe400078e0090 */
[----:B--2---:R-:W-:-:S03]  /*5e50*/  FFMA.FTZ R8, R169, c[0x0][0x2d0], -R13 ;  /* 0x0000b400a9087a23 */ /* 0x004fc6000001080d */
[C---:B------:R-:W-:Y:S01]  /*5e60*/  HMMA.16816.F32 R16, R4.reuse, R66, R100 ;  /* 0x000000420410723c */ /* 0x040fe20000001864 */
[----:B------:R2:W1:Y:S06]  /*5e70*/  MUFU.EX2 R11, R8 ;  /* 0x00000008000b7308 */ /* 0x00046c0000000800 */
[----:B------:R-:W-:Y:S01]  /*5e80*/  IMAD.MOV.U32 R66, RZ, RZ, R128 ;  /* 0x000000ffff427224 */ /* 0x000fe200078e0080 */
[----:B------:R-:W-:Y:S01]  /*5e90*/  MOV R67, R129 ;  /* 0x0000008100437202 */ /* 0x000fe20000000f00 */
[----:B------:R-:W-:Y:S01]  /*5ea0*/  IMAD.MOV.U32 R100, RZ, RZ, R130 ;  /* 0x000000ffff647224 */ /* 0x000fe200078e0082 */
[----:B---3--:R-:W-:Y:S01]  /*5eb0*/  F2FP.PACK_AB R128, R252, R138 ;  /* 0x0000008afc80723e */ /* 0x008fe200000000ff */
[----:B------:R-:W-:Y:S01]  /*5ec0*/  IMAD.MOV.U32 R101, RZ, RZ, R131 ;  /* 0x000000ffff657224 */ /* 0x000fe200078e0083 */
[----:B------:R-:W-:Y:S01]  /*5ed0*/  MOV R102, R146 ;  /* 0x0000009200667202 */ /* 0x000fe20000000f00 */
[----:B------:R-:W-:Y:S01]  /*5ee0*/  IMAD.MOV.U32 R103, RZ, RZ, R145 ;  /* 0x000000ffff677224 */ /* 0x000fe200078e0091 */
[----:B------:R-:W-:Y:S01]  /*5ef0*/  HMMA.16816.F32 R104, R4, R72, R104 ;  /* 0x000000480468723c */ /* 0x000fe20000001868 */
[----:B------:R-:W-:Y:S01]  /*5f00*/  MOV R96, R100 ;  /* 0x0000006400607202 */ /* 0x000fe20000000f00 */
[----:B------:R-:W-:Y:S01]  /*5f10*/  IMAD.MOV.U32 R97, RZ, RZ, R101 ;  /* 0x000000ffff617224 */ /* 0x000fe200078e0065 */
[----:B------:R-:W-:Y:S01]  /*5f20*/  MOV R100, R52 ;  /* 0x0000003400647202 */ /* 0x000fe20000000f00 */
[----:B--2---:R-:W-:-:S02]  /*5f30*/  FFMA.FTZ R8, R168, c[0x0][0x2d0], -R13 ;  /* 0x0000b400a8087a23 */ /* 0x004fc4000001080d */
[----:B-1----:R-:W-:Y:S01]  /*5f40*/  IMAD.MOV.U32 R27, RZ, RZ, R11 ;  /* 0x000000ffff1b7224 */ /* 0x002fe200078e000b */
[----:B------:R-:W1:Y:S01]  /*5f50*/  LDSM.16.MT88.4 R168, [R226+0x1100] ;  /* 0x00110000e2a8783b */ /* 0x000e620000004200 */
[----:B------:R2:W3:Y:S01]  /*5f60*/  MUFU.EX2 R139, R8 ;  /* 0x00000008008b7308 */ /* 0x0004e20000000800 */
[C---:B------:R-:W-:Y:S01]  /*5f70*/  HMMA.16816.F32 R72, R4.reuse, R74, R108 ;  /* 0x0000004a0448723c */ /* 0x040fe2000000186c */
[----:B------:R-:W-:Y:S01]  /*5f80*/  IMAD.MOV.U32 R101, RZ, RZ, R53 ;  /* 0x000000ffff657224 */ /* 0x000fe200078e0035 */
[----:B------:R-:W-:Y:S06]  /*5f90*/  LDSM.16.MT88.4 R108, [R228+0x2900] ;  /* 0x00290000e46c783b */ /* 0x000fec0000004200 */
[----:B------:R-:W-:Y:S01]  /*5fa0*/  HMMA.16816.F32 R36, R4, R38, R76 ;  /* 0x000000260424723c */ /* 0x000fe2000000184c */
[----:B------:R-:W-:Y:S01]  /*5fb0*/  LDSM.16.MT88.4 R76, [R225+0x2900] ;  /* 0x00290000e14c783b */ /* 0x000fe20000004200 */
[----:B--2---:R-:W-:Y:S01]  /*5fc0*/  FFMA.FTZ R8, R160, c[0x0][0x2d0], -R12 ;  /* 0x0000b400a0087a23 */ /* 0x004fe2000001080c */
[----:B---3--:R-:W-:-:S05]  /*5fd0*/  F2FP.PACK_AB R130, R139, R27 ;  /* 0x0000001b8b82723e */ /* 0x008fca00000000ff */
[----:B------:R-:W-:Y:S01]  /*5fe0*/  HMMA.16816.F32 R40, R4, R22, R40 ;  /* 0x000000160428723c */ /* 0x000fe20000001828 */
[----:B------:R2:W-:Y:S02]  /*5ff0*/  MUFU.EX2 R134, R8 ;  /* 0x0000000800867308 */ /* 0x0005e40000000800 */
[----:B--2---:R-:W-:-:S06]  /*6000*/  FFMA.FTZ R8, R161, c[0x0][0x2d0], -R12 ;  /* 0x0000b400a1087a23 */ /* 0x004fcc000001080c */
[----:B------:R2:W3:Y:S02]  /*6010*/  MUFU.EX2 R25, R8 ;  /* 0x0000000800197308 */ /* 0x0004e40000000800 */
[----:B--2---:R-:W-:Y:S01]  /*6020*/  FFMA.FTZ R8, R163, c[0x0][0x2d0], -R12 ;  /* 0x0000b400a3087a23 */ /* 0x004fe2000001080c */
[----:B---3--:R-:W-:-:S05]  /*6030*/  F2FP.PACK_AB R129, R25, R134 ;  /* 0x000000861981723e */ /* 0x008fca00000000ff */
[----:B------:R2:W-:Y:S02]  /*6040*/  MUFU.EX2 R133, R8 ;  /* 0x0000000800857308 */ /* 0x0005e40000000800 */
[----:B--2---:R-:W-:Y:S02]  /*6050*/  FFMA.FTZ R8, R162, c[0x0][0x2d0], -R12 ;  /* 0x0000b400a2087a23 */ /* 0x004fe4000001080c */
[----:B------:R-:W-:Y:S01]  /*6060*/  HMMA.16816.F32 R12, R4, R58, R92 ;  /* 0x0000003a040c723c */ /* 0x000fe2000000185c */
[----:B------:R-:W2:Y:S03]  /*6070*/  LDSM.16.MT88.4 R92, [R226+0x2900] ;  /* 0x00290000e25c783b */ /* 0x000ea60000004200 */
[----:B------:R-:W3:Y:S03]  /*6080*/  MUFU.EX2 R24, R8 ;  /* 0x0000000800187308 */ /* 0x000ee60000000800 */
[----:B------:R-:W-:Y:S01]  /*6090*/  FFMA.FTZ R4, R172, c[0x0][0x2d0], -R0 ;  /* 0x0000b400ac047a23 */ /* 0x000fe20000010800 */
[----:B---3--:R-:W-:Y:S01]  /*60a0*/  F2FP.PACK_AB R131, R24, R133 ;  /* 0x000000851883723e */ /* 0x008fe200000000ff */
[----:B------:R-:W3:Y:S06]  /*60b0*/  LDSM.16.MT88.4 R8, [R227+0x2900] ;  /* 0x00290000e308783b */ /* 0x000eec0000004200 */
[C---:B------:R-:W-:Y:S08]  /*60c0*/  HMMA.16816.F32 R144, R128.reuse, R152, R176 ;  /* 0x000000988090723c */ /* 0x040ff000000018b0 */
[C---:B----4-:R-:W-:Y:S07]  /*60d0*/  HMMA.16816.F32 R176, R128.reuse, R184, R68 ;  /* 0x000000b880b0723c */ /* 0x050fee0000001844 */
[----:B------:R-:W-:Y:S01]  /*60e0*/  IMAD.MOV.U32 R68, RZ, RZ, R98 ;  /* 0x000000ffff447224 */ /* 0x000fe200078e0062 */
[----:B------:R-:W-:Y:S01]  /*60f0*/  MOV R69, R99 ;  /* 0x0000006300457202 */ /* 0x000fe20000000f00 */
[----:B------:R-:W-:Y:S01]  /*6100*/  IMAD.MOV.U32 R70, RZ, RZ, R66 ;  /* 0x000000ffff467224 */ /* 0x000fe200078e0042 */
[----:B------:R-:W-:Y:S01]  /*6110*/  MOV R99, R103 ;  /* 0x0000006700637202 */ /* 0x000fe20000000f00 */
[----:B------:R-:W-:Y:S01]  /*6120*/  IMAD.MOV.U32 R71, RZ, RZ, R67 ;  /* 0x000000ffff477224 */ /* 0x000fe200078e0043 */
[----:B------:R-:W-:Y:S01]  /*6130*/  MOV R103, R57 ;  /* 0x0000003900677202 */ /* 0x000fe20000000f00 */
[----:B------:R-:W-:Y:S01]  /*6140*/  IMAD.MOV.U32 R98, RZ, RZ, R102 ;  /* 0x000000ffff627224 */ /* 0x000fe200078e0066 */
[----:B------:R4:W-:Y:S01]  /*6150*/  MUFU.EX2 R23, R4 ;  /* 0x0000000400177308 */ /* 0x0009e20000000800 */
[----:B------:R-:W-:Y:S01]  /*6160*/  IMAD.MOV.U32 R67, RZ, RZ, R21 ;  /* 0x000000ffff437224 */ /* 0x000fe200078e0015 */
[----:B-1----:R-:W-:Y:S01]  /*6170*/  HMMA.16816.F32 R160, R128, R168, R188 ;  /* 0x000000a880a0723c */ /* 0x002fe200000018bc */
[----:B------:R-:W-:-:S02]  /*6180*/  IMAD.MOV.U32 R66, RZ, RZ, R20 ;  /* 0x000000ffff427224 */ /* 0x000fc400078e0014 */
[----:B------:R-:W-:Y:S01]  /*6190*/  IMAD.MOV.U32 R102, RZ, RZ, R56 ;  /* 0x000000ffff667224 */ /* 0x000fe200078e0038 */
[----:B------:R-:W-:Y:S01]  /*61a0*/  MOV R56, R82 ;  /* 0x0000005200387202 */ /* 0x000fe20000000f00 */
[----:B------:R-:W-:Y:S02]  /*61b0*/  IMAD.MOV.U32 R21, RZ, RZ, R81 ;  /* 0x000000ffff157224 */ /* 0x000fe400078e0051 */
[----:B------:R-:W-:Y:S01]  /*61c0*/  IMAD.MOV.U32 R20, RZ, RZ, R80 ;  /* 0x000000ffff147224 */ /* 0x000fe200078e0050 */
[----:B------:R-:W-:Y:S01]  /*61d0*/  HMMA.16816.F32 R52, R128, R60, R68 ;  /* 0x0000003c8034723c */ /* 0x000fe20000001844 */
        /* <DEDUP_REMOVED lines=31> */
[----:B------:R-:W-:Y:S01]  /*63d0*/  IMAD.MOV.U32 R117, RZ, RZ, R87 ;  /* 0x000000ffff757224 */ /* 0x000fe200078e0057 */
[----:B------:R-:W-:Y:S01]  /*63e0*/  MOV R116, R86 ;  /* 0x0000005600747202 */ /* 0x000fe20000000f00 */
[----:B----4-:R-:W-:Y:S02]  /*63f0*/  FFMA.FTZ R4, R173, c[0x0][0x2d0], -R0 ;  /* 0x0000b400ad047a23 */ /* 0x010fe40000010800 */
[----:B------:R-:W-:Y:S02]  /*6400*/  IMAD.MOV.U32 R87, RZ, RZ, R156 ;  /* 0x000000ffff577224 */ /* 0x000fe400078e009c */
        /* <DEDUP_REMOVED lines=8> */
[----:B------:R1:W4:Y:S01]  /*6490*/  MUFU.EX2 R22, R4 ;  /* 0x0000000400167308 */ /* 0x0003220000000800 */
        /* <DEDUP_REMOVED lines=13> */
[--C-:B-1----:R-:W-:Y:S01]  /*6570*/  FFMA.FTZ R4, R174, c[0x0][0x2d0], -R0.reuse ;  /* 0x0000b400ae047a23 */ /* 0x102fe20000010800 */
[----:B------:R-:W-:Y:S01]  /*6580*/  HMMA.16816.F32 R188, R128, R186, R208 ;  /* 0x000000ba80bc723c */ /* 0x000fe200000018d0 */
[----:B------:R-:W-:Y:S01]  /*6590*/  IMAD.MOV.U32 R116, RZ, RZ, R117 ;  /* 0x000000ffff747224 */ /* 0x000fe200078e0075 */
[----:B------:R-:W-:Y:S01]  /*65a0*/  MOV R117, R86 ;  /* 0x0000005600757202 */ /* 0x000fe20000000f00 */
[----:B------:R-:W-:Y:S01]  /*65b0*/  FFMA.FTZ R0, R175, c[0x0][0x2d0], -R0 ;  /* 0x0000b400af007a23 */ /* 0x000fe20000010800 */
[----:B------:R1:W5:Y:S01]  /*65c0*/  LDL.LU R234, [R1+0x68] ;  /* 0x0000680001ea7983 */ /* 0x0003620000300800 */
[----:B------:R-:W-:-:S03]  /*65d0*/  IMAD.MOV.U32 R81, RZ, RZ, R85 ;  /* 0x000000ffff517224 */ /* 0x000fc600078e0055 */
[----:B--2---:R-:W-:Y:S01]  /*65e0*/  HMMA.16816.F32 R84, R128, R92, R248 ;  /* 0x0000005c8054723c */ /* 0x004fe200000018f8 */
[----:B------:R-:W-:Y:S01]  /*65f0*/  MOV R96, R100 ;  /* 0x0000006400607202 */ /* 0x000fe20000000f00 */
[----:B------:R-:W-:Y:S01]  /*6600*/  IMAD.MOV.U32 R67, RZ, RZ, R21 ;  /* 0x000000ffff437224 */ /* 0x000fe200078e0015 */
[----:B------:R-:W-:Y:S01]  /*6610*/  MOV R6, R59 ;  /* 0x0000003b00067202 */ /* 0x000fe20000000f00 */
[----:B------:R-:W-:Y:S01]  /*6620*/  IMAD.MOV.U32 R157, RZ, RZ, R229 ;  /* 0x000000ffff9d7224 */ /* 0x000fe200078e00e5 */
[----:B------:R-:W-:Y:S01]  /*6630*/  MOV R211, R65 ;  /* 0x0000004100d37202 */ /* 0x000fe20000000f00 */
[----:B------:R1:W5:Y:S01]  /*6640*/  LDL.LU R233, [R1+0x64] ;  /* 0x0000640001e97983 */ /* 0x0003620000300800 */
[----:B------:R-:W-:Y:S02]  /*6650*/  IMAD.MOV.U32 R248, RZ, RZ, R20 ;  /* 0x000000fffff87224 */ /* 0x000fe400078e0014 */
[----:B------:R2:W-:Y:S01]  /*6660*/  MUFU.EX2 R20, R0 ;  /* 0x0000000000147308 */ /* 0x0005e20000000800 */
[----:B------:R-:W-:Y:S01]  /*6670*/  MOV R100, R56 ;  /* 0x0000003800647202 */ /* 0x000fe20000000f00 */
[----:B------:R-:W-:Y:S01]  /*6680*/  IMAD.MOV.U32 R251, RZ, RZ, R7 ;  /* 0x000000fffffb7224 */ /* 0x000fe200078e0007 */
[----:B------:R-:W-:Y:S01]  /*6690*/  MOV R250, R26 ;  /* 0x0000001a00fa7202 */ /* 0x000fe20000000f00 */
[----:B------:R-:W-:Y:S01]  /*66a0*/  IMAD.MOV.U32 R249, RZ, RZ, R58 ;  /* 0x000000fffff97224 */ /* 0x000fe200078e003a */
[----:B------:R-:W-:Y:S01]  /*66b0*/  MOV R26, R97 ;  /* 0x00000061001a7202 */ /* 0x000fe20000000f00 */
[----:B------:R-:W-:-:S02]  /*66c0*/  IMAD.MOV.U32 R7, RZ, RZ, R96 ;  /* 0x000000ffff077224 */ /* 0x000fc400078e0060 */
[----:B------:R-:W1:Y:S01]  /*66d0*/  MUFU.EX2 R21, R4 ;  /* 0x0000000400157308 */ /* 0x000e620000000800 */
[----:B------:R-:W-:Y:S01]  /*66e0*/  MOV R59, R99 ;  /* 0x00000063003b7202 */ /* 0x000fe20000000f00 */
[C---:B------:R-:W-:Y:S01]  /*66f0*/  HMMA.16816.F32 R172, R128.reuse, R170, R220 ;  /* 0x000000aa80ac723c */ /* 0x040fe200000018dc */
[----:B------:R1:W5:Y:S01]  /*6700*/  LDL.LU R232, [R1+0x60] ;  /* 0x0000600001e87983 */ /* 0x0003620000300800 */
[----:B--2---:R-:W-:Y:S01]  /*6710*/  FFMA.FTZ R0, R164, c[0x0][0x2d0], -R2 ;  /* 0x0000b400a4007a23 */ /* 0x004fe20000010802 */
[----:B------:R-:W-:Y:S01]  /*6720*/  MOV R97, R67 ;  /* 0x0000004300617202 */ /* 0x000fe20000000f00 */
[----:B------:R-:W-:Y:S01]  /*6730*/  IMAD.MOV.U32 R58, RZ, RZ, R98 ;  /* 0x000000ffff3a7224 */ /* 0x000fe200078e0062 */
[----:B------:R-:W-:Y:S01]  /*6740*/  MOV R99, R101 ;  /* 0x0000006500637202 */ /* 0x000fe20000000f00 */
[----:B------:R2:W-:Y:S01]  /*6750*/  MUFU.EX2 R5, R0 ;  /* 0x0000000000057308 */ /* 0x0005e20000000800 */
[----:B------:R-:W-:Y:S01]  /*6760*/  IMAD.MOV.U32 R96, RZ, RZ, R66 ;  /* 0x000000ffff607224 */ /* 0x000fe200078e0042 */
[----:B------:R-:W-:Y:S01]  /*6770*/  MOV R67, R103 ;  /* 0x0000006700437202 */ /* 0x000fe20000000f00 */
[----:B------:R-:W-:Y:S01]  /*6780*/  IMAD.MOV.U32 R98, RZ, RZ, R100 ;  /* 0x000000ffff627224 */ /* 0x000fe200078e0064 */
[----:B------:R-:W-:Y:S01]  /*6790*/  MOV R56, R82 ;  /* 0x0000005200387202 */ /* 0x000fe20000000f00 */
[----:B------:R-:W-:Y:S01]  /*67a0*/  IMAD.MOV.U32 R66, RZ, RZ, R102 ;  /* 0x000000ffff427224 */ /* 0x000fe200078e0066 */
[----:B------:R-:W-:Y:S01]  /*67b0*/  HMMA.16816.F32 R68, R128, R76, R68 ;  /* 0x0000004c8044723c */ /* 0x000fe20000001844 */
[----:B------:R1:W5:Y:S01]  /*67c0*/  LDL.LU R231, [R1+0x5c] ;  /* 0x00005c0001e77983 */ /* 0x0003620000300800 */
[----:B--2---:R-:W-:-:S06]  /*67d0*/  FFMA.FTZ R0, R165, c[0x0][0x2d0], -R2 ;  /* 0x0000b400a5007a23 */ /* 0x004fcc0000010802 */
[----:B------:R-:W-:Y:S01]  /*67e0*/  HMMA.16816.F32 R100, R128, R108, R216 ;  /* 0x0000006c8064723c */ /* 0x000fe200000018d8 */
[----:B------:R-:W-:Y:S01]  /*67f0*/  MOV R82, R224 ;  /* 0x000000e000527202 */ /* 0x000fe20000000f00 */
[----:B------:R2:W5:Y:S01]  /*6800*/  LDL.LU R230, [R1+0x58] ;  /* 0x0000580001e67983 */ /* 0x0005620000300800 */
[----:B------:R1:W1:Y:S03]  /*6810*/  MUFU.EX2 R4, R0 ;  /* 0x0000000000047308 */ /* 0x0002660000000800 */
[----:B------:R2:W5:Y:S01]  /*6820*/  LDL.LU R229, [R1+0x54] ;  /* 0x0000540001e57983 */ /* 0x0005620000300800 */
[----:B------:R-:W-:Y:S01]  /*6830*/  MOV R219, R6 ;  /* 0x0000000600db7202 */ /* 0x000fe20000000f00 */
[----:B------:R-:W-:Y:S01]  /*6840*/  IMAD.MOV.U32 R218, RZ, RZ, R7 ;  /* 0x000000ffffda7224 */ /* 0x000fe200078e0007 */
[----:B------:R-:W-:Y:S01]  /*6850*/  MOV R6, R26 ;  /* 0x0000001a00067202 */ /* 0x000fe20000000f00 */
[----:B------:R-:W-:Y:S01]  /*6860*/  IMAD.MOV.U32 R7, RZ, RZ, R58 ;  /* 0x000000ffff077224 */ /* 0x000fe200078e003a */
[----:B------:R-:W-:Y:S01]  /*6870*/  MOV R26, R59 ;  /* 0x0000003b001a7202 */ /* 0x000fe20000000f00 */
[----:B------:R-:W-:-:S02]  /*6880*/  IMAD.MOV.U32 R58, RZ, RZ, R96 ;  /* 0x000000ffff3a7224 */ /* 0x000fc400078e0060 */
[--C-:B-1----:R-:W-:Y:S01]  /*6890*/  FFMA.FTZ R0, R166, c[0x0][0x2d0], -R2.reuse ;  /* 0x0000b400a6007a23 */ /* 0x102fe20000010802 */
[----:B------:R-:W-:Y:S01]  /*68a0*/  MOV R217, R97 ;  /* 0x0000006100d97202 */ /* 0x000fe20000000f00 */
[----:B------:R-:W-:Y:S01]  /*68b0*/  FFMA.FTZ R2, R167, c[0x0][0x2d0], -R2 ;  /* 0x0000b400a7027a23 */ /* 0x000fe20000010802 */
[----:B------:R-:W-:Y:S01]  /*68c0*/  MOV R59, R99 ;  /* 0x00000063003b7202 */ /* 0x000fe20000000f00 */
[----:B------:R-:W-:Y:S01]  /*68d0*/  IMAD.MOV.U32 R216, RZ, RZ, R98 ;  /* 0x000000ffffd87224 */ /* 0x000fe200078e0062 */
[----:B------:R-:W-:Y:S01]  /*68e0*/  MOV R97, R67 ;  /* 0x0000004300617202 */ /* 0x000fe20000000f00 */
[----:B------:R-:W-:Y:S01]  /*68f0*/  IMAD.MOV.U32 R96, RZ, RZ, R66 ;  /* 0x000000ffff607224 */ /* 0x000fe200078e0042 */
[----:B------:R-:W-:Y:S01]  /*6900*/  MUFU.EX2 R0, R0 ;  /* 0x0000000000007308 */ /* 0x000fe20000000800 */
[----:B------:R-:W-:Y:S01]  /*6910*/  IMAD.MOV.U32 R98, RZ, RZ, R56 ;  /* 0x000000ffff627224 */ /* 0x000fe200078e0038 */
[----:B------:R-:W-:Y:S01]  /*6920*/  MOV R99, R57 ;  /* 0x0000003900637202 */ /* 0x000fe20000000f00 */
[----:B------:R-:W-:Y:S01]  /*6930*/  IMAD.MOV.U32 R66, RZ, RZ, R64 ;  /* 0x000000ffff427224 */ /* 0x000fe200078e0040 */
[----:B------:R-:W-:Y:S01]  /*6940*/  MOV R67, R118 ;  /* 0x0000007600437202 */ /* 0x000fe20000000f00 */
[----:B------:R-:W-:Y:S01]  /*6950*/  IMAD.MOV.U32 R64, RZ, RZ, R119 ;  /* 0x000000ffff407224 */ /* 0x000fe200078e0077 */
[----:B------:R-:W-:Y:S01]  /*6960*/  MOV R57, R116 ;  /* 0x0000007400397202 */ /* 0x000fe20000000f00 */
[C---:B------:R-:W-:Y:S01]  /*6970*/  HMMA.16816.F32 R112, R128.reuse, R110, R112 ;  /* 0x0000006e8070723c */ /* 0x040fe20000001870 */
[----:B------:R-:W1:Y:S01]  /*6980*/  MUFU.EX2 R2, R2 ;  /* 0x0000000200027308 */ /* 0x000e620000000800 */
[----:B------:R-:W-:Y:S01]  /*6990*/  IMAD.MOV.U32 R56, RZ, RZ, R117 ;  /* 0x000000ffff387224 */ /* 0x000fe200078e0075 */
[----:B------:R2:W5:Y:S01]  /*69a0*/  LDL.LU R224, [R1+0x50] ;  /* 0x0000500001e07983 */ /* 0x0005620000300800 */
[----:B------:R-:W-:Y:S01]  /*69b0*/  IMAD.MOV.U32 R210, RZ, RZ, R64 ;  /* 0x000000ffffd27224 */ /* 0x000fe200078e0040 */
[----:B------:R-:W-:Y:S01]  /*69c0*/  MOV R221, R97 ;  /* 0x0000006100dd7202 */ /* 0x000fe20000000f00 */
[----:B------:R-:W-:Y:S01]  /*69d0*/  IMAD.MOV.U32 R222, RZ, RZ, R96 ;  /* 0x000000ffffde7224 */ /* 0x000fe200078e0060 */
[----:B------:R-:W-:Y:S01]  /*69e0*/  MOV R209, R57 ;  /* 0x0000003900d17202 */ /* 0x000fe20000000f00 */
[----:B---3--:R-:W-:Y:S01]  /*69f0*/  HMMA.16816.F32 R116, R128, R8, R212 ;  /* 0x000000088074723c */ /* 0x008fe200000018d4 */
[----:B------:R-:W-:Y:S01]  /*6a00*/  IMAD.MOV.U32 R220, RZ, RZ, R98 ;  /* 0x000000ffffdc7224 */ /* 0x000fe200078e0062 */
[----:B------:R-:W-:Y:S01]  /*6a10*/  MOV R223, R59 ;  /* 0x0000003b00df7202 */ /* 0x000fe20000000f00 */
[----:B------:R-:W-:Y:S01]  /*6a20*/  IMAD.MOV.U32 R208, RZ, RZ, R56 ;  /* 0x000000ffffd07224 */ /* 0x000fe200078e0038 */
[----:B------:R-:W-:Y:S01]  /*6a30*/  UIMAD.WIDE.U32 UR18, UR17, UR4, URZ ;  /* 0x00000004111272a5 */ /* 0x000fe2000f8e003f */
[----:B------:R-:W-:-:S02]  /*6a40*/  PLOP3.LUT P0, PT, PT, PT, UP2, 0x40, 0x0 ;  /* 0x000000000000781c */ /* 0x000fc40003f0e828 */
        /* <DEDUP_REMOVED lines=8> */
[----:B------:R-:W-:Y:S01]  /*6ad0*/  @UP3 UMOV UR7, UR19 ;  /* 0x0000001300073c82 */ /* 0x000fe20008000000 */
[----:B------:R-:W-:Y:S01]  /*6ae0*/  HMMA.16816.F32 R156, R128, R154, R244 ;  /* 0x0000009a809c723c */ /* 0x000fe200000018f4 */
[----:B------:R-:W-:Y:S01]  /*6af0*/  @UP3 USHF.R.U32.HI UR17, URZ, UR5, UR7 ;  /* 0x000000053f113299 */ /* 0x000fe20008011607 */
[----:B------:R-:W-:-:S03]  /*6b00*/  IADD3 R242, R242, -0x2, RZ ;  /* 0xfffffffef2f27810 */ /* 0x000fc60007ffe0ff */
[----:B------:R-:W-:Y:S02]  /*6b10*/  UIADD3 UR4, UR16, UR17, URZ ;  /* 0x0000001110047290 */ /* 0x000fe4000fffe03f */
[----:B------:R-:W-:Y:S01]  /*6b20*/  MOV R247, R6 ;  /* 0x0000000600f77202 */ /* 0x000fe20000000f00 */
[----:B------:R-:W-:Y:S01]  /*6b30*/  IMAD.MOV.U32 R246, RZ, RZ, R7 ;  /* 0x000000fffff67224 */ /* 0x000fe200078e0007 */
[----:B------:R-:W-:Y:S01]  /*6b40*/  MOV R245, R26 ;  /* 0x0000001a00f57202 */ /* 0x000fe20000000f00 */
[----:B------:R-:W-:Y:S01]  /*6b50*/  IMAD.MOV.U32 R26, RZ, RZ, R66 ;  /* 0x000000ffff1a7224 */ /* 0x000fe200078e0042 */
[----:B------:R-:W-:Y:S01]  /*6b60*/  MOV R6, R67 ;  /* 0x0000004300067202 */ /* 0x000fe20000000f00 */
[----:B------:R-:W-:Y:S01]  /*6b70*/  IMAD.MOV.U32 R244, RZ, RZ, R58 ;  /* 0x000000fffff47224 */ /* 0x000fe200078e003a */
[----:B------:R-:W-:Y:S01]  /*6b80*/  HMMA.16816.F32 R64, R128, R62, R204 ;  /* 0x0000003e8040723c */ /* 0x000fe200000018cc */
[----:B------:R-:W-:Y:S01]  /*6b90*/  MOV R7, R99 ;  /* 0x0000006300077202 */ /* 0x000fe20000000f00 */
[----:B------:R-:W-:-:S02]  /*6ba0*/  ULDC UR16, c[0x0][0x328] ;  /* 0x0000ca0000107ab9 */ /* 0x000fc40000000800 */
[----:B------:R-:W-:-:S03]  /*6bb0*/  UIADD3 UR16, UR4, UR16, URZ ;  /* 0x0000001004107290 */ /* 0x000fc6000fffe03f */
[----:B------:R-:W-:Y:S01]  /*6bc0*/  IMAD.MOV.U32 R204, RZ, RZ, R80 ;  /* 0x000000ffffcc7224 */ /* 0x000fe200078e0050 */
[----:B------:R-:W-:Y:S01]  /*6bd0*/  MOV R205, R81 ;  /* 0x0000005100cd7202 */ /* 0x000fe20000000f00 */
[----:B------:R-:W-:Y:S01]  /*6be0*/  IMAD.MOV.U32 R206, RZ, RZ, R82 ;  /* 0x000000ffffce7224 */ /* 0x000fe200078e0052 */
[----:B------:R-:W-:Y:S01]  /*6bf0*/  MOV R207, R83 ;  /* 0x0000005300cf7202 */ /* 0x000fe20000000f00 */
        /* <DEDUP_REMOVED lines=10> */
[----:B------:R-:W-:Y:S03]  /*6ca0*/  HMMA.16816.F32 R128, R128, R10, R124 ;  /* 0x0000000a8080723c */ /* 0x000fe6000000187c */
[----:B------:R-:W-:-:S04]  /*6cb0*/  FADD.FTZ R7, R213, R7 ;  /* 0x00000007d5077221 */ /* 0x000fc80000010000 */
[----:B----4-:R-:W-:Y:S02]  /*6cc0*/  F2FP.PACK_AB R124, R22, R23 ;  /* 0x00000017167c723e */ /* 0x010fe400000000ff */
[----:B------:R-:W-:Y:S02]  /*6cd0*/  F2FP.PACK_AB R126, R20, R21 ;  /* 0x00000015147e723e */ /* 0x000fe400000000ff */
[----:B------:R-:W-:Y:S02]  /*6ce0*/  F2FP.PACK_AB R125, R4, R5 ;  /* 0x00000005047d723e */ /* 0x000fe400000000ff */
[----:B-1----:R-:W-:-:S07]  /*6cf0*/  F2FP.PACK_AB R127, R2, R0 ;  /* 0x00000000027f723e */ /* 0x002fce00000000ff */
[C---:B------:R-:W-:Y:S08]  /*6d00*/  HMMA.16816.F32 R56, R124.reuse, R60, R44 ;  /* 0x0000003c7c38723c */ /* 0x040ff0000000182c */
[C---:B------:R-:W-:Y:S07]  /*6d10*/  HMMA.16816.F32 R60, R124.reuse, R62, R12 ;  /* 0x0000003e7c3c723c */ /* 0x040fee000000180c */
        /* <DEDUP_REMOVED lines=8> */
[----:B------:R-:W-:-:S04]  /*6da0*/  FADD.FTZ R13, R246, R13 ;  /* 0x0000000df60d7221 */ /* 0x000fc80000010000 */
[----:B------:R-:W-:Y:S01]  /*6db0*/  FADD.FTZ R6, R215, R13 ;  /* 0x0000000dd7067221 */ /* 0x000fe20000010000 */
        /* <DEDUP_REMOVED lines=11> */
[----:B------:R-:W-:-:S03]  /*6e70*/  FADD.FTZ R8, R250, R12 ;  /* 0x0000000cfa087221 */ /* 0x000fc60000010000 */
[C---:B------:R-:W-:Y:S08]  /*6e80*/  HMMA.16816.F32 R88, R124.reuse, R92, R140 ;  /* 0x0000005c7c58723c */ /* 0x040ff0000000188c */
[C---:B------:R-:W-:Y:S08]  /*6e90*/  HMMA.16816.F32 R104, R124.reuse, R108, R192 ;  /* 0x0000006c7c68723c */ /* 0x040ff000000018c0 */
[C---:B------:R-:W-:Y:S08]  /*6ea0*/  HMMA.16816.F32 R168, R124.reuse, R170, R16 ;  /* 0x000000aa7ca8723c */ /* 0x040ff00000001810 */
[C---:B------:R-:W-:Y:S08]  /*6eb0*/  HMMA.16816.F32 R184, R124.reuse, R186, R32 ;  /* 0x000000ba7cb8723c */ /* 0x040ff00000001820 */
[C---:B------:R-:W-:Y:S08]  /*6ec0*/  HMMA.16816.F32 R76, R124.reuse, R78, R28 ;  /* 0x0000004e7c4c723c */ /* 0x040ff0000000181c */
[C---:B------:R-:W-:Y:S08]  /*6ed0*/  HMMA.16816.F32 R92, R124.reuse, R94, R36 ;  /* 0x0000005e7c5c723c */ /* 0x040ff00000001824 */
[C---:B------:R-:W-:Y:S08]  /*6ee0*/  HMMA.16816.F32 R108, R124.reuse, R110, R48 ;  /* 0x0000006e7c6c723c */ /* 0x040ff00000001830 */
[----:B------:R-:W-:Y:S07]  /*6ef0*/  HMMA.16816.F32 R124, R124, R10, R40 ;  /* 0x0000000a7c7c723c */ /* 0x000fee0000001828 */
        /* <DEDUP_REMOVED lines=16> */
[----:B------:R-:W-:Y:S01]  /*7000*/  FADD.FTZ R7, R24, R5 ;  /* 0x0000000518077221 */ /* 0x000fe20000010000 */
[----:B------:R1:W-:Y:S01]  /*7010*/  STL [R1+0x10], R0 ;  /* 0x0000100001007387 */ /* 0x0003e20000100800 */
[----:B------:R-:W-:-:S03]  /*7020*/  FADD.FTZ R5, R20, R6 ;  /* 0x0000000614057221 */ /* 0x000fc60000010000 */
[----:B------:R2:W-:Y:S04]  /*7030*/  STL [R1+0x14], R7 ;  /* 0x0000140701007387 */ /* 0x0005e80000100800 */
[----:B------:R2:W-:Y:S01]  /*7040*/  STL [R1+0x18], R5 ;  /* 0x0000180501007387 */ /* 0x0005e20000100800 */
[----:B-1----:R-:W-:-:S05]  /*7050*/  FADD.FTZ R0, R2, R4 ;  /* 0x0000000402007221 */ /* 0x002fca0000010000 */
[----:B------:R2:W-:Y:S01]  /*7060*/  STL [R1+0x1c], R0 ;  /* 0x00001c0001007387 */ /* 0x0005e20000100800 */
[----:B------:R-:W-:Y:S05]  /*7070*/  @P0 BRA `(.L_x_466) ;  /* 0x0000013000000947 */ /* 0x000fea0003800000 */
[----:B------:R-:W-:Y:S01]  /*7080*/  ISETP.LT.AND P0, PT, RZ, UR4, PT ;  /* 0x00000004ff007c0c */ /* 0x000fe2000bf01270 */
[----:B------:R-:W-:Y:S02]  /*7090*/  UIADD3 UR17, UR4, -0x1, URZ ;  /* 0xffffffff04117890 */ /* 0x000fe4000fffe03f */
[----:B------:R-:W-:-:S10]  /*70a0*/  ULDC UR7, c[0x0][0x32c] ;  /* 0x0000cb0000077ab9 */ /* 0x000fd40000000800 */
[----:B------:R-:W-:Y:S05]  /*70b0*/  @P0 BRA `(.L_x_467) ;  /* 0x0000007000000947 */ /* 0x000fea0003800000 */
[----:B------:R-:W-:Y:S02]  /*70c0*/  UISETP.NE.AND UP0, UPT, UR7, 0x1, UPT ;  /* 0x000000010700788c */ /* 0x000fe4000bf05270 */
[----:B------:R-:W-:-:S03]  /*70d0*/  UIADD3 UR17, -UR4, URZ, URZ ;  /* 0x0000003f04117290 */ /* 0x000fc6000fffe13f */
[----:B------:R-:W-:Y:S02]  /*70e0*/  ULDC.64 UR4, c[0x0][0x330] ;  /* 0x0000cc0000047ab9 */ /* 0x000fe40000000a00 */
[----:B------:R-:W-:-:S04]  /*70f0*/  UIMAD.WIDE.U32 UR18, UR17, UR4, URZ ;  /* 0x00000004111272a5 */ /* 0x000fc8000f8e003f */
[----:B------:R-:W-:-:S04]  /*7100*/  @UP0 USHF.R.U32.HI UR17, URZ, UR5, UR19 ;  /* 0x000000053f110299 */ /* 0x000fc80008011613 */
[----:B------:R-:W-:Y:S01]  /*7110*/  ULOP3.LUT UR17, URZ, UR17, URZ, 0x33, !UPT ;  /* 0x000000113f117292 */ /* 0x000fe2000f8e333f */
[----:B------:R-:W-:Y:S05]  /*7120*/  BRA `(.L_x_468) ;  /* 0x0000004000007947 */ /* 0x000fea0003800000 */
.L_x_467:
[----:B------:R-:W-:Y:S02]  /*7130*/  UISETP.NE.AND UP0, UPT, UR7, 0x1, UPT ;  /* 0x000000010700788c */ /* 0x000fe4000bf05270 */
[----:B------:R-:W-:Y:S02]  /*7140*/  ULDC.64 UR4, c[0x0][0x330] ;  /* 0x0000cc0000047ab9 */ /* 0x000fe40000000a00 */
[----:B------:R-:W-:-:S07]  /*7150*/  UIMAD.WIDE.U32 UR18, UR17, UR4, URZ ;  /* 0x00000004111272a5 */ /* 0x000fce000f8e003f */
[----:B------:R-:W-:Y:S02]  /*7160*/  @UP0 USHF.R.U32.HI UR17, URZ, UR5, UR19 ;  /* 0x000000053f110299 */ /* 0x000fe40008011613 */
.L_x_468:
[----:B------:R-:W-:Y:S02]  /*7170*/  ULDC UR4, c[0x0][0x32c] ;  /* 0x0000cb0000047ab9 */ /* 0x000fe40000000800 */
[----:B------:R-:W-:-:S04]  /*7180*/  UIMAD UR4, UR17, UR7, UR4 ;  /* 0x00000007110472a4 */ /* 0x000fc8000f8e0204 */
[----:B------:R-:W-:-:S04]  /*7190*/  UISETP.LT.AND UP0, UPT, UR16, UR4, UPT ;  /* 0x000000041000728c */ /* 0x000fc8000bf01270 */
[----:B------:R-:W-:-:S03]  /*71a0*/  USEL UR16, UR16, UR4, UP0 ;  /* 0x0000000410107287 */ /* 0x000fc60008000000 */
.L_x_466:
[----:B--2---:R-:W2:Y:S01]  /*71b0*/  LDL R0, [R1] ;  /* 0x0000000001007983 */ /* 0x004ea20000100800 */
[----:B------:R-:W-:-:S07]  /*71c0*/  UIMAD.WIDE UR16, UR16, 0x2aaaaaab, URZ ;  /* 0x2aaaaaab101078a5 */ /* 0x000fce000f8e023f */
[----:B------:R-:W-:Y:S02]  /*71d0*/  UMOV UR7, UR17 ;  /* 0x0000001100077c82 */ /* 0x000fe40008000000 */
[----:B------:R-:W-:-:S04]  /*71e0*/  USHF.R.U32.HI UR5, URZ, 0x1f, UR7 ;  /* 0x0000001f3f057899 */ /* 0x000fc80008011607 */
[----:B------:R-:W-:Y:S01]  /*71f0*/  ULEA.HI.SX32 UR5, UR7, UR5, 0x1d ;  /* 0x0000000507057291 */ /* 0x000fe2000f8fea3f */
[----:B--2---:R-:W1:Y:S03]  /*7200*/  R2UR UR4, R0 ;  /* 0x00000000000473c2 */ /* 0x004e6600000e0000 */
[----:B-1----:R-:W-:-:S04]  /*7210*/  UISETP.LT.AND UP0, UPT, UR4, UR5, UPT ;  /* 0x000000050400728c */ /* 0x002fc8000bf01270 */
[----:B------:R-:W-:-:S06]  /*7220*/  USEL UR4, UR4, UR5, !UP0 ;  /* 0x0000000504047287 */ /* 0x000fcc000c000000 */
[----:B------:R-:W-:-:S13]  /*7230*/  ISETP.GE.AND P0, PT, R242, UR4, PT ;  /* 0x00000004f2007c0c */ /* 0x000fda000bf06270 */
[----:B------:R-:W-:Y:S05]  /*7240*/  @!P0 BRA `(.L_x_469) ;  /* 0x00004c8000008947 */ /* 0x000fea0003800000 */
[----:B------:R-:W2:Y:S01]  /*7250*/  LDL R0, [R1+0x20] ;  /* 0x0000200001007983 */ /* 0x000ea20000100800 */
[----:B------:R-:W-:Y:S01]  /*7260*/  PLOP3.LUT P1, PT, PT, PT, UP3, 0x80, 0x0 ;  /* 0x000000000000781c */ /* 0x000fe20003f2f038 */
[----:B------:R-:W-:Y:S01]  /*7270*/  IMAD.MOV.U32 R134, RZ, RZ, R136 ;  /* 0x000000ffff867224 */ /* 0x000fe200078e0088 */
[----:B------:R-:W-:Y:S01]  /*7280*/  PLOP3.LUT P0, PT, PT, PT, UP3, 0x80, 0x0 ;  /* 0x000000000000781c */ /* 0x000fe20003f0f038 */
[----:B------:R-:W-:Y:S01]  /*7290*/  IMAD.MOV.U32 R132, RZ, RZ, R137 ;  /* 0x000000ffff847224 */ /* 0x000fe200078e0089 */
[----:B------:R-:W-:Y:S01]  /*72a0*/  MOV R139, R3 ;  /* 0x00000003008b7202 */ /* 0x000fe20000000f00 */
[----:B------:R-:W-:-:S08]  /*72b0*/  IMAD.MOV.U32 R138, RZ, RZ, R135 ;  /* 0x000000ffff8a7224 */ /* 0x000fd000078e0087 */
[----:B--2---:R-:W-:-:S05]  /*72c0*/  @P1 IMAD.HI.U32 R0, R0, c[0x0][0x2c8], RZ ;  /* 0x0000b20000001a27 */ /* 0x004fca00078e00ff */
[----:B------:R-:W-:-:S05]  /*72d0*/  @P0 SHF.R.U32.HI R0, RZ, c[0x0][0x2cc], R0 ;  /* 0x0000b300ff000a19 */ /* 0x000fca0000011600 */
[----:B------:R1:W-:Y:S02]  /*72e0*/  @P0 STL [R1+0x4], R0 ;  /* 0x0000040001000387 */ /* 0x0003e40000100800 */
.L_x_486:
[----:B------:R-:W2:Y:S01]  /*72f0*/  LDL R246, [R1] ;  /* 0x0000000001f67983 */ /* 0x000ea20000100800 */
[----:B------:R-:W-:Y:S04]  /*7300*/  DEPBAR.LE SB0, 0x0 ;  /* 0x000080000000791a */ /* 0x000fe80000000000 */
[----:B------:R-:W3:Y:S06]  /*7310*/  LDL.64 R42, [R1+0x30] ;  /* 0x00003000012a7983 */ /* 0x000eec0000100a00 */
[----:B-1----:R-:W3:Y:S06]  /*7320*/  LDL.64 R2, [R1+0x48] ;  /* 0x0000480001027983 */ /* 0x002eec0000100a00 */
[----:B------:R-:W-:Y:S08]  /*7330*/  BAR.SYNC.DEFER_BLOCKING 0x0 ;  /* 0x0000000000007b1d */ /* 0x000ff00000010000 */
[----:B-----5:R-:W-:Y:S08]  /*7340*/  LDSM.16.M88.4 R48, [R231+0x6100] ;  /* 0x00610000e730783b */ /* 0x020ff00000000200 */
[----:B------:R-:W4:Y:S08]  /*7350*/  LDSM.16.M88.4 R16, [R224+0x3100] ;  /* 0x00310000e010783b */ /* 0x000f300000000200 */
[----:B------:R-:W1:Y:S08]  /*7360*/  LDSM.16.M88.4 R44, [R231+0x8100] ;  /* 0x00810000e72c783b */ /* 0x000e700000000200 */
[----:B------:R-:W1:Y:S08]  /*7370*/  LDSM.16.M88.4 R32, [R224+0x3900] ;  /* 0x00390000e020783b */ /* 0x000e700000000200 */
[----:B------:R-:W3:Y:S06]  /*7380*/  LDL.64 R244, [R1+0x38] ;  /* 0x0000380001f47983 */ /* 0x000eec0000100a00 */
[----:B------:R-:W1:Y:S08]  /*7390*/  LDSM.16.M88.4 R140, [R224+0x4100] ;  /* 0x00410000e08c783b */ /* 0x000e700000000200 */
[----:B------:R-:W3:Y:S01]  /*73a0*/  LDL.64 R222, [R1+0x40] ;  /* 0x0000400001de7983 */ /* 0x000ee20000100a00 */
[-C--:B----4-:R-:W-:Y:S05]  /*73b0*/  HMMA.16816.F32 R4, R48, R16.reuse, RZ ;  /* 0x000000103004723c */ /* 0x090fea00000018ff */
[----:B------:R-:W-:Y:S03]  /*73c0*/  LDSM.16.M88.4 R192, [R233+0x6100] ;  /* 0x00610000e9c0783b */ /* 0x000fe60000000200 */
[C---:B-1----:R-:W-:Y:S05]  /*73d0*/  HMMA.16816.F32 R8, R44.reuse, R16, RZ ;  /* 0x000000102c08723c */ /* 0x042fea00000018ff */
[----:B------:R-:W1:Y:S03]  /*73e0*/  LDSM.16.M88.4 R196, [R235] ;  /* 0x00000000ebc4783b */ /* 0x000e660000000200 */
[-C--:B------:R-:W-:Y:S05]  /*73f0*/  HMMA.16816.F32 R12, R44, R18.reuse, RZ ;  /* 0x000000122c0c723c */ /* 0x080fea00000018ff */
[----:B------:R-:W4:Y:S03]  /*7400*/  LDSM.16.M88.4 R200, [R233+0x8100] ;  /* 0x00810000e9c8783b */ /* 0x000f260000000200 */
[C---:B------:R-:W-:Y:S05]  /*7410*/  HMMA.16816.F32 R16, R48.reuse, R18, RZ ;  /* 0x000000123010723c */ /* 0x040fea00000018ff */
[----:B------:R-:W1:Y:S03]  /*7420*/  LDSM.16.M88.4 R204, [R241] ;  /* 0x00000000f1cc783b */ /* 0x000e660000000200 */
[-C--:B------:R-:W-:Y:S08]  /*7430*/  HMMA.16816.F32 R20, R48, R32.reuse, RZ ;  /* 0x000000203014723c */ /* 0x080ff000000018ff */
[C---:B------:R-:W-:Y:S08]  /*7440*/  HMMA.16816.F32 R24, R44.reuse, R32, RZ ;  /* 0x000000202c18723c */ /* 0x040ff000000018ff */
[-C--:B------:R-:W-:Y:S08]  /*7450*/  HMMA.16816.F32 R28, R44, R34.reuse, RZ ;  /* 0x000000222c1c723c */ /* 0x080ff000000018ff */
[C---:B------:R-:W-:Y:S08]  /*7460*/  HMMA.16816.F32 R32, R48.reuse, R34, RZ ;  /* 0x000000223020723c */ /* 0x040ff000000018ff */
[-C--:B------:R-:W-:Y:S01]  /*7470*/  HMMA.16816.F32 R36, R48, R140.reuse, RZ ;  /* 0x0000008c3024723c */ /* 0x080fe200000018ff */
[----:B--2---:R-:W-:Y:S11]  /*7480*/  ISETP.GT.AND P6, PT, R246, R242, PT ;  /* 0x000000f2f600720c */ /* 0x004ff60003fc4270 */
[----:B------:R-:W-:Y:S02]  /*7490*/  @!UPT UIADD3 URZ, URZ, URZ, URZ ;  /* 0x0000003f3f3ff290 */ /* 0x000fe4000fffe03f */
[----:B------:R-:W-:Y:S01]  /*74a0*/  @!P6 SHF.R.S32.HI R0, RZ, 0x1f, R242 ;  /* 0x0000001fff00e819 */ /* 0x000fe200000114f2 */
[----:B------:R-:W-:Y:S01]  /*74b0*/  @!P6 IMAD.WIDE.U32 R40, R242, c[0x0][0x208], RZ ;  /* 0x00008200f228ea25 */ /* 0x000fe200078e00ff */
[----:B---3--:R-:W-:Y:S03]  /*74c0*/  @!P6 MOV R3, R43 ;  /* 0x0000002b0003e202 */ /* 0x008fe60000000f00 */
[----:B------:R-:W-:Y:S02]  /*74d0*/  @!P6 IMAD R0, R0, c[0x0][0x208], RZ ;  /* 0x000082000000ea24 */ /* 0x000fe400078e02ff */
[----:B------:R-:W-:Y:S04]  /*74e0*/  @!P6 IMAD.WIDE.U32 R2, R40, 0x30, R2 ;  /* 0x000000302802e825 */ /* 0x000fe800078e0002 */
[----:B------:R-:W-:Y:S05]  /*74f0*/  @!P6 IMAD R0, R242, c[0x0][0x20c], R0 ;  /* 0x00008300f200ea24 */ /* 0x000fea00078e0200 */
[----:B------:R-:W-:Y:S02]  /*7500*/  @!P6 IADD3 R0, R41, R0, RZ ;  /* 0x000000002900e210 */ /* 0x000fe40007ffe0ff */
[C---:B------:R-:W-:Y:S03]  /*7510*/  HMMA.16816.F32 R40, R44.reuse, R140, RZ ;  /* 0x0000008c2c28723c */ /* 0x040fe600000018ff */
[----:B------:R-:W-:Y:S01]  /*7520*/  @!P6 IMAD R133, R0, 0x30, RZ ;  /* 0x000000300085e824 */ /* 0x000fe200078e02ff */
[----:B------:R-:W-:Y:S04]  /*7530*/  @!P6 SHF.L.U32 R0, R2, 0x1, RZ ;  /* 0x000000010200e819 */ /* 0x000fe800000006ff */
[-C--:B------:R-:W-:Y:S01]  /*7540*/  HMMA.16816.F32 R44, R44, R142.reuse, RZ ;  /* 0x0000008e2c2c723c */ /* 0x080fe200000018ff */
[----:B------:R-:W-:Y:S03]  /*7550*/  @!P6 IADD3 R3, R3, R133, RZ ;  /* 0x000000850303e210 */ /* 0x000fe60007ffe0ff */
[----:B------:R-:W-:Y:S02]  /*7560*/  @!P6 IADD3 R136, P0, R0, c[0x0][0x1f8], RZ ;  /* 0x00007e000088ea10 */ /* 0x000fe40007f1e0ff */
[----:B------:R-:W-:Y:S02]  /*7570*/  @!P6 SHF.L.U64.HI R3, R2, 0x1, R3 ;  /* 0x000000010203e819 */ /* 0x000fe40000010203 */
[----:B------:R-:W-:Y:S01]  /*7580*/  HMMA.16816.F32 R48, R48, R142, RZ ;  /* 0x0000008e3030723c */ /* 0x000fe200000018ff */
[----:B------:R-:W2:Y:S03]  /*7590*/  LDSM.16.M88.4 R140, [R240] ;  /* 0x00000000f08c783b */ /* 0x000ea60000000200 */
[----:B------:R-:W-:Y:S02]  /*75a0*/  @!P6 IADD3.X R137, R3, c[0x0][0x1fc], RZ, P0, !PT ;  /* 0x00007f000389ea10 */ /* 0x000fe400007fe4ff */
[----:B------:R-:W-:Y:S02]  /*75b0*/  @!P6 IADD3 R0, P5, R0, 0x80, RZ ;  /* 0x000000800000e810 */ /* 0x000fe40007fbe0ff */
[-C--:B-1----:R-:W-:Y:S01]  /*75c0*/  HMMA.16816.F32 R4, R192, R196.reuse, R4 ;  /* 0x000000c4c004723c */ /* 0x082fe20000001804 */
[----:B------:R-:W-:Y:S01]  /*75d0*/  @!PT LDS RZ, [RZ] ;  /* 0x00000000fffff984 */ /* 0x000fe20000000800 */
[----:B------:R-:W-:Y:S01]  /*75e0*/  @!PT LDS RZ, [RZ] ;  /* 0x00000000fffff984 */ /* 0x000fe20000000800 */
[----:B------:R-:W-:Y:S01]  /*75f0*/  @!PT LDS RZ, [RZ] ;  /* 0x00000000fffff984 */ /* 0x000fe20000000800 */
[----:B------:R1:W-:Y:S04]  /*7600*/  @!P6 LDGSTS.E.BYPASS.LTC128B.128 [R243+0x100], [R136.64], !P4 ;  /* 0x0010000088f3efae */ /* 0x0003e8000e101d4e */
[----:B------:R-:W-:Y:S02]  /*7610*/  @!P6 IADD3 R210, P2, R0, c[0x0][0x1f8], RZ ;  /* 0x00007e0000d2ea10 */ /* 0x000fe40007f5e0ff */
[----:B------:R-:W-:Y:S01]  /*7620*/  @!P6 IADD3 R2, P1, R136, UR9, RZ ;  /* 0x000000098802ec10 */ /* 0x000fe2000ff3e0ff */
[C---:B----4-:R-:W-:Y:S04]  /*7630*/  HMMA.16816.F32 R8, R200.reuse, R196, R8 ;  /* 0x000000c4c808723c */ /* 0x050fe80000001808 */
[----:B------:R-:W-:Y:S02]  /*7640*/  @!P6 IADD3.X R211, RZ, c[0x0][0x1fc], R3, P2, P5 ;  /* 0x00007f00ffd3ea10 */ /* 0x000fe400017ea403 */
[----:B------:R-:W-:Y:S02]  /*7650*/  @!P6 IADD3.X R3, R137, UR11, RZ, P1, !PT ;  /* 0x0000000b8903ec10 */ /* 0x000fe40008ffe4ff */
[-C--:B------:R-:W-:Y:S01]  /*7660*/  HMMA.16816.F32 R12, R200, R198.reuse, R12 ;  /* 0x000000c6c80c723c */ /* 0x080fe2000000180c */
[----:B------:R3:W-:Y:S03]  /*7670*/  @!P6 LDGSTS.E.BYPASS.LTC128B.128 [R243+0x1900], [R210.64], !P3 ;  /* 0x01900000d2f3efae */ /* 0x0007e6000d901d4e */
[----:B------:R-:W-:Y:S04]  /*7680*/  @!P6 IADD3 R208, P0, R2, UR9, RZ ;  /* 0x0000000902d0ec10 */ /* 0x000fe8000ff1e0ff */
[C---:B------:R-:W-:Y:S01]  /*7690*/  HMMA.16816.F32 R16, R192.reuse, R198, R16 ;  /* 0x000000c6c010723c */ /* 0x040fe20000001810 */
[----:B------:R4:W-:Y:S03]  /*76a0*/  @!P6 LDGSTS.E.BYPASS.LTC128B.128 [R243+0x900], [R2.64], !P4 ;  /* 0x0090000002f3efae */ /* 0x0009e6000e101d4e */
[----:B------:R-:W-:Y:S04]  /*76b0*/  @!P6 IADD3.X R209, R3, UR11, RZ, P0, !PT ;  /* 0x0000000b03d1ec10 */ /* 0x000fe800087fe4ff */
[-C--:B------:R-:W-:Y:S01]  /*76c0*/  HMMA.16816.F32 R20, R192, R204.reuse, R20 ;  /* 0x000000ccc014723c */ /* 0x080fe20000001814 */
[----:B------:R4:W-:Y:S07]  /*76d0*/  @!P6 LDGSTS.E.BYPASS.LTC128B.128 [R243+0x2100], [R2.64+0x80], !P3 ;  /* 0x0210008002f3efae */ /* 0x0009ee000d901d4e */
[C---:B------:R-:W-:Y:S01]  /*76e0*/  HMMA.16816.F32 R24, R200.reuse, R204, R24 ;  /* 0x000000ccc818723c */ /* 0x040fe20000001818 */
[----:B------:R3:W-:Y:S07]  /*76f0*/  @!P6 LDGSTS.E.BYPASS.LTC128B.128 [R243+0x1100], [R208.64], !P4 ;  /* 0x01100000d0f3efae */ /* 0x0007ee000e101d4e */
[-C--:B------:R-:W-:Y:S01]  /*7700*/  HMMA.16816.F32 R28, R200, R206.reuse, R28 ;  /* 0x000000cec81c723c */ /* 0x080fe2000000181c */
[----:B------:R3:W-:Y:S02]  /*7710*/  @!P6 LDGSTS.E.BYPASS.LTC128B.128 [R243+0x2900], [R208.64+0x80], !P3 ;  /* 0x02900080d0f3efae */ /* 0x0007e4000d901d4e */
[C---:B------:R-:W-:Y:S05]  /*7720*/  ISETP.GT.AND P6, PT, R242.reuse, R246, PT ;  /* 0x000000f6f200720c */ /* 0x040fea0003fc4270 */
[C---:B------:R-:W-:Y:S01]  /*7730*/  HMMA.16816.F32 R32, R192.reuse, R206, R32 ;  /* 0x000000cec020723c */ /* 0x040fe20000001820 */
[----:B------:R-:W-:Y:S07]  /*7740*/  LDSM.16.M88.4 R212, [R230+0x3100] ;  /* 0x00310000e6d4783b */ /* 0x000fee0000000200 */
[-C--:B--2---:R-:W-:Y:S01]  /*7750*/  HMMA.16816.F32 R36, R192, R140.reuse, R36 ;  /* 0x0000008cc024723c */ /* 0x084fe20000001824 */
[----:B------:R-:W-:Y:S03]  /*7760*/  LDSM.16.M88.4 R216, [R232+0x8100] ;  /* 0x00810000e8d8783b */ /* 0x000fe60000000200 */
[----:B------:R-:W-:Y:S02]  /*7770*/  @P6 IADD3 R0, R242, -0x1, RZ ;  /* 0xfffffffff2006810 */ /* 0x000fe40007ffe0ff */
[----:B----4-:R-:W-:Y:S02]  /*7780*/  @P6 MOV R3, R245 ;  /* 0x000000f500036202 */ /* 0x010fe40000000f00 */
[C---:B------:R-:W-:Y:S01]  /*7790*/  HMMA.16816.F32 R40, R200.reuse, R140, R40 ;  /* 0x0000008cc828723c */ /* 0x040fe20000001828 */
[----:B------:R-:W0:Y:S03]  /*77a0*/  LDGDEPBAR ;  /* 0x00000000000079af */ /* 0x000e260000000000 */
[----:B------:R-:W-:Y:S04]  /*77b0*/  @P6 SHF.R.S32.HI R2, RZ, 0x1f, R0 ;  /* 0x0000001fff026819 */ /* 0x000fe80000011400 */
[-C--:B------:R-:W-:Y:S01]  /*77c0*/  HMMA.16816.F32 R44, R200, R142.reuse, R44 ;  /* 0x0000008ec82c723c */ /* 0x080fe2000000182c */
[----:B---3--:R-:W2:Y:S03]  /*77d0*/  LDSM.16.M88.4 R208, [R232+0x6100] ;  /* 0x00610000e8d0783b */ /* 0x008ea60000000200 */
[----:B------:R-:W-:Y:S04]  /*77e0*/  @P6 IMAD R2, R2, c[0x0][0x1e0], RZ ;  /* 0x0000780002026a24 */ /* 0x000fe800078e02ff */
[----:B------:R-:W-:Y:S01]  /*77f0*/  HMMA.16816.F32 R48, R192, R142, R48 ;  /* 0x0000008ec030723c */ /* 0x000fe20000001830 */
[----:B------:R-:W3:Y:S03]  /*7800*/  LDSM.16.M88.4 R196, [R230+0x3900] ;  /* 0x00390000e6c4783b */ /* 0x000ee60000000200 */
[----:B------:R-:W-:Y:S05]  /*7810*/  @P6 IMAD R2, R0, c[0x0][0x1e4], R2 ;  /* 0x0000790000026a24 */ /* 0x000fea00078e0202 */
[----:B------:R-:W4:Y:S08]  /*7820*/  LDSM.16.M88.4 R204, [R230+0x4100] ;  /* 0x00410000e6cc783b */ /* 0x000f300000000200 */
[----:B------:R-:W-:Y:S08]  /*7830*/  LDSM.16.M88.4 R140, [R234+0x6100] ;  /* 0x00610000ea8c783b */ /* 0x000ff00000000200 */
[----:B------:R-:W1:Y:S01]  /*7840*/  LDSM.16.M88.4 R192, [R229] ;  /* 0x00000000e5c0783b */ /* 0x000e620000000200 */
[-C--:B--2---:R-:W-:Y:S07]  /*7850*/  HMMA.16816.F32 R4, R208, R212.reuse, R4 ;  /* 0x000000d4d004723c */ /* 0x084fee0000001804 */
[----:B------:R-:W2:Y:S01]  /*7860*/  LDSM.16.M88.4 R200, [R234+0x8100] ;  /* 0x00810000eac8783b */ /* 0x000ea20000000200 */
[C---:B------:R-:W-:Y:S08]  /*7870*/  HMMA.16816.F32 R8, R216.reuse, R212, R8 ;  /* 0x000000d4d808723c */ /* 0x040ff00000001808 */
[-C--:B------:R-:W-:Y:S08]  /*7880*/  HMMA.16816.F32 R12, R216, R214.reuse, R12 ;  /* 0x000000d6d80c723c */ /* 0x080ff0000000180c */
[C---:B------:R-:W-:Y:S01]  /*7890*/  HMMA.16816.F32 R16, R208.reuse, R214, R16 ;  /* 0x000000d6d010723c */ /* 0x040fe20000001810 */
[----:B------:R-:W-:Y:S07]  /*78a0*/  LDSM.16.M88.4 R212, [R229+0x1000] ;  /* 0x00100000e5d4783b */ /* 0x000fee0000000200 */
[-C--:B---3--:R-:W-:Y:S08]  /*78b0*/  HMMA.16816.F32 R20, R208, R196.reuse, R20 ;  /* 0x000000c4d014723c */ /* 0x088ff00000001814 */
[C---:B------:R-:W-:Y:S08]  /*78c0*/  HMMA.16816.F32 R24, R216.reuse, R196, R24 ;  /* 0x000000c4d818723c */ /* 0x040ff00000001818 */
[-C--:B------:R-:W-:Y:S08]  /*78d0*/  HMMA.16816.F32 R28, R216, R198.reuse, R28 ;  /* 0x000000c6d81c723c */ /* 0x080ff0000000181c */
[C---:B------:R-:W-:Y:S01]  /*78e0*/  HMMA.16816.F32 R32, R208.reuse, R198, R32 ;  /* 0x000000c6d020723c */ /* 0x040fe20000001820 */
[----:B------:R-:W3:Y:S07]  /*78f0*/  LDSM.16.M88.4 R196, [R229+0x800] ;  /* 0x00080000e5c4783b */ /* 0x000eee0000000200 */
[-C--:B----4-:R-:W-:Y:S08]  /*7900*/  HMMA.16816.F32 R36, R208, R204.reuse, R36 ;  /* 0x000000ccd024723c */ /* 0x090ff00000001824 */
[C---:B------:R-:W-:Y:S08]  /*7910*/  HMMA.16816.F32 R40, R216.reuse, R204, R40 ;  /* 0x000000ccd828723c */ /* 0x040ff00000001828 */
[-C--:B------:R-:W-:Y:S01]  /*7920*/  HMMA.16816.F32 R44, R216, R206.reuse, R44 ;  /* 0x000000ced82c723c */ /* 0x080fe2000000182c */
[----:B------:R-:W-:Y:S07]  /*7930*/  LDSM.16.M88.4 R216, [R231+0xc100] ;  /* 0x00c10000e7d8783b */ /* 0x000fee0000000200 */
[----:B------:R-:W-:Y:S01]  /*7940*/  HMMA.16816.F32 R48, R208, R206, R48 ;  /* 0x000000ced030723c */ /* 0x000fe20000001830 */
[----:B------:R-:W-:Y:S07]  /*7950*/  LDSM.16.M88.4 R204, [R231+0xa100] ;  /* 0x00a10000e7cc783b */ /* 0x000fee0000000200 */
[-C--:B-1----:R-:W-:Y:S01]  /*7960*/  HMMA.16816.F32 R4, R140, R192.reuse, R4 ;  /* 0x000000c08c04723c */ /* 0x082fe20000001804 */
[----:B------:R-:W1:Y:S07]  /*7970*/  LDSM.16.M88.4 R208, [R224+0x4900] ;  /* 0x00490000e0d0783b */ /* 0x000e6e0000000200 */
[C---:B--2---:R-:W-:Y:S08]  /*7980*/  HMMA.16816.F32 R8, R200.reuse, R192, R8 ;  /* 0x000000c0c808723c */ /* 0x044ff00000001808 */
[-C--:B------:R-:W-:Y:S08]  /*7990*/  HMMA.16816.F32 R12, R200, R194.reuse, R12 ;  /* 0x000000c2c80c723c */ /* 0x080ff0000000180c */
[C---:B------:R-:W-:Y:S01]  /*79a0*/  HMMA.16816.F32 R16, R140.reuse, R194, R16 ;  /* 0x000000c28c10723c */ /* 0x040fe20000001810 */
[----:B------:R-:W2:Y:S07]  /*79b0*/  LDSM.16.M88.4 R192, [R224+0x5100] ;  /* 0x00510000e0c0783b */ /* 0x000eae0000000200 */
[-C--:B---3--:R-:W-:Y:S08]  /*79c0*/  HMMA.16816.F32 R20, R140, R196.reuse, R20 ;  /* 0x000000c48c14723c */ /* 0x088ff00000001814 */
[C---:B------:R-:W-:Y:S08]  /*79d0*/  HMMA.16816.F32 R24, R200.reuse, R196, R24 ;  /* 0x000000c4c818723c */ /* 0x040ff00000001818 */
[-C--:B------:R-:W-:Y:S08]  /*79e0*/  HMMA.16816.F32 R28, R200, R198.reuse, R28 ;  /* 0x000000c6c81c723c */ /* 0x080ff0000000181c */
[C---:B------:R-:W-:Y:S01]  /*79f0*/  HMMA.16816.F32 R32, R140.reuse, R198, R32 ;  /* 0x000000c68c20723c */ /* 0x040fe20000001820 */
[----:B------:R-:W-:Y:S07]  /*7a00*/  LDSM.16.M88.4 R196, [R233+0xa100] ;  /* 0x00a10000e9c4783b */ /* 0x000fee0000000200 */
[-C--:B------:R-:W-:Y:S08]  /*7a10*/  HMMA.16816.F32 R36, R140, R212.reuse, R36 ;  /* 0x000000d48c24723c */ /* 0x080ff00000001824 */
[C---:B------:R-:W-:Y:S08]  /*7a20*/  HMMA.16816.F32 R40, R200.reuse, R212, R40 ;  /* 0x000000d4c828723c */ /* 0x040ff00000001828 */
[-C--:B------:R-:W-:Y:S01]  /*7a30*/  HMMA.16816.F32 R44, R200, R214.reuse, R44 ;  /* 0x000000d6c82c723c */ /* 0x080fe2000000182c */
[----:B------:R-:W-:Y:S07]  /*7a40*/  LDSM.16.M88.4 R200, [R239] ;  /* 0x00000000efc8783b */ /* 0x000fee0000000200 */
[----:B------:R-:W-:Y:S01]  /*7a50*/  HMMA.16816.F32 R48, R140, R214, R48 ;  /* 0x000000d68c30723c */ /* 0x000fe20000001830 */
[----:B------:R-:W3:Y:S07]  /*7a60*/  LDSM.16.M88.4 R140, [R224+0x5900] ;  /* 0x00590000e08c783b */ /* 0x000eee0000000200 */
[-C--:B-1----:R-:W-:Y:S01]  /*7a70*/  HMMA.16816.F32 R4, R204, R208.reuse, R4 ;  /* 0x000000d0cc04723c */ /* 0x082fe20000001804 */
[----:B------:R-:W-:Y:S07]  /*7a80*/  LDSM.16.M88.4 R212, [R238] ;  /* 0x00000000eed4783b */ /* 0x000fee0000000200 */
[C---:B------:R-:W-:Y:S08]  /*7a90*/  HMMA.16816.F32 R8, R216.reuse, R208, R8 ;  /* 0x000000d0d808723c */ /* 0x040ff00000001808 */
[-C--:B------:R-:W-:Y:S08]  /*7aa0*/  HMMA.16816.F32 R12, R216, R210.reuse, R12 ;  /* 0x000000d2d80c723c */ /* 0x080ff0000000180c */
[C---:B------:R-:W-:Y:S01]  /*7ab0*/  HMMA.16816.F32 R16, R204.reuse, R210, R16 ;  /* 0x000000d2cc10723c */ /* 0x040fe20000001810 */
[----:B------:R-:W1:Y:S07]  /*7ac0*/  LDSM.16.M88.4 R208, [R233+0xc100] ;  /* 0x00c10000e9d0783b */ /* 0x000e6e0000000200 */
[-C--:B--2---:R-:W-:Y:S08]  /*7ad0*/  HMMA.16816.F32 R20, R204, R192.reuse, R20 ;  /* 0x000000c0cc14723c */ /* 0x084ff00000001814 */
[C---:B------:R-:W-:Y:S08]  /*7ae0*/  HMMA.16816.F32 R24, R216.reuse, R192, R24 ;  /* 0x000000c0d818723c */ /* 0x040ff00000001818 */
[-C--:B------:R-:W-:Y:S08]  /*7af0*/  HMMA.16816.F32 R28, R216, R194.reuse, R28 ;  /* 0x000000c2d81c723c */ /* 0x080ff0000000181c */
[C---:B------:R-:W-:Y:S01]  /*7b00*/  HMMA.16816.F32 R32, R204.reuse, R194, R32 ;  /* 0x000000c2cc20723c */ /* 0x040fe20000001820 */
[----:B------:R-:W2:Y:S07]  /*7b10*/  LDSM.16.M88.4 R192, [R237] ;  /* 0x00000000edc0783b */ /* 0x000eae0000000200 */
[-C--:B---3--:R-:W-:Y:S08]  /*7b20*/  HMMA.16816.F32 R36, R204, R140.reuse, R36 ;  /* 0x0000008ccc24723c */ /* 0x088ff00000001824 */
[C---:B------:R-:W-:Y:S08]  /*7b30*/  HMMA.16816.F32 R40, R216.reuse, R140, R40 ;  /* 0x0000008cd828723c */ /* 0x040ff00000001828 */
[-C--:B------:R-:W-:Y:S01]  /*7b40*/  HMMA.16816.F32 R44, R216, R142.reuse, R44 ;  /* 0x0000008ed82c723c */ /* 0x080fe2000000182c */
[----:B------:R-:W-:Y:S07]  /*7b50*/  LDSM.16.M88.4 R216, [R236+0xc100] ;  /* 0x00c10000ecd8783b */ /* 0x000fee0000000200 */
[----:B------:R-:W-:Y:S01]  /*7b60*/  HMMA.16816.F32 R48, R204, R142, R48 ;  /* 0x0000008ecc30723c */ /* 0x000fe20000001830 */
[----:B------:R-:W-:Y:S07]  /*7b70*/  LDSM.16.M88.4 R140, [R232+0xa100] ;  /* 0x00a10000e88c783b */ /* 0x000fee0000000200 */
[-C--:B------:R-:W-:Y:S01]  /*7b80*/  HMMA.16816.F32 R4, R196, R200.reuse, R4 ;  /* 0x000000c8c404723c */ /* 0x080fe20000001804 */
[----:B------:R-:W-:Y:S07]  /*7b90*/  LDSM.16.M88.4 R204, [R232+0xc100] ;  /* 0x00c10000e8cc783b */ /* 0x000fee0000000200 */
[C---:B-1----:R-:W-:Y:S08]  /*7ba0*/  HMMA.16816.F32 R8, R208.reuse, R200, R8 ;  /* 0x000000c8d008723c */ /* 0x042ff00000001808 */
[-C--:B------:R-:W-:Y:S08]  /*7bb0*/  HMMA.16816.F32 R12, R208, R202.reuse, R12 ;  /* 0x000000cad00c723c */ /* 0x080ff0000000180c */
[C---:B------:R-:W-:Y:S01]  /*7bc0*/  HMMA.16816.F32 R16, R196.reuse, R202, R16 ;  /* 0x000000cac410723c */ /* 0x040fe20000001810 */
[----:B------:R-:W1:Y:S07]  /*7bd0*/  LDSM.16.M88.4 R200, [R230+0x4900] ;  /* 0x00490000e6c8783b */ /* 0x000e6e0000000200 */
[-C--:B------:R-:W-:Y:S08]  /*7be0*/  HMMA.16816.F32 R20, R196, R212.reuse, R20 ;  /* 0x000000d4c414723c */ /* 0x080ff00000001814 */
[C---:B------:R-:W-:Y:S08]  /*7bf0*/  HMMA.16816.F32 R24, R208.reuse, R212, R24 ;  /* 0x000000d4d018723c */ /* 0x040ff00000001818 */
[-C--:B------:R-:W-:Y:S08]  /*7c00*/  HMMA.16816.F32 R28, R208, R214.reuse, R28 ;  /* 0x000000d6d01c723c */ /* 0x080ff0000000181c */
[C---:B------:R-:W-:Y:S01]  /*7c10*/  HMMA.16816.F32 R32, R196.reuse, R214, R32 ;  /* 0x000000d6c420723c */ /* 0x040fe20000001820 */
[----:B------:R-:W-:Y:S07]  /*7c20*/  LDSM.16.M88.4 R212, [R230+0x5900] ;  /* 0x00590000e6d4783b */ /* 0x000fee0000000200 */
[-C--:B--2---:R-:W-:Y:S08]  /*7c30*/  HMMA.16816.F32 R36, R196, R192.reuse, R36 ;  /* 0x000000c0c424723c */ /* 0x084ff00000001824 */
[C---:B------:R-:W-:Y:S08]  /*7c40*/  HMMA.16816.F32 R40, R208.reuse, R192, R40 ;  /* 0x000000c0d028723c */ /* 0x040ff00000001828 */
[-C--:B------:R-:W-:Y:S01]  /*7c50*/  HMMA.16816.F32 R44, R208, R194.reuse, R44 ;  /* 0x000000c2d02c723c */ /* 0x080fe2000000182c */
[----:B------:R-:W2:Y:S07]  /*7c60*/  LDSM.16.M88.4 R208, [R230+0x5100] ;  /* 0x00510000e6d0783b */ /* 0x000eae0000000200 */
[----:B------:R-:W-:Y:S01]  /*7c70*/  HMMA.16816.F32 R48, R196, R194, R48 ;  /* 0x000000c2c430723c */ /* 0x000fe20000001830 */
[----:B------:R-:W-:Y:S07]  /*7c80*/  LDSM.16.M88.4 R192, [R234+0xa100] ;  /* 0x00a10000eac0783b */ /* 0x000fee0000000200 */
[-C--:B-1----:R-:W-:Y:S01]  /*7c90*/  HMMA.16816.F32 R4, R140, R200.reuse, R4 ;  /* 0x000000c88c04723c */ /* 0x082fe20000001804 */
[----:B------:R-:W1:Y:S07]  /*7ca0*/  LDSM.16.M88.4 R196, [R229+0x1800] ;  /* 0x00180000e5c4783b */ /* 0x000e6e0000000200 */
[C---:B------:R-:W-:Y:S08]  /*7cb0*/  HMMA.16816.F32 R8, R204.reuse, R200, R8 ;  /* 0x000000c8cc08723c */ /* 0x040ff00000001808 */
[-C--:B------:R-:W-:Y:S08]  /*7cc0*/  HMMA.16816.F32 R12, R204, R202.reuse, R12 ;  /* 0x000000cacc0c723c */ /* 0x080ff0000000180c */
[C---:B------:R-:W-:Y:S08]  /*7cd0*/  HMMA.16816.F32 R16, R140.reuse, R202, R16 ;  /* 0x000000ca8c10723c */ /* 0x040ff00000001810 */
[-C--:B--2---:R-:W-:Y:S08]  /*7ce0*/  HMMA.16816.F32 R20, R140, R208.reuse, R20 ;  /* 0x000000d08c14723c */ /* 0x084ff00000001814 */
[C---:B------:R-:W-:Y:S08]  /*7cf0*/  HMMA.16816.F32 R24, R204.reuse, R208, R24 ;  /* 0x000000d0cc18723c */ /* 0x040ff00000001818 */
[-C--:B------:R-:W-:Y:S08]  /*7d00*/  HMMA.16816.F32 R28, R204, R210.reuse, R28 ;  /* 0x000000d2cc1c723c */ /* 0x080ff0000000181c */
[C---:B------:R-:W-:Y:S08]  /*7d10*/  HMMA.16816.F32 R32, R140.reuse, R210, R32 ;  /* 0x000000d28c20723c */ /* 0x040ff00000001820 */
[-C--:B------:R-:W-:Y:S08]  /*7d20*/  HMMA.16816.F32 R36, R140, R212.reuse, R36 ;  /* 0x000000d48c24723c */ /* 0x080ff00000001824 */
[C---:B------:R-:W-:Y:S08]  /*7d30*/  HMMA.16816.F32 R40, R204.reuse, R212, R40 ;  /* 0x000000d4cc28723c */ /* 0x040ff00000001828 */
[-C--:B------:R-:W-:Y:S08]  /*7d40*/  HMMA.16816.F32 R44, R204, R214.reuse, R44 ;  /* 0x000000d6cc2c723c */ /* 0x080ff0000000182c */
[----:B------:R-:W-:Y:S08]  /*7d50*/  HMMA.16816.F32 R48, R140, R214, R48 ;  /* 0x000000d68c30723c */ /* 0x000ff00000001830 */
[-C--:B-1----:R-:W-:Y:S08]  /*7d60*/  HMMA.16816.F32 R4, R192, R196.reuse, R4 ;  /* 0x000000c4c004723c */ /* 0x082ff00000001804 */
[C---:B------:R-:W-:Y:S08]  /*7d70*/  HMMA.16816.F32 R8, R216.reuse, R196, R8 ;  /* 0x000000c4d808723c */ /* 0x040ff00000001808 */
[-C--:B------:R-:W-:Y:S08]  /*7d80*/  HMMA.16816.F32 R12, R216, R198.reuse, R12 ;  /* 0x000000c6d80c723c */ /* 0x080ff0000000180c */
[----:B------:R-:W-:Y:S01]  /*7d90*/  FMUL.FTZ R4, R4, c[0x0][0x320] ;  /* 0x0000c80004047a20 */ /* 0x000fe20000410000 */
[C---:B------:R-:W-:Y:S03]  /*7da0*/  HMMA.16816.F32 R16, R192.reuse, R198, R16 ;  /* 0x000000c6c010723c */ /* 0x040fe60000001810 */
[----:B------:R-:W1:Y:S01]  /*7db0*/  MUFU.TANH R201, R4 ;  /* 0x0000000400c97308 */ /* 0x000e620000002400 */
[----:B------:R-:W-:Y:S02]  /*7dc0*/  FMUL.FTZ R5, R5, c[0x0][0x320] ;  /* 0x0000c80005057a20 */ /* 0x000fe40000410000 */
[----:B------:R-:W-:Y:S02]  /*7dd0*/  FMUL.FTZ R6, R6, c[0x0][0x320] ;  /* 0x0000c80006067a20 */ /* 0x000fe40000410000 */
[----:B------:R-:W-:Y:S04]  /*7de0*/  FMUL.FTZ R7, R7, c[0x0][0x320] ;  /* 0x0000c80007077a20 */ /* 0x000fe80000410000 */
[----:B------:R-:W-:Y:S01]  /*7df0*/  FMUL.FTZ R8, R8, c[0x0][0x320] ;  /* 0x0000c80008087a20 */ /* 0x000fe20000410000 */
[----:B------:R-:W2:Y:S01]  /*7e00*/  MUFU.TANH R196, R5 ;  /* 0x0000000500c47308 */ /* 0x000ea20000002400 */
        /* <DEDUP_REMOVED lines=11> */
[----:B------:R4:W1:Y:S10]  /*7ec0*/  MUFU.TANH R202, R7 ;  /* 0x0000000700ca7308 */ /* 0x0008740000002400 */
[----:B------:R-:W1:Y:S10]  /*7ed0*/  MUFU.TANH R215, R8 ;  /* 0x0000000800d77308 */ /* 0x000e740000002400 */
[----:B------:R-:W1:Y:S01]  /*7ee0*/  MUFU.TANH R211, R9 ;  /* 0x0000000900d37308 */ /* 0x000e620000002400 */
[----:B----4-:R-:W4:Y:S09]  /*7ef0*/  LDSM.16.M88.4 R4, [R229+0x2000] ;  /* 0x00200000e504783b */ /* 0x010f320000000200 */
[----:B------:R-:W1:Y:S10]  /*7f00*/  MUFU.TANH R221, R10 ;  /* 0x0000000a00dd7308 */ /* 0x000e740000002400 */
[----:B------:R1:W1:Y:S10]  /*7f10*/  MUFU.TANH R220, R11 ;  /* 0x0000000b00dc7308 */ /* 0x0002740000002400 */
[----:B------:R2:W2:Y:S10]  /*7f20*/  MUFU.TANH R208, R13 ;  /* 0x0000000d00d07308 */ /* 0x0004b40000002400 */
[----:B------:R-:W3:Y:S01]  /*7f30*/  MUFU.TANH R209, R12 ;  /* 0x0000000c00d17308 */ /* 0x000ee20000002400 */
[----:B-1----:R-:W1:Y:S01]  /*7f40*/  LDSM.16.M88.4 R8, [R229+0x2800] ;  /* 0x00280000e508783b */ /* 0x002e620000000200 */
[-C--:B----4-:R-:W-:Y:S01]  /*7f50*/  HMMA.16816.F32 R20, R192, R4.reuse, R20 ;  /* 0x00000004c014723c */ /* 0x090fe20000001814 */
[----:B------:R-:W-:Y:S07]  /*7f60*/  DEPBAR.LE SB0, 0x0 ;  /* 0x000080000000791a */ /* 0x000fee0000000000 */
[----:B------:R-:W4:Y:S01]  /*7f70*/  MUFU.TANH R136, R17 ;  /* 0x0000001100887308 */ /* 0x000f220000002400 */
[----:B------:R-:W-:Y:S01]  /*7f80*/  BAR.SYNC.DEFER_BLOCKING 0x0 ;  /* 0x0000000000007b1d */ /* 0x000fe20000010000 */
[C---:B------:R-:W-:Y:S02]  /*7f90*/  HMMA.16816.F32 R24, R216.reuse, R4, R24 ;  /* 0x00000004d818723c */ /* 0x040fe40000001818 */
[----:B--2---:R-:W-:Y:S06]  /*7fa0*/  MOV R13, c[0x0][0x1e4] ;  /* 0x00007900000d7a02 */ /* 0x004fec0000000f00 */
[----:B------:R-:W2:Y:S01]  /*7fb0*/  MUFU.TANH R197, R19 ;  /* 0x0000001300c57308 */ /* 0x000ea20000002400 */
[-C--:B------:R-:W-:Y:S03]  /*7fc0*/  HMMA.16816.F32 R28, R216, R6.reuse, R28 ;  /* 0x00000006d81c723c */ /* 0x080fe6000000181c */
[----:B------:R-:W-:Y:S05]  /*7fd0*/  @P6 IMAD.WIDE.U32 R4, R0, c[0x0][0x1e0], RZ ;  /* 0x0000780000046a25 */ /* 0x000fea00078e00ff */
[C---:B------:R-:W-:Y:S01]  /*7fe0*/  HMMA.16816.F32 R32, R192.reuse, R6, R32 ;  /* 0x00000006c020723c */ /* 0x040fe20000001820 */
[----:B------:R-:W2:Y:S03]  /*7ff0*/  MUFU.TANH R214, R14 ;  /* 0x0000000e00d67308 */ /* 0x000ea60000002400 */
[----:B------:R-:W-:Y:S01]  /*8000*/  @P6 IADD3 R0, R5, R2, RZ ;  /* 0x0000000205006210 */ /* 0x000fe20007ffe0ff */
[----:B------:R-:W-:Y:S01]  /*8010*/  FMUL.FTZ R22, R22, c[0x0][0x320] ;  /* 0x0000c80016167a20 */ /* 0x000fe20000410000 */
[----:B------:R2:W2:Y:S01]  /*8020*/  LDL R5, [R1+0x20] ;  /* 0x0000200001057983 */ /* 0x0004a20000100800 */
[----:B------:R-:W-:Y:S01]  /*8030*/  MOV R7, c[0x0][0x1e0] ;  /* 0x0000780000077a02 */ /* 0x000fe20000000f00 */
[----:B------:R-:W-:Y:S01]  /*8040*/  FMUL.FTZ R20, R20, c[0x0][0x320] ;  /* 0x0000c80014147a20 */ /* 0x000fe20000410000 */
[----:B------:R-:W-:Y:S02]  /*8050*/  @P6 MOV R2, R222 ;  /* 0x000000de00026202 */ /* 0x000fe40000000f00 */
[----:B------:R3:W2:Y:S01]  /*8060*/  MUFU.TANH R142, R22 ;  /* 0x00000016008e7308 */ /* 0x0006a20000002400 */
[----:B------:R-:W-:Y:S01]  /*8070*/  @P6 SHF.L.U32 R6, R7, 0x5, RZ ;  /* 0x0000000507066819 */ /* 0x000fe200000006ff */
[----:B------:R-:W-:Y:S01]  /*8080*/  @P6 IMAD R0, R0, 0x30, RZ ;  /* 0x0000003000006824 */ /* 0x000fe200078e02ff */
[-C--:B-1----:R-:W-:Y:S03]  /*8090*/  HMMA.16816.F32 R36, R192, R8.reuse, R36 ;  /* 0x00000008c024723c */ /* 0x082fe60000001824 */
[----:B------:R-:W-:Y:S04]  /*80a0*/  @P6 IMAD.WIDE.U32 R2, R4, 0x30, R2 ;  /* 0x0000003004026825 */ /* 0x000fe800078e0002 */
[----:B------:R-:W1:Y:S01]  /*80b0*/  MUFU.TANH R135, R20 ;  /* 0x0000001400877308 */ /* 0x000e620000002400 */
[----:B------:R-:W-:Y:S01]  /*80c0*/  FMUL.FTZ R21, R21, c[0x0][0x320] ;  /* 0x0000c80015157a20 */ /* 0x000fe20000410000 */
[C---:B------:R-:W-:Y:S04]  /*80d0*/  HMMA.16816.F32 R40, R216.reuse, R8, R40 ;  /* 0x00000008d828723c */ /* 0x040fe80000001828 */
[----:B------:R-:W-:Y:S01]  /*80e0*/  @P6 IADD3 R4, R3, R0, RZ ;  /* 0x0000000003046210 */ /* 0x000fe20007ffe0ff */
[----:B------:R-:W-:Y:S01]  /*80f0*/  FMUL.FTZ R26, R26, c[0x0][0x320] ;  /* 0x0000c8001a1a7a20 */ /* 0x000fe20000410000 */
[C---:B------:R-:W-:Y:S01]  /*8100*/  @P6 SHF.L.U32 R0, R2.reuse, 0x1, RZ ;  /* 0x0000000102006819 */ /* 0x040fe200000006ff */
[----:B------:R-:W-:Y:S01]  /*8110*/  FMUL.FTZ R27, R27, c[0x0][0x320] ;  /* 0x0000c8001b1b7a20 */ /* 0x000fe20000410000 */
[----:B------:R1:W1:Y:S01]  /*8120*/  MUFU.TANH R133, R21 ;  /* 0x0000001500857308 */ /* 0x0002620000002400 */
[-C--:B------:R-:W-:Y:S03]  /*8130*/  HMMA.16816.F32 R44, R216, R10.reuse, R44 ;  /* 0x0000000ad82c723c */ /* 0x080fe6000000182c */
[----:B------:R-:W-:Y:S01]  /*8140*/  @P6 SHF.L.U64.HI R4, R2, 0x1, R4 ;  /* 0x0000000102046819 */ /* 0x000fe20000010204 */
[----:B------:R-:W-:Y:S01]  /*8150*/  FMUL.FTZ R28, R28, c[0x0][0x320] ;  /* 0x0000c8001c1c7a20 */ /* 0x000fe20000410000 */
[C---:B------:R-:W-:Y:S01]  /*8160*/  @P6 IADD3 R2, P0, R0.reuse, c[0x0][0x1c8], RZ ;  /* 0x0000720000026a10 */ /* 0x040fe20007f1e0ff */
[----:B------:R-:W-:Y:S01]  /*8170*/  FMUL.FTZ R29, R29, c[0x0][0x320] ;  /* 0x0000c8001d1d7a20 */ /* 0x000fe20000410000 */
[----:B------:R-:W-:Y:S01]  /*8180*/  @P6 IADD3 R0, P5, R0, 0x80, RZ ;  /* 0x0000008000006810 */ /* 0x000fe20007fbe0ff */
[----:B------:R-:W-:Y:S01]  /*8190*/  HMMA.16816.F32 R48, R192, R10, R48 ;  /* 0x0000000ac030723c */ /* 0x000fe20000001830 */
[----:B------:R4:W2:Y:S01]  /*81a0*/  MUFU.TANH R207, R26 ;  /* 0x0000001a00cf7308 */ /* 0x0008a20000002400 */
[----:B------:R-:W2:Y:S02]  /*81b0*/  LDL R10, [R1+0x4] ;  /* 0x00000400010a7983 */ /* 0x000ea40000100800 */
[----:B---3--:R-:W-:Y:S01]  /*81c0*/  FMUL.FTZ R22, R36, c[0x0][0x320] ;  /* 0x0000c80024167a20 */ /* 0x008fe20000410000 */
[----:B------:R-:W-:Y:S01]  /*81d0*/  @P6 IADD3.X R3, R4, c[0x0][0x1cc], RZ, P0, !PT ;  /* 0x0000730004036a10 */ /* 0x000fe200007fe4ff */
[----:B------:R-:W3:Y:S01]  /*81e0*/  LDL R36, [R1+0xc] ;  /* 0x00000c0001247983 */ /* 0x000ee20000100800 */
[----:B------:R-:W-:Y:S01]  /*81f0*/  @P6 IADD3 R8, P2, R0, c[0x0][0x1c8], RZ ;  /* 0x0000720000086a10 */ /* 0x000fe20007f5e0ff */
[----:B------:R-:W-:Y:S01]  /*8200*/  FMUL.FTZ R30, R30, c[0x0][0x320] ;  /* 0x0000c8001e1e7a20 */ /* 0x000fe20000410000 */
[----:B------:R-:W-:Y:S01]  /*8210*/  @P6 SHF.L.U64.HI R0, R7, 0x5, R13 ;  /* 0x0000000507006819 */ /* 0x000fe2000001020d */
[----:B------:R-:W-:Y:S01]  /*8220*/  @!PT LDS RZ, [RZ] ;  /* 0x00000000fffff984 */ /* 0x000fe20000000800 */
[----:B------:R-:W-:Y:S01]  /*8230*/  @!PT LDS RZ, [RZ] ;  /* 0x00000000fffff984 */ /* 0x000fe20000000800 */
[----:B------:R-:W-:Y:S01]  /*8240*/  @!PT LDS RZ, [RZ] ;  /* 0x00000000fffff984 */ /* 0x000fe20000000800 */
[----:B------:R4:W-:Y:S01]  /*8250*/  @P6 LDGSTS.E.BYPASS.LTC128B.128 [R243+0x3100], [R2.64], !P4 ;  /* 0x0310000002f36fae */ /* 0x0009e2000e101d4e */
[----:B------:R4:W2:Y:S01]  /*8260*/  MUFU.TANH R206, R27 ;  /* 0x0000001b00ce7308 */ /* 0x0008a20000002400 */
[----:B------:R-:W-:Y:S01]  /*8270*/  @P6 IADD3.X R9, RZ, c[0x0][0x1cc], R4, P2, P5 ;  /* 0x00007300ff096a10 */ /* 0x000fe200017ea404 */
[----:B------:R-:W-:Y:S01]  /*8280*/  FMUL.FTZ R31, R31, c[0x0][0x320] ;  /* 0x0000c8001f1f7a20 */ /* 0x000fe20000410000 */
[----:B------:R-:W-:Y:S01]  /*8290*/  PLOP3.LUT P0, PT, PT, PT, UP3, 0x80, 0x0 ;  /* 0x000000000000781c */ /* 0x000fe20003f0f038 */
[----:B------:R-:W-:Y:S02]  /*82a0*/  FMUL.FTZ R12, R16, c[0x0][0x320] ;  /* 0x0000c800100c7a20 */ /* 0x000fe40000410000 */
[----:B------:R-:W-:Y:S01]  /*82b0*/  FMUL.FTZ R34, R34, c[0x0][0x320] ;  /* 0x0000c80022227a20 */ /* 0x000fe20000410000 */
[----:B------:R2:W-:Y:S01]  /*82c0*/  @P6 LDGSTS.E.BYPASS.LTC128B.128 [R243+0x4900], [R8.64], !P3 ;  /* 0x0490000008f36fae */ /* 0x0005e2000d901d4e */
[----:B-1----:R-:W-:Y:S02]  /*82d0*/  FMUL.FTZ R21, R37, c[0x0][0x320] ;  /* 0x0000c80025157a20 */ /* 0x002fe40000410000 */
[----:B------:R1:W1:Y:S01]  /*82e0*/  MUFU.TANH R140, R28 ;  /* 0x0000001c008c7308 */ /* 0x0002620000002400 */
[----:B------:R-:W-:Y:S02]  /*82f0*/  FMUL.FTZ R42, R42, c[0x0][0x320] ;  /* 0x0000c8002a2a7a20 */ /* 0x000fe40000410000 */
[----:B------:R-:W-:Y:S02]  /*8300*/  FMUL.FTZ R43, R43, c[0x0][0x320] ;  /* 0x0000c8002b2b7a20 */ /* 0x000fe40000410000 */
[----:B----4-:R-:W-:Y:S02]  /*8310*/  FMUL.FTZ R26, R33, c[0x0][0x320] ;  /* 0x0000c800211a7a20 */ /* 0x010fe40000410000 */
[----:B------:R-:W-:Y:S02]  /*8320*/  FMUL.FTZ R33, R35, c[0x0][0x320] ;  /* 0x0000c80023217a20 */ /* 0x000fe40000410000 */
[----:B------:R-:W-:Y:S01]  /*8330*/  FMUL.FTZ R35, R40, c[0x0][0x320] ;  /* 0x0000c80028237a20 */ /* 0x000fe20000410000 */
[----:B------:R4:W2:Y:S01]  /*8340*/  MUFU.TANH R137, R29 ;  /* 0x0000001d00897308 */ /* 0x0008a20000002400 */
[----:B------:R-:W-:Y:S02]  /*8350*/  FMUL.FTZ R46, R46, c[0x0][0x320] ;  /* 0x0000c8002e2e7a20 */ /* 0x000fe40000410000 */
[----:B------:R-:W-:Y:S02]  /*8360*/  FMUL.FTZ R47, R47, c[0x0][0x320] ;  /* 0x0000c8002f2f7a20 */ /* 0x000fe40000410000 */
[----:B------:R-:W-:Y:S01]  /*8370*/  FMUL.FTZ R27, R32, c[0x0][0x320] ;  /* 0x0000c800201b7a20 */ /* 0x000fe20000410000 */
[----:B------:R-:W-:Y:S01]  /*8380*/  @P6 IADD3 R2, P1, R2, R6, RZ ;  /* 0x0000000602026210 */ /* 0x000fe20007f3e0ff */
[----:B------:R-:W-:Y:S02]  /*8390*/  FMUL.FTZ R32, R41, c[0x0][0x320] ;  /* 0x0000c80029207a20 */ /* 0x000fe40000410000 */
[----:B------:R-:W-:Y:S01]  /*83a0*/  FMUL.FTZ R17, R48, c[0x0][0x320] ;  /* 0x0000c80030117a20 */ /* 0x000fe20000410000 */
[----:B------:R4:W2:Y:S01]  /*83b0*/  MUFU.TANH R143, R30 ;  /* 0x0000001e008f7308 */ /* 0x0008a20000002400 */
[----:B------:R-:W-:Y:S01]  /*83c0*/  @P6 IADD3.X R3, R3, R0, RZ, P1, !PT ;  /* 0x0000000003036210 */ /* 0x000fe20000ffe4ff */
[----:B------:R-:W-:Y:S01]  /*83d0*/  FMUL.FTZ R16, R49, c[0x0][0x320] ;  /* 0x0000c80031107a20 */ /* 0x000fe20000410000 */
[----:B------:R-:W-:Y:S01]  /*83e0*/  @P6 IADD3 R6, P2, R2, R6, RZ ;  /* 0x0000000602066210 */ /* 0x000fe20007f5e0ff */
[----:B-1----:R-:W-:Y:S02]  /*83f0*/  FMUL.FTZ R28, R45, c[0x0][0x320] ;  /* 0x0000c8002d1c7a20 */ /* 0x002fe40000410000 */
[----:B------:R1:W-:Y:S01]  /*8400*/  @P6 LDGSTS.E.BYPASS.LTC128B.128 [R243+0x3900], [R2.64], !P4 ;  /* 0x0390000002f36fae */ /* 0x0003e2000e101d4e */
[----:B------:R-:W-:Y:S01]  /*8410*/  @P6 IADD3.X R7, R3, R0, RZ, P2, !PT ;  /* 0x0000000003076210 */ /* 0x000fe200017fe4ff */
[----:B------:R-:W-:Y:S02]  /*8420*/  FMUL.FTZ R20, R50, c[0x0][0x320] ;  /* 0x0000c80032147a20 */ /* 0x000fe40000410000 */
[----:B------:R1:W1:Y:S01]  /*8430*/  MUFU.TANH R212, R31 ;  /* 0x0000001f00d47308 */ /* 0x0002620000002400 */
[----:B------:R-:W-:Y:S02]  /*8440*/  FMUL.FTZ R19, R51, c[0x0][0x320] ;  /* 0x0000c80033137a20 */ /* 0x000fe40000410000 */
[----:B------:R-:W-:Y:S01]  /*8450*/  FMUL.FTZ R23, R23, c[0x0][0x320] ;  /* 0x0000c80017177a20 */ /* 0x000fe20000410000 */
[----:B------:R2:W-:Y:S01]  /*8460*/  @P6 LDGSTS.E.BYPASS.LTC128B.128 [R243+0x5100], [R2.64+0x80], !P3 ;  /* 0x0510008002f36fae */ /* 0x0005e2000d901d4e */
[----:B----4-:R-:W-:Y:S02]  /*8470*/  FMUL.FTZ R29, R44, c[0x0][0x320] ;  /* 0x0000c8002c1d7a20 */ /* 0x010fe40000410000 */
[----:B------:R-:W-:Y:S02]  /*8480*/  FMUL.FTZ R24, R24, c[0x0][0x320] ;  /* 0x0000c80018187a20 */ /* 0x000fe40000410000 */
[----:B------:R-:W-:Y:S01]  /*8490*/  FMUL.FTZ R25, R25, c[0x0][0x320] ;  /* 0x0000c80019197a20 */ /* 0x000fe20000410000 */
[----:B------:R4:W2:Y:S01]  /*84a0*/  MUFU.TANH R213, R15 ;  /* 0x0000000f00d57308 */ /* 0x0008a20000002400 */
[----:B------:R-:W-:Y:S01]  /*84b0*/  IMAD R0, R242, -0x30, RZ ;  /* 0xffffffd0f2007824 */ /* 0x000fe200078e02ff */
[----:B------:R3:W-:Y:S01]  /*84c0*/  @P6 LDGSTS.E.BYPASS.LTC128B.128 [R243+0x4100], [R6.64], !P4 ;  /* 0x0410000006f36fae */ /* 0x0007e2000e101d4e */
[----:B------:R-:W-:Y:S07]  /*84d0*/  FMUL.FTZ R30, R39, c[0x0][0x320] ;  /* 0x0000c800271e7a20 */ /* 0x000fee0000410000 */
[----:B------:R-:W2:Y:S01]  /*84e0*/  MUFU.TANH R12, R12 ;  /* 0x0000000c000c7308 */ /* 0x000ea20000002400 */
[----:B------:R3:W-:Y:S01]  /*84f0*/  @P6 LDGSTS.E.BYPASS.LTC128B.128 [R243+0x5900], [R6.64+0x80], !P3 ;  /* 0x0590008006f36fae */ /* 0x0007e2000d901d4e */
[----:B-1----:R-:W-:Y:S07]  /*8500*/  FMUL.FTZ R31, R38, c[0x0][0x320] ;  /* 0x0000c800261f7a20 */ /* 0x002fee0000410000 */
[----:B------:R-:W0:Y:S01]  /*8510*/  LDGDEPBAR ;  /* 0x00000000000079af */ /* 0x000e220000000000 */
[----:B------:R4:W1:Y:S10]  /*8520*/  MUFU.TANH R199, R18 ;  /* 0x0000001200c77308 */ /* 0x0008740000002400 */
[----:B------:R4:W1:Y:S10]  /*8530*/  MUFU.TANH R141, R23 ;  /* 0x00000017008d7308 */ /* 0x0008740000002400 */
[----:B------:R4:W1:Y:S10]  /*8540*/  MUFU.TANH R203, R24 ;  /* 0x0000001800cb7308 */ /* 0x0008740000002400 */
[----:B------:R4:W1:Y:S10]  /*8550*/  MUFU.TANH R200, R25 ;  /* 0x0000001900c87308 */ /* 0x0008740000002400 */
        /* <DEDUP_REMOVED lines=19> */
[----:B--2---:R-:W-:Y:S02]  /*8690*/  @P0 MOV R5, R10 ;  /* 0x0000000a00050202 */ /* 0x004fe40000000f00 */
[----:B------:R-:W-:Y:S02]  /*86a0*/  PLOP3.LUT P0, PT, PT, PT, UP2, 0x40, 0x0 ;  /* 0x000000000000781c */ /* 0x000fe40003f0e828 */
[----:B---3--:R-:W-:Y:S01]  /*86b0*/  IADD3 R7, -R36, 0x1, R0 ;  /* 0x0000000124077810 */ /* 0x008fe20007ffe100 */
[----:B------:R-:W2:Y:S03]  /*86c0*/  SHFL.IDX PT, R4, R5, RZ, 0x1c1f ;  /* 0x001c1fff05047589 */ /* 0x000ea600000e0000 */
[----:B------:R-:W-:Y:S01]  /*86d0*/  IADD3 R7, R7, c[0x0][0x1d0], RZ ;  /* 0x0000740007077a10 */ /* 0x000fe20007ffe0ff */
[----:B------:R-:W3:Y:S03]  /*86e0*/  MUFU.TANH R19, R19 ;  /* 0x0000001300137308 */ /* 0x000ee60000002400 */
[----:B------:R-:W-:Y:S04]  /*86f0*/  IADD3 R7, R7, -c[0x0][0x168], RZ ;  /* 0x80005a0007077a10 */ /* 0x000fe80007ffe0ff */
[C---:B------:R-:W-:Y:S02]  /*8700*/  IADD3 R6, R7.reuse, c[0x0][0x328], RZ ;  /* 0x0000ca0007067a10 */ /* 0x040fe40007ffe0ff */
[----:B------:R-:W-:Y:S02]  /*8710*/  IADD3 R7, R7, UR6, RZ ;  /* 0x0000000607077c10 */ /* 0x000fe4000fffe0ff */
[----:B--2---:R-:W-:Y:S02]  /*8720*/  IADD3 R3, R6, R4, RZ ;  /* 0x0000000406037210 */ /* 0x004fe40007ffe0ff */
[----:B------:R-:W-:Y:S01]  /*8730*/  IADD3 R2, R4, R7, RZ ;  /* 0x0000000704027210 */ /* 0x000fe20007ffe0ff */
[----:B------:R-:W-:-:S05]  /*8740*/  @P0 BRA `(.L_x_470) ;  /* 0x0000019000000947 */ /* 0x000fca0003800000 */
[----:B-1--4-:R-:W-:Y:S01]  /*8750*/  IADD3 R4, R4, c[0x0][0x1d0], RZ ;  /* 0x0000740004047a10 */ /* 0x012fe20007ffe0ff */
        /* <DEDUP_REMOVED lines=13> */
.L_x_472:
[----:B------:R-:W-:Y:S04]  /*8830*/  MOV R8, c[0x0][0x32c] ;  /* 0x0000cb0000087a02 */ /* 0x000fe80000000f00 */
[----:B------:R-:W-:Y:S11]  /*8840*/  ISETP.NE.AND P0, PT, R8, 0x1, PT ;  /* 0x000000010800780c */ /* 0x000ff60003f05270 */
[----:B------:R-:W-:Y:S02]  /*8850*/  @!UPT UIADD3 URZ, URZ, URZ, URZ ;  /* 0x0000003f3f3ff290 */ /* 0x000fe4000fffe03f */
[----:B------:R-:W-:Y:S05]  /*8860*/  @P0 IMAD.HI.U32 R8, R4, c[0x0][0x330], RZ ;  /* 0x0000cc0004080a27 */ /* 0x000fea00078e00ff */
[----:B------:R-:W-:Y:S02]  /*8870*/  @P0 SHF.R.U32.HI R4, RZ, c[0x0][0x334], R8 ;  /* 0x0000cd00ff040a19 */ /* 0x000fe40000011608 */
.L_x_473:
[----:B------:R-:W-:Y:S05]  /*8880*/  BSYNC B0 ;  /* 0x0000000000007941 */ /* 0x000fea0003800000 */
.L_x_471:
[----:B------:R-:W-:Y:S04]  /*8890*/  IMAD.IADD R8, R0, 0x1, -R36 ;  /* 0x0000000100087824 */ /* 0x000fe800078e0a24 */
[----:B------:R-:W-:Y:S05]  /*88a0*/  IMAD R4, R4, c[0x0][0x32c], R8 ;  /* 0x0000cb0004047a24 */ /* 0x000fea00078e0208 */
[----:B------:R-:W-:Y:S02]  /*88b0*/  IADD3 R8, R4, c[0x0][0x32c], RZ ;  /* 0x0000cb0004087a10 */ /* 0x000fe40007ffe0ff */
[----:B------:R-:W-:Y:S02]  /*88c0*/  IMNMX R2, R2, R4, !PT ;  /* 0x0000000402027217 */ /* 0x000fe40007800200 */
[----:B------:R-:W-:Y:S02]  /*88d0*/  IMNMX R3, R3, R8, PT ;  /* 0x0000000803037217 */ /* 0x000fe40003800200 */
.L_x_470:
[C---:B-1--4-:R-:W-:Y:S01]  /*88e0*/  ISETP.GE.AND P0, PT, R0.reuse, 0x1, PT ;  /* 0x000000010000780c */ /* 0x052fe20003f06270 */
[----:B------:R-:W1:Y:S01]  /*88f0*/  SHFL.IDX PT, R4, R5, 0x1, 0x1c1f ;  /* 0x003c1f0005047f89 */ /* 0x000e6200000e0000 */
[----:B------:R-:W-:Y:S02]  /*8900*/  ISETP.GE.AND P2, PT, R0, 0x9, PT ;  /* 0x000000090000780c */ /* 0x000fe40003f46270 */
[----:B------:R-:W-:Y:S02]  /*8910*/  P2R R15, PR, RZ, 0x1 ;  /* 0x00000001ff0f7803 */ /* 0x000fe40000000000 */
[----:B------:R-:W-:Y:S02]  /*8920*/  ISETP.GT.AND P0, PT, R2, RZ, !P0 ;  /* 0x000000ff0200720c */ /* 0x000fe40004704270 */
[----:B------:R-:W-:Y:S02]  /*8930*/  ISETP.GE.AND P1, PT, R0, 0x2, PT ;  /* 0x000000020000780c */ /* 0x000fe40003f26270 */
[----:B------:R-:W-:Y:S02]  /*8940*/  ISETP.LT.OR P0, PT, R3, 0x1, P0 ;  /* 0x000000010300780c */ /* 0x000fe40000701670 */
[----:B------:R-:W-:Y:S02]  /*8950*/  P2R R14, PR, RZ, 0x2 ;  /* 0x00000002ff0e7803 */ /* 0x000fe40000000000 */
[----:B------:R-:W-:Y:S02]  /*8960*/  FSEL R18, R201, -INF , !P0 ;  /* 0xff800000c9127808 */ /* 0x000fe40004000000 */
[C---:B------:R-:W-:Y:S02]  /*8970*/  ISETP.GT.AND P0, PT, R2.reuse, 0x8, !P2 ;  /* 0x000000080200780c */ /* 0x040fe40005704270 */
[----:B------:R-:W-:Y:S02]  /*8980*/  ISETP.GT.AND P1, PT, R2, 0x1, !P1 ;  /* 0x000000010200780c */ /* 0x000fe40004f24270 */
[----:B------:R-:W-:Y:S02]  /*8990*/  P2R R13, PR, RZ, 0x4 ;  /* 0x00000004ff0d7803 */ /* 0x000fe40000000000 */
[C---:B------:R-:W-:Y:S02]  /*89a0*/  ISETP.LT.OR P0, PT, R3.reuse, 0x9, P0 ;  /* 0x000000090300780c */ /* 0x040fe40000701670 */
[----:B------:R-:W-:Y:S02]  /*89b0*/  ISETP.GE.AND P2, PT, R0, 0xa, PT ;  /* 0x0000000a0000780c */ /* 0x000fe40003f46270 */
[C---:B------:R-:W-:Y:S02]  /*89c0*/  ISETP.LT.OR P1, PT, R3.reuse, 0x2, P1 ;  /* 0x000000020300780c */ /* 0x040fe40000f21670 */
[----:B------:R-:W-:Y:S02]  /*89d0*/  FSEL R25, R12, -INF , !P0 ;  /* 0xff8000000c197808 */ /* 0x000fe40004000000 */
[----:B------:R-:W-:Y:S02]  /*89e0*/  ISETP.GT.AND P0, PT, R2, 0x9, !P2 ;  /* 0x000000090200780c */ /* 0x000fe40005704270 */
[----:B------:R-:W-:Y:S02]  /*89f0*/  FSEL R23, R196, -INF , !P1 ;  /* 0xff800000c4177808 */ /* 0x000fe40004800000 */
[C---:B------:R-:W-:Y:S02]  /*8a00*/  ISETP.LT.OR P0, PT, R3.reuse, 0xa, P0 ;  /* 0x0000000a0300780c */ /* 0x040fe40000701670 */
[----:B------:R-:W-:Y:S02]  /*8a10*/  ISETP.GE.AND P1, PT, R0, 0x11, PT ;  /* 0x000000110000780c */ /* 0x000fe40003f26270 */
[----:B------:R-:W-:Y:S02]  /*8a20*/  FSEL R24, R136, -INF , !P0 ;  /* 0xff80000088187808 */ /* 0x000fe40004000000 */
[----:B------:R-:W-:Y:S02]  /*8a30*/  ISETP.GT.AND P0, PT, R2, 0x10, !P1 ;  /* 0x000000100200780c */ /* 0x000fe40004f04270 */
[----:B------:R-:W-:Y:S02]  /*8a40*/  P2R R11, PR, RZ, 0x2 ;  /* 0x00000002ff0b7803 */ /* 0x000fe40000000000 */
[----:B------:R-:W-:Y:S02]  /*8a50*/  ISETP.LT.OR P0, PT, R3, 0x11, P0 ;  /* 0x000000110300780c */ /* 0x000fe40000701670 */
        /* <DEDUP_REMOVED lines=14> */
[C---:B------:R-:W-:Y:S02]  /*8b40*/  ISETP.LT.OR P0, PT, R3.reuse, 0x1a, P0 ;  /* 0x0000001a0300780c */ /* 0x040fe40000701670 */
[----:B------:R-:W-:Y:S02]  /*8b50*/  ISETP.GE.AND P1, PT, R0, 0x21, PT ;  /* 0x000000210000780c */ /* 0x000fe40003f26270 */
[----:B------:R-:W-:Y:S02]  /*8b60*/  FSEL R204, R26, -INF , !P0 ;  /* 0xff8000001acc7808 */ /* 0x000fe40004000000 */
[----:B------:R-:W-:Y:S02]  /*8b70*/  ISETP.GT.AND P0, PT, R2, 0x20, !P1 ;  /* 0x000000200200780c */ /* 0x000fe40004f04270 */
[C---:B------:R-:W-:Y:S02]  /*8b80*/  ISETP.GE.AND P6, PT, R0.reuse, 0x22, PT ;  /* 0x000000220000780c */ /* 0x040fe40003fc6270 */
[C---:B------:R-:W-:Y:S02]  /*8b90*/  ISETP.LT.OR P0, PT, R3.reuse, 0x21, P0 ;  /* 0x000000210300780c */ /* 0x040fe40000701670 */
[----:B------:R-:W-:Y:S02]  /*8ba0*/  ISETP.GE.AND P5, PT, R0, 0x29, PT ;  /* 0x000000290000780c */ /* 0x000fe40003fa6270 */
[----:B------:R-:W-:Y:S02]  /*8bb0*/  FSEL R218, R22, -INF , !P0 ;  /* 0xff80000016da7808 */ /* 0x000fe40004000000 */
[C---:B------:R-:W-:Y:S02]  /*8bc0*/  ISETP.GT.AND P0, PT, R2.reuse, 0x21, !P6 ;  /* 0x000000210200780c */ /* 0x040fe40007704270 */
[----:B------:R-:W-:Y:S02]  /*8bd0*/  P2R R12, PR, RZ, 0x4 ;  /* 0x00000004ff0c7803 */ /* 0x000fe40000000000 */
[----:B------:R-:W-:Y:S04]  /*8be0*/  ISETP.LT.OR P0, PT, R3, 0x22, P0 ;  /* 0x000000220300780c */ /* 0x000fe80000701670 */
[----:B------:R-:W-:Y:S02]  /*8bf0*/  FSEL R222, R21, -INF , !P0 ;  /* 0xff80000015de7808 */ /* 0x000fe40004000000 */
[----:B------:R-:W-:Y:S04]  /*8c00*/  ISETP.GT.AND P0, PT, R2, 0x28, !P5 ;  /* 0x000000280200780c */ /* 0x000fe80006f04270 */
[----:B------:R-:W-:Y:S04]  /*8c10*/  ISETP.LT.OR P0, PT, R3, 0x29, P0 ;  /* 0x000000290300780c */ /* 0x000fe80000701670 */
[----:B------:R-:W-:Y:S02]  /*8c20*/  FSEL R247, R17, -INF , !P0 ;  /* 0xff80000011f77808 */ /* 0x000fe40004000000 */
[----:B------:R-:W-:Y:S04]  /*8c30*/  ISETP.GE.AND P0, PT, R0, 0x2a, PT ;  /* 0x0000002a0000780c */ /* 0x000fe80003f06270 */
[----:B------:R-:W-:Y:S01]  /*8c40*/  ISETP.GT.AND P2, PT, R2, 0x29, !P0 ;  /* 0x000000290200780c */ /* 0x000fe20004744270 */
[--C-:B-1----:R-:W-:Y:S03]  /*8c50*/  IMAD.IADD R2, R7, 0x1, R4.reuse ;  /* 0x0000000107027824 */ /* 0x102fe600078e0204 */
[----:B------:R-:W-:Y:S01]  /*8c60*/  ISETP.LT.OR P2, PT, R3, 0x2a, P2 ;  /* 0x0000002a0300780c */ /* 0x000fe20001741670 */
[----:B------:R-:W-:Y:S03]  /*8c70*/  IMAD.IADD R3, R6, 0x1, R4 ;  /* 0x0000000106037824 */ /* 0x000fe600078e0204 */
        /* <DEDUP_REMOVED lines=18> */
.L_x_476:
[----:B------:R-:W-:Y:S04]  /*8da0*/  MOV R16, c[0x0][0x32c] ;  /* 0x0000cb0000107a02 */ /* 0x000fe80000000f00 */
[----:B------:R-:W-:Y:S11]  /*8db0*/  ISETP.NE.AND P2, PT, R16, 0x1, PT ;  /* 0x000000011000780c */ /* 0x000ff60003f45270 */
[----:B------:R-:W-:Y:S02]  /*8dc0*/  @!UPT UIADD3 URZ, URZ, URZ, URZ ;  /* 0x0000003f3f3ff290 */ /* 0x000fe4000fffe03f */
[----:B------:R-:W-:Y:S05]  /*8dd0*/  @P2 IMAD.HI.U32 R16, R4, c[0x0][0x330], RZ ;  /* 0x0000cc0004102a27 */ /* 0x000fea00078e00ff */
[----:B------:R-:W-:Y:S02]  /*8de0*/  @P2 SHF.R.U32.HI R4, RZ, c[0x0][0x334], R16 ;  /* 0x0000cd00ff042a19 */ /* 0x000fe40000011610 */
.L_x_477:
[----:B------:R-:W-:Y:S05]  /*8df0*/  BSYNC B0 ;  /* 0x0000000000007941 */ /* 0x000fea0003800000 */
.L_x_475:
[----:B------:R-:W-:Y:S04]  /*8e00*/  IMAD.IADD R16, R0, 0x1, -R36 ;  /* 0x0000000100107824 */ /* 0x000fe800078e0a24 */
[----:B------:R-:W-:Y:S05]  /*8e10*/  IMAD R4, R4, c[0x0][0x32c], R16 ;  /* 0x0000cb0004047a24 */ /* 0x000fea00078e0210 */
[----:B------:R-:W-:Y:S02]  /*8e20*/  IADD3 R16, R4, c[0x0][0x32c], RZ ;  /* 0x0000cb0004107a10 */ /* 0x000fe40007ffe0ff */
[----:B------:R-:W-:Y:S02]  /*8e30*/  IMNMX R2, R2, R4, !PT ;  /* 0x0000000402027217 */ /* 0x000fe40007800200 */
[----:B------:R-:W-:Y:S02]  /*8e40*/  IMNMX R3, R3, R16, PT ;  /* 0x0000001003037217 */ /* 0x000fe40003800200 */
.L_x_474:
[----:B------:R-:W-:Y:S01]  /*8e50*/  ISETP.NE.AND P2, PT, R14, RZ, PT ;  /* 0x000000ff0e00720c */ /* 0x000fe20003f45270 */
[----:B------:R-:W1:Y:S03]  /*8e60*/  SHFL.IDX PT, R4, R5, 0x2, 0x1c1f ;  /* 0x005c1f0005047f89 */ /* 0x000e6600000e0000 */
[----:B------:R-:W-:Y:S04]  /*8e70*/  ISETP.GT.AND P2, PT, R2, 0x1, !P2 ;  /* 0x000000010200780c */ /* 0x000fe80005744270 */
[----:B------:R-:W-:Y:S04]  /*8e80*/  ISETP.LT.OR P2, PT, R3, 0x2, P2 ;  /* 0x000000020300780c */ /* 0x000fe80001741670 */
[----:B------:R-:W-:Y:S02]  /*8e90*/  FSEL R21, R202, -INF , !P2 ;  /* 0xff800000ca157808 */ /* 0x000fe40005000000 */
[----:B------:R-:W-:Y:S04]  /*8ea0*/  ISETP.NE.AND P2, PT, R13, RZ, PT ;  /* 0x000000ff0d00720c */ /* 0x000fe80003f45270 */
[----:B------:R-:W-:Y:S04]  /*8eb0*/  ISETP.GT.AND P2, PT, R2, 0x8, !P2 ;  /* 0x000000080200780c */ /* 0x000fe80005744270 */
[----:B------:R-:W-:Y:S04]  /*8ec0*/  ISETP.LT.OR P2, PT, R3, 0x9, P2 ;  /* 0x000000090300780c */ /* 0x000fe80001741670 */
[----:B------:R-:W-:Y:S02]  /*8ed0*/  FSEL R22, R199, -INF , !P2 ;  /* 0xff800000c7167808 */ /* 0x000fe40005000000 */
[----:B------:R-:W-:Y:S04]  /*8ee0*/  ISETP.NE.AND P2, PT, R12, RZ, PT ;  /* 0x000000ff0c00720c */ /* 0x000fe80003f45270 */
[C---:B------:R-:W-:Y:S04]  /*8ef0*/  ISETP.GT.AND P2, PT, R2.reuse, 0x9, !P2 ;  /* 0x000000090200780c */ /* 0x040fe80005744270 */
[----:B------:R-:W-:Y:S04]  /*8f00*/  ISETP.LT.OR P2, PT, R3, 0xa, P2 ;  /* 0x0000000a0300780c */ /* 0x000fe80001741670 */
[----:B------:R-:W-:Y:S02]  /*8f10*/  FSEL R27, R197, -INF , !P2 ;  /* 0xff800000c51b7808 */ /* 0x000fe40005000000 */
[----:B------:R-:W-:Y:S04]  /*8f20*/  ISETP.NE.AND P2, PT, R11, RZ, PT ;  /* 0x000000ff0b00720c */ /* 0x000fe80003f45270 */
[----:B------:R-:W-:Y:S04]  /*8f30*/  ISETP.GT.AND P2, PT, R2, 0x10, !P2 ;  /* 0x000000100200780c */ /* 0x000fe80005744270 */
[C---:B------:R-:W-:Y:S04]  /*8f40*/  ISETP.LT.OR P2, PT, R3.reuse, 0x11, P2 ;  /* 0x000000110300780c */ /* 0x040fe80001741670 */
        /* <DEDUP_REMOVED lines=13> */
[C---:B------:R-:W-:Y:S04]  /*9020*/  ISETP.GT.AND P2, PT, R2.reuse, 0x20, !P1 ;  /* 0x000000200200780c */ /* 0x040fe80004f44270 */
[----:B------:R-:W-:Y:S04]  /*9030*/  ISETP.LT.OR P2, PT, R3, 0x21, P2 ;  /* 0x000000210300780c */ /* 0x000fe80001741670 */
[----:B------:R-:W-:Y:S02]  /*9040*/  FSEL R216, R31, -INF , !P2 ;  /* 0xff8000001fd87808 */ /* 0x000fe40005000000 */
[----:B------:R-:W-:Y:S04]  /*9050*/  ISETP.GT.AND P2, PT, R2, 0x21, !P6 ;  /* 0x000000210200780c */ /* 0x000fe80007744270 */
[C---:B------:R-:W-:Y:S04]  /*9060*/  ISETP.LT.OR P2, PT, R3.reuse, 0x22, P2 ;  /* 0x000000220300780c */ /* 0x040fe80001741670 */
[----:B------:R-:W-:Y:S02]  /*9070*/  FSEL R217, R30, -INF , !P2 ;  /* 0xff8000001ed97808 */ /* 0x000fe40005000000 */
[----:B------:R-:W-:Y:S04]  /*9080*/  ISETP.GT.AND P2, PT, R2, 0x28, !P5 ;  /* 0x000000280200780c */ /* 0x000fe80006f44270 */
[----:B------:R-:W-:Y:S04]  /*9090*/  ISETP.LT.OR P2, PT, R3, 0x29, P2 ;  /* 0x000000290300780c */ /* 0x000fe80001741670 */
[----:B------:R-:W-:Y:S02]  /*90a0*/  FSEL R244, R20, -INF , !P2 ;  /* 0xff80000014f47808 */ /* 0x000fe40005000000 */
[----:B------:R-:W-:Y:S04]  /*90b0*/  ISETP.NE.AND P2, PT, R15, RZ, PT ;  /* 0x000000ff0f00720c */ /* 0x000fe80003f45270 */
[----:B------:R-:W-:Y:S04]  /*90c0*/  ISETP.GT.AND P2, PT, R2, RZ, !P2 ;  /* 0x000000ff0200720c */ /* 0x000fe80005744270 */
[----:B------:R-:W-:Y:S04]  /*90d0*/  ISETP.LT.OR P2, PT, R3, 0x1, P2 ;  /* 0x000000010300780c */ /* 0x000fe80001741670 */
[----:B------:R-:W-:Y:S02]  /*90e0*/  FSEL R17, R210, -INF , !P2 ;  /* 0xff800000d2117808 */ /* 0x000fe40005000000 */
[----:B------:R-:W-:Y:S01]  /*90f0*/  ISETP.GT.AND P2, PT, R2, 0x29, !P0 ;  /* 0x000000290200780c */ /* 0x000fe20004744270 */
[--C-:B-1----:R-:W-:Y:S03]  /*9100*/  IMAD.IADD R2, R7, 0x1, R4.reuse ;  /* 0x0000000107027824 */ /* 0x102fe600078e0204 */
[----:B------:R-:W-:Y:S01]  /*9110*/  ISETP.LT.OR P2, PT, R3, 0x2a, P2 ;  /* 0x0000002a0300780c */ /* 0x000fe20001741670 */
[----:B------:R-:W-:Y:S03]  /*9120*/  IMAD.IADD R3, R6, 0x1, R4 ;  /* 0x0000000106037824 */ /* 0x000fe600078e0204 */
[----:B---3--:R-:W-:Y:S02]  /*9130*/  FSEL R246, R19, -INF , !P2 ;  /* 0xff80000013f67808 */ /* 0x008fe40005000000 */
        /* <DEDUP_REMOVED lines=17> */
.L_x_480:
[----:B------:R-:W-:Y:S04]  /*9250*/  MOV R16, c[0x0][0x32c] ;  /* 0x0000cb0000107a02 */ /* 0x000fe80000000f00 */
[----:B------:R-:W-:Y:S11]  /*9260*/  ISETP.NE.AND P2, PT, R16, 0x1, PT ;  /* 0x000000011000780c */ /* 0x000ff60003f45270 */
[----:B------:R-:W-:Y:S02]  /*9270*/  @!UPT UIADD3 URZ, URZ, URZ, URZ ;  /* 0x0000003f3f3ff290 */ /* 0x000fe4000fffe03f */
[----:B------:R-:W-:Y:S05]  /*9280*/  @P2 IMAD.HI.U32 R16, R4, c[0x0][0x330], RZ ;  /* 0x0000cc0004102a27 */ /* 0x000fea00078e00ff */
[----:B------:R-:W-:Y:S02]  /*9290*/  @P2 SHF.R.U32.HI R4, RZ, c[0x0][0x334], R16 ;  /* 0x0000cd00ff042a19 */ /* 0x000fe40000011610 */
.L_x_481:
[----:B------:R-:W-:Y:S05]  /*92a0*/  BSYNC B0 ;  /* 0x0000000000007941 */ /* 0x000fea0003800000 */
.L_x_479:
[----:B------:R-:W-:Y:S04]  /*92b0*/  IMAD.IADD R16, R0, 0x1, -R36 ;  /* 0x0000000100107824 */ /* 0x000fe800078e0a24 */
[----:B------:R-:W-:Y:S05]  /*92c0*/  IMAD R4, R4, c[0x0][0x32c], R16 ;  /* 0x0000cb0004047a24 */ /* 0x000fea00078e0210 */
[----:B------:R-:W-:Y:S02]  /*92d0*/  IADD3 R16, R4, c[0x0][0x32c], RZ ;  /* 0x0000cb0004107a10 */ /* 0x000fe40007ffe0ff */
[----:B------:R-:W-:Y:S02]  /*92e0*/  IMNMX R2, R2, R4, !PT ;  /* 0x0000000402027217 */ /* 0x000fe40007800200 */
[----:B------:R-:W-:Y:S02]  /*92f0*/  IMNMX R3, R3, R16, PT ;  /* 0x0000001003037217 */ /* 0x000fe40003800200 */
.L_x_478:
[----:B------:R-:W-:Y:S01]  /*9300*/  ISETP.NE.AND P2, PT, R14, RZ, PT ;  /* 0x000000ff0e00720c */ /* 0x000fe20003f45270 */
[----:B------:R-:W1:Y:S03]  /*9310*/  SHFL.IDX PT, R4, R5, 0x3, 0x1c1f ;  /* 0x007c1f0005047f89 */ /* 0x000e6600000e0000 */
[C---:B------:R-:W-:Y:S04]  /*9320*/  ISETP.GT.AND P2, PT, R2.reuse, 0x1, !P2 ;  /* 0x000000010200780c */ /* 0x040fe80005744270 */
[----:B------:R-:W-:Y:S04]  /*9330*/  ISETP.LT.OR P2, PT, R3, 0x2, P2 ;  /* 0x000000020300780c */ /* 0x000fe80001741670 */
[----:B------:R-:W-:Y:S02]  /*9340*/  FSEL R20, R211, -INF , !P2 ;  /* 0xff800000d3147808 */ /* 0x000fe40005000000 */
[----:B------:R-:W-:Y:S04]  /*9350*/  ISETP.NE.AND P2, PT, R13, RZ, PT ;  /* 0x000000ff0d00720c */ /* 0x000fe80003f45270 */
        /* <DEDUP_REMOVED lines=29> */
[C---:B------:R-:W-:Y:S04]  /*9530*/  ISETP.GT.AND P2, PT, R2.reuse, 0x28, !P5 ;  /* 0x000000280200780c */ /* 0x040fe80006f44270 */
[----:B------:R-:W-:Y:S04]  /*9540*/  ISETP.LT.OR P2, PT, R3, 0x29, P2 ;  /* 0x000000290300780c */ /* 0x000fe80001741670 */
[----:B------:R-:W-:Y:S02]  /*9550*/  FSEL R245, R29, -INF , !P2 ;  /* 0xff8000001df57808 */ /* 0x000fe40005000000 */
[----:B------:R-:W-:Y:S04]  /*9560*/  ISETP.NE.AND P2, PT, R15, RZ, PT ;  /* 0x000000ff0f00720c */ /* 0x000fe80003f45270 */
[C---:B------:R-:W-:Y:S04]  /*9570*/  ISETP.GT.AND P2, PT, R2.reuse, RZ, !P2 ;  /* 0x000000ff0200720c */ /* 0x040fe80005744270 */
[----:B------:R-:W-:Y:S04]  /*9580*/  ISETP.LT.OR P2, PT, R3, 0x1, P2 ;  /* 0x000000010300780c */ /* 0x000fe80001741670 */
[----:B------:R-:W-:Y:S02]  /*9590*/  FSEL R16, R215, -INF , !P2 ;  /* 0xff800000d7107808 */ /* 0x000fe40005000000 */
        /* <DEDUP_REMOVED lines=22> */
.L_x_484:
[----:B------:R-:W-:Y:S04]  /*9700*/  MOV R5, c[0x0][0x32c] ;  /* 0x0000cb0000057a02 */ /* 0x000fe80000000f00 */
[----:B------:R-:W-:Y:S11]  /*9710*/  ISETP.NE.AND P2, PT, R5, 0x1, PT ;  /* 0x000000010500780c */ /* 0x000ff60003f45270 */
[----:B------:R-:W-:Y:S02]  /*9720*/  @!UPT UIADD3 URZ, URZ, URZ, URZ ;  /* 0x0000003f3f3ff290 */ /* 0x000fe4000fffe03f */
[----:B------:R-:W-:Y:S05]  /*9730*/  @P2 IMAD.HI.U32 R5, R4, c[0x0][0x330], RZ ;  /* 0x0000cc0004052a27 */ /* 0x000fea00078e00ff */
[----:B------:R-:W-:Y:S02]  /*9740*/  @P2 SHF.R.U32.HI R4, RZ, c[0x0][0x334], R5 ;  /* 0x0000cd00ff042a19 */ /* 0x000fe40000011605 */
.L_x_485:
[----:B------:R-:W-:Y:S05]  /*9750*/  BSYNC B0 ;  /* 0x0000000000007941 */ /* 0x000fea0003800000 */
.L_x_483:
[----:B------:R-:W-:Y:S04]  /*9760*/  IMAD.IADD R0, R0, 0x1, -R36 ;  /* 0x0000000100007824 */ /* 0x000fe800078e0a24 */
[----:B------:R-:W-:Y:S05]  /*9770*/  IMAD R4, R4, c[0x0][0x32c], R0 ;  /* 0x0000cb0004047a24 */ /* 0x000fea00078e0200 */
[----:B------:R-:W-:Y:S02]  /*9780*/  IADD3 R0, R4, c[0x0][0x32c], RZ ;  /* 0x0000cb0004007a10 */ /* 0x000fe40007ffe0ff */
[----:B------:R-:W-:Y:S02]  /*9790*/  IMNMX R2, R2, R4, !PT ;  /* 0x0000000402027217 */ /* 0x000fe40007800200 */
[----:B------:R-:W-:Y:S02]  /*97a0*/  IMNMX R3, R3, R0, PT ;  /* 0x0000000003037217 */ /* 0x000fe40003800200 */
.L_x_482:
[----:B------:R-:W-:Y:S02]  /*97b0*/  FMNMX.FTZ R137, R18, R132, !PT ;  /* 0x0000008412897209 */ /* 0x000fe40007810000 */
[----:B------:R-:W-:Y:S02]  /*97c0*/  ISETP.NE.AND P2, PT, R15, RZ, PT ;  /* 0x000000ff0f00720c */ /* 0x000fe40003f45270 */
[----:B------:R-:W-:Y:S02]  /*97d0*/  FMNMX.FTZ R137, R23, R137, !PT ;  /* 0x0000008917897209 */ /* 0x000fe40007810000 */
[----:B------:R-:W-:Y:S02]  /*97e0*/  ISETP.GT.AND P2, PT, R2, RZ, !P2 ;  /* 0x000000ff0200720c */ /* 0x000fe40005744270 */
[----:B------:R-:W-:Y:S02]  /*97f0*/  FMNMX.FTZ R137, R25, R137, !PT ;  /* 0x0000008919897209 */ /* 0x000fe40007810000 */
[----:B------:R-:W-:Y:S02]  /*9800*/  ISETP.LT.OR P2, PT, R3, 0x1, P2 ;  /* 0x000000010300780c */ /* 0x000fe40001741670 */
[----:B------:R-:W-:Y:S02]  /*9810*/  FMNMX.FTZ R137, R24, R137, !PT ;  /* 0x0000008918897209 */ /* 0x000fe40007810000 */
[----:B------:R-:W-:Y:S02]  /*9820*/  FMNMX.FTZ R0, R17, R134, !PT ;  /* 0x0000008611007209 */ /* 0x000fe40007810000 */
[----:B------:R-:W-:Y:S02]  /*9830*/  FMNMX.FTZ R137, R196, R137, !PT ;  /* 0x00000089c4897209 */ /* 0x000fe40007810000 */
[----:B------:R-:W-:Y:S02]  /*9840*/  FSEL R5, R221, -INF , !P2 ;  /* 0xff800000dd057808 */ /* 0x000fe40005000000 */
[----:B------:R-:W-:Y:S02]  /*9850*/  FMNMX.FTZ R137, R198, R137, !PT ;  /* 0x00000089c6897209 */ /* 0x000fe40007810000 */
[----:B------:R-:W-:Y:S02]  /*9860*/  ISETP.NE.AND P2, PT, R14, RZ, PT ;  /* 0x000000ff0e00720c */ /* 0x000fe40003f45270 */
[----:B------:R-:W-:Y:S02]  /*9870*/  FMNMX.FTZ R137, R201, R137, !PT ;  /* 0x00000089c9897209 */ /* 0x000fe40007810000 */
[----:B------:R-:W-:Y:S02]  /*9880*/  FMNMX.FTZ R0, R21, R0, !PT ;  /* 0x0000000015007209 */ /* 0x000fe40007810000 */
[----:B------:R-:W-:Y:S02]  /*9890*/  FMNMX.FTZ R137, R204, R137, !PT ;  /* 0x00000089cc897209 */ /* 0x000fe40007810000 */
[----:B------:R-:W-:Y:S02]  /*98a0*/  ISETP.GT.AND P2, PT, R2, 0x1, !P2 ;  /* 0x000000010200780c */ /* 0x000fe40005744270 */
[----:B------:R-:W-:Y:S02]  /*98b0*/  FMNMX.FTZ R137, R218, R137, !PT ;  /* 0x00000089da897209 */ /* 0x000fe40007810000 */
[----:B------:R-:W-:Y:S02]  /*98c0*/  FMNMX.FTZ R0, R22, R0, !PT ;  /* 0x0000000016007209 */ /* 0x000fe40007810000 */
[----:B------:R-:W-:Y:S02]  /*98d0*/  FMNMX.FTZ R137, R222, R137, !PT ;  /* 0x00000089de897209 */ /* 0x000fe40007810000 */
[----:B------:R-:W-:Y:S02]  /*98e0*/  ISETP.LT.OR P2, PT, R3, 0x2, P2 ;  /* 0x000000020300780c */ /* 0x000fe40001741670 */
[----:B------:R-:W-:Y:S02]  /*98f0*/  FMNMX.FTZ R0, R27, R0, !PT ;  /* 0x000000001b007209 */ /* 0x000fe40007810000 */
[----:B------:R-:W-:Y:S02]  /*9900*/  FSEL R7, R220, -INF , !P2 ;  /* 0xff800000dc077808 */ /* 0x000fe40005000000 */
[----:B------:R-:W-:Y:S02]  /*9910*/  ISETP.NE.AND P2, PT, R13, RZ, PT ;  /* 0x000000ff0d00720c */ /* 0x000fe40003f45270 */
[----:B------:R-:W-:Y:S02]  /*9920*/  FMNMX.FTZ R137, R247, R137, !PT ;  /* 0x00000089f7897209 */ /* 0x000fe40007810000 */
[----:B------:R-:W-:Y:S02]  /*9930*/  FMNMX.FTZ R0, R197, R0, !PT ;  /* 0x00000000c5007209 */ /* 0x000fe40007810000 */
[----:B------:R-:W-:Y:S02]  /*9940*/  ISETP.GT.AND P2, PT, R2, 0x8, !P2 ;  /* 0x000000080200780c */ /* 0x000fe40005744270 */
[----:B------:R-:W-:Y:S02]  /*9950*/  FMNMX.FTZ R137, R248, R137, !PT ;  /* 0x00000089f8897209 */ /* 0x000fe40007810000 */
[----:B------:R-:W-:Y:S02]  /*9960*/  FMNMX.FTZ R0, R199, R0, !PT ;  /* 0x00000000c7007209 */ /* 0x000fe40007810000 */
[----:B------:R-:W-:Y:S01]  /*9970*/  ISETP.LT.OR P2, PT, R3, 0x9, P2 ;  /* 0x000000090300780c */ /* 0x000fe20001741670 */
[----:B------:R-:W1:Y:S01]  /*9980*/  SHFL.BFLY PT, R6, R137, 0x2, 0x1f ;  /* 0x0c401f0089067f89 */ /* 0x000e6200000e0000 */
[----:B------:R-:W-:Y:S02]  /*9990*/  FMNMX.FTZ R0, R202, R0, !PT ;  /* 0x00000000ca007209 */ /* 0x000fe40007810000 */
[----:B------:R-:W-:Y:S02]  /*99a0*/  FSEL R13, R214, -INF , !P2 ;  /* 0xff800000d60d7808 */ /* 0x000fe40005000000 */
[----:B------:R-:W-:Y:S02]  /*99b0*/  ISETP.NE.AND P2, PT, R12, RZ, PT ;  /* 0x000000ff0c00720c */ /* 0x000fe40003f45270 */
[----:B------:R-:W-:Y:S02]  /*99c0*/  FMNMX.FTZ R0, R205, R0, !PT ;  /* 0x00000000cd007209 */ /* 0x000fe40007810000 */
[----:B------:R-:W-:Y:S02]  /*99d0*/  ISETP.GT.AND P2, PT, R2, 0x9, !P2 ;  /* 0x000000090200780c */ /* 0x000fe40005744270 */
[----:B------:R-:W-:Y:S02]  /*99e0*/  FMNMX.FTZ R0, R216, R0, !PT ;  /* 0x00000000d8007209 */ /* 0x000fe40007810000 */
[----:B------:R-:W-:Y:S02]  /*99f0*/  ISETP.LT.OR P2, PT, R3, 0xa, P2 ;  /* 0x0000000a0300780c */ /* 0x000fe40001741670 */
[----:B------:R-:W-:Y:S02]  /*9a00*/  FMNMX.FTZ R0, R217, R0, !PT ;  /* 0x00000000d9007209 */ /* 0x000fe40007810000 */
[----:B------:R-:W-:Y:S02]  /*9a10*/  FSEL R12, R213, -INF , !P2 ;  /* 0xff800000d50c7808 */ /* 0x000fe40005000000 */
[----:B------:R-:W-:Y:S02]  /*9a20*/  ISETP.NE.AND P2, PT, R11, RZ, PT ;  /* 0x000000ff0b00720c */ /* 0x000fe40003f45270 */
[----:B------:R-:W-:Y:S02]  /*9a30*/  FMNMX.FTZ R0, R244, R0, !PT ;  /* 0x00000000f4007209 */ /* 0x000fe40007810000 */
[----:B------:R-:W-:Y:S02]  /*9a40*/  ISETP.GT.AND P2, PT, R2, 0x10, !P2 ;  /* 0x000000100200780c */ /* 0x000fe40005744270 */
[----:B------:R-:W-:Y:S02]  /*9a50*/  FMNMX.FTZ R0, R246, R0, !PT ;  /* 0x00000000f6007209 */ /* 0x000fe40007810000 */
[----:B------:R-:W-:Y:S02]  /*9a60*/  ISETP.LT.OR P2, PT, R3, 0x11, P2 ;  /* 0x000000110300780c */ /* 0x000fe40001741670 */
[----:B-1----:R-:W-:Y:S02]  /*9a70*/  FMNMX.FTZ R137, R137, R6, !PT ;  /* 0x0000000689897209 */ /* 0x002fe40007810000 */
[----:B------:R-:W1:Y:S01]  /*9a80*/  SHFL.BFLY PT, R6, R0, 0x2, 0x1f ;  /* 0x0c401f0000067f89 */ /* 0x000e6200000e0000 */
        /* <DEDUP_REMOVED lines=14> */
[----:B------:R-:W-:Y:S02]  /*9b70*/  FMNMX.FTZ R4, R200, R4, !PT ;  /* 0x00000004c8047209 */ /* 0x000fe40007810000 */
[----:B------:R-:W-:Y:S01]  /*9b80*/  FSEL R211, R143, -INF , !P2 ;  /* 0xff8000008fd37808 */ /* 0x000fe20005000000 */
[----:B------:R-:W1:Y:S01]  /*9b90*/  SHFL.BFLY PT, R136, R0, 0x1, 0x1f ;  /* 0x0c201f0000887f89 */ /* 0x000e6200000e0000 */
[----:B------:R-:W-:Y:S02]  /*9ba0*/  ISETP.NE.AND P2, PT, R8, RZ, PT ;  /* 0x000000ff0800720c */ /* 0x000fe40003f45270 */
[----:B------:R-:W-:Y:S02]  /*9bb0*/  FMNMX.FTZ R4, R209, R4, !PT ;  /* 0x00000004d1047209 */ /* 0x000fe40007810000 */
[----:B------:R-:W-:Y:S02]  /*9bc0*/  FMNMX.FTZ R6, R5, R139, !PT ;  /* 0x0000008b05067209 */ /* 0x000fe40007810000 */
[----:B------:R-:W-:Y:S01]  /*9bd0*/  FMNMX.FTZ R4, R210, R4, !PT ;  /* 0x00000004d2047209 */ /* 0x000fe20007810000 */
[----:B------:R-:W2:Y:S01]  /*9be0*/  SHFL.BFLY PT, R8, R137, 0x1, 0x1f ;  /* 0x0c201f0089087f89 */ /* 0x000ea200000e0000 */
[----:B------:R-:W-:Y:S02]  /*9bf0*/  FMNMX.FTZ R6, R7, R6, !PT ;  /* 0x0000000607067209 */ /* 0x000fe40007810000 */
[----:B------:R-:W-:Y:S02]  /*9c00*/  FMNMX.FTZ R4, R219, R4, !PT ;  /* 0x00000004db047209 */ /* 0x000fe40007810000 */
[----:B------:R-:W-:Y:S02]  /*9c10*/  FMNMX.FTZ R6, R13, R6, !PT ;  /* 0x000000060d067209 */ /* 0x000fe40007810000 */
[----:B------:R-:W-:Y:S02]  /*9c20*/  FMNMX.FTZ R4, R223, R4, !PT ;  /* 0x00000004df047209 */ /* 0x000fe40007810000 */
[----:B------:R-:W-:Y:S02]  /*9c30*/  ISETP.GT.AND P2, PT, R2, 0x19, !P2 ;  /* 0x000000190200780c */ /* 0x000fe40005744270 */
[----:B------:R-:W-:Y:S02]  /*9c40*/  FMNMX.FTZ R4, R245, R4, !PT ;  /* 0x00000004f5047209 */ /* 0x000fe40007810000 */
[----:B------:R-:W-:Y:S02]  /*9c50*/  ISETP.LT.OR P2, PT, R3, 0x1a, P2 ;  /* 0x0000001a0300780c */ /* 0x000fe40001741670 */
[----:B------:R-:W-:Y:S02]  /*9c60*/  FMNMX.FTZ R4, R215, R4, !PT ;  /* 0x00000004d7047209 */ /* 0x000fe40007810000 */
[----:B-1----:R-:W-:Y:S02]  /*9c70*/  FMNMX.FTZ R136, R0, R136, !PT ;  /* 0x0000008800887209 */ /* 0x002fe40007810000 */
[----:B------:R-:W-:Y:S02]  /*9c80*/  FMNMX.FTZ R0, R12, R6, !PT ;  /* 0x000000060c007209 */ /* 0x000fe40007810000 */
[----:B------:R-:W-:Y:S01]  /*9c90*/  ISETP.GT.AND P1, PT, R2, 0x20, !P1 ;  /* 0x000000200200780c */ /* 0x000fe20004f24270 */
[----:B------:R-:W-:Y:S01]  /*9ca0*/  FMUL.FTZ R142, R136, c[0x0][0x2d0] ;  /* 0x0000b400888e7a20 */ /* 0x000fe20000410000 */
[----:B------:R-:W-:Y:S02]  /*9cb0*/  FMNMX.FTZ R0, R207, R0, !PT ;  /* 0x00000000cf007209 */ /* 0x000fe40007810000 */
[----:B--2---:R-:W-:Y:S02]  /*9cc0*/  FMNMX.FTZ R137, R137, R8, !PT ;  /* 0x0000000889897209 */ /* 0x004fe40007810000 */
[----:B------:R-:W1:Y:S01]  /*9cd0*/  SHFL.BFLY PT, R8, R4, 0x2, 0x1f ;  /* 0x0c401f0004087f89 */ /* 0x000e6200000e0000 */
[----:B------:R-:W-:Y:S02]  /*9ce0*/  FMNMX.FTZ R0, R208, R0, !PT ;  /* 0x00000000d0007209 */ /* 0x000fe40007810000 */
[----:B------:R-:W-:Y:S01]  /*9cf0*/  FSEL R206, R212, -INF , !P2 ;  /* 0xff800000d4ce7808 */ /* 0x000fe20005000000 */
[----:B------:R-:W-:Y:S01]  /*9d00*/  FMUL.FTZ R141, R137, c[0x0][0x2d0] ;  /* 0x0000b400898d7a20 */ /* 0x000fe20000410000 */
[----:B------:R-:W-:Y:S02]  /*9d10*/  ISETP.GT.AND P6, PT, R2, 0x21, !P6 ;  /* 0x000000210200780c */ /* 0x000fe400077c4270 */
[----:B------:R-:W-:Y:S02]  /*9d20*/  FMNMX.FTZ R0, R211, R0, !PT ;  /* 0x00000000d3007209 */ /* 0x000fe40007810000 */
[C---:B------:R-:W-:Y:S02]  /*9d30*/  ISETP.LT.OR P1, PT, R3.reuse, 0x21, P1 ;  /* 0x000000210300780c */ /* 0x040fe40000f21670 */
[----:B------:R-:W-:Y:S02]  /*9d40*/  ISETP.LT.OR P6, PT, R3, 0x22, P6 ;  /* 0x000000220300780c */ /* 0x000fe400037c1670 */
[----:B------:R-:W-:Y:S02]  /*9d50*/  FSEL R214, R42, -INF , !P1 ;  /* 0xff8000002ad67808 */ /* 0x000fe40004800000 */
[----:B------:R-:W-:Y:S02]  /*9d60*/  FMNMX.FTZ R0, R206, R0, !PT ;  /* 0x00000000ce007209 */ /* 0x000fe40007810000 */
[----:B------:R-:W-:Y:S02]  /*9d70*/  ISETP.GT.AND P5, PT, R2, 0x28, !P5 ;  /* 0x000000280200780c */ /* 0x000fe40006fa4270 */
[----:B------:R-:W-:Y:S02]  /*9d80*/  FSEL R212, R43, -INF , !P6 ;  /* 0xff8000002bd47808 */ /* 0x000fe40007000000 */
[----:B------:R-:W-:Y:S02]  /*9d90*/  FMNMX.FTZ R0, R214, R0, !PT ;  /* 0x00000000d6007209 */ /* 0x000fe40007810000 */
[C---:B------:R-:W-:Y:S02]  /*9da0*/  ISETP.LT.OR P5, PT, R3.reuse, 0x29, P5 ;  /* 0x000000290300780c */ /* 0x040fe40002fa1670 */
[----:B------:R-:W-:Y:S02]  /*9db0*/  ISETP.GT.AND P0, PT, R2, 0x29, !P0 ;  /* 0x000000290200780c */ /* 0x000fe40004704270 */
[----:B------:R-:W-:Y:S02]  /*9dc0*/  FMNMX.FTZ R0, R212, R0, !PT ;  /* 0x00000000d4007209 */ /* 0x000fe40007810000 */
[----:B-1----:R-:W-:Y:S02]  /*9dd0*/  FMNMX.FTZ R4, R4, R8, !PT ;  /* 0x0000000804047209 */ /* 0x002fe40007810000 */
[----:B------:R-:W-:Y:S02]  /*9de0*/  FSETP.NEU.FTZ.AND P1, PT, R136, -INF , PT ;  /* 0xff8000008800780b */ /* 0x000fe40003f3d000 */
[----:B------:R-:W-:Y:S01]  /*9df0*/  FSEL R213, R46, -INF , !P5 ;  /* 0xff8000002ed57808 */ /* 0x000fe20006800000 */
[----:B------:R-:W1:Y:S01]  /*9e00*/  SHFL.BFLY PT, R135, R4, 0x1, 0x1f ;  /* 0x0c201f0004877f89 */ /* 0x000e6200000e0000 */
[----:B------:R-:W-:Y:S02]  /*9e10*/  ISETP.LT.OR P0, PT, R3, 0x2a, P0 ;  /* 0x0000002a0300780c */ /* 0x000fe40000701670 */
[----:B------:R-:W-:Y:S02]  /*9e20*/  FSEL R142, R142, RZ, P1 ;  /* 0x000000ff8e8e7208 */ /* 0x000fe40000800000 */
[----:B------:R-:W-:Y:S02]  /*9e30*/  FSEL R140, R47, -INF , !P0 ;  /* 0xff8000002f8c7808 */ /* 0x000fe40004000000 */
[----:B------:R-:W-:Y:S01]  /*9e40*/  FMNMX.FTZ R0, R213, R0, !PT ;  /* 0x00000000d5007209 */ /* 0x000fe20007810000 */
[--C-:B------:R-:W-:Y:S01]  /*9e50*/  FFMA.FTZ R3, R27, c[0x0][0x2d0], -R142.reuse ;  /* 0x0000b4001b037a23 */ /* 0x100fe2000001088e */
[----:B------:R-:W-:Y:S01]  /*9e60*/  FSETP.NEU.FTZ.AND P2, PT, R137, -INF , PT ;  /* 0xff8000008900780b */ /* 0x000fe20003f5d000 */
[--C-:B------:R-:W-:Y:S01]  /*9e70*/  FFMA.FTZ R22, R22, c[0x0][0x2d0], -R142.reuse ;  /* 0x0000b40016167a23 */ /* 0x100fe2000001088e */
[----:B------:R-:W-:Y:S01]  /*9e80*/  FMNMX.FTZ R0, R140, R0, !PT ;  /* 0x000000008c007209 */ /* 0x000fe20007810000 */
[----:B------:R2:W-:Y:S01]  /*9e90*/  MUFU.EX2 R49, R3 ;  /* 0x0000000300317308 */ /* 0x0005e20000000800 */
[----:B------:R-:W-:Y:S01]  /*9ea0*/  FSEL R141, R141, RZ, P2 ;  /* 0x000000ff8d8d7208 */ /* 0x000fe20001000000 */
[--C-:B------:R-:W-:Y:S02]  /*9eb0*/  FFMA.FTZ R17, R17, c[0x0][0x2d0], -R142.reuse ;  /* 0x0000b40011117a23 */ /* 0x100fe4000001088e */
[----:B------:R-:W2:Y:S01]  /*9ec0*/  SHFL.BFLY PT, R2, R0, 0x2, 0x1f ;  /* 0x0c401f0000027f89 */ /* 0x000ea200000e0000 */
[----:B------:R-:W-:Y:S02]  /*9ed0*/  FFMA.FTZ R21, R21, c[0x0][0x2d0], -R142 ;  /* 0x0000b40015157a23 */ /* 0x000fe4000001088e */
[--C-:B------:R-:W-:Y:S02]  /*9ee0*/  FFMA.FTZ R18, R18, c[0x0][0x2d0], -R141.reuse ;  /* 0x0000b40012127a23 */ /* 0x100fe4000001088d */
[--C-:B------:R-:W-:Y:S01]  /*9ef0*/  FFMA.FTZ R24, R24, c[0x0][0x2d0], -R141.reuse ;  /* 0x0000b40018187a23 */ /* 0x100fe2000001088d */
[----:B------:R-:W3:Y:S01]  /*9f00*/  MUFU.EX2 R29, R22 ;  /* 0x00000016001d7308 */ /* 0x000ee20000000800 */
[--C-:B------:R-:W-:Y:S01]  /*9f10*/  FFMA.FTZ R25, R25, c[0x0][0x2d0], -R141.reuse ;  /* 0x0000b40019197a23 */ /* 0x100fe2000001088d */
[----:B-1----:R-:W-:Y:S01]  /*9f20*/  FMNMX.FTZ R135, R4, R135, !PT ;  /* 0x0000008704877209 */ /* 0x002fe20007810000 */
[----:B------:R-:W-:Y:S03]  /*9f30*/  FFMA.FTZ R23, R23, c[0x0][0x2d0], -R141 ;  /* 0x0000b40017177a23 */ /* 0x000fe6000001088d */
[C---:B------:R-:W-:Y:S01]  /*9f40*/  FSETP.NEU.FTZ.AND P0, PT, R135.reuse, -INF , PT ;  /* 0xff8000008700780b */ /* 0x040fe20003f1d000 */
[----:B------:R-:W-:Y:S03]  /*9f50*/  FMUL.FTZ R143, R135, c[0x0][0x2d0] ;  /* 0x0000b400878f7a20 */ /* 0x000fe60000410000 */
[----:B------:R-:W-:Y:S02]  /*9f60*/  MUFU.EX2 R33, R18 ;  /* 0x0000001200217308 */ /* 0x000fe40000000800 */
[----:B------:R-:W-:Y:S05]  /*9f70*/  FSEL R143, R143, RZ, P0 ;  /* 0x000000ff8f8f7208 */ /* 0x000fea0000000000 */
[--C-:B------:R-:W-:Y:S01]  /*9f80*/  FFMA.FTZ R19, R19, c[0x0][0x2d0], -R143.reuse ;  /* 0x0000b40013137a23 */ /* 0x100fe2000001088f */
[----:B--2---:R-:W-:Y:S01]  /*9f90*/  FMNMX.FTZ R3, R0, R2, !PT ;  /* 0x0000000200037209 */ /* 0x004fe20007810000 */
[--C-:B------:R-:W-:Y:S01]  /*9fa0*/  FFMA.FTZ R2, R26, c[0x0][0x2d0], -R143.reuse ;  /* 0x0000b4001a027a23 */ /* 0x100fe2000001088f */
[----:B------:R-:W-:Y:S01]  /*9fb0*/  FSEL R0, R137, RZ, P2 ;  /* 0x000000ff89007208 */ /* 0x000fe20001000000 */
[----:B------:R-:W-:Y:S01]  /*9fc0*/  MUFU.EX2 R28, R19 ;  /* 0x00000013001c7308 */ /* 0x000fe20000000800 */
[--C-:B------:R-:W-:Y:S01]  /*9fd0*/  FFMA.FTZ R20, R20, c[0x0][0x2d0], -R143.reuse ;  /* 0x0000b40014147a23 */ /* 0x100fe2000001088f */
[----:B------:R-:W1:Y:S01]  /*9fe0*/  SHFL.BFLY PT, R4, R3, 0x1, 0x1f ;  /* 0x0c201f0003047f89 */ /* 0x000e6200000e0000 */
[----:B---3--:R-:W-:Y:S01]  /*9ff0*/  F2FP.PACK_AB R195, R49, R29 ;  /* 0x0000001d31c3723e */ /* 0x008fe200000000ff */
[----:B------:R-:W-:Y:S02]  /*a000*/  FADD.FTZ R0, -R0, R132 ;  /* 0x0000008400007221 */ /* 0x000fe40000010100 */
[----:B------:R-:W-:Y:S02]  /*a010*/  FFMA.FTZ R16, R16, c[0x0][0x2d0], -R143 ;  /* 0x0000b40010107a23 */ /* 0x000fe4000001088f */
[----:B------:R-:W-:Y:S02]  /*a020*/  FMUL.FTZ R0, R0, c[0x0][0x2d0] ;  /* 0x0000b40000007a20 */ /* 0x000fe40000410000 */
[----:B------:R2:W-:Y:S10]  /*a030*/  MUFU.EX2 R40, R2 ;  /* 0x0000000200287308 */ /* 0x0005f40000000800 */
[----:B------:R3:W4:Y:S01]  /*a040*/  MUFU.EX2 R133, R0 ;  /* 0x0000000000857308 */ /* 0x0007220000000800 */
[----:B-1----:R-:W-:Y:S09]  /*a050*/  FMNMX.FTZ R3, R3, R4, !PT ;  /* 0x0000000403037209 */ /* 0x002ff20007810000 */
[----:B------:R-:W-:Y:S01]  /*a060*/  MUFU.EX2 R36, R24 ;  /* 0x0000001800247308 */ /* 0x000fe20000000800 */
[----:B--2---:R-:W-:Y:S05]  /*a070*/  FSEL R2, R136, RZ, P1 ;  /* 0x000000ff88027208 */ /* 0x004fea0000800000 */
[----:B------:R-:W-:Y:S04]  /*a080*/  FADD.FTZ R2, -R2, R134 ;  /* 0x0000008602027221 */ /* 0x000fe80000010100 */
[----:B------:R-:W-:Y:S01]  /*a090*/  MUFU.EX2 R30, R25 ;  /* 0x00000019001e7308 */ /* 0x000fe20000000800 */
[----:B------:R-:W-:Y:S02]  /*a0a0*/  FMUL.FTZ R134, R3, c[0x0][0x2d0] ;  /* 0x0000b40003867a20 */ /* 0x000fe40000410000 */
[----:B------:R-:W-:Y:S01]  /*a0b0*/  FMUL.FTZ R2, R2, c[0x0][0x2d0] ;  /* 0x0000b40002027a20 */ /* 0x000fe20000410000 */
[----:B---3--:R-:W-:Y:S01]  /*a0c0*/  FSEL R0, R135, RZ, P0 ;  /* 0x000000ff87007208 */ /* 0x008fe20000000000 */
[----:B----4-:R-:W-:Y:S01]  /*a0d0*/  FMUL.FTZ R52, R133, R52 ;  /* 0x0000003485347220 */ /* 0x010fe20000410000 */
[----:B------:R-:W-:Y:S01]  /*a0e0*/  FSETP.NEU.FTZ.AND P0, PT, R3, -INF , PT ;  /* 0xff8000000300780b */ /* 0x000fe20003f1d000 */
[----:B------:R-:W-:Y:S02]  /*a0f0*/  FMUL.FTZ R53, R133, R53 ;  /* 0x0000003585357220 */ /* 0x000fe40000410000 */
[----:B------:R-:W-:Y:S01]  /*a100*/  FADD.FTZ R0, -R0, R138 ;  /* 0x0000008a00007221 */ /* 0x000fe20000010100 */
[----:B------:R-:W1:Y:S01]  /*a110*/  MUFU.EX2 R132, R2 ;  /* 0x0000000200847308 */ /* 0x000e620000000800 */
[----:B------:R-:W-:Y:S01]  /*a120*/  FSEL R134, R134, RZ, P0 ;  /* 0x000000ff86867208 */ /* 0x000fe20000000000 */
[----:B------:R-:W-:Y:S02]  /*a130*/  FFMA.FTZ R138, R196, c[0x0][0x2d0], -R141 ;  /* 0x0000b400c48a7a23 */ /* 0x000fe4000001088d */
[----:B------:R-:W-:Y:S02]  /*a140*/  FMUL.FTZ R0, R0, c[0x0][0x2d0] ;  /* 0x0000b40000007a20 */ /* 0x000fe40000410000 */
[--C-:B------:R-:W-:Y:S02]  /*a150*/  FFMA.FTZ R4, R12, c[0x0][0x2d0], -R134.reuse ;  /* 0x0000b4000c047a23 */ /* 0x100fe40000010886 */
[--C-:B------:R-:W-:Y:S02]  /*a160*/  FFMA.FTZ R5, R5, c[0x0][0x2d0], -R134.reuse ;  /* 0x0000b40005057a23 */ /* 0x100fe40000010886 */
[----:B------:R2:W3:Y:S01]  /*a170*/  MUFU.EX2 R2, R0 ;  /* 0x0000000000027308 */ /* 0x0004e20000000800 */
[C---:B------:R-:W-:Y:S02]  /*a180*/  FMUL.FTZ R64, R133.reuse, R64 ;  /* 0x0000004085407220 */ /* 0x040fe40000410000 */
[C---:B------:R-:W-:Y:S02]  /*a190*/  FMUL.FTZ R65, R133.reuse, R65 ;  /* 0x0000004185417220 */ /* 0x040fe40000410000 */
[C---:B------:R-:W-:Y:S02]  /*a1a0*/  FMUL.FTZ R68, R133.reuse, R68 ;  /* 0x0000004485447220 */ /* 0x040fe40000410000 */
[C---:B------:R-:W-:Y:S02]  /*a1b0*/  FMUL.FTZ R69, R133.reuse, R69 ;  /* 0x0000004585457220 */ /* 0x040fe40000410000 */
[C---:B------:R-:W-:Y:S01]  /*a1c0*/  FMUL.FTZ R80, R133.reuse, R80 ;  /* 0x0000005085507220 */ /* 0x040fe20000410000 */
[----:B------:R-:W4:Y:S01]  /*a1d0*/  MUFU.EX2 R45, R4 ;  /* 0x00000004002d7308 */ /* 0x000f220000000800 */
[C---:B------:R-:W-:Y:S02]  /*a1e0*/  FMUL.FTZ R81, R133.reuse, R81 ;  /* 0x0000005185517220 */ /* 0x040fe40000410000 */
[----:B------:R-:W-:Y:S02]  /*a1f0*/  FMUL.FTZ R84, R133, R84 ;  /* 0x0000005485547220 */ /* 0x000fe40000410000 */
[C---:B-1----:R-:W-:Y:S02]  /*a200*/  FMUL.FTZ R19, R132.reuse, R159 ;  /* 0x0000009f84137220 */ /* 0x042fe40000410000 */
[C---:B------:R-:W-:Y:S02]  /*a210*/  FMUL.FTZ R18, R132.reuse, R158 ;  /* 0x0000009e84127220 */ /* 0x040fe40000410000 */
[----:B------:R-:W-:Y:S01]  /*a220*/  FMUL.FTZ R6, R132, R146 ;  /* 0x0000009284067220 */ /* 0x000fe20000410000 */
[----:B------:R-:W-:Y:S01]  /*a230*/  F2FP.PACK_AB R146, R40, R28 ;  /* 0x0000001c2892723e */ /* 0x000fe200000000ff */
[----:B------:R-:W1:Y:S01]  /*a240*/  MUFU.EX2 R34, R17 ;  /* 0x0000001100227308 */ /* 0x000e620000000800 */
[C---:B------:R-:W-:Y:S02]  /*a250*/  FMUL.FTZ R51, R132.reuse, R191 ;  /* 0x000000bf84337220 */ /* 0x040fe40000410000 */
[--C-:B--2---:R-:W-:Y:S02]  /*a260*/  FFMA.FTZ R0, R7, c[0x0][0x2d0], -R134.reuse ;  /* 0x0000b40007007a23 */ /* 0x104fe40000010886 */
[----:B------:R-:W-:Y:S02]  /*a270*/  FMUL.FTZ R7, R132, R147 ;  /* 0x0000009384077220 */ /* 0x000fe40000410000 */
[C---:B---3--:R-:W-:Y:S02]  /*a280*/  FMUL.FTZ R8, R2.reuse, R148 ;  /* 0x0000009402087220 */ /* 0x048fe40000410000 */
[C---:B------:R-:W-:Y:S01]  /*a290*/  FMUL.FTZ R9, R2.reuse, R149 ;  /* 0x0000009502097220 */ /* 0x040fe20000410000 */
[----:B------:R2:W-:Y:S01]  /*a2a0*/  MUFU.EX2 R50, R0 ;  /* 0x0000000000327308 */ /* 0x0005e20000000800 */
[C---:B------:R-:W-:Y:S01]  /*a2b0*/  FMUL.FTZ R12, R2.reuse, R152 ;  /* 0x00000098020c7220 */ /* 0x040fe20000410000 */
[----:B----4-:R-:W-:Y:S01]  /*a2c0*/  MOV R159, R45 ;  /* 0x0000002d009f7202 */ /* 0x010fe20000000f00 */
[C---:B------:R-:W-:Y:S02]  /*a2d0*/  FMUL.FTZ R4, R133.reuse, R144 ;  /* 0x0000009085047220 */ /* 0x040fe40000410000 */
[C---:B------:R-:W-:Y:S02]  /*a2e0*/  FMUL.FTZ R24, R2.reuse, R164 ;  /* 0x000000a402187220 */ /* 0x040fe40000410000 */
[----:B------:R-:W-:Y:S01]  /*a2f0*/  FMUL.FTZ R25, R2, R165 ;  /* 0x000000a502197220 */ /* 0x000fe20000410000 */
[----:B------:R-:W-:Y:S02]  /*a300*/  MOV R165, R33 ;  /* 0x0000002100a57202 */ /* 0x000fe40000000f00 */
[----:B------:R-:W3:Y:S01]  /*a310*/  MUFU.EX2 R31, R21 ;  /* 0x00000015001f7308 */ /* 0x000ee20000000800 */
[C---:B------:R-:W-:Y:S02]  /*a320*/  FMUL.FTZ R54, R132.reuse, R54 ;  /* 0x0000003684367220 */ /* 0x040fe40000410000 */
[----:B------:R-:W-:Y:S01]  /*a330*/  FMUL.FTZ R55, R132, R55 ;  /* 0x0000003784377220 */ /* 0x000fe20000410000 */
[----:B-1----:R-:W-:Y:S01]  /*a340*/  MOV R164, R34 ;  /* 0x0000002200a47202 */ /* 0x002fe20000000f00 */
[C---:B------:R-:W-:Y:S01]  /*a350*/  FMUL.FTZ R17, R133.reuse, R157 ;  /* 0x0000009d85117220 */ /* 0x040fe20000410000 */
[----:B------:R-:W-:Y:S01]  /*a360*/  MOV R157, R49 ;  /* 0x00000031009d7202 */ /* 0x000fe20000000f00 */
[----:B------:R-:W-:Y:S02]  /*a370*/  FMUL.FTZ R49, R133, R189 ;  /* 0x000000bd85317220 */ /* 0x000fe40000410000 */
[C---:B------:R-:W-:Y:S01]  /*a380*/  FMUL.FTZ R56, R2.reuse, R56 ;  /* 0x0000003802387220 */ /* 0x040fe20000410000 */
[----:B------:R-:W-:Y:S01]  /*a390*/  MUFU.EX2 R32, R20 ;  /* 0x0000001400207308 */ /* 0x000fe20000000800 */
[C---:B------:R-:W-:Y:S02]  /*a3a0*/  FMUL.FTZ R57, R2.reuse, R57 ;  /* 0x0000003902397220 */ /* 0x040fe40000410000 */
[C---:B------:R-:W-:Y:S02]  /*a3b0*/  FMUL.FTZ R60, R2.reuse, R60 ;  /* 0x0000003c023c7220 */ /* 0x040fe40000410000 */
[----:B--2---:R-:W-:Y:S02]  /*a3c0*/  FFMA.FTZ R0, R13, c[0x0][0x2d0], -R134 ;  /* 0x0000b4000d007a23 */ /* 0x004fe40000010886 */
[C---:B------:R-:W-:Y:S02]  /*a3d0*/  FMUL.FTZ R13, R2.reuse, R153 ;  /* 0x00000099020d7220 */ /* 0x040fe40000410000 */
[----:B------:R-:W-:Y:S01]  /*a3e0*/  FMUL.FTZ R61, R2, R61 ;  /* 0x0000003d023d7220 */ /* 0x000fe20000410000 */
[----:B------:R1:W2:Y:S01]  /*a3f0*/  MUFU.EX2 R48, R0 ;  /* 0x0000000000307308 */ /* 0x0002a20000000800 */
[C---:B------:R-:W-:Y:S02]  /*a400*/  FMUL.FTZ R66, R132.reuse, R66 ;  /* 0x0000004284427220 */ /* 0x040fe40000410000 */
[C---:B------:R-:W-:Y:S01]  /*a410*/  FMUL.FTZ R67, R132.reuse, R67 ;  /* 0x0000004384437220 */ /* 0x040fe20000410000 */
[----:B---3--:R-:W-:Y:S01]  /*a420*/  F2FP.PACK_AB R193, R31, R34 ;  /* 0x000000221fc1723e */ /* 0x008fe200000000ff */
[C---:B------:R-:W-:Y:S02]  /*a430*/  FMUL.FTZ R34, R132.reuse, R174 ;  /* 0x000000ae84227220 */ /* 0x040fe40000410000 */
[C---:B------:R-:W-:Y:S02]  /*a440*/  FMUL.FTZ R70, R132.reuse, R70 ;  /* 0x0000004684467220 */ /* 0x040fe40000410000 */
[----:B------:R-:W-:Y:S01]  /*a450*/  FMUL.FTZ R71, R132, R71 ;  /* 0x0000004784477220 */ /* 0x000fe20000410000 */
[----:B------:R-:W3:Y:S01]  /*a460*/  MUFU.EX2 R44, R16 ;  /* 0x00000010002c7308 */ /* 0x000ee20000000800 */
[C---:B------:R-:W-:Y:S02]  /*a470*/  FMUL.FTZ R72, R2.reuse, R72 ;  /* 0x0000004802487220 */ /* 0x040fe40000410000 */
[C---:B------:R-:W-:Y:S02]  /*a480*/  FMUL.FTZ R73, R2.reuse, R73 ;  /* 0x0000004902497220 */ /* 0x040fe40000410000 */
[C---:B------:R-:W-:Y:S02]  /*a490*/  FMUL.FTZ R76, R2.reuse, R76 ;  /* 0x0000004c024c7220 */ /* 0x040fe40000410000 */
[----:B------:R-:W-:Y:S02]  /*a4a0*/  FMUL.FTZ R77, R2, R77 ;  /* 0x0000004d024d7220 */ /* 0x000fe40000410000 */
[C---:B------:R-:W-:Y:S01]  /*a4b0*/  FMUL.FTZ R82, R132.reuse, R82 ;  /* 0x0000005284527220 */ /* 0x040fe20000410000 */
[----:B------:R4:W5:Y:S01]  /*a4c0*/  MUFU.EX2 R41, R23 ;  /* 0x0000001700297308 */ /* 0x0009620000000800 */
[C---:B------:R-:W-:Y:S02]  /*a4d0*/  FMUL.FTZ R83, R132.reuse, R83 ;  /* 0x0000005384537220 */ /* 0x040fe40000410000 */
[----:B------:R-:W-:Y:S01]  /*a4e0*/  FMUL.FTZ R85, R133, R85 ;  /* 0x0000005585557220 */ /* 0x000fe20000410000 */
[----:B-1----:R-:W-:Y:S01]  /*a4f0*/  FSEL R0, R3, RZ, P0 ;  /* 0x000000ff03007208 */ /* 0x002fe20000000000 */
[----:B------:R-:W-:Y:S01]  /*a500*/  FMUL.FTZ R86, R132, R86 ;  /* 0x0000005684567220 */ /* 0x000fe20000410000 */
[-C--:B--2---:R-:W-:Y:S01]  /*a510*/  F2FP.PACK_AB R147, R45, R48.reuse ;  /* 0x000000302d93723e */ /* 0x084fe200000000ff */
[----:B------:R-:W-:Y:S01]  /*a520*/  FMUL.FTZ R45, R2, R185 ;  /* 0x000000b9022d7220 */ /* 0x000fe20000410000 */
[----:B------:R-:W-:Y:S01]  /*a530*/  MOV R158, R48 ;  /* 0x00000030009e7202 */ /* 0x000fe20000000f00 */
[----:B------:R-:W-:Y:S01]  /*a540*/  FADD.FTZ R0, -R0, R139 ;  /* 0x0000008b00007221 */ /* 0x000fe20000010100 */
[----:B------:R-:W-:Y:S01]  /*a550*/  MOV R139, R36 ;  /* 0x00000024008b7202 */ /* 0x000fe20000000f00 */
[----:B------:R-:W-:Y:S01]  /*a560*/  FMUL.FTZ R48, R133, R188 ;  /* 0x000000bc85307220 */ /* 0x000fe20000410000 */
[----:B------:R1:W2:Y:S01]  /*a570*/  MUFU.EX2 R35, R5 ;  /* 0x0000000500237308 */ /* 0x0002a20000000800 */
[----:B------:R-:W-:Y:S01]  /*a580*/  FMUL.FTZ R0, R0, c[0x0][0x2d0] ;  /* 0x0000b40000007a20 */ /* 0x000fe20000410000 */
[----:B------:R-:W-:Y:S01]  /*a590*/  F2FP.PACK_AB R194, R139, R30 ;  /* 0x0000001e8bc2723e */ /* 0x000fe200000000ff */
[----:B------:R-:W-:Y:S01]  /*a5a0*/  LDSM.16.MT88.4 R36, [R226+0x100] ;  /* 0x00010000e224783b */ /* 0x000fe20000004200 */
[----:B---3--:R-:W-:Y:S01]  /*a5b0*/  F2FP.PACK_AB R144, R32, R44 ;  /* 0x0000002c2090723e */ /* 0x008fe200000000ff */
[----:B------:R-:W-:Y:S01]  /*a5c0*/  FMUL.FTZ R16, R133, R156 ;  /* 0x0000009c85107220 */ /* 0x000fe20000410000 */
[----:B------:R-:W-:Y:S01]  /*a5d0*/  MOV R156, R50 ;  /* 0x00000032009c7202 */ /* 0x000fe20000000f00 */
[----:B------:R-:W-:Y:S01]  /*a5e0*/  FMUL.FTZ R87, R132, R87 ;  /* 0x0000005784577220 */ /* 0x000fe20000410000 */
[----:B------:R-:W-:Y:S01]  /*a5f0*/  ISETP.GT.AND P0, PT, R242, UR4, PT ;  /* 0x00000004f2007c0c */ /* 0x000fe2000bf04270 */
[C---:B------:R-:W-:Y:S01]  /*a600*/  FMUL.FTZ R88, R2.reuse, R88 ;  /* 0x0000005802587220 */ /* 0x040fe20000410000 */
[----:B------:R-:W3:Y:S01]  /*a610*/  MUFU.EX2 R0, R0 ;  /* 0x0000000000007308 */ /* 0x000ee20000000800 */
[----:B------:R-:W-:Y:S01]  /*a620*/  FMUL.FTZ R89, R2, R89 ;  /* 0x0000005902597220 */ /* 0x000fe20000410000 */
[----:B----4-:R-:W4:Y:S01]  /*a630*/  LDSM.16.MT88.4 R20, [R225+0x100] ;  /* 0x00010000e114783b */ /* 0x010f220000004200 */
[----:B-----5:R-:W-:Y:S01]  /*a640*/  F2FP.PACK_AB R192, R41, R33 ;  /* 0x0000002129c0723e */ /* 0x020fe200000000ff */
[C---:B------:R-:W-:Y:S01]  /*a650*/  FMUL.FTZ R33, R133.reuse, R173 ;  /* 0x000000ad85217220 */ /* 0x040fe20000410000 */
[----:B------:R-:W-:Y:S01]  /*a660*/  IADD3 R242, R242, -0x1, RZ ;  /* 0xfffffffff2f27810 */ /* 0x000fe20007ffe0ff */
[C---:B------:R-:W-:Y:S02]  /*a670*/  FMUL.FTZ R92, R2.reuse, R92 ;  /* 0x0000005c025c7220 */ /* 0x040fe40000410000 */
[----:B------:R-:W-:Y:S02]  /*a680*/  FMUL.FTZ R93, R2, R93 ;  /* 0x0000005d025d7220 */ /* 0x000fe40000410000 */
[C---:B------:R-:W-:Y:S02]  /*a690*/  FMUL.FTZ R96, R133.reuse, R96 ;  /* 0x0000006085607220 */ /* 0x040fe40000410000 */
[C---:B------:R-:W-:Y:S02]  /*a6a0*/  FMUL.FTZ R97, R133.reuse, R97 ;  /* 0x0000006185617220 */ /* 0x040fe40000410000 */
[C---:B-1----:R-:W-:Y:S01]  /*a6b0*/  FMUL.FTZ R5, R133.reuse, R145 ;  /* 0x0000009185057220 */ /* 0x042fe20000410000 */
[----:B--2---:R-:W-:Y:S01]  /*a6c0*/  F2FP.PACK_AB R145, R50, R35 ;  /* 0x000000233291723e */ /* 0x004fe200000000ff */
[C---:B------:R-:W-:Y:S02]  /*a6d0*/  FMUL.FTZ R50, R132.reuse, R190 ;  /* 0x000000be84327220 */ /* 0x040fe40000410000 */
[C---:B------:R-:W-:Y:S02]  /*a6e0*/  FMUL.FTZ R98, R132.reuse, R98 ;  /* 0x0000006284627220 */ /* 0x040fe40000410000 */
[----:B------:R-:W-:Y:S02]  /*a6f0*/  FMUL.FTZ R99, R132, R99 ;  /* 0x0000006384637220 */ /* 0x000fe40000410000 */
[C---:B------:R-:W-:Y:S02]  /*a700*/  FMUL.FTZ R100, R133.reuse, R100 ;  /* 0x0000006485647220 */ /* 0x040fe40000410000 */
[C---:B---3--:R-:W-:Y:S02]  /*a710*/  FMUL.FTZ R42, R0.reuse, R182 ;  /* 0x000000b6002a7220 */ /* 0x048fe40000410000 */
[----:B------:R1:W-:Y:S01]  /*a720*/  MUFU.EX2 R182, R138 ;  /* 0x0000008a00b67308 */ /* 0x0003e20000000800 */
[C---:B------:R-:W-:Y:S02]  /*a730*/  FMUL.FTZ R43, R0.reuse, R183 ;  /* 0x000000b7002b7220 */ /* 0x040fe40000410000 */
[C---:B------:R-:W-:Y:S02]  /*a740*/  FMUL.FTZ R47, R0.reuse, R187 ;  /* 0x000000bb002f7220 */ /* 0x040fe40000410000 */
[----:B------:R-:W-:Y:S01]  /*a750*/  FMUL.FTZ R27, R0, R167 ;  /* 0x000000a7001b7220 */ /* 0x000fe20000410000 */
[----:B------:R-:W-:Y:S01]  /*a760*/  MOV R167, R28 ;  /* 0x0000001c00a77202 */ /* 0x000fe20000000f00 */
[C---:B------:R-:W-:Y:S01]  /*a770*/  FMUL.FTZ R28, R2.reuse, R168 ;  /* 0x000000a8021c7220 */ /* 0x040fe20000410000 */
[----:B------:R-:W-:Y:S01]  /*a780*/  MOV R168, R29 ;  /* 0x0000001d00a87202 */ /* 0x000fe20000000f00 */
[----:B------:R-:W-:Y:S01]  /*a790*/  FMUL.FTZ R29, R2, R169 ;  /* 0x000000a9021d7220 */ /* 0x000fe20000410000 */
[----:B------:R-:W-:Y:S01]  /*a7a0*/  MOV R169, R30 ;  /* 0x0000001e00a97202 */ /* 0x000fe20000000f00 */
[C---:B------:R-:W-:Y:S01]  /*a7b0*/  FMUL.FTZ R30, R0.reuse, R170 ;  /* 0x000000aa001e7220 */ /* 0x040fe20000410000 */
[----:B------:R-:W-:Y:S01]  /*a7c0*/  MOV R174, R168 ;  /* 0x000000a800ae7202 */ /* 0x000fe20000000f00 */
[C---:B------:R-:W-:Y:S01]  /*a7d0*/  FMUL.FTZ R26, R0.reuse, R166 ;  /* 0x000000a6001a7220 */ /* 0x040fe20000410000 */
[----:B------:R-:W-:Y:S01]  /*a7e0*/  MOV R166, R31 ;  /* 0x0000001f00a67202 */ /* 0x000fe20000000f00 */
[----:B------:R-:W-:Y:S01]  /*a7f0*/  FMUL.FTZ R31, R0, R171 ;  /* 0x000000ab001f7220 */ /* 0x000fe20000410000 */
[-C--:B----4-:R-:W-:Y:S05]  /*a800*/  HMMA.16816.F32 R4, R192, R20.reuse, R4 ;  /* 0x00000014c004723c */ /* 0x090fea0000001804 */
[----:B------:R-:W-:Y:S01]  /*a810*/  MOV R171, R32 ;  /* 0x0000002000ab7202 */ /* 0x000fe20000000f00 */
[C---:B------:R-:W-:Y:S01]  /*a820*/  FMUL.FTZ R32, R133.reuse, R172 ;  /* 0x000000ac85207220 */ /* 0x040fe20000410000 */
[----:B------:R-:W-:Y:S01]  /*a830*/  MOV R173, R169 ;  /* 0x000000a900ad7202 */ /* 0x000fe20000000f00 */
[--C-:B-1----:R-:W-:Y:S01]  /*a840*/  FFMA.FTZ R138, R198, c[0x0][0x2d0], -R141.reuse ;  /* 0x0000b400c68a7a23 */ /* 0x102fe2000001088d */
[----:B------:R-:W-:Y:S03]  /*a850*/  MOV R168, R166 ;  /* 0x000000a600a87202 */ /* 0x000fe60000000f00 */
[----:B------:R1:W-:Y:S01]  /*a860*/  MUFU.EX2 R185, R138 ;  /* 0x0000008a00b97308 */ /* 0x0003e20000000800 */
[C---:B------:R-:W-:Y:S02]  /*a870*/  FMUL.FTZ R10, R0.reuse, R150 ;  /* 0x00000096000a7220 */ /* 0x040fe40000410000 */
[C---:B------:R-:W-:Y:S02]  /*a880*/  FMUL.FTZ R11, R0.reuse, R151 ;  /* 0x00000097000b7220 */ /* 0x040fe40000410000 */
[----:B------:R-:W2:Y:S01]  /*a890*/  LDSM.16.MT88.4 R148, [R228+0x100] ;  /* 0x00010000e494783b */ /* 0x000ea20000004200 */
[C---:B------:R-:W-:Y:S02]  /*a8a0*/  FMUL.FTZ R14, R0.reuse, R154 ;  /* 0x0000009a000e7220 */ /* 0x040fe40000410000 */
[C---:B------:R-:W-:Y:S02]  /*a8b0*/  FMUL.FTZ R15, R0.reuse, R155 ;  /* 0x0000009b000f7220 */ /* 0x040fe40000410000 */
[C---:B------:R-:W-:Y:S03]  /*a8c0*/  HMMA.16816.F32 R8, R144.reuse, R20, R8 ;  /* 0x000000149008723c */ /* 0x040fe60000001808 */
[----:B------:R-:W3:Y:S01]  /*a8d0*/  LDSM.16.MT88.4 R152, [R227+0x100] ;  /* 0x00010000e398783b */ /* 0x000ee20000004200 */
[C---:B------:R-:W-:Y:S01]  /*a8e0*/  FMUL.FTZ R46, R0.reuse, R186 ;  /* 0x000000ba002e7220 */ /* 0x040fe20000410000 */
[----:B------:R-:W-:Y:S01]  /*a8f0*/  MOV R186, R159 ;  /* 0x0000009f00ba7202 */ /* 0x000fe20000000f00 */
[----:B------:R-:W-:Y:S02]  /*a900*/  FMUL.FTZ R58, R0, R58 ;  /* 0x0000003a003a7220 */ /* 0x000fe40000410000 */
[-C--:B------:R-:W-:Y:S04]  /*a910*/  HMMA.16816.F32 R12, R144, R22.reuse, R12 ;  /* 0x00000016900c723c */ /* 0x080fe8000000180c */
[----:B------:R-:W-:Y:S01]  /*a920*/  FMUL.FTZ R20, R133, R160 ;  /* 0x000000a085147220 */ /* 0x000fe20000410000 */
[----:B------:R-:W-:Y:S01]  /*a930*/  MOV R160, R44 ;  /* 0x0000002c00a07202 */ /* 0x000fe20000000f00 */
[--C-:B-1----:R-:W-:Y:S02]  /*a940*/  FFMA.FTZ R138, R197, c[0x0][0x2d0], -R142.reuse ;  /* 0x0000b400c58a7a23 */ /* 0x102fe4000001088e */
[C---:B------:R-:W-:Y:S02]  /*a950*/  HMMA.16816.F32 R16, R192.reuse, R22, R16 ;  /* 0x00000016c010723c */ /* 0x040fe40000001810 */
[----:B------:R1:W-:Y:S02]  /*a960*/  MUFU.EX2 R183, R138 ;  /* 0x0000008a00b77308 */ /* 0x0003e40000000800 */
[----:B------:R-:W-:Y:S01]  /*a970*/  FMUL.FTZ R21, R133, R161 ;  /* 0x000000a185157220 */ /* 0x000fe20000410000 */
[----:B------:R-:W-:Y:S01]  /*a980*/  MOV R161, R41 ;  /* 0x0000002900a17202 */ /* 0x000fe20000000f00 */
[----:B------:R-:W-:Y:S02]  /*a990*/  FMUL.FTZ R41, R2, R181 ;  /* 0x000000b502297220 */ /* 0x000fe40000410000 */
[C---:B------:R-:W-:Y:S01]  /*a9a0*/  FMUL.FTZ R22, R132.reuse, R162 ;  /* 0x000000a284167220 */ /* 0x040fe20000410000 */
[----:B------:R-:W-:Y:S03]  /*a9b0*/  MOV R162, R40 ;  /* 0x0000002800a27202 */ /* 0x000fe60000000f00 */
[C---:B------:R-:W-:Y:S01]  /*a9c0*/  FMUL.FTZ R23, R132.reuse, R163 ;  /* 0x000000a384177220 */ /* 0x040fe20000410000 */
[----:B------:R-:W-:Y:S01]  /*a9d0*/  MOV R163, R35 ;  /* 0x0000002300a37202 */ /* 0x000fe20000000f00 */
[----:B------:R-:W-:Y:S01]  /*a9e0*/  FMUL.FTZ R35, R132, R175 ;  /* 0x000000af84237220 */ /* 0x000fe20000410000 */
[----:B------:R-:W-:Y:S01]  /*a9f0*/  MOV R181, R162 ;  /* 0x000000a200b57202 */ /* 0x000fe20000000f00 */
[C---:B------:R-:W-:Y:S01]  /*aa00*/  FMUL.FTZ R40, R2.reuse, R180 ;  /* 0x000000b402287220 */ /* 0x040fe20000410000 */
[----:B------:R-:W-:Y:S01]  /*aa10*/  MOV R180, R156 ;  /* 0x0000009c00b47202 */ /* 0x000fe20000000f00 */
[----:B------:R-:W-:Y:S01]  /*aa20*/  FMUL.FTZ R44, R2, R184 ;  /* 0x000000b8022c7220 */ /* 0x000fe20000410000 */
[-C--:B------:R-:W-:Y:S03]  /*aa30*/  HMMA.16816.F32 R20, R192, R36.reuse, R20 ;  /* 0x00000024c014723c */ /* 0x080fe60000001814 */
[----:B------:R-:W-:Y:S01]  /*aa40*/  MOV R184, R158 ;  /* 0x0000009e00b87202 */ /* 0x000fe20000000f00 */
[C---:B------:R-:W-:Y:S01]  /*aa50*/  FMUL.FTZ R59, R0.reuse, R59 ;  /* 0x0000003b003b7220 */ /* 0x040fe20000410000 */
[----:B------:R-:W-:Y:S01]  /*aa60*/  MOV R169, R161 ;  /* 0x000000a100a97202 */ /* 0x000fe20000000f00 */
[C---:B------:R-:W-:Y:S01]  /*aa70*/  FMUL.FTZ R62, R0.reuse, R62 ;  /* 0x0000003e003e7220 */ /* 0x040fe20000410000 */
[----:B------:R-:W-:Y:S01]  /*aa80*/  MOV R175, R167 ;  /* 0x000000a700af7202 */ /* 0x000fe20000000f00 */
[C---:B------:R-:W-:Y:S04]  /*aa90*/  HMMA.16816.F32 R24, R144.reuse, R36, R24 ;  /* 0x000000249018723c */ /* 0x040fe80000001818 */
[--C-:B-1----:R-:W-:Y:S02]  /*aaa0*/  FFMA.FTZ R138, R199, c[0x0][0x2d0], -R142.reuse ;  /* 0x0000b400c78a7a23 */ /* 0x102fe4000001088e */
[C---:B------:R-:W-:Y:S02]  /*aab0*/  FMUL.FTZ R63, R0.reuse, R63 ;  /* 0x0000003f003f7220 */ /* 0x040fe40000410000 */
[-C--:B------:R-:W-:Y:S01]  /*aac0*/  HMMA.16816.F32 R28, R144, R38.reuse, R28 ;  /* 0x00000026901c723c */ /* 0x080fe2000000181c */
[----:B------:R1:W-:Y:S03]  /*aad0*/  MUFU.EX2 R187, R138 ;  /* 0x0000008a00bb7308 */ /* 0x0003e60000000800 */
[C---:B------:R-:W-:Y:S01]  /*aae0*/  FMUL.FTZ R36, R133.reuse, R176 ;  /* 0x000000b085247220 */ /* 0x040fe20000410000 */
[----:B------:R-:W-:Y:S01]  /*aaf0*/  MOV R176, R164 ;  /* 0x000000a400b07202 */ /* 0x000fe20000000f00 */
[----:B------:R-:W-:Y:S01]  /*ab00*/  FMUL.FTZ R37, R133, R177 ;  /* 0x000000b185257220 */ /* 0x000fe20000410000 */
[----:B------:R-:W-:Y:S01]  /*ab10*/  MOV R177, R165 ;  /* 0x000000a500b17202 */ /* 0x000fe20000000f00 */
[C---:B------:R-:W-:Y:S01]  /*ab20*/  HMMA.16816.F32 R32, R192.reuse, R38, R32 ;  /* 0x00000026c020723c */ /* 0x040fe20000001820 */
[----:B------:R-:W-:Y:S03]  /*ab30*/  LDSM.16.MT88.4 R164, [R227+0x900] ;  /* 0x00090000e3a4783b */ /* 0x000fe60000004200 */
[C---:B------:R-:W-:Y:S02]  /*ab40*/  FMUL.FTZ R74, R0.reuse, R74 ;  /* 0x0000004a004a7220 */ /* 0x040fe40000410000 */
[----:B------:R-:W-:Y:S02]  /*ab50*/  FMUL.FTZ R75, R0, R75 ;  /* 0x0000004b004b7220 */ /* 0x000fe40000410000 */
[C---:B------:R-:W-:Y:S01]  /*ab60*/  FMUL.FTZ R38, R132.reuse, R178 ;  /* 0x000000b284267220 */ /* 0x040fe20000410000 */
[----:B------:R-:W-:Y:S03]  /*ab70*/  MOV R178, R163 ;  /* 0x000000a300b27202 */ /* 0x000fe60000000f00 */
[----:B------:R-:W-:Y:S01]  /*ab80*/  FMUL.FTZ R39, R132, R179 ;  /* 0x000000b384277220 */ /* 0x000fe20000410000 */
[----:B------:R-:W-:Y:S01]  /*ab90*/  MOV R179, R157 ;  /* 0x0000009d00b37202 */ /* 0x000fe20000000f00 */
[C---:B------:R-:W-:Y:S01]  /*aba0*/  FMUL.FTZ R78, R0.reuse, R78 ;  /* 0x0000004e004e7220 */ /* 0x040fe20000410000 */
[----:B------:R-:W-:Y:S01]  /*abb0*/  LDSM.16.MT88.4 R156, [R226+0x900] ;  /* 0x00090000e29c783b */ /* 0x000fe20000004200 */
[C---:B------:R-:W-:Y:S02]  /*abc0*/  FMUL.FTZ R79, R0.reuse, R79 ;  /* 0x0000004f004f7220 */ /* 0x040fe40000410000 */
[--C-:B-1----:R-:W-:Y:S01]  /*abd0*/  FFMA.FTZ R138, R201, c[0x0][0x2d0], -R141.reuse ;  /* 0x0000b400c98a7a23 */ /* 0x102fe2000001088d */
[-C--:B--2---:R-:W-:Y:S03]  /*abe0*/  HMMA.16816.F32 R36, R192, R148.reuse, R36 ;  /* 0x00000094c024723c */ /* 0x084fe60000001824 */
[----:B------:R1:W-:Y:S01]  /*abf0*/  MUFU.EX2 R188, R138 ;  /* 0x0000008a00bc7308 */ /* 0x0003e20000000800 */
[C---:B------:R-:W-:Y:S02]  /*ac00*/  FMUL.FTZ R90, R0.reuse, R90 ;  /* 0x0000005a005a7220 */ /* 0x040fe40000410000 */
[C---:B------:R-:W-:Y:S02]  /*ac10*/  FMUL.FTZ R91, R0.reuse, R91 ;  /* 0x0000005b005b7220 */ /* 0x040fe40000410000 */
[C---:B------:R-:W-:Y:S04]  /*ac20*/  HMMA.16816.F32 R40, R144.reuse, R148, R40 ;  /* 0x000000949028723c */ /* 0x040fe80000001828 */
[C---:B------:R-:W-:Y:S02]  /*ac30*/  FMUL.FTZ R94, R0.reuse, R94 ;  /* 0x0000005e005e7220 */ /* 0x040fe40000410000 */
[----:B------:R-:W-:Y:S02]  /*ac40*/  FMUL.FTZ R95, R0, R95 ;  /* 0x0000005f005f7220 */ /* 0x000fe40000410000 */
[-C--:B------:R-:W-:Y:S04]  /*ac50*/  HMMA.16816.F32 R44, R144, R150.reuse, R44 ;  /* 0x00000096902c723c */ /* 0x080fe8000000182c */
[C---:B------:R-:W-:Y:S02]  /*ac60*/  FMUL.FTZ R101, R133.reuse, R101 ;  /* 0x0000006585657220 */ /* 0x040fe40000410000 */
[----:B------:R-:W-:Y:S02]  /*ac70*/  FMUL.FTZ R102, R132, R102 ;  /* 0x0000006684667220 */ /* 0x000fe40000410000 */
[C---:B------:R-:W-:Y:S01]  /*ac80*/  HMMA.16816.F32 R48, R192.reuse, R150, R48 ;  /* 0x00000096c030723c */ /* 0x040fe20000001830 */
[----:B------:R-:W2:Y:S03]  /*ac90*/  LDSM.16.MT88.4 R148, [R225+0x1900] ;  /* 0x00190000e194783b */ /* 0x000ea60000004200 */
[----:B-1----:R-:W-:Y:S02]  /*aca0*/  FFMA.FTZ R138, R204, c[0x0][0x2d0], -R141 ;  /* 0x0000b400cc8a7a23 */ /* 0x002fe4000001088d */
[----:B------:R-:W-:Y:S02]  /*acb0*/  FMUL.FTZ R103, R132, R103 ;  /* 0x0000006784677220 */ /* 0x000fe40000410000 */
[-C--:B---3--:R-:W-:Y:S01]  /*acc0*/  HMMA.16816.F32 R52, R192, R152.reuse, R52 ;  /* 0x00000098c034723c */ /* 0x088fe20000001834 */
[----:B------:R1:W-:Y:S03]  /*acd0*/  MUFU.EX2 R170, R138 ;  /* 0x0000008a00aa7308 */ /* 0x0003e60000000800 */
[C---:B------:R-:W-:Y:S02]  /*ace0*/  FMUL.FTZ R104, R2.reuse, R104 ;  /* 0x0000006802687220 */ /* 0x040fe40000410000 */
[----:B------:R-:W-:Y:S02]  /*acf0*/  FMUL.FTZ R105, R2, R105 ;  /* 0x0000006902697220 */ /* 0x000fe40000410000 */
[C---:B------:R-:W-:Y:S04]  /*ad00*/  HMMA.16816.F32 R56, R144.reuse, R152, R56 ;  /* 0x000000989038723c */ /* 0x040fe80000001838 */
[C---:B------:R-:W-:Y:S02]  /*ad10*/  FMUL.FTZ R106, R0.reuse, R106 ;  /* 0x0000006a006a7220 */ /* 0x040fe40000410000 */
[----:B------:R-:W-:Y:S02]  /*ad20*/  FMUL.FTZ R107, R0, R107 ;  /* 0x0000006b006b7220 */ /* 0x000fe40000410000 */
[-C--:B------:R-:W-:Y:S04]  /*ad30*/  HMMA.16816.F32 R60, R144, R154.reuse, R60 ;  /* 0x0000009a903c723c */ /* 0x080fe8000000183c */
[C---:B------:R-:W-:Y:S02]  /*ad40*/  FMUL.FTZ R108, R2.reuse, R108 ;  /* 0x0000006c026c7220 */ /* 0x040fe40000410000 */
[----:B------:R-:W-:Y:S02]  /*ad50*/  FMUL.FTZ R109, R2, R109 ;  /* 0x0000006d026d7220 */ /* 0x000fe40000410000 */
[C---:B------:R-:W-:Y:S01]  /*ad60*/  HMMA.16816.F32 R64, R192.reuse, R154, R64 ;  /* 0x0000009ac040723c */ /* 0x040fe20000001840 */
[----:B------:R-:W3:Y:S03]  /*ad70*/  LDSM.16.MT88.4 R152, [R226+0x1900] ;  /* 0x00190000e298783b */ /* 0x000ee60000004200 */
[--C-:B-1----:R-:W-:Y:S02]  /*ad80*/  FFMA.FTZ R138, R202, c[0x0][0x2d0], -R142.reuse ;  /* 0x0000b400ca8a7a23 */ /* 0x102fe4000001088e */
[C---:B------:R-:W-:Y:S02]  /*ad90*/  FMUL.FTZ R110, R0.reuse, R110 ;  /* 0x0000006e006e7220 */ /* 0x040fe40000410000 */
[----:B------:R1:W-:Y:S01]  /*ada0*/  MUFU.EX2 R189, R138 ;  /* 0x0000008a00bd7308 */ /* 0x0003e20000000800 */
[-C--:B--2---:R-:W-:Y:S03]  /*adb0*/  HMMA.16816.F32 R68, R192, R148.reuse, R68 ;  /* 0x00000094c044723c */ /* 0x084fe60000001844 */
[----:B------:R-:W-:Y:S02]  /*adc0*/  FMUL.FTZ R111, R0, R111 ;  /* 0x0000006f006f7220 */ /* 0x000fe40000410000 */
[C---:B------:R-:W-:Y:S02]  /*add0*/  FMUL.FTZ R112, R133.reuse, R112 ;  /* 0x0000007085707220 */ /* 0x040fe40000410000 */
[----:B------:R-:W-:Y:S01]  /*ade0*/  FMUL.FTZ R113, R133, R113 ;  /* 0x0000007185717220 */ /* 0x000fe20000410000 */
        /* <DEDUP_REMOVED lines=9> */
[C---:B------:R-:W-:Y:S02]  /*ae80*/  FMUL.FTZ R122, R0.reuse, R122 ;  /* 0x0000007a007a7220 */ /* 0x040fe40000410000 */
[-C--:B---3--:R-:W-:Y:S01]  /*ae90*/  HMMA.16816.F32 R84, R192, R152.reuse, R84 ;  /* 0x00000098c054723c */ /* 0x088fe20000001854 */
[----:B------:R1:W-:Y:S03]  /*aea0*/  MUFU.EX2 R172, R138 ;  /* 0x0000008a00ac7308 */ /* 0x0003e60000000800 */
[----:B------:R-:W-:Y:S02]  /*aeb0*/  FMUL.FTZ R123, R0, R123 ;  /* 0x0000007b007b7220 */ /* 0x000fe40000410000 */
[C---:B------:R-:W-:Y:S02]  /*aec0*/  FMUL.FTZ R124, R2.reuse, R124 ;  /* 0x0000007c027c7220 */ /* 0x040fe40000410000 */
[C---:B------:R-:W-:Y:S04]  /*aed0*/  HMMA.16816.F32 R88, R144.reuse, R152, R88 ;  /* 0x000000989058723c */ /* 0x040fe80000001858 */
[----:B------:R-:W-:Y:S02]  /*aee0*/  FMUL.FTZ R125, R2, R125 ;  /* 0x0000007d027d7220 */ /* 0x000fe40000410000 */
[C---:B------:R-:W-:Y:S02]  /*aef0*/  FMUL.FTZ R126, R0.reuse, R126 ;  /* 0x0000007e007e7220 */ /* 0x040fe40000410000 */
[-C--:B------:R-:W-:Y:S04]  /*af00*/  HMMA.16816.F32 R92, R144, R154.reuse, R92 ;  /* 0x0000009a905c723c */ /* 0x080fe8000000185c */
[----:B------:R-:W-:Y:S02]  /*af10*/  FMUL.FTZ R127, R0, R127 ;  /* 0x0000007f007f7220 */ /* 0x000fe40000410000 */
[----:B------:R-:W-:Y:S02]  /*af20*/  FMUL.FTZ R128, R133, R128 ;  /* 0x0000008085807220 */ /* 0x000fe40000410000 */
[C---:B------:R-:W-:Y:S01]  /*af30*/  HMMA.16816.F32 R96, R192.reuse, R154, R96 ;  /* 0x0000009ac060723c */ /* 0x040fe20000001860 */
[----:B------:R-:W3:Y:S03]  /*af40*/  LDSM.16.MT88.4 R152, [R227+0x1900] ;  /* 0x00190000e398783b */ /* 0x000ee60000004200 */
[--C-:B-1----:R-:W-:Y:S02]  /*af50*/  FFMA.FTZ R138, R203, c[0x0][0x2d0], -R143.reuse ;  /* 0x0000b400cb8a7a23 */ /* 0x102fe4000001088f */
[C---:B------:R-:W-:Y:S02]  /*af60*/  FMUL.FTZ R129, R133.reuse, R129 ;  /* 0x0000008185817220 */ /* 0x040fe40000410000 */
[----:B------:R1:W-:Y:S01]  /*af70*/  MUFU.EX2 R252, R138 ;  /* 0x0000008a00fc7308 */ /* 0x0003e20000000800 */
[-C--:B--2---:R-:W-:Y:S03]  /*af80*/  HMMA.16816.F32 R100, R192, R148.reuse, R100 ;  /* 0x00000094c064723c */ /* 0x084fe60000001864 */
[C---:B------:R-:W-:Y:S02]  /*af90*/  FMUL.FTZ R130, R132.reuse, R130 ;  /* 0x0000008284827220 */ /* 0x040fe40000410000 */
[C---:B------:R-:W-:Y:S02]  /*afa0*/  FMUL.FTZ R131, R132.reuse, R131 ;  /* 0x0000008384837220 */ /* 0x040fe40000410000 */
[C---:B------:R-:W-:Y:S01]  /*afb0*/  FMUL.FTZ R116, R133.reuse, R116 ;  /* 0x0000007485747220 */ /* 0x040fe20000410000 */
[C---:B------:R-:W-:Y:S04]  /*afc0*/  HMMA.16816.F32 R104, R144.reuse, R148, R104 ;  /* 0x000000949068723c */ /* 0x040fe80000001868 */
[----:B------:R-:W-:Y:S02]  /*afd0*/  FMUL.FTZ R117, R133, R117 ;  /* 0x0000007585757220 */ /* 0x000fe40000410000 */
[C---:B------:R-:W-:Y:S02]  /*afe0*/  FMUL.FTZ R118, R132.reuse, R118 ;  /* 0x0000007684767220 */ /* 0x040fe40000410000 */
[-C--:B------:R-:W-:Y:S04]  /*aff0*/  HMMA.16816.F32 R108, R144, R150.reuse, R108 ;  /* 0x00000096906c723c */ /* 0x080fe8000000186c */
[----:B------:R-:W-:Y:S02]  /*b000*/  FMUL.FTZ R119, R132, R119 ;  /* 0x0000007784777220 */ /* 0x000fe40000410000 */
[--C-:B-1----:R-:W-:Y:S02]  /*b010*/  FFMA.FTZ R138, R200, c[0x0][0x2d0], -R143.reuse ;  /* 0x0000b400c88a7a23 */ /* 0x102fe4000001088f */
[C---:B------:R-:W-:Y:S01]  /*b020*/  HMMA.16816.F32 R112, R192.reuse, R150, R112 ;  /* 0x00000096c070723c */ /* 0x040fe20000001870 */
[----:B------:R-:W1:Y:S01]  /*b030*/  LDSM.16.MT88.4 R148, [R225+0x900] ;  /* 0x00090000e194783b */ /* 0x000e620000004200 */
[----:B------:R2:W4:Y:S06]  /*b040*/  MUFU.EX2 R251, R138 ;  /* 0x0000008a00fb7308 */ /* 0x00052c0000000800 */
[-C--:B---3--:R-:W-:Y:S08]  /*b050*/  HMMA.16816.F32 R116, R192, R152.reuse, R116 ;  /* 0x00000098c074723c */ /* 0x088ff00000001874 */
[C---:B------:R-:W-:Y:S08]  /*b060*/  HMMA.16816.F32 R120, R144.reuse, R152, R120 ;  /* 0x000000989078723c */ /* 0x040ff00000001878 */
[-C--:B------:R-:W-:Y:S04]  /*b070*/  HMMA.16816.F32 R124, R144, R154.reuse, R124 ;  /* 0x0000009a907c723c */ /* 0x080fe8000000187c */
[--C-:B--2---:R-:W-:Y:S01]  /*b080*/  FFMA.FTZ R138, R209, c[0x0][0x2d0], -R143.reuse ;  /* 0x0000b400d18a7a23 */ /* 0x104fe2000001088f */
[----:B----4-:R-:W-:Y:S02]  /*b090*/  F2FP.PACK_AB R152, R251, R252 ;  /* 0x000000fcfb98723e */ /* 0x010fe400000000ff */
[----:B------:R-:W-:Y:S01]  /*b0a0*/  F2FP.PACK_AB R146, R170, R188 ;  /* 0x000000bcaa92723e */ /* 0x000fe200000000ff */
[----:B------:R-:W-:Y:S01]  /*b0b0*/  HMMA.16816.F32 R128, R192, R154, R128 ;  /* 0x0000009ac080723c */ /* 0x000fe20000001880 */
[----:B------:R2:W-:Y:S03]  /*b0c0*/  MUFU.EX2 R250, R138 ;  /* 0x0000008a00fa7308 */ /* 0x0005e60000000800 */
[----:B------:R-:W-:Y:S02]  /*b0d0*/  F2FP.PACK_AB R144, R185, R182 ;  /* 0x000000b6b990723e */ /* 0x000fe400000000ff */
[----:B------:R-:W-:Y:S01]  /*b0e0*/  F2FP.PACK_AB R145, R187, R183 ;  /* 0x000000b7bb91723e */ /* 0x000fe200000000ff */
[----:B--2---:R-:W-:Y:S04]  /*b0f0*/  FFMA.FTZ R138, R210, c[0x0][0x2d0], -R143 ;  /* 0x0000b400d28a7a23 */ /* 0x004fe8000001088f */
[----:B------:R2:W3:Y:S02]  /*b100*/  MUFU.EX2 R249, R138 ;  /* 0x0000008a00f97308 */ /* 0x0004e40000000800 */
[--C-:B--2---:R-:W-:Y:S01]  /*b110*/  FFMA.FTZ R138, R207, c[0x0][0x2d0], -R134.reuse ;  /* 0x0000b400cf8a7a23 */ /* 0x104fe20000010886 */
[----:B---3--:R-:W-:Y:S07]  /*b120*/  F2FP.PACK_AB R154, R249, R250 ;  /* 0x000000faf99a723e */ /* 0x008fee00000000ff */
[----:B------:R2:W-:Y:S02]  /*b130*/  MUFU.EX2 R221, R138 ;  /* 0x0000008a00dd7308 */ /* 0x0005e40000000800 */
[--C-:B--2---:R-:W-:Y:S08]  /*b140*/  FFMA.FTZ R138, R208, c[0x0][0x2d0], -R134.reuse ;  /* 0x0000b400d08a7a23 */ /* 0x104ff00000010886 */
[----:B------:R2:W3:Y:S02]  /*b150*/  MUFU.EX2 R220, R138 ;  /* 0x0000008a00dc7308 */ /* 0x0004e40000000800 */
[--C-:B--2---:R-:W-:Y:S01]  /*b160*/  FFMA.FTZ R138, R211, c[0x0][0x2d0], -R134.reuse ;  /* 0x0000b400d38a7a23 */ /* 0x104fe20000010886 */
[----:B------:R-:W-:Y:S02]  /*b170*/  MOV R211, R172 ;  /* 0x000000ac00d37202 */ /* 0x000fe40000000f00 */
[----:B---3--:R-:W-:Y:S05]  /*b180*/  F2FP.PACK_AB R153, R220, R221 ;  /* 0x000000dddc99723e */ /* 0x008fea00000000ff */
[----:B------:R2:W-:Y:S01]  /*b190*/  MUFU.EX2 R210, R138 ;  /* 0x0000008a00d27308 */ /* 0x0005e20000000800 */
[----:B------:R-:W-:Y:S02]  /*b1a0*/  F2FP.PACK_AB R147, R211, R189 ;  /* 0x000000bdd393723e */ /* 0x000fe400000000ff */
[----:B------:R-:W-:Y:S02]  /*b1b0*/  MOV R172, R171 ;  /* 0x000000ab00ac7202 */ /* 0x000fe40000000f00 */
[----:B------:R-:W-:Y:S02]  /*b1c0*/  MOV R171, R160 ;  /* 0x000000a000ab7202 */ /* 0x000fe40000000f00 */
[----:B------:R-:W3:Y:S01]  /*b1d0*/  LDSM.16.MT88.4 R160, [R228+0x900] ;  /* 0x00090000e4a0783b */ /* 0x000ee20000004200 */
[-C--:B-1----:R-:W-:Y:S05]  /*b1e0*/  HMMA.16816.F32 R4, R144, R148.reuse, R4 ;  /* 0x000000949004723c */ /* 0x082fea0000001804 */
[----:B--2---:R-:W-:Y:S04]  /*b1f0*/  FFMA.FTZ R138, R206, c[0x0][0x2d0], -R134 ;  /* 0x0000b400ce8a7a23 */ /* 0x004fe80000010886 */
[----:B------:R1:W2:Y:S03]  /*b200*/  MUFU.EX2 R197, R138 ;  /* 0x0000008a00c57308 */ /* 0x0002a60000000800 */
[--C-:B-1----:R-:W-:Y:S01]  /*b210*/  FFMA.FTZ R138, R218, c[0x0][0x2d0], -R141.reuse ;  /* 0x0000b400da8a7a23 */ /* 0x102fe2000001088d */
[----:B--2---:R-:W-:Y:S02]  /*b220*/  F2FP.PACK_AB R155, R197, R210 ;  /* 0x000000d2c59b723e */ /* 0x004fe400000000ff */
[----:B------:R-:W-:Y:S04]  /*b230*/  MOV R218, R170 ;  /* 0x000000aa00da7202 */ /* 0x000fe80000000f00 */
[----:B------:R1:W-:Y:S01]  /*b240*/  MUFU.EX2 R208, R138 ;  /* 0x0000008a00d07308 */ /* 0x0003e20000000800 */
[C---:B------:R-:W-:Y:S08]  /*b250*/  HMMA.16816.F32 R8, R152.reuse, R148, R8 ;  /* 0x000000949808723c */ /* 0x040ff00000001808 */
[-C--:B------:R-:W-:Y:S08]  /*b260*/  HMMA.16816.F32 R12, R152, R150.reuse, R12 ;  /* 0x00000096980c723c */ /* 0x080ff0000000180c */
[C---:B------:R-:W-:Y:S01]  /*b270*/  HMMA.16816.F32 R16, R144.reuse, R150, R16 ;  /* 0x000000969010723c */ /* 0x040fe20000001810 */
[----:B------:R-:W2:Y:S03]  /*b280*/  LDSM.16.MT88.4 R148, [R225+0x2100] ;  /* 0x00210000e194783b */ /* 0x000ea60000004200 */
[--C-:B-1----:R-:W-:Y:S01]  /*b290*/  FFMA.FTZ R138, R222, c[0x0][0x2d0], -R141.reuse ;  /* 0x0000b400de8a7a23 */ /* 0x102fe2000001088d */
[----:B------:R-:W-:Y:S03]  /*b2a0*/  MOV R222, R189 ;  /* 0x000000bd00de7202 */ /* 0x000fe60000000f00 */
[-C--:B------:R-:W-:Y:S01]  /*b2b0*/  HMMA.16816.F32 R20, R144, R156.reuse, R20 ;  /* 0x0000009c9014723c */ /* 0x080fe20000001814 */
[----:B------:R1:W-:Y:S07]  /*b2c0*/  MUFU.EX2 R209, R138 ;  /* 0x0000008a00d17308 */ /* 0x0003ee0000000800 */
[C---:B------:R-:W-:Y:S08]  /*b2d0*/  HMMA.16816.F32 R24, R152.reuse, R156, R24 ;  /* 0x0000009c9818723c */ /* 0x040ff00000001818 */
[-C--:B------:R-:W-:Y:S08]  /*b2e0*/  HMMA.16816.F32 R28, R152, R158.reuse, R28 ;  /* 0x0000009e981c723c */ /* 0x080ff0000000181c */
[C---:B------:R-:W-:Y:S01]  /*b2f0*/  HMMA.16816.F32 R32, R144.reuse, R158, R32 ;  /* 0x0000009e9020723c */ /* 0x040fe20000001820 */
[----:B------:R-:W4:Y:S03]  /*b300*/  LDSM.16.MT88.4 R156, [R226+0x2100] ;  /* 0x00210000e29c783b */ /* 0x000f260000004200 */
[--C-:B-1----:R-:W-:Y:S01]  /*b310*/  FFMA.FTZ R138, R216, c[0x0][0x2d0], -R142.reuse ;  /* 0x0000b400d88a7a23 */ /* 0x102fe2000001088e */
[----:B------:R-:W-:Y:S03]  /*b320*/  MOV R216, R188 ;  /* 0x000000bc00d87202 */ /* 0x000fe60000000f00 */
[-C--:B---3--:R-:W-:Y:S01]  /*b330*/  HMMA.16816.F32 R36, R144, R160.reuse, R36 ;  /* 0x000000a09024723c */ /* 0x088fe20000001824 */
[----:B------:R1:W-:Y:S01]  /*b340*/  MUFU.EX2 R207, R138 ;  /* 0x0000008a00cf7308 */ /* 0x0003e20000000800 */
[----:B------:R-:W-:Y:S06]  /*b350*/  LDSM.16.MT88.4 R188, [R228+0x1100] ;  /* 0x00110000e4bc783b */ /* 0x000fec0000004200 */
[C---:B------:R-:W-:Y:S08]  /*b360*/  HMMA.16816.F32 R40, R152.reuse, R160, R40 ;  /* 0x000000a09828723c */ /* 0x040ff00000001828 */
[-C--:B------:R-:W-:Y:S08]  /*b370*/  HMMA.16816.F32 R44, R152, R162.reuse, R44 ;  /* 0x000000a2982c723c */ /* 0x080ff0000000182c */
[C---:B------:R-:W-:Y:S01]  /*b380*/  HMMA.16816.F32 R48, R144.reuse, R162, R48 ;  /* 0x000000a29030723c */ /* 0x040fe20000001830 */
[----:B------:R-:W3:Y:S03]  /*b390*/  LDSM.16.MT88.4 R160, [R228+0x2100] ;  /* 0x00210000e4a0783b */ /* 0x000ee60000004200 */
[--C-:B-1----:R-:W-:Y:S01]  /*b3a0*/  FFMA.FTZ R138, R217, c[0x0][0x2d0], -R142.reuse ;  /* 0x0000b400d98a7a23 */ /* 0x102fe2000001088e */
[----:B------:R-:W-:Y:S03]  /*b3b0*/  MOV R217, R187 ;  /* 0x000000bb00d97202 */ /* 0x000fe60000000f00 */
[-C--:B------:R-:W-:Y:S01]  /*b3c0*/  HMMA.16816.F32 R52, R144, R164.reuse, R52 ;  /* 0x000000a49034723c */ /* 0x080fe20000001834 */
[----:B------:R1:W5:Y:S07]  /*b3d0*/  MUFU.EX2 R206, R138 ;  /* 0x0000008a00ce7308 */ /* 0x00036e0000000800 */
[C---:B------:R-:W-:Y:S08]  /*b3e0*/  HMMA.16816.F32 R56, R152.reuse, R164, R56 ;  /* 0x000000a49838723c */ /* 0x040ff00000001838 */
[-C--:B------:R-:W-:Y:S08]  /*b3f0*/  HMMA.16816.F32 R60, R152, R166.reuse, R60 ;  /* 0x000000a6983c723c */ /* 0x080ff0000000183c */
[C---:B------:R-:W-:Y:S04]  /*b400*/  HMMA.16816.F32 R64, R144.reuse, R166, R64 ;  /* 0x000000a69040723c */ /* 0x040fe80000001840 */
[--C-:B-1----:R-:W-:Y:S01]  /*b410*/  FFMA.FTZ R138, R247, c[0x0][0x2d0], -R141.reuse ;  /* 0x0000b400f78a7a23 */ /* 0x102fe2000001088d */
[----:B------:R-:W-:Y:S01]  /*b420*/  MOV R247, R186 ;  /* 0x000000ba00f77202 */ /* 0x000fe20000000f00 */
[----:B------:R-:W-:Y:S01]  /*b430*/  FFMA.FTZ R141, R248, c[0x0][0x2d0], -R141 ;  /* 0x0000b400f88d7a23 */ /* 0x000fe2000001088d */
[----:B------:R-:W-:Y:S01]  /*b440*/  MOV R248, R185 ;  /* 0x000000b900f87202 */ /* 0x000fe20000000f00 */
[-C--:B--2---:R-:W-:Y:S01]  /*b450*/  HMMA.16816.F32 R68, R144, R148.reuse, R68 ;  /* 0x000000949044723c */ /* 0x084fe20000001844 */
[----:B------:R1:W-:Y:S07]  /*b460*/  MUFU.EX2 R205, R138 ;  /* 0x0000008a00cd7308 */ /* 0x0003ee0000000800 */
[C---:B------:R-:W-:Y:S03]  /*b470*/  HMMA.16816.F32 R72, R152.reuse, R148, R72 ;  /* 0x000000949848723c */ /* 0x040fe60000001848 */
[----:B------:R5:W2:Y:S05]  /*b480*/  MUFU.EX2 R204, R141 ;  /* 0x0000008d00cc7308 */ /* 0x000aaa0000000800 */
[-C--:B------:R-:W-:Y:S08]  /*b490*/  HMMA.16816.F32 R76, R152, R150.reuse, R76 ;  /* 0x00000096984c723c */ /* 0x080ff0000000184c */
[C---:B------:R-:W-:Y:S01]  /*b4a0*/  HMMA.16816.F32 R80, R144.reuse, R150, R80 ;  /* 0x000000969050723c */ /* 0x040fe20000001850 */
[----:B------:R-:W2:Y:S03]  /*b4b0*/  LDSM.16.MT88.4 R148, [R227+0x2100] ;  /* 0x00210000e394783b */ /* 0x000ea60000004200 */
[--C-:B-1----:R-:W-:Y:S01]  /*b4c0*/  FFMA.FTZ R138, R244, c[0x0][0x2d0], -R142.reuse ;  /* 0x0000b400f48a7a23 */ /* 0x102fe2000001088e */
[----:B------:R-:W-:Y:S01]  /*b4d0*/  MOV R244, R184 ;  /* 0x000000b800f47202 */ /* 0x000fe20000000f00 */
[----:B------:R-:W-:Y:S01]  /*b4e0*/  FFMA.FTZ R142, R246, c[0x0][0x2d0], -R142 ;  /* 0x0000b400f68e7a23 */ /* 0x000fe2000001088e */
[----:B------:R-:W-:Y:S01]  /*b4f0*/  MOV R246, R183 ;  /* 0x000000b700f67202 */ /* 0x000fe20000000f00 */
[-C--:B----4-:R-:W-:Y:S01]  /*b500*/  HMMA.16816.F32 R84, R144, R156.reuse, R84 ;  /* 0x0000009c9054723c */ /* 0x090fe20000001854 */
[----:B------:R1:W-:Y:S03]  /*b510*/  MUFU.EX2 R203, R138 ;  /* 0x0000008a00cb7308 */ /* 0x0003e60000000800 */
[----:B-----5:R-:W-:Y:S04]  /*b520*/  F2FP.PACK_AB R141, R206, R207 ;  /* 0x000000cfce8d723e */ /* 0x020fe800000000ff */
[C---:B------:R-:W-:Y:S03]  /*b530*/  HMMA.16816.F32 R88, R152.reuse, R156, R88 ;  /* 0x0000009c9858723c */ /* 0x040fe60000001858 */
[----:B------:R2:W-:Y:S05]  /*b540*/  MUFU.EX2 R202, R142 ;  /* 0x0000008e00ca7308 */ /* 0x0005ea0000000800 */
[-C--:B------:R-:W-:Y:S08]  /*b550*/  HMMA.16816.F32 R92, R152, R158.reuse, R92 ;  /* 0x0000009e985c723c */ /* 0x080ff0000000185c */
[C---:B------:R-:W-:Y:S01]  /*b560*/  HMMA.16816.F32 R96, R144.reuse, R158, R96 ;  /* 0x0000009e9060723c */ /* 0x040fe20000001860 */
[----:B------:R-:W4:Y:S03]  /*b570*/  LDSM.16.MT88.4 R156, [R225+0x1100] ;  /* 0x00110000e19c783b */ /* 0x000f260000004200 */
[--C-:B-1----:R-:W-:Y:S01]  /*b580*/  FFMA.FTZ R138, R219, c[0x0][0x2d0], -R143.reuse ;  /* 0x0000b400db8a7a23 */ /* 0x102fe2000001088f */
[----:B------:R-:W-:Y:S03]  /*b590*/  MOV R219, R182 ;  /* 0x000000b600db7202 */ /* 0x000fe60000000f00 */
[-C--:B---3--:R-:W-:Y:S01]  /*b5a0*/  HMMA.16816.F32 R100, R144, R160.reuse, R100 ;  /* 0x000000a09064723c */ /* 0x088fe20000001864 */
[----:B------:R1:W-:Y:S03]  /*b5b0*/  MUFU.EX2 R201, R138 ;  /* 0x0000008a00c97308 */ /* 0x0003e60000000800 */
[----:B--2---:R-:W-:Y:S04]  /*b5c0*/  F2FP.PACK_AB R142, R204, R205 ;  /* 0x000000cdcc8e723e */ /* 0x004fe800000000ff */
[C---:B------:R-:W-:Y:S08]  /*b5d0*/  HMMA.16816.F32 R104, R152.reuse, R160, R104 ;  /* 0x000000a09868723c */ /* 0x040ff00000001868 */
[-C--:B------:R-:W-:Y:S08]  /*b5e0*/  HMMA.16816.F32 R108, R152, R162.reuse, R108 ;  /* 0x000000a2986c723c */ /* 0x080ff0000000186c */
[C---:B------:R-:W-:Y:S04]  /*b5f0*/  HMMA.16816.F32 R112, R144.reuse, R162, R112 ;  /* 0x000000a29070723c */ /* 0x040fe80000001870 */
[--C-:B-1----:R-:W-:Y:S01]  /*b600*/  FFMA.FTZ R138, R223, c[0x0][0x2d0], -R143.reuse ;  /* 0x0000b400df8a7a23 */ /* 0x102fe2000001088f */
[----:B------:R-:W-:Y:S02]  /*b610*/  MOV R223, R181 ;  /* 0x000000b500df7202 */ /* 0x000fe40000000f00 */
[----:B------:R-:W-:Y:S01]  /*b620*/  MOV R181, R175 ;  /* 0x000000af00b57202 */ /* 0x000fe20000000f00 */
[-C--:B------:R-:W-:Y:S01]  /*b630*/  HMMA.16816.F32 R116, R144, R148.reuse, R116 ;  /* 0x000000949074723c */ /* 0x080fe20000001874 */
[----:B------:R1:W2:Y:S07]  /*b640*/  MUFU.EX2 R200, R138 ;  /* 0x0000008a00c87308 */ /* 0x0002ae0000000800 */
[C---:B------:R-:W-:Y:S08]  /*b650*/  HMMA.16816.F32 R120, R152.reuse, R148, R120 ;  /* 0x000000949878723c */ /* 0x040ff00000001878 */
[-C--:B------:R-:W-:Y:S08]  /*b660*/  HMMA.16816.F32 R124, R152, R150.reuse, R124 ;  /* 0x00000096987c723c */ /* 0x080ff0000000187c */
[----:B------:R-:W-:Y:S04]  /*b670*/  HMMA.16816.F32 R128, R144, R150, R128 ;  /* 0x000000969080723c */ /* 0x000fe80000001880 */
[--C-:B-1----:R-:W-:Y:S01]  /*b680*/  FFMA.FTZ R138, R245, c[0x0][0x2d0], -R143.reuse ;  /* 0x0000b400f58a7a23 */ /* 0x102fe2000001088f */
[----:B------:R-:W-:Y:S01]  /*b690*/  MOV R245, R180 ;  /* 0x000000b400f57202 */ /* 0x000fe20000000f00 */
[----:B------:R-:W-:Y:S01]  /*b6a0*/  FFMA.FTZ R143, R215, c[0x0][0x2d0], -R143 ;  /* 0x0000b400d78f7a23 */ /* 0x000fe2000001088f */
[----:B------:R-:W-:Y:S01]  /*b6b0*/  MOV R180, R174 ;  /* 0x000000ae00b47202 */ /* 0x000fe20000000f00 */
[----:B------:R1:W-:Y:S01]  /*b6c0*/  MUFU.EX2 R199, R138 ;  /* 0x0000008a00c77308 */ /* 0x0003e20000000800 */
[----:B------:R-:W-:Y:S03]  /*b6d0*/  MOV R215, R179 ;  /* 0x000000b300d77202 */ /* 0x000fe60000000f00 */
[----:B------:R-:W-:Y:S02]  /*b6e0*/  MOV R179, R173 ;  /* 0x000000ad00b37202 */ /* 0x000fe40000000f00 */
[----:B--2---:R-:W-:Y:S04]  /*b6f0*/  F2FP.PACK_AB R192, R200, R201 ;  /* 0x000000c9c8c0723e */ /* 0x004fe800000000ff */
[----:B------:R2:W3:Y:S01]  /*b700*/  MUFU.EX2 R198, R143 ;  /* 0x0000008f00c67308 */ /* 0x0004e20000000800 */
[--C-:B-1----:R-:W-:Y:S01]  /*b710*/  FFMA.FTZ R138, R214, c[0x0][0x2d0], -R134.reuse ;  /* 0x0000b400d68a7a23 */ /* 0x102fe20000010886 */
[----:B------:R-:W-:Y:S08]  /*b720*/  MOV R214, R139 ;  /* 0x0000008b00d67202 */ /* 0x000ff00000000f00 */
[----:B------:R1:W-:Y:S01]  /*b730*/  MUFU.EX2 R139, R138 ;  /* 0x0000008a008b7308 */ /* 0x0003e20000000800 */
[----:B--2---:R-:W-:Y:S02]  /*b740*/  F2FP.PACK_AB R143, R202, R203 ;  /* 0x000000cbca8f723e */ /* 0x004fe400000000ff */
[----:B---3--:R-:W-:Y:S01]  /*b750*/  F2FP.PACK_AB R194, R198, R199 ;  /* 0x000000c7c6c2723e */ /* 0x008fe200000000ff */
[--C-:B-1----:R-:W-:Y:S02]  /*b760*/  FFMA.FTZ R138, R212, c[0x0][0x2d0], -R134.reuse ;  /* 0x0000b400d48a7a23 */ /* 0x102fe40000010886 */
[----:B------:R-:W2:Y:S04]  /*b770*/  LDL.LU R212, [R1+0x1c] ;  /* 0x00001c0001d47983 */ /* 0x000ea80000300800 */
[----:B------:R1:W3:Y:S02]  /*b780*/  MUFU.EX2 R196, R138 ;  /* 0x0000008a00c47308 */ /* 0x0002e40000000800 */
[--C-:B-1----:R-:W-:Y:S01]  /*b790*/  FFMA.FTZ R138, R213, c[0x0][0x2d0], -R134.reuse ;  /* 0x0000b400d58a7a23 */ /* 0x102fe20000010886 */
[----:B------:R-:W-:Y:S01]  /*b7a0*/  MOV R213, R178 ;  /* 0x000000b200d57202 */ /* 0x000fe20000000f00 */
[----:B------:R-:W-:Y:S01]  /*b7b0*/  FFMA.FTZ R134, R140, c[0x0][0x2d0], -R134 ;  /* 0x0000b4008c867a23 */ /* 0x000fe20000010886 */
[----:B------:R-:W-:Y:S02]  /*b7c0*/  MOV R178, R172 ;  /* 0x000000ac00b27202 */ /* 0x000fe40000000f00 */
[----:B------:R-:W1:Y:S03]  /*b7d0*/  LDSM.16.MT88.4 R172, [R226+0x1100] ;  /* 0x00110000e2ac783b */ /* 0x000e660000004200 */
[----:B------:R-:W-:Y:S01]  /*b7e0*/  MUFU.EX2 R138, R138 ;  /* 0x0000008a008a7308 */ /* 0x000fe20000000800 */
[----:B------:R-:W-:Y:S02]  /*b7f0*/  F2FP.PACK_AB R140, R209, R208 ;  /* 0x000000d0d18c723e */ /* 0x000fe400000000ff */
[----:B---3--:R-:W-:Y:S05]  /*b800*/  F2FP.PACK_AB R193, R196, R139 ;  /* 0x0000008bc4c1723e */ /* 0x008fea00000000ff */
[-C--:B----4-:R-:W-:Y:S01]  /*b810*/  HMMA.16816.F32 R144, R140, R156.reuse, R4 ;  /* 0x0000009c8c90723c */ /* 0x090fe20000001804 */
[----:B------:R-:W3:Y:S01]  /*b820*/  LDSM.16.MT88.4 R4, [R227+0x1100] ;  /* 0x00110000e304783b */ /* 0x000ee20000004200 */
[----:B------:R-:W4:Y:S03]  /*b830*/  MUFU.EX2 R134, R134 ;  /* 0x0000008600867308 */ /* 0x000f260000000800 */
[----:B----4-:R-:W-:Y:S07]  /*b840*/  F2FP.PACK_AB R195, R134, R138 ;  /* 0x0000008a86c3723e */ /* 0x010fee00000000ff */
[C---:B------:R-:W-:Y:S01]  /*b850*/  HMMA.16816.F32 R148, R192.reuse, R156, R8 ;  /* 0x0000009cc094723c */ /* 0x040fe20000001808 */
[----:B------:R-:W4:Y:S07]  /*b860*/  LDSM.16.MT88.4 R8, [R225+0x2900] ;  /* 0x00290000e108783b */ /* 0x000f2e0000004200 */
[-C--:B------:R-:W-:Y:S01]  /*b870*/  HMMA.16816.F32 R152, R192, R158.reuse, R12 ;  /* 0x0000009ec098723c */ /* 0x080fe2000000180c */
[----:B------:R-:W5:Y:S07]  /*b880*/  LDSM.16.MT88.4 R12, [R226+0x2900] ;  /* 0x00290000e20c783b */ /* 0x000f6e0000004200 */
[C---:B------:R-:W-:Y:S01]  /*b890*/  HMMA.16816.F32 R156, R140.reuse, R158, R16 ;  /* 0x0000009e8c9c723c */ /* 0x040fe20000001810 */
[----:B------:R-:W3:Y:S07]  /*b8a0*/  LDSM.16.MT88.4 R16, [R228+0x2900] ;  /* 0x00290000e410783b */ /* 0x000eee0000004200 */
[-C--:B-1----:R-:W-:Y:S07]  /*b8b0*/  HMMA.16816.F32 R160, R140, R172.reuse, R20 ;  /* 0x000000ac8ca0723c */ /* 0x082fee0000001814 */
[----:B------:R-:W-:Y:S01]  /*b8c0*/  MOV R21, R179 ;  /* 0x000000b300157202 */ /* 0x000fe20000000f00 */
[C---:B------:R-:W-:Y:S01]  /*b8d0*/  HMMA.16816.F32 R164, R192.reuse, R172, R24 ;  /* 0x000000acc0a4723c */ /* 0x040fe20000001818 */
[----:B------:R-:W2:Y:S03]  /*b8e0*/  LDL.LU R24, [R1+0x18] ;  /* 0x0000180001187983 */ /* 0x000ea60000300800 */
[----:B------:R-:W-:Y:S02]  /*b8f0*/  MOV R20, R178 ;  /* 0x000000b200147202 */ /* 0x000fe40000000f00 */
[----:B------:R-:W-:Y:S02]  /*b900*/  MOV R23, R181 ;  /* 0x000000b500177202 */ /* 0x000fe40000000f00 */
[----:B------:R-:W-:Y:S04]  /*b910*/  MOV R25, R171 ;  /* 0x000000ab00197202 */ /* 0x000fe80000000f00 */
[----:B------:R-:W-:Y:S02]  /*b920*/  MOV R26, R169 ;  /* 0x000000a9001a7202 */ /* 0x000fe40000000f00 */
[----:B------:R-:W-:Y:S02]  /*b930*/  MOV R27, R168 ;  /* 0x000000a8001b7202 */ /* 0x000fe40000000f00 */
[-C--:B------:R-:W-:Y:S01]  /*b940*/  HMMA.16816.F32 R168, R192, R174.reuse, R28 ;  /* 0x000000aec0a8723c */ /* 0x080fe2000000181c */
[----:B------:R-:W2:Y:S02]  /*b950*/  LDL.LU R29, [R1+0x10] ;  /* 0x00001000011d7983 */ /* 0x000ea40000300800 */
[----:B------:R-:W-:Y:S02]  /*b960*/  MOV R22, R180 ;  /* 0x000000b400167202 */ /* 0x000fe40000000f00 */
[----:B------:R-:W2:Y:S02]  /*b970*/  LDL.LU R31, [R1+0x14] ;  /* 0x00001400011f7983 */ /* 0x000ea40000300800 */
[----:B------:R-:W-:Y:S01]  /*b980*/  MOV R28, R177 ;  /* 0x000000b1001c7202 */ /* 0x000fe20000000f00 */
[C---:B------:R-:W-:Y:S04]  /*b990*/  HMMA.16816.F32 R172, R140.reuse, R174, R32 ;  /* 0x000000ae8cac723c */ /* 0x040fe80000001820 */
[----:B------:R-:W-:Y:S04]  /*b9a0*/  MOV R30, R176 ;  /* 0x000000b0001e7202 */ /* 0x000fe80000000f00 */
[-C--:B------:R-:W-:Y:S08]  /*b9b0*/  HMMA.16816.F32 R176, R140, R188.reuse, R36 ;  /* 0x000000bc8cb0723c */ /* 0x080ff00000001824 */
        /* <DEDUP_REMOVED lines=9> */
[C---:B------:R-:W-:Y:S08]  /*ba50*/  HMMA.16816.F32 R72, R192.reuse, R8, R72 ;  /* 0x00000008c048723c */ /* 0x040ff00000001848 */
[-C--:B------:R-:W-:Y:S08]  /*ba60*/  HMMA.16816.F32 R76, R192, R10.reuse, R76 ;  /* 0x0000000ac04c723c */ /* 0x080ff0000000184c */
[C---:B------:R-:W-:Y:S08]  /*ba70*/  HMMA.16816.F32 R80, R140.reuse, R10, R80 ;  /* 0x0000000a8c50723c */ /* 0x040ff00000001850 */
[-C--:B-----5:R-:W-:Y:S08]  /*ba80*/  HMMA.16816.F32 R84, R140, R12.reuse, R84 ;  /* 0x0000000c8c54723c */ /* 0x0a0ff00000001854 */
[C---:B------:R-:W-:Y:S08]  /*ba90*/  HMMA.16816.F32 R88, R192.reuse, R12, R88 ;  /* 0x0000000cc058723c */ /* 0x040ff00000001858 */
[-C--:B------:R-:W-:Y:S08]  /*baa0*/  HMMA.16816.F32 R92, R192, R14.reuse, R92 ;  /* 0x0000000ec05c723c */ /* 0x080ff0000000185c */
[C---:B------:R-:W-:Y:S08]  /*bab0*/  HMMA.16816.F32 R96, R140.reuse, R14, R96 ;  /* 0x0000000e8c60723c */ /* 0x040ff00000001860 */
[-C--:B------:R-:W-:Y:S08]  /*bac0*/  HMMA.16816.F32 R100, R140, R16.reuse, R100 ;  /* 0x000000108c64723c */ /* 0x080ff00000001864 */
[C---:B------:R-:W-:Y:S08]  /*bad0*/  HMMA.16816.F32 R104, R192.reuse, R16, R104 ;  /* 0x00000010c068723c */ /* 0x040ff00000001868 */
[-C--:B------:R-:W-:Y:S08]  /*bae0*/  HMMA.16816.F32 R108, R192, R18.reuse, R108 ;  /* 0x00000012c06c723c */ /* 0x080ff0000000186c */
[C---:B------:R-:W-:Y:S08]  /*baf0*/  HMMA.16816.F32 R112, R140.reuse, R18, R112 ;  /* 0x000000128c70723c */ /* 0x040ff00000001870 */
[-C--:B-1----:R-:W-:Y:S08]  /*bb00*/  HMMA.16816.F32 R116, R140, R4.reuse, R116 ;  /* 0x000000048c74723c */ /* 0x082ff00000001874 */
[C---:B------:R-:W-:Y:S08]  /*bb10*/  HMMA.16816.F32 R120, R192.reuse, R4, R120 ;  /* 0x00000004c078723c */ /* 0x040ff00000001878 */
[-C--:B------:R-:W-:Y:S08]  /*bb20*/  HMMA.16816.F32 R124, R192, R6.reuse, R124 ;  /* 0x00000006c07c723c */ /* 0x080ff0000000187c */
[----:B------:R-:W-:Y:S04]  /*bb30*/  HMMA.16816.F32 R128, R140, R6, R128 ;  /* 0x000000068c80723c */ /* 0x000fe80000001880 */
[----:B--2---:R-:W-:Y:S04]  /*bb40*/  FFMA.FTZ R8, R2, R24, R25 ;  /* 0x0000001802087223 */ /* 0x004fe80000010019 */
[----:B------:R-:W-:Y:S04]  /*bb50*/  FADD.FTZ R8, R20, R8 ;  /* 0x0000000814087221 */ /* 0x000fe80000010000 */
[----:B------:R-:W-:Y:S02]  /*bb60*/  FADD.FTZ R9, R23, R8 ;  /* 0x0000000817097221 */ /* 0x000fe40000010000 */
[----:B------:R-:W-:Y:S02]  /*bb70*/  FFMA.FTZ R8, R0, R212, R213 ;  /* 0x000000d400087223 */ /* 0x000fe400000100d5 */
[----:B------:R-:W-:Y:S02]  /*bb80*/  FADD.FTZ R0, R223, R9 ;  /* 0x00000009df007221 */ /* 0x000fe40000010000 */
[----:B------:R-:W-:Y:S02]  /*bb90*/  FADD.FTZ R8, R245, R8 ;  /* 0x00000008f5087221 */ /* 0x000fe40000010000 */
[----:B------:R-:W-:Y:S02]  /*bba0*/  FFMA.FTZ R133, R133, R29, R28 ;  /* 0x0000001d85857223 */ /* 0x000fe4000001001c */
[----:B------:R-:W-:Y:S02]  /*bbb0*/  FADD.FTZ R8, R244, R8 ;  /* 0x00000008f4087221 */ /* 0x000fe40000010000 */
[----:B------:R-:W-:Y:S02]  /*bbc0*/  FFMA.FTZ R132, R132, R31, R30 ;  /* 0x0000001f84847223 */ /* 0x000fe4000001001e */
[----:B------:R-:W-:Y:S02]  /*bbd0*/  FADD.FTZ R2, R26, R133 ;  /* 0x000000851a027221 */ /* 0x000fe40000010000 */
[----:B------:R-:W-:Y:S02]  /*bbe0*/  FADD.FTZ R132, R27, R132 ;  /* 0x000000841b847221 */ /* 0x000fe40000010000 */
[----:B------:R-:W-:Y:S02]  /*bbf0*/  FADD.FTZ R2, R21, R2 ;  /* 0x0000000215027221 */ /* 0x000fe40000010000 */
[----:B------:R-:W-:Y:S02]  /*bc00*/  FADD.FTZ R132, R22, R132 ;  /* 0x0000008416847221 */ /* 0x000fe40000010000 */
[----:B------:R-:W-:Y:S02]  /*bc10*/  FADD.FTZ R10, R214, R2 ;  /* 0x00000002d60a7221 */ /* 0x000fe40000010000 */
[----:B------:R-:W-:Y:S01]  /*bc20*/  FADD.FTZ R2, R215, R132 ;  /* 0x00000084d7027221 */ /* 0x000fe20000010000 */
[----:B------:R-:W-:Y:S01]  /*bc30*/  MOV R132, R137 ;  /* 0x0000008900847202 */ /* 0x000fe20000000f00 */
        /* <DEDUP_REMOVED lines=29> */
[----:B------:R-:W-:Y:S01]  /*be10*/  FADD.FTZ R2, R196, R2 ;  /* 0x00000002c4027221 */ /* 0x000fe20000010000 */
[----:B------:R1:W-:Y:S01]  /*be20*/  STL [R1+0x10], R6 ;  /* 0x0000100601007387 */ /* 0x0003e20000100800 */
[----:B------:R-:W-:Y:S02]  /*be30*/  FADD.FTZ R4, R199, R4 ;  /* 0x00000004c7047221 */ /* 0x000fe40000010000 */
[----:B------:R-:W-:Y:S01]  /*be40*/  FADD.FTZ R0, R138, R2 ;  /* 0x000000028a007221 */ /* 0x000fe20000010000 */
[----:B------:R1:W-:Y:S01]  /*be50*/  STL [R1+0x14], R5 ;  /* 0x0000140501007387 */ /* 0x0003e20000100800 */
[----:B------:R-:W-:Y:S01]  /*be60*/  FADD.FTZ R2, R198, R4 ;  /* 0x00000004c6027221 */ /* 0x000fe20000010000 */
[----:B------:R-:W-:Y:S01]  /*be70*/  MOV R138, R135 ;  /* 0x00000087008a7202 */ /* 0x000fe20000000f00 */
[----:B------:R-:W-:Y:S01]  /*be80*/  FADD.FTZ R0, R134, R0 ;  /* 0x0000000086007221 */ /* 0x000fe20000010000 */
[----:B------:R-:W-:Y:S02]  /*be90*/  MOV R134, R136 ;  /* 0x0000008800867202 */ /* 0x000fe40000000f00 */
[----:B------:R1:W-:Y:S04]  /*bea0*/  STL [R1+0x18], R2 ;  /* 0x0000180201007387 */ /* 0x0003e80000100800 */
[----:B------:R1:W-:Y:S01]  /*beb0*/  STL [R1+0x1c], R0 ;  /* 0x00001c0001007387 */ /* 0x0003e20000100800 */
[----:B------:R-:W-:-:S05]  /*bec0*/  @P0 BRA `(.L_x_486) ;  /* 0xffffb42000000947 */ /* 0x000fca000383ffff */
.L_x_469:
[----:B------:R-:W2:Y:S01]  /*bed0*/  S2UR UR7, SR_CTAID.X ;  /* 0x00000000000779c3 */ /* 0x000ea20000002500 */
[----:B------:R-:W-:Y:S01]  /*bee0*/  ULDC.64 UR4, c[0x0][0x2c8] ;  /* 0x0000b20000047ab9 */ /* 0x000fe20000000a00 */
[----:B------:R-:W-:Y:S01]  /*bef0*/  PLOP3.LUT P0, PT, PT, PT, UP2, 0x40, 0x0 ;  /* 0x000000000000781c */ /* 0x000fe20003f0e828 */
[----:B--2---:R-:W-:-:S04]  /*bf00*/  ULEA UR7, UR7, 0x7f, 0x7 ;  /* 0x0000007f07077891 */ /* 0x004fc8000f8e383f */
        /* <DEDUP_REMOVED lines=8> */
[----:B-1----:R-:W-:Y:S01]  /*bf90*/  MOV R2, UR4 ;  /* 0x0000000400027c02 */ /* 0x002fe20008000f00 */
        /* <DEDUP_REMOVED lines=11> */
.L_x_488:
[----:B------:R-:W-:-:S04]  /*c050*/  MOV R4, c[0x0][0x32c] ;  /* 0x0000cb0000047a02 */ /* 0x000fc80000000f00 */
[----:B------:R-:W-:-:S13]  /*c060*/  ISETP.NE.AND P0, PT, R4, 0x1, PT ;  /* 0x000000010400780c */ /* 0x000fda0003f05270 */
[----:B------:R-:W-:-:S05]  /*c070*/  @P0 IMAD.HI.U32 R4, R0, c[0x0][0x330], RZ ;  /* 0x0000cc0000040a27 */ /* 0x000fca00078e00ff */
[----:B------:R-:W-:-:S05]  /*c080*/  @P0 SHF.R.U32.HI R0, RZ, c[0x0][0x334], R4 ;  /* 0x0000cd00ff000a19 */ /* 0x000fca0000011604 */
.L_x_489:
[----:B------:R-:W-:-:S05]  /*c090*/  IMAD R0, R0, c[0x0][0x32c], RZ ;  /* 0x0000cb0000007a24 */ /* 0x000fca00078e02ff */
[----:B------:R-:W-:-:S03]  /*c0a0*/  IMNMX R2, R2, R0, !PT ;  /* 0x0000000002027217 */ /* 0x000fc60007800200 */
.L_x_487:
[----:B------:R-:W2:Y:S01]  /*c0b0*/  LDL R4, [R1] ;  /* 0x0000000001047983 */ /* 0x000ea20000100800 */
[----:B------:R-:W-:-:S05]  /*c0c0*/  IADD3 R2, R2, 0x2f, RZ ;  /* 0x0000002f02027810 */ /* 0x000fca0007ffe0ff */
[----:B------:R-:W-:-:S05]  /*c0d0*/  IMAD.HI R2, R2, 0x2aaaaaab, RZ ;  /* 0x2aaaaaab02027827 */ /* 0x000fca00078e02ff */
[----:B------:R-:W-:-:S04]  /*c0e0*/  SHF.R.U32.HI R0, RZ, 0x1f, R2 ;  /* 0x0000001fff007819 */ /* 0x000fc80000011602 */
[----:B------:R-:W-:-:S04]  /*c0f0*/  LEA.HI.SX32 R0, R2, R0, 0x1d ;  /* 0x0000000002007211 */ /* 0x000fc800078feaff */
[----:B--2---:R-:W-:-:S04]  /*c100*/  IMNMX R4, R4, R0, !PT ;  /* 0x0000000004047217 */ /* 0x004fc80007800200 */
[----:B------:R-:W-:Y:S01]  /*c110*/  ISETP.GE.AND P0, PT, R242, R4, PT ;  /* 0x00000004f200720c */ /* 0x000fe20003f06270 */
[----:B------:R1:W-:-:S12]  /*c120*/  STL [R1+0x8], R4 ;  /* 0x0000080401007387 */ /* 0x0003d80000100800 */
[----:B------:R-:W-:Y:S05]  /*c130*/  @!P0 BRA `(.L_x_490) ;  /* 0x000036f000008947 */ /* 0x000fea0003800000 */
[----:B------:R-:W-:Y:S01]  /*c140*/  MOV R132, R136 ;  /* 0x0000008800847202 */ /* 0x000fe20000000f00 */
[----:B------:R-:W-:Y:S01]  /*c150*/  IMAD.MOV.U32 R139, RZ, RZ, R3 ;  /* 0x000000ffff8b7224 */ /* 0x000fe200078e0003 */
[----:B------:R-:W-:Y:S01]  /*c160*/  MOV R2, R137 ;  /* 0x0000008900027202 */ /* 0x000fe20000000f00 */
[----:B------:R-:W-:Y:S01]  /*c170*/  IMAD.MOV.U32 R220, RZ, RZ, R242 ;  /* 0x000000ffffdc7224 */ /* 0x000fe200078e00f2 */
[----:B------:R-:W-:Y:S02]  /*c180*/  MOV R138, R135 ;  /* 0x00000087008a7202 */ /* 0x000fe40000000f00 */
.L_x_491:
[----:B--2---:R-:W2:Y:S01]  /*c190*/  LDL R242, [R1] ;  /* 0x0000000001f27983 */ /* 0x004ea20000100800 */
[----:B------:R-:W-:Y:S04]  /*c1a0*/  DEPBAR.LE SB0, 0x0 ;  /* 0x000080000000791a */ /* 0x000fe80000000000 */
[----:B------:R-:W3:Y:S06]  /*c1b0*/  LDL.64 R42, [R1+0x48] ;  /* 0x00004800012a7983 */ /* 0x000eec0000100a00 */
[----:B------:R-:W3:Y:S06]  /*c1c0*/  LDL.64 R134, [R1+0x30] ;  /* 0x0000300001867983 */ /* 0x000eec0000100a00 */
[----:B------:R-:W-:Y:S08]  /*c1d0*/  BAR.SYNC.DEFER_BLOCKING 0x0 ;  /* 0x0000000000007b1d */ /* 0x000ff00000010000 */
[----:B-----5:R-:W-:Y:S08]  /*c1e0*/  LDSM.16.M88.4 R48, [R231+0x6100] ;  /* 0x00610000e730783b */ /* 0x020ff00000000200 */
[----:B------:R-:W4:Y:S08]  /*c1f0*/  LDSM.16.M88.4 R16, [R224+0x3100] ;  /* 0x00310000e010783b */ /* 0x000f300000000200 */
[----:B------:R-:W1:Y:S08]  /*c200*/  LDSM.16.M88.4 R44, [R231+0x8100] ;  /* 0x00810000e72c783b */ /* 0x000e700000000200 */
[----:B------:R-:W1:Y:S08]  /*c210*/  LDSM.16.M88.4 R32, [R224+0x3900] ;  /* 0x00390000e020783b */ /* 0x000e700000000200 */
[----:B------:R-:W1:Y:S08]  /*c220*/  LDSM.16.M88.4 R140, [R224+0x4100] ;  /* 0x00410000e08c783b */ /* 0x000e700000000200 */
[----:B------:R-:W-:Y:S01]  /*c230*/  LDSM.16.M88.4 R192, [R233+0x6100] ;  /* 0x00610000e9c0783b */ /* 0x000fe20000000200 */
[-C--:B-1--4-:R-:W-:Y:S07]  /*c240*/  HMMA.16816.F32 R4, R48, R16.reuse, RZ ;  /* 0x000000103004723c */ /* 0x092fee00000018ff */
[----:B------:R-:W1:Y:S01]  /*c250*/  LDSM.16.M88.4 R196, [R235] ;  /* 0x00000000ebc4783b */ /* 0x000e620000000200 */
[C---:B------:R-:W-:Y:S07]  /*c260*/  HMMA.16816.F32 R8, R44.reuse, R16, RZ ;  /* 0x000000102c08723c */ /* 0x040fee00000018ff */
[----:B------:R-:W4:Y:S01]  /*c270*/  LDSM.16.M88.4 R200, [R233+0x8100] ;  /* 0x00810000e9c8783b */ /* 0x000f220000000200 */
[-C--:B------:R-:W-:Y:S07]  /*c280*/  HMMA.16816.F32 R12, R44, R18.reuse, RZ ;  /* 0x000000122c0c723c */ /* 0x080fee00000018ff */
[----:B------:R-:W1:Y:S01]  /*c290*/  LDSM.16.M88.4 R204, [R241] ;  /* 0x00000000f1cc783b */ /* 0x000e620000000200 */
[C---:B------:R-:W-:Y:S08]  /*c2a0*/  HMMA.16816.F32 R16, R48.reuse, R18, RZ ;  /* 0x000000123010723c */ /* 0x040ff000000018ff */
        /* <DEDUP_REMOVED lines=36> */
[----:B------:R3:W-:Y:S02]  /*c4f0*/  @!P6 LDGSTS.E.BYPASS.LTC128B.128 [R243+0x1900], [R210.64], !P3 ;  /* 0x01900000d2f3efae */ /* 0x0007e4000d901d4e */
[----:B------:R-:W-:Y:S02]  /*c500*/  ISETP.GT.AND P5, PT, R220, R242, PT ;  /* 0x000000f2dc00720c */ /* 0x000fe40003fa4270 */
[----:B------:R-:W-:Y:S02]  /*c510*/  @!P6 IADD3 R208, P0, R134, UR9, RZ ;  /* 0x0000000986d0ec10 */ /* 0x000fe4000ff1e0ff */
[----:B------:R-:W-:Y:S01]  /*c520*/  IADD3 R242, R220, -0x1, RZ ;  /* 0xffffffffdcf27810 */ /* 0x000fe20007ffe0ff */
        /* <DEDUP_REMOVED lines=8> */
[----:B------:R3:W-:Y:S07]  /*c5b0*/  @!P6 LDGSTS.E.BYPASS.LTC128B.128 [R243+0x2900], [R208.64+0x80], !P3 ;  /* 0x02900080d0f3efae */ /* 0x0007ee000d901d4e */
[C---:B------:R-:W-:Y:S01]  /*c5c0*/  HMMA.16816.F32 R32, R192.reuse, R206, R32 ;  /* 0x000000cec020723c */ /* 0x040fe20000001820 */
[----:B------:R-:W-:Y:S07]  /*c5d0*/  LDSM.16.M88.4 R212, [R230+0x3100] ;  /* 0x00310000e6d4783b */ /* 0x000fee0000000200 */
[-C--:B--2---:R-:W-:Y:S01]  /*c5e0*/  HMMA.16816.F32 R36, R192, R140.reuse, R36 ;  /* 0x0000008cc024723c */ /* 0x084fe20000001824 */
[----:B------:R-:W-:Y:S07]  /*c5f0*/  LDSM.16.M88.4 R216, [R232+0x8100] ;  /* 0x00810000e8d8783b */ /* 0x000fee0000000200 */
[C---:B------:R-:W-:Y:S01]  /*c600*/  HMMA.16816.F32 R40, R200.reuse, R140, R40 ;  /* 0x0000008cc828723c */ /* 0x040fe20000001828 */
[----:B------:R-:W0:Y:S07]  /*c610*/  LDGDEPBAR ;  /* 0x00000000000079af */ /* 0x000e2e0000000000 */
[-C--:B------:R-:W-:Y:S01]  /*c620*/  HMMA.16816.F32 R44, R200, R142.reuse, R44 ;  /* 0x0000008ec82c723c */ /* 0x080fe2000000182c */
[----:B---3--:R-:W2:Y:S07]  /*c630*/  LDSM.16.M88.4 R208, [R232+0x6100] ;  /* 0x00610000e8d0783b */ /* 0x008eae0000000200 */
[----:B------:R-:W-:Y:S01]  /*c640*/  HMMA.16816.F32 R48, R192, R142, R48 ;  /* 0x0000008ec030723c */ /* 0x000fe20000001830 */
[----:B------:R-:W3:Y:S08]  /*c650*/  LDSM.16.M88.4 R196, [R230+0x3900] ;  /* 0x00390000e6c4783b */ /* 0x000ef00000000200 */
[----:B------:R-:W1:Y:S08]  /*c660*/  LDSM.16.M88.4 R204, [R230+0x4100] ;  /* 0x00410000e6cc783b */ /* 0x000e700000000200 */
        /* <DEDUP_REMOVED lines=13> */
[-C--:B-1----:R-:W-:Y:S08]  /*c740*/  HMMA.16816.F32 R36, R208, R204.reuse, R36 ;  /* 0x000000ccd024723c */ /* 0x082ff00000001824 */
[C---:B------:R-:W-:Y:S08]  /*c750*/  HMMA.16816.F32 R40, R216.reuse, R204, R40 ;  /* 0x000000ccd828723c */ /* 0x040ff00000001828 */
[-C--:B------:R-:W-:Y:S01]  /*c760*/  HMMA.16816.F32 R44, R216, R206.reuse, R44 ;  /* 0x000000ced82c723c */ /* 0x080fe2000000182c */
[----:B------:R-:W-:Y:S07]  /*c770*/  LDSM.16.M88.4 R216, [R231+0xc100] ;  /* 0x00c10000e7d8783b */ /* 0x000fee0000000200 */
[----:B------:R-:W-:Y:S01]  /*c780*/  HMMA.16816.F32 R48, R208, R206, R48 ;  /* 0x000000ced030723c */ /* 0x000fe20000001830 */
[----:B------:R-:W-:Y:S07]  /*c790*/  LDSM.16.M88.4 R204, [R231+0xa100] ;  /* 0x00a10000e7cc783b */ /* 0x000fee0000000200 */
[-C--:B------:R-:W-:Y:S01]  /*c7a0*/  HMMA.16816.F32 R4, R140, R192.reuse, R4 ;  /* 0x000000c08c04723c */ /* 0x080fe20000001804 */
        /* <DEDUP_REMOVED lines=81> */
[----:B------:R-:W-:Y:S01]  /*ccc0*/  FMUL.FTZ R17, R17, c[0x0][0x320] ;  /* 0x0000c80011117a20 */ /* 0x000fe20000410000 */
[----:B-1----:R-:W-:Y:S01]  /*ccd0*/  FMNMX.FTZ R137, R196, R2, !PT ;  /* 0x00000002c4897209 */ /* 0x002fe20007810000 */
[----:B------:R-:W-:Y:S02]  /*cce0*/  FMUL.FTZ R18, R18, c[0x0][0x320] ;  /* 0x0000c80012127a20 */ /* 0x000fe40000410000 */
[----:B------:R-:W-:Y:S02]  /*ccf0*/  FMUL.FTZ R19, R19, c[0x0][0x320] ;  /* 0x0000c80013137a20 */ /* 0x000fe40000410000 */
[----:B------:R-:W-:Y:S01]  /*cd00*/  FMUL.FTZ R14, R14, c[0x0][0x320] ;  /* 0x0000c8000e0e7a20 */ /* 0x000fe20000410000 */
[----:B------:R1:W1:Y:S01]  /*cd10*/  MUFU.TANH R197, R7 ;  /* 0x0000000700c57308 */ /* 0x0002620000002400 */
[----:B------:R-:W-:Y:S01]  /*cd20*/  FMUL.FTZ R15, R15, c[0x0][0x320] ;  /* 0x0000c8000f0f7a20 */ /* 0x000fe20000410000 */
[----:B--2---:R-:W-:Y:S08]  /*cd30*/  FMNMX.FTZ R137, R143, R137, !PT ;  /* 0x000000898f897209 */ /* 0x004ff00007810000 */
[----:B------:R-:W2:Y:S01]  /*cd40*/  MUFU.TANH R202, R8 ;  /* 0x0000000800ca7308 */ /* 0x000ea20000002400 */
[----:B---3--:R-:W-:Y:S09]  /*cd50*/  FMNMX.FTZ R3, R200, R132, !PT ;  /* 0x00000084c8037209 */ /* 0x008ff20007810000 */
[----:B------:R-:W3:Y:S01]  /*cd60*/  MUFU.TANH R201, R9 ;  /* 0x0000000900c97308 */ /* 0x000ee20000002400 */
[----:B-1----:R-:W1:Y:S01]  /*cd70*/  LDSM.16.M88.4 R4, [R229+0x2000] ;  /* 0x00200000e504783b */ /* 0x002e620000000200 */
[----:B------:R-:W-:Y:S08]  /*cd80*/  FMNMX.FTZ R3, R197, R3, !PT ;  /* 0x00000003c5037209 */ /* 0x000ff00007810000 */
[----:B------:R-:W-:Y:S01]  /*cd90*/  MUFU.TANH R203, R10 ;  /* 0x0000000a00cb7308 */ /* 0x000fe20000002400 */
[----:B--2---:R-:W-:Y:S09]  /*cda0*/  FMNMX.FTZ R0, R202, R138, !PT ;  /* 0x0000008aca007209 */ /* 0x004ff20007810000 */
[----:B------:R2:W-:Y:S01]  /*cdb0*/  MUFU.TANH R204, R11 ;  /* 0x0000000b00cc7308 */ /* 0x0005e20000002400 */
[----:B---3--:R-:W-:Y:S09]  /*cdc0*/  FMNMX.FTZ R0, R201, R0, !PT ;  /* 0x00000000c9007209 */ /* 0x008ff20007810000 */
[----:B------:R-:W3:Y:S10]  /*cdd0*/  MUFU.TANH R16, R16 ;  /* 0x0000001000107308 */ /* 0x000ef40000002400 */
[----:B------:R-:W4:Y:S01]  /*cde0*/  MUFU.TANH R17, R17 ;  /* 0x0000001100117308 */ /* 0x000f220000002400 */
[----:B--2---:R-:W2:Y:S01]  /*cdf0*/  LDSM.16.M88.4 R8, [R229+0x2800] ;  /* 0x00280000e508783b */ /* 0x004ea20000000200 */
[-C--:B-1----:R-:W-:Y:S01]  /*ce00*/  HMMA.16816.F32 R20, R192, R4.reuse, R20 ;  /* 0x00000004c014723c */ /* 0x082fe20000001814 */
[----:B------:R-:W-:Y:S07]  /*ce10*/  DEPBAR.LE SB0, 0x0 ;  /* 0x000080000000791a */ /* 0x000fee0000000000 */
[----:B------:R-:W1:Y:S01]  /*ce20*/  MUFU.TANH R12, R12 ;  /* 0x0000000c000c7308 */ /* 0x000e620000002400 */
[----:B------:R-:W-:Y:S01]  /*ce30*/  BAR.SYNC.DEFER_BLOCKING 0x0 ;  /* 0x0000000000007b1d */ /* 0x000fe20000010000 */
[C---:B------:R-:W-:Y:S05]  /*ce40*/  HMMA.16816.F32 R24, R216.reuse, R4, R24 ;  /* 0x00000004d818723c */ /* 0x040fea0000001818 */
[----:B---3--:R-:W-:Y:S03]  /*ce50*/  FMNMX.FTZ R137, R16, R137, !PT ;  /* 0x0000008910897209 */ /* 0x008fe60007810000 */
[----:B------:R-:W3:Y:S01]  /*ce60*/  MUFU.TANH R13, R13 ;  /* 0x0000000d000d7308 */ /* 0x000ee20000002400 */
[-C--:B------:R-:W-:Y:S03]  /*ce70*/  HMMA.16816.F32 R28, R216, R6.reuse, R28 ;  /* 0x00000006d81c723c */ /* 0x080fe6000000181c */
[----:B----4-:R-:W-:Y:S05]  /*ce80*/  FMNMX.FTZ R137, R17, R137, !PT ;  /* 0x0000008911897209 */ /* 0x010fea0007810000 */
[C---:B------:R-:W-:Y:S01]  /*ce90*/  HMMA.16816.F32 R32, R192.reuse, R6, R32 ;  /* 0x00000006c020723c */ /* 0x040fe20000001820 */
[----:B------:R-:W4:Y:S03]  /*cea0*/  MUFU.TANH R18, R18 ;  /* 0x0000001200127308 */ /* 0x000f260000002400 */
[----:B------:R-:W-:Y:S01]  /*ceb0*/  FMUL.FTZ R20, R20, c[0x0][0x320] ;  /* 0x0000c80014147a20 */ /* 0x000fe20000410000 */
[----:B-1----:R-:W-:Y:S01]  /*cec0*/  FMNMX.FTZ R0, R12, R0, !PT ;  /* 0x000000000c007209 */ /* 0x002fe20007810000 */
[----:B------:R-:W-:Y:S02]  /*ced0*/  FMUL.FTZ R23, R23, c[0x0][0x320] ;  /* 0x0000c80017177a20 */ /* 0x000fe40000410000 */
[----:B------:R-:W-:Y:S03]  /*cee0*/  FMUL.FTZ R21, R21, c[0x0][0x320] ;  /* 0x0000c80015157a20 */ /* 0x000fe60000410000 */
[----:B------:R-:W1:Y:S01]  /*cef0*/  MUFU.TANH R210, R20 ;  /* 0x0000001400d27308 */ /* 0x000e620000002400 */
[----:B------:R-:W-:Y:S02]  /*cf00*/  FMUL.FTZ R22, R22, c[0x0][0x320] ;  /* 0x0000c80016167a20 */ /* 0x000fe40000410000 */
[----:B------:R-:W-:Y:S01]  /*cf10*/  FMUL.FTZ R24, R24, c[0x0][0x320] ;  /* 0x0000c80018187a20 */ /* 0x000fe20000410000 */
[-C--:B--2---:R-:W-:Y:S03]  /*cf20*/  HMMA.16816.F32 R36, R192, R8.reuse, R36 ;  /* 0x00000008c024723c */ /* 0x084fe60000001824 */
[----:B---3--:R-:W-:Y:S01]  /*cf30*/  FMNMX.FTZ R0, R13, R0, !PT ;  /* 0x000000000d007209 */ /* 0x008fe20007810000 */
[----:B------:R-:W-:Y:S02]  /*cf40*/  FMUL.FTZ R28, R28, c[0x0][0x320] ;  /* 0x0000c8001c1c7a20 */ /* 0x000fe40000410000 */
[----:B------:R-:W2:Y:S01]  /*cf50*/  MUFU.TANH R205, R21 ;  /* 0x0000001500cd7308 */ /* 0x000ea20000002400 */
[----:B------:R-:W-:Y:S01]  /*cf60*/  FMUL.FTZ R25, R25, c[0x0][0x320] ;  /* 0x0000c80019197a20 */ /* 0x000fe20000410000 */
[C---:B------:R-:W-:Y:S01]  /*cf70*/  HMMA.16816.F32 R40, R216.reuse, R8, R40 ;  /* 0x00000008d828723c */ /* 0x040fe20000001828 */
[----:B------:R-:W3:Y:S03]  /*cf80*/  LDL.64 R8, [R1+0x40] ;  /* 0x0000400001087983 */ /* 0x000ee60000100a00 */
[----:B------:R-:W-:Y:S01]  /*cf90*/  FMUL.FTZ R32, R32, c[0x0][0x320] ;  /* 0x0000c80020207a20 */ /* 0x000fe20000410000 */
[----:B----4-:R-:W-:Y:S01]  /*cfa0*/  FMNMX.FTZ R3, R18, R3, !PT ;  /* 0x0000000312037209 */ /* 0x010fe20007810000 */
[----:B------:R-:W-:Y:S02]  /*cfb0*/  FMUL.FTZ R35, R35, c[0x0][0x320] ;  /* 0x0000c80023237a20 */ /* 0x000fe40000410000 */
[----:B------:R-:W4:Y:S01]  /*cfc0*/  MUFU.TANH R133, R28 ;  /* 0x0000001c00857308 */ /* 0x000f220000002400 */
[-C--:B------:R-:W-:Y:S03]  /*cfd0*/  HMMA.16816.F32 R44, R216, R10.reuse, R44 ;  /* 0x0000000ad82c723c */ /* 0x080fe6000000182c */
[----:B------:R-:W-:Y:S01]  /*cfe0*/  FMUL.FTZ R29, R29, c[0x0][0x320] ;  /* 0x0000c8001d1d7a20 */ /* 0x000fe20000410000 */
[----:B-1----:R-:W-:Y:S01]  /*cff0*/  FMNMX.FTZ R137, R210, R137, !PT ;  /* 0x00000089d2897209 */ /* 0x002fe20007810000 */
[----:B------:R-:W-:Y:S02]  /*d000*/  FMUL.FTZ R26, R26, c[0x0][0x320] ;  /* 0x0000c8001a1a7a20 */ /* 0x000fe40000410000 */
[----:B------:R-:W-:Y:S01]  /*d010*/  FMUL.FTZ R36, R36, c[0x0][0x320] ;  /* 0x0000c80024247a20 */ /* 0x000fe20000410000 */
[----:B------:R-:W-:Y:S01]  /*d020*/  HMMA.16816.F32 R48, R192, R10, R48 ;  /* 0x0000000ac030723c */ /* 0x000fe20000001830 */
[----:B------:R-:W1:Y:S03]  /*d030*/  MUFU.TANH R198, R32 ;  /* 0x0000002000c67308 */ /* 0x000e660000002400 */
[----:B------:R-:W-:Y:S01]  /*d040*/  FMUL.FTZ R37, R37, c[0x0][0x320] ;  /* 0x0000c80025257a20 */ /* 0x000fe20000410000 */
[----:B--2---:R-:W-:Y:S01]  /*d050*/  FMNMX.FTZ R137, R205, R137, !PT ;  /* 0x00000089cd897209 */ /* 0x004fe20007810000 */
[----:B------:R-:W-:Y:S01]  /*d060*/  FMUL.FTZ R38, R38, c[0x0][0x320] ;  /* 0x0000c80026267a20 */ /* 0x000fe20000410000 */
[----:B------:R-:W-:Y:S01]  /*d070*/  MOV R10, c[0x0][0x1e0] ;  /* 0x00007800000a7a02 */ /* 0x000fe20000000f00 */
[----:B------:R-:W-:Y:S01]  /*d080*/  FMUL.FTZ R39, R39, c[0x0][0x320] ;  /* 0x0000c80027277a20 */ /* 0x000fe20000410000 */
[----:B------:R-:W-:Y:S02]  /*d090*/  MOV R11, c[0x0][0x1e4] ;  /* 0x00007900000b7a02 */ /* 0x000fe40000000f00 */
[----:B------:R-:W2:Y:S01]  /*d0a0*/  MUFU.TANH R244, R36 ;  /* 0x0000002400f47308 */ /* 0x000ea20000002400 */
[----:B------:R-:W-:Y:S02]  /*d0b0*/  FMUL.FTZ R42, R42, c[0x0][0x320] ;  /* 0x0000c8002a2a7a20 */ /* 0x000fe40000410000 */
[----:B------:R-:W-:Y:S01]  /*d0c0*/  FMUL.FTZ R40, R40, c[0x0][0x320] ;  /* 0x0000c80028287a20 */ /* 0x000fe20000410000 */
[----:B----4-:R-:W-:Y:S01]  /*d0d0*/  MOV R219, R133 ;  /* 0x0000008500db7202 */ /* 0x010fe20000000f00 */
[----:B------:R-:W-:Y:S02]  /*d0e0*/  FMUL.FTZ R41, R41, c[0x0][0x320] ;  /* 0x0000c80029297a20 */ /* 0x000fe40000410000 */
[----:B------:R-:W-:Y:S02]  /*d0f0*/  FMUL.FTZ R44, R44, c[0x0][0x320] ;  /* 0x0000c8002c2c7a20 */ /* 0x000fe40000410000 */
[----:B------:R-:W-:Y:S01]  /*d100*/  FMUL.FTZ R45, R45, c[0x0][0x320] ;  /* 0x0000c8002d2d7a20 */ /* 0x000fe20000410000 */
[----:B------:R4:W-:Y:S01]  /*d110*/  MUFU.TANH R250, R37 ;  /* 0x0000002500fa7308 */ /* 0x0009e20000002400 */
[----:B------:R-:W-:Y:S02]  /*d120*/  FMUL.FTZ R33, R33, c[0x0][0x320] ;  /* 0x0000c80021217a20 */ /* 0x000fe40000410000 */
[----:B------:R-:W-:Y:S01]  /*d130*/  FMUL.FTZ R48, R48, c[0x0][0x320] ;  /* 0x0000c80030307a20 */ /* 0x000fe20000410000 */
[----:B-1----:R-:W-:Y:S01]  /*d140*/  FMNMX.FTZ R137, R198, R137, !PT ;  /* 0x00000089c6897209 */ /* 0x002fe20007810000 */
[----:B------:R-:W-:Y:S02]  /*d150*/  FMUL.FTZ R49, R49, c[0x0][0x320] ;  /* 0x0000c80031317a20 */ /* 0x000fe40000410000 */
[----:B------:R-:W-:Y:S02]  /*d160*/  FMUL.FTZ R50, R50, c[0x0][0x320] ;  /* 0x0000c80032327a20 */ /* 0x000fe40000410000 */
[----:B------:R-:W-:Y:S01]  /*d170*/  FMUL.FTZ R51, R51, c[0x0][0x320] ;  /* 0x0000c80033337a20 */ /* 0x000fe20000410000 */
[----:B------:R-:W1:Y:S01]  /*d180*/  MUFU.TANH R222, R24 ;  /* 0x0000001800de7308 */ /* 0x000e620000002400 */
[----:B------:R-:W-:Y:S02]  /*d190*/  FMUL.FTZ R27, R27, c[0x0][0x320] ;  /* 0x0000c8001b1b7a20 */ /* 0x000fe40000410000 */
[----:B------:R-:W-:Y:S01]  /*d1a0*/  FMUL.FTZ R43, R43, c[0x0][0x320] ;  /* 0x0000c8002b2b7a20 */ /* 0x000fe20000410000 */
[----:B--2---:R-:W-:Y:S01]  /*d1b0*/  MOV R218, R244 ;  /* 0x000000f400da7202 */ /* 0x004fe20000000f00 */
[----:B------:R-:W-:Y:S02]  /*d1c0*/  FMUL.FTZ R46, R46, c[0x0][0x320] ;  /* 0x0000c8002e2e7a20 */ /* 0x000fe40000410000 */
[----:B------:R-:W-:Y:S02]  /*d1d0*/  FMUL.FTZ R34, R34, c[0x0][0x320] ;  /* 0x0000c80022227a20 */ /* 0x000fe40000410000 */
[----:B------:R-:W-:Y:S01]  /*d1e0*/  FMUL.FTZ R30, R30, c[0x0][0x320] ;  /* 0x0000c8001e1e7a20 */ /* 0x000fe20000410000 */
[----:B------:R-:W2:Y:S01]  /*d1f0*/  MUFU.TANH R199, R33 ;  /* 0x0000002100c77308 */ /* 0x000ea20000002400 */
[----:B------:R-:W-:Y:S01]  /*d200*/  FMUL.FTZ R31, R31, c[0x0][0x320] ;  /* 0x0000c8001f1f7a20 */ /* 0x000fe20000410000 */
[----:B----4-:R-:W4:Y:S08]  /*d210*/  LDL.64 R36, [R1+0x38] ;  /* 0x0000380001247983 */ /* 0x010f300000100a00 */
[----:B------:R-:W2:Y:S01]  /*d220*/  MUFU.TANH R221, R25 ;  /* 0x0000001900dd7308 */ /* 0x000ea20000002400 */
[----:B-1----:R-:W-:Y:S09]  /*d230*/  FMNMX.FTZ R0, R222, R0, !PT ;  /* 0x00000000de007209 */ /* 0x002ff20007810000 */
[----:B------:R-:W1:Y:S01]  /*d240*/  MUFU.TANH R223, R29 ;  /* 0x0000001d00df7308 */ /* 0x000e620000002400 */
[----:B--2---:R-:W-:Y:S04]  /*d250*/  FMNMX.FTZ R137, R199, R137, !PT ;  /* 0x00000089c7897209 */ /* 0x004fe80007810000 */
[----:B------:R-:W-:Y:S05]  /*d260*/  FMNMX.FTZ R137, R218, R137, !PT ;  /* 0x00000089da897209 */ /* 0x000fea0007810000 */
[----:B------:R-:W2:Y:S01]  /*d270*/  MUFU.TANH R246, R48 ;  /* 0x0000003000f67308 */ /* 0x000ea20000002400 */
[----:B------:R-:W-:Y:S02]  /*d280*/  FMNMX.FTZ R137, R250, R137, !PT ;  /* 0x00000089fa897209 */ /* 0x000fe40007810000 */
[----:B------:R-:W-:Y:S04]  /*d290*/  FMNMX.FTZ R0, R221, R0, !PT ;  /* 0x00000000dd007209 */ /* 0x000fe80007810000 */
[----:B------:R-:W-:Y:S03]  /*d2a0*/  FMNMX.FTZ R0, R219, R0, !PT ;  /* 0x00000000db007209 */ /* 0x000fe60007810000 */
[----:B------:R-:W2:Y:S01]  /*d2b0*/  MUFU.TANH R244, R49 ;  /* 0x0000003100f47308 */ /* 0x000ea20000002400 */
[----:B-1----:R-:W-:Y:S09]  /*d2c0*/  FMNMX.FTZ R0, R223, R0, !PT ;  /* 0x00000000df007209 */ /* 0x002ff20007810000 */
[----:B------:R-:W1:Y:S01]  /*d2d0*/  MUFU.TANH R245, R40 ;  /* 0x0000002800f57308 */ /* 0x000e620000002400 */
[----:B--2---:R-:W-:Y:S09]  /*d2e0*/  FMNMX.FTZ R137, R246, R137, !PT ;  /* 0x00000089f6897209 */ /* 0x004ff20007810000 */
[----:B------:R-:W2:Y:S01]  /*d2f0*/  MUFU.TANH R32, R41 ;  /* 0x0000002900207308 */ /* 0x000ea20000002400 */
[----:B------:R-:W-:Y:S05]  /*d300*/  FMNMX.FTZ R137, R244, R137, !PT ;  /* 0x00000089f4897209 */ /* 0x000fea0007810000 */
[----:B------:R-:W2:Y:S04]  /*d310*/  SHFL.BFLY PT, R4, R137, 0x2, 0x1f ;  /* 0x0c401f0089047f89 */ /* 0x000ea800000e0000 */
[----:B------:R-:W-:Y:S01]  /*d320*/  MUFU.TANH R212, R34 ;  /* 0x0000002200d47308 */ /* 0x000fe20000002400 */
[----:B-1----:R-:W-:Y:S09]  /*d330*/  FMNMX.FTZ R0, R245, R0, !PT ;  /* 0x00000000f5007209 */ /* 0x002ff20007810000 */
[----:B------:R-:W1:Y:S01]  /*d340*/  MUFU.TANH R34, R44 ;  /* 0x0000002c00227308 */ /* 0x000e620000002400 */
[----:B--2---:R-:W-:Y:S09]  /*d350*/  FMNMX.FTZ R0, R32, R0, !PT ;  /* 0x0000000020007209 */ /* 0x004ff20007810000 */
[----:B------:R-:W2:Y:S01]  /*d360*/  MUFU.TANH R19, R19 ;  /* 0x0000001300137308 */ /* 0x000ea20000002400 */
[----:B------:R-:W-:Y:S02]  /*d370*/  FMNMX.FTZ R137, R137, R4, !PT ;  /* 0x0000000489897209 */ /* 0x000fe40007810000 */
[----:B------:R-:W-:Y:S03]  /*d380*/  FMNMX.FTZ R4, R203, R139, !PT ;  /* 0x0000008bcb047209 */ /* 0x000fe60007810000 */
[----:B------:R-:W2:Y:S01]  /*d390*/  SHFL.BFLY PT, R6, R137, 0x1, 0x1f ;  /* 0x0c201f0089067f89 */ /* 0x000ea200000e0000 */
[----:B------:R-:W-:Y:S03]  /*d3a0*/  FMNMX.FTZ R4, R204, R4, !PT ;  /* 0x00000004cc047209 */ /* 0x000fe60007810000 */
[----:B------:R-:W2:Y:S01]  /*d3b0*/  MUFU.TANH R33, R45 ;  /* 0x0000002d00217308 */ /* 0x000ea20000002400 */
[----:B-1----:R-:W-:Y:S09]  /*d3c0*/  FMNMX.FTZ R0, R34, R0, !PT ;  /* 0x0000000022007209 */ /* 0x002ff20007810000 */
[----:B------:R-:W1:Y:S01]  /*d3d0*/  MUFU.TANH R215, R22 ;  /* 0x0000001600d77308 */ /* 0x000e620000002400 */
[----:B--2---:R-:W-:Y:S09]  /*d3e0*/  FMNMX.FTZ R3, R19, R3, !PT ;  /* 0x0000000313037209 */ /* 0x004ff20007810000 */
[----:B------:R-:W2:Y:S01]  /*d3f0*/  MUFU.TANH R214, R23 ;  /* 0x0000001700d67308 */ /* 0x000ea20000002400 */
[----:B------:R-:W-:Y:S01]  /*d400*/  FMNMX.FTZ R137, R137, R6, !PT ;  /* 0x0000000689897209 */ /* 0x000fe20007810000 */
[----:B------:R-:W-:Y:S01]  /*d410*/  @P5 IMAD.WIDE.U32 R6, R242, c[0x0][0x1e0], RZ ;  /* 0x00007800f2065a25 */ /* 0x000fe200078e00ff */
[----:B------:R-:W-:Y:S03]  /*d420*/  FMNMX.FTZ R0, R33, R0, !PT ;  /* 0x0000000021007209 */ /* 0x000fe60007810000 */
[----:B------:R-:W-:Y:S02]  /*d430*/  FMUL.FTZ R142, R137, c[0x0][0x2d0] ;  /* 0x0000b400898e7a20 */ /* 0x000fe40000410000 */
[----:B------:R-:W2:Y:S02]  /*d440*/  SHFL.BFLY PT, R135, R0, 0x2, 0x1f ;  /* 0x0c401f0000877f89 */ /* 0x000ea400000e0000 */
[----:B------:R-:W2:Y:S01]  /*d450*/  MUFU.TANH R213, R35 ;  /* 0x0000002300d57308 */ /* 0x000ea20000002400 */
[----:B-1----:R-:W-:Y:S09]  /*d460*/  FMNMX.FTZ R3, R215, R3, !PT ;  /* 0x00000003d7037209 */ /* 0x002ff20007810000 */
[----:B------:R-:W1:Y:S01]  /*d470*/  MUFU.TANH R35, R38 ;  /* 0x0000002600237308 */ /* 0x000e620000002400 */
[----:B--2---:R-:W-:Y:S04]  /*d480*/  FMNMX.FTZ R3, R214, R3, !PT ;  /* 0x00000003d6037209 */ /* 0x004fe80007810000 */
[----:B------:R-:W-:Y:S05]  /*d490*/  FMNMX.FTZ R3, R212, R3, !PT ;  /* 0x00000003d4037209 */ /* 0x000fea0007810000 */
[----:B------:R-:W2:Y:S01]  /*d4a0*/  MUFU.TANH R217, R39 ;  /* 0x0000002700d97308 */ /* 0x000ea20000002400 */
[----:B------:R-:W-:Y:S02]  /*d4b0*/  FMNMX.FTZ R135, R0, R135, !PT ;  /* 0x0000008700877209 */ /* 0x000fe40007810000 */
[----:B------:R-:W-:Y:S07]  /*d4c0*/  FMNMX.FTZ R3, R213, R3, !PT ;  /* 0x00000003d5037209 */ /* 0x000fee0007810000 */
[----:B------:R-:W2:Y:S01]  /*d4d0*/  MUFU.TANH R14, R14 ;  /* 0x0000000e000e7308 */ /* 0x000ea20000002400 */
[----:B-1----:R-:W-:Y:S09]  /*d4e0*/  FMNMX.FTZ R3, R35, R3, !PT ;  /* 0x0000000323037209 */ /* 0x002ff20007810000 */
[----:B------:R-:W1:Y:S01]  /*d4f0*/  MUFU.TANH R21, R50 ;  /* 0x0000003200157308 */ /* 0x000e620000002400 */
[----:B--2---:R-:W-:Y:S09]  /*d500*/  FMNMX.FTZ R3, R217, R3, !PT ;  /* 0x00000003d9037209 */ /* 0x004ff20007810000 */
[----:B------:R-:W2:Y:S01]  /*d510*/  MUFU.TANH R15, R15 ;  /* 0x0000000f000f7308 */ /* 0x000ea20000002400 */
[----:B------:R-:W-:Y:S09]  /*d520*/  FMNMX.FTZ R4, R14, R4, !PT ;  /* 0x000000040e047209 */ /* 0x000ff20007810000 */
[----:B------:R-:W2:Y:S01]  /*d530*/  MUFU.TANH R29, R51 ;  /* 0x00000033001d7308 */ /* 0x000ea20000002400 */
[----:B-1----:R-:W-:Y:S09]  /*d540*/  FMNMX.FTZ R3, R21, R3, !PT ;  /* 0x0000000315037209 */ /* 0x002ff20007810000 */
[----:B------:R-:W1:Y:S01]  /*d550*/  MUFU.TANH R195, R26 ;  /* 0x0000001a00c37308 */ /* 0x000e620000002400 */
[----:B--2---:R-:W-:Y:S09]  /*d560*/  FMNMX.FTZ R0, R15, R4, !PT ;  /* 0x000000040f007209 */ /* 0x004ff20007810000 */
[----:B------:R-:W2:Y:S01]  /*d570*/  MUFU.TANH R194, R27 ;  /* 0x0000001b00c27308 */ /* 0x000ea20000002400 */
[----:B------:R-:W-:Y:S05]  /*d580*/  FMNMX.FTZ R3, R29, R3, !PT ;  /* 0x000000031d037209 */ /* 0x000fea0007810000 */
[----:B------:R-:W3:Y:S04]  /*d590*/  SHFL.BFLY PT, R5, R3, 0x2, 0x1f ;  /* 0x0c401f0003057f89 */ /* 0x000ee800000e0000 */
[----:B------:R-:W3:Y:S01]  /*d5a0*/  MUFU.TANH R211, R30 ;  /* 0x0000001e00d37308 */ /* 0x000ee20000002400 */
[----:B-1----:R-:W-:Y:S01]  /*d5b0*/  FMNMX.FTZ R4, R195, R0, !PT ;  /* 0x00000000c3047209 */ /* 0x002fe20007810000 */
[----:B------:R-:W-:Y:S08]  /*d5c0*/  FMUL.FTZ R0, R47, c[0x0][0x320] ;  /* 0x0000c8002f007a20 */ /* 0x000ff00000410000 */
[----:B------:R1:W-:Y:S01]  /*d5d0*/  MUFU.TANH R141, R0 ;  /* 0x00000000008d7308 */ /* 0x0003e20000002400 */
[----:B--2---:R-:W-:Y:S09]  /*d5e0*/  FMNMX.FTZ R4, R194, R4, !PT ;  /* 0x00000004c2047209 */ /* 0x004ff20007810000 */
[----:B------:R-:W2:Y:S01]  /*d5f0*/  MUFU.TANH R216, R31 ;  /* 0x0000001f00d87308 */ /* 0x000ea20000002400 */
[----:B---3--:R-:W-:Y:S02]  /*d600*/  FMNMX.FTZ R3, R3, R5, !PT ;  /* 0x0000000503037209 */ /* 0x008fe40007810000 */
[----:B------:R-:W-:Y:S01]  /*d610*/  FMNMX.FTZ R4, R211, R4, !PT ;  /* 0x00000004d3047209 */ /* 0x000fe20007810000 */
[----:B------:R-:W3:Y:S06]  /*d620*/  SHFL.BFLY PT, R5, R135, 0x1, 0x1f ;  /* 0x0c201f0087057f89 */ /* 0x000eec00000e0000 */
[----:B------:R-:W3:Y:S01]  /*d630*/  MUFU.TANH R22, R42 ;  /* 0x0000002a00167308 */ /* 0x000ee20000002400 */
[----:B-1----:R-:W-:Y:S01]  /*d640*/  FADD.FTZ R0, -R137, R2 ;  /* 0x0000000289007221 */ /* 0x002fe20000010100 */
[----:B------:R-:W1:Y:S03]  /*d650*/  SHFL.BFLY PT, R136, R3, 0x1, 0x1f ;  /* 0x0c201f0003887f89 */ /* 0x000e6600000e0000 */
[----:B------:R-:W-:Y:S05]  /*d660*/  FMUL.FTZ R0, R0, c[0x0][0x2d0] ;  /* 0x0000b40000007a20 */ /* 0x000fea0000410000 */
[----:B------:R-:W1:Y:S01]  /*d670*/  MUFU.TANH R249, R43 ;  /* 0x0000002b00f97308 */ /* 0x000e620000002400 */
[----:B--2---:R-:W-:Y:S01]  /*d680*/  FMNMX.FTZ R2, R216, R4, !PT ;  /* 0x00000004d8027209 */ /* 0x004fe20007810000 */
[----:B------:R-:W-:Y:S08]  /*d690*/  FFMA.FTZ R4, R196, c[0x0][0x2d0], -R142 ;  /* 0x0000b400c4047a23 */ /* 0x000ff0000001088e */
[----:B------:R2:W2:Y:S01]  /*d6a0*/  MUFU.EX2 R134, R0 ;  /* 0x0000000000867308 */ /* 0x0004a20000000800 */
[----:B---3--:R-:W-:Y:S02]  /*d6b0*/  FMNMX.FTZ R135, R135, R5, !PT ;  /* 0x0000000587877209 */ /* 0x008fe40007810000 */
[----:B------:R-:W-:Y:S03]  /*d6c0*/  FMNMX.FTZ R2, R22, R2, !PT ;  /* 0x0000000216027209 */ /* 0x000fe60007810000 */
[----:B------:R-:W-:Y:S01]  /*d6d0*/  FMUL.FTZ R192, R135, c[0x0][0x2d0] ;  /* 0x0000b40087c07a20 */ /* 0x000fe20000410000 */
[----:B------:R-:W-:Y:S02]  /*d6e0*/  MOV R196, R22 ;  /* 0x0000001600c47202 */ /* 0x000fe40000000f00 */
[----:B-1----:R-:W-:Y:S01]  /*d6f0*/  FMNMX.FTZ R136, R3, R136, !PT ;  /* 0x0000008803887209 */ /* 0x002fe20007810000 */
[----:B------:R-:W1:Y:S10]  /*d700*/  MUFU.TANH R140, R46 ;  /* 0x0000002e008c7308 */ /* 0x000e740000002400 */
[----:B------:R3:W-:Y:S01]  /*d710*/  MUFU.EX2 R193, R4 ;  /* 0x0000000400c17308 */ /* 0x0007e20000000800 */
[----:B--2---:R-:W-:Y:S01]  /*d720*/  FMNMX.FTZ R0, R249, R2, !PT ;  /* 0x00000002f9007209 */ /* 0x004fe20007810000 */
[----:B------:R-:W-:Y:S02]  /*d730*/  FADD.FTZ R2, -R136, R132 ;  /* 0x0000008488027221 */ /* 0x000fe40000010100 */
[----:B------:R-:W-:Y:S02]  /*d740*/  FMUL.FTZ R48, R134, R188 ;  /* 0x000000bc86307220 */ /* 0x000fe40000410000 */
[----:B------:R-:W-:Y:S02]  /*d750*/  FMUL.FTZ R2, R2, c[0x0][0x2d0] ;  /* 0x0000b40002027a20 */ /* 0x000fe40000410000 */
[----:B------:R-:W-:Y:S02]  /*d760*/  FMUL.FTZ R49, R134, R189 ;  /* 0x000000bd86317220 */ /* 0x000fe40000410000 */
[----:B------:R2:W2:Y:S01]  /*d770*/  MUFU.EX2 R133, R2 ;  /* 0x0000000200857308 */ /* 0x0004a20000000800 */
[----:B-1----:R-:W-:Y:S01]  /*d780*/  FMNMX.FTZ R0, R140, R0, !PT ;  /* 0x000000008c007209 */ /* 0x002fe20007810000 */
[C---:B------:R-:W-:Y:S01]  /*d790*/  FMUL.FTZ R52, R134.reuse, R52 ;  /* 0x0000003486347220 */ /* 0x040fe20000410000 */
[----:B----4-:R-:W-:Y:S01]  /*d7a0*/  @P5 MOV R5, R37 ;  /* 0x0000002500055202 */ /* 0x010fe20000000f00 */
[C---:B------:R-:W-:Y:S01]  /*d7b0*/  FMUL.FTZ R53, R134.reuse, R53 ;  /* 0x0000003586357220 */ /* 0x040fe20000410000 */
[----:B------:R-:W-:Y:S01]  /*d7c0*/  FMNMX.FTZ R0, R141, R0, !PT ;  /* 0x000000008d007209 */ /* 0x000fe20007810000 */
[C---:B------:R-:W-:Y:S02]  /*d7d0*/  FMUL.FTZ R64, R134.reuse, R64 ;  /* 0x0000004086407220 */ /* 0x040fe40000410000 */
[C---:B------:R-:W-:Y:S02]  /*d7e0*/  FMUL.FTZ R65, R134.reuse, R65 ;  /* 0x0000004186417220 */ /* 0x040fe40000410000 */
[----:B------:R-:W1:Y:S01]  /*d7f0*/  SHFL.BFLY PT, R3, R0, 0x2, 0x1f ;  /* 0x0c401f0000037f89 */ /* 0x000e6200000e0000 */
[----:B---3--:R-:W-:Y:S01]  /*d800*/  @P5 SHF.R.S32.HI R4, RZ, 0x1f, R242 ;  /* 0x0000001fff045819 */ /* 0x008fe200000114f2 */
[C---:B------:R-:W-:Y:S02]  /*d810*/  FMUL.FTZ R68, R134.reuse, R68 ;  /* 0x0000004486447220 */ /* 0x040fe40000410000 */
[C---:B------:R-:W-:Y:S02]  /*d820*/  FMUL.FTZ R69, R134.reuse, R69 ;  /* 0x0000004586457220 */ /* 0x040fe40000410000 */
[C---:B------:R-:W-:Y:S02]  /*d830*/  FMUL.FTZ R80, R134.reuse, R80 ;  /* 0x0000005086507220 */ /* 0x040fe40000410000 */
[C---:B------:R-:W-:Y:S02]  /*d840*/  FMUL.FTZ R81, R134.reuse, R81 ;  /* 0x0000005186517220 */ /* 0x040fe40000410000 */
[C---:B------:R-:W-:Y:S02]  /*d850*/  FMUL.FTZ R84, R134.reuse, R84 ;  /* 0x0000005486547220 */ /* 0x040fe40000410000 */
[----:B------:R-:W-:Y:S02]  /*d860*/  FMUL.FTZ R85, R134, R85 ;  /* 0x0000005586557220 */ /* 0x000fe40000410000 */
[----:B--2---:R-:W-:Y:S02]  /*d870*/  FADD.FTZ R2, -R135, R138 ;  /* 0x0000008a87027221 */ /* 0x004fe40000010100 */
[--C-:B------:R-:W-:Y:S02]  /*d880*/  FFMA.FTZ R138, R210, c[0x0][0x2d0], -R142.reuse ;  /* 0x0000b400d28a7a23 */ /* 0x100fe4000001088e */
[----:B------:R-:W-:Y:S02]  /*d890*/  FMUL.FTZ R2, R2, c[0x0][0x2d0] ;  /* 0x0000b40002027a20 */ /* 0x000fe40000410000 */
[C---:B------:R-:W-:Y:S02]  /*d8a0*/  FMUL.FTZ R50, R133.reuse, R190 ;  /* 0x000000be85327220 */ /* 0x040fe40000410000 */
[----:B------:R2:W3:Y:S01]  /*d8b0*/  MUFU.EX2 R132, R2 ;  /* 0x0000000200847308 */ /* 0x0004e20000000800 */
[C---:B------:R-:W-:Y:S01]  /*d8c0*/  FMUL.FTZ R51, R133.reuse, R191 ;  /* 0x000000bf85337220 */ /* 0x040fe20000410000 */
[----:B-1----:R-:W-:Y:S01]  /*d8d0*/  FMNMX.FTZ R0, R0, R3, !PT ;  /* 0x0000000300007209 */ /* 0x002fe20007810000 */
        /* <DEDUP_REMOVED lines=10> */
[----:B------:R-:W-:Y:S02]  /*d980*/  FMUL.FTZ R96, R134, R96 ;  /* 0x0000006086607220 */ /* 0x000fe40000410000 */
[--C-:B--2---:R-:W-:Y:S02]  /*d990*/  FFMA.FTZ R2, R143, c[0x0][0x2d0], -R142.reuse ;  /* 0x0000b4008f027a23 */ /* 0x104fe4000001088e */
[----:B------:R-:W-:Y:S02]  /*d9a0*/  FMUL.FTZ R143, R136, c[0x0][0x2d0] ;  /* 0x0000b400888f7a20 */ /* 0x000fe40000410000 */
[----:B------:R1:W-:Y:S01]  /*d9b0*/  MUFU.EX2 R248, R2 ;  /* 0x0000000200f87308 */ /* 0x0003e20000000800 */
[----:B---3--:R-:W-:Y:S02]  /*d9c0*/  FMUL.FTZ R40, R132, R180 ;  /* 0x000000b484287220 */ /* 0x008fe40000410000 */
[--C-:B------:R-:W-:Y:S01]  /*d9d0*/  FFMA.FTZ R3, R200, c[0x0][0x2d0], -R143.reuse ;  /* 0x0000b400c8037a23 */ /* 0x100fe2000001088f */
[----:B------:R-:W-:Y:S01]  /*d9e0*/  MOV R200, R250 ;  /* 0x000000fa00c87202 */ /* 0x000fe20000000f00 */
[C---:B------:R-:W-:Y:S02]  /*d9f0*/  FMUL.FTZ R41, R132.reuse, R181 ;  /* 0x000000b584297220 */ /* 0x040fe40000410000 */
[C---:B------:R-:W-:Y:S02]  /*da00*/  FMUL.FTZ R44, R132.reuse, R184 ;  /* 0x000000b8842c7220 */ /* 0x040fe40000410000 */
[C---:B------:R-:W-:Y:S01]  /*da10*/  FMUL.FTZ R45, R132.reuse, R185 ;  /* 0x000000b9842d7220 */ /* 0x040fe20000410000 */
[----:B------:R2:W-:Y:S01]  /*da20*/  MUFU.EX2 R24, R3 ;  /* 0x0000000300187308 */ /* 0x0005e20000000800 */
[C---:B------:R-:W-:Y:S02]  /*da30*/  FMUL.FTZ R56, R132.reuse, R56 ;  /* 0x0000003884387220 */ /* 0x040fe40000410000 */
[C---:B------:R-:W-:Y:S02]  /*da40*/  FMUL.FTZ R57, R132.reuse, R57 ;  /* 0x0000003984397220 */ /* 0x040fe40000410000 */
[C---:B------:R-:W-:Y:S02]  /*da50*/  FMUL.FTZ R60, R132.reuse, R60 ;  /* 0x0000003c843c7220 */ /* 0x040fe40000410000 */
[C---:B------:R-:W-:Y:S02]  /*da60*/  FMUL.FTZ R61, R132.reuse, R61 ;  /* 0x0000003d843d7220 */ /* 0x040fe40000410000 */
[C---:B------:R-:W-:Y:S01]  /*da70*/  FMUL.FTZ R72, R132.reuse, R72 ;  /* 0x0000004884487220 */ /* 0x040fe20000410000 */
[----:B------:R3:W-:Y:S01]  /*da80*/  MUFU.EX2 R250, R138 ;  /* 0x0000008a00fa7308 */ /* 0x0007e20000000800 */
[C---:B------:R-:W-:Y:S02]  /*da90*/  FMUL.FTZ R73, R132.reuse, R73 ;  /* 0x0000004984497220 */ /* 0x040fe40000410000 */
[----:B------:R-:W-:Y:S02]  /*daa0*/  FMUL.FTZ R76, R132, R76 ;  /* 0x0000004c844c7220 */ /* 0x000fe40000410000 */
[--C-:B-1----:R-:W-:Y:S02]  /*dab0*/  FFMA.FTZ R2, R16, c[0x0][0x2d0], -R142.reuse ;  /* 0x0000b40010027a23 */ /* 0x102fe4000001088e */
[----:B------:R-:W-:Y:S02]  /*dac0*/  FMUL.FTZ R16, R134, R156 ;  /* 0x0000009c86107220 */ /* 0x000fe40000410000 */
[C---:B------:R-:W-:Y:S01]  /*dad0*/  FMUL.FTZ R77, R132.reuse, R77 ;  /* 0x0000004d844d7220 */ /* 0x040fe20000410000 */
[----:B------:R1:W-:Y:S01]  /*dae0*/  MUFU.EX2 R247, R2 ;  /* 0x0000000200f77308 */ /* 0x0003e20000000800 */
[C---:B------:R-:W-:Y:S02]  /*daf0*/  FMUL.FTZ R88, R132.reuse, R88 ;  /* 0x0000005884587220 */ /* 0x040fe40000410000 */
[C---:B------:R-:W-:Y:S02]  /*db00*/  FMUL.FTZ R89, R132.reuse, R89 ;  /* 0x0000005984597220 */ /* 0x040fe40000410000 */
[--C-:B--2---:R-:W-:Y:S02]  /*db10*/  FFMA.FTZ R3, R197, c[0x0][0x2d0], -R143.reuse ;  /* 0x0000b400c5037a23 */ /* 0x104fe4000001088f */
[C---:B------:R-:W-:Y:S02]  /*db20*/  FMUL.FTZ R92, R132.reuse, R92 ;  /* 0x0000005c845c7220 */ /* 0x040fe40000410000 */
[----:B------:R-:W-:Y:S01]  /*db30*/  FMUL.FTZ R93, R132, R93 ;  /* 0x0000005d845d7220 */ /* 0x000fe20000410000 */
[----:B------:R2:W-:Y:S01]  /*db40*/  MUFU.EX2 R25, R3 ;  /* 0x0000000300197308 */ /* 0x0005e20000000800 */
[C---:B------:R-:W-:Y:S02]  /*db50*/  FMUL.FTZ R97, R134.reuse, R97 ;  /* 0x0000006186617220 */ /* 0x040fe40000410000 */
[----:B------:R-:W-:Y:S02]  /*db60*/  FMUL.FTZ R98, R133, R98 ;  /* 0x0000006285627220 */ /* 0x000fe40000410000 */
[--C-:B---3--:R-:W-:Y:S02]  /*db70*/  FFMA.FTZ R138, R205, c[0x0][0x2d0], -R142.reuse ;  /* 0x0000b400cd8a7a23 */ /* 0x108fe4000001088e */
[C---:B------:R-:W-:Y:S02]  /*db80*/  FMUL.FTZ R99, R133.reuse, R99 ;  /* 0x0000006385637220 */ /* 0x040fe40000410000 */
[C---:B------:R-:W-:Y:S02]  /*db90*/  FMUL.FTZ R100, R134.reuse, R100 ;  /* 0x0000006486647220 */ /* 0x040fe40000410000 */
[C---:B------:R-:W-:Y:S02]  /*dba0*/  FMUL.FTZ R101, R134.reuse, R101 ;  /* 0x0000006586657220 */ /* 0x040fe40000410000 */
[----:B------:R-:W-:Y:S02]  /*dbb0*/  FMUL.FTZ R102, R133, R102 ;  /* 0x0000006685667220 */ /* 0x000fe40000410000 */
[----:B-1----:R-:W-:Y:S02]  /*dbc0*/  FFMA.FTZ R2, R17, c[0x0][0x2d0], -R142 ;  /* 0x0000b40011027a23 */ /* 0x002fe4000001088e */
[----:B------:R-:W-:Y:S02]  /*dbd0*/  FMUL.FTZ R17, R134, R157 ;  /* 0x0000009d86117220 */ /* 0x000fe40000410000 */
[----:B------:R1:W3:Y:S01]  /*dbe0*/  MUFU.EX2 R20, R2 ;  /* 0x0000000200147308 */ /* 0x0002e20000000800 */
[C---:B------:R-:W-:Y:S02]  /*dbf0*/  FMUL.FTZ R103, R133.reuse, R103 ;  /* 0x0000006785677220 */ /* 0x040fe40000410000 */
[----:B------:R-:W-:Y:S02]  /*dc00*/  FMUL.FTZ R104, R132, R104 ;  /* 0x0000006884687220 */ /* 0x000fe40000410000 */
[--C-:B--2---:R-:W-:Y:S02]  /*dc10*/  FFMA.FTZ R3, R18, c[0x0][0x2d0], -R143.reuse ;  /* 0x0000b40012037a23 */ /* 0x104fe4000001088f */
[C---:B------:R-:W-:Y:S02]  /*dc20*/  FMUL.FTZ R18, R133.reuse, R158 ;  /* 0x0000009e85127220 */ /* 0x040fe40000410000 */
[C---:B------:R-:W-:Y:S01]  /*dc30*/  FMUL.FTZ R105, R132.reuse, R105 ;  /* 0x0000006984697220 */ /* 0x040fe20000410000 */
[----:B------:R2:W-:Y:S01]  /*dc40*/  MUFU.EX2 R27, R3 ;  /* 0x00000003001b7308 */ /* 0x0005e20000000800 */
[C---:B------:R-:W-:Y:S02]  /*dc50*/  FMUL.FTZ R108, R132.reuse, R108 ;  /* 0x0000006c846c7220 */ /* 0x040fe40000410000 */
[----:B------:R-:W-:Y:S02]  /*dc60*/  FMUL.FTZ R109, R132, R109 ;  /* 0x0000006d846d7220 */ /* 0x000fe40000410000 */
[C---:B------:R-:W-:Y:S02]  /*dc70*/  FMUL.FTZ R112, R134.reuse, R112 ;  /* 0x0000007086707220 */ /* 0x040fe40000410000 */
[C---:B------:R-:W-:Y:S02]  /*dc80*/  FMUL.FTZ R113, R134.reuse, R113 ;  /* 0x0000007186717220 */ /* 0x040fe40000410000 */
[C---:B------:R-:W-:Y:S02]  /*dc90*/  FMUL.FTZ R114, R133.reuse, R114 ;  /* 0x0000007285727220 */ /* 0x040fe40000410000 */
[C---:B------:R-:W-:Y:S02]  /*dca0*/  FMUL.FTZ R115, R133.reuse, R115 ;  /* 0x0000007385737220 */ /* 0x040fe40000410000 */
[C---:B------:R-:W-:Y:S01]  /*dcb0*/  FMUL.FTZ R116, R134.reuse, R116 ;  /* 0x0000007486747220 */ /* 0x040fe20000410000 */
[----:B-1----:R-:W2:Y:S01]  /*dcc0*/  SHFL.BFLY PT, R2, R0, 0x1, 0x1f ;  /* 0x0c201f0000027f89 */ /* 0x002ea200000e0000 */
[----:B------:R-:W-:Y:S02]  /*dcd0*/  FMUL.FTZ R117, R134, R117 ;  /* 0x0000007586757220 */ /* 0x000fe40000410000 */
[C---:B------:R-:W-:Y:S02]  /*dce0*/  FMUL.FTZ R118, R133.reuse, R118 ;  /* 0x0000007685767220 */ /* 0x040fe40000410000 */
[C---:B------:R-:W-:Y:S02]  /*dcf0*/  FMUL.FTZ R119, R133.reuse, R119 ;  /* 0x0000007785777220 */ /* 0x040fe40000410000 */
[C---:B------:R-:W-:Y:S02]  /*dd00*/  FMUL.FTZ R120, R132.reuse, R120 ;  /* 0x0000007884787220 */ /* 0x040fe40000410000 */
[C---:B------:R-:W-:Y:S02]  /*dd10*/  FMUL.FTZ R121, R132.reuse, R121 ;  /* 0x0000007984797220 */ /* 0x040fe40000410000 */
[C---:B------:R-:W-:Y:S02]  /*dd20*/  FMUL.FTZ R124, R132.reuse, R124 ;  /* 0x0000007c847c7220 */ /* 0x040fe40000410000 */
[----:B------:R-:W-:Y:S02]  /*dd30*/  FMUL.FTZ R125, R132, R125 ;  /* 0x0000007d847d7220 */ /* 0x000fe40000410000 */
[C---:B------:R-:W-:Y:S02]  /*dd40*/  FMUL.FTZ R128, R134.reuse, R128 ;  /* 0x0000008086807220 */ /* 0x040fe40000410000 */
[----:B------:R-:W-:Y:S02]  /*dd50*/  FMUL.FTZ R129, R134, R129 ;  /* 0x0000008186817220 */ /* 0x000fe40000410000 */
[C---:B------:R-:W-:Y:S02]  /*dd60*/  FMUL.FTZ R130, R133.reuse, R130 ;  /* 0x0000008285827220 */ /* 0x040fe40000410000 */
[----:B------:R-:W-:Y:S01]  /*dd70*/  FMUL.FTZ R131, R133, R131 ;  /* 0x0000008385837220 */ /* 0x000fe20000410000 */
[----:B--2---:R-:W-:Y:S01]  /*dd80*/  FMNMX.FTZ R3, R0, R2, !PT ;  /* 0x0000000200037209 */ /* 0x004fe20007810000 */
[----:B------:R-:W-:Y:S01]  /*dd90*/  @P5 IMAD R2, R4, c[0x0][0x1e0], RZ ;  /* 0x0000780004025a24 */ /* 0x000fe200078e02ff */
[----:B------:R-:W-:Y:S01]  /*dda0*/  @P5 MOV R4, R8 ;  /* 0x0000000800045202 */ /* 0x000fe20000000f00 */
[----:B------:R-:W-:Y:S02]  /*ddb0*/  FFMA.FTZ R0, R19, c[0x0][0x2d0], -R143 ;  /* 0x0000b40013007a23 */ /* 0x000fe4000001088f */
[----:B------:R-:W-:Y:S02]  /*ddc0*/  @P5 IMAD R2, R242, c[0x0][0x1e4], R2 ;  /* 0x00007900f2025a24 */ /* 0x000fe400078e0202 */
[----:B------:R-:W-:Y:S01]  /*ddd0*/  @P5 IMAD.WIDE.U32 R4, R6, 0x30, R4 ;  /* 0x0000003006045825 */ /* 0x000fe200078e0004 */
[----:B------:R1:W-:Y:S02]  /*dde0*/  MUFU.EX2 R197, R0 ;  /* 0x0000000000c57308 */ /* 0x0003e40000000800 */
[----:B------:R-:W-:Y:S01]  /*ddf0*/  @P5 IADD3 R2, R7, R2, RZ ;  /* 0x0000000207025210 */ /* 0x000fe20007ffe0ff */
[--C-:B------:R-:W-:Y:S01]  /*de00*/  FFMA.FTZ R6, R202, c[0x0][0x2d0], -R192.reuse ;  /* 0x0000b400ca067a23 */ /* 0x100fe200000108c0 */
[----:B------:R-:W-:Y:S01]  /*de10*/  MOV R202, R33 ;  /* 0x0000002100ca7202 */ /* 0x000fe20000000f00 */
[----:B------:R-:W-:Y:S01]  /*de20*/  FFMA.FTZ R7, R201, c[0x0][0x2d0], -R192 ;  /* 0x0000b400c9077a23 */ /* 0x000fe200000108c0 */
[----:B---3--:R-:W-:Y:S01]  /*de30*/  MOV R201, R20 ;  /* 0x0000001400c97202 */ /* 0x008fe20000000f00 */
[----:B------:R-:W-:Y:S02]  /*de40*/  @P5 IMAD R2, R2, 0x30, RZ ;  /* 0x0000003002025824 */ /* 0x000fe400078e02ff */
[----:B------:R-:W-:Y:S01]  /*de50*/  FMUL.FTZ R19, R133, R159 ;  /* 0x0000009f85137220 */ /* 0x000fe20000410000 */
[----:B------:R2:W-:Y:S01]  /*de60*/  MUFU.EX2 R26, R6 ;  /* 0x00000006001a7308 */ /* 0x0005e20000000800 */
[----:B------:R-:W-:Y:S01]  /*de70*/  FMUL.FTZ R33, R134, R173 ;  /* 0x000000ad86217220 */ /* 0x000fe20000410000 */
[----:B------:R-:W-:Y:S02]  /*de80*/  @P5 IADD3 R2, R5, R2, RZ ;  /* 0x0000000205025210 */ /* 0x000fe40007ffe0ff */
[----:B------:R-:W-:Y:S02]  /*de90*/  MOV R173, R223 ;  /* 0x000000df00ad7202 */ /* 0x000fe40000000f00 */
[----:B------:R-:W-:Y:S02]  /*dea0*/  @P5 SHF.L.U64.HI R5, R4, 0x1, R2 ;  /* 0x0000000104055819 */ /* 0x000fe40000010202 */
[C---:B------:R-:W-:Y:S02]  /*deb0*/  @P5 SHF.L.U32 R2, R10.reuse, 0x5, RZ ;  /* 0x000000050a025819 */ /* 0x040fe400000006ff */
[----:B------:R3:W-:Y:S01]  /*dec0*/  MUFU.EX2 R28, R7 ;  /* 0x00000007001c7308 */ /* 0x0007e20000000800 */
[----:B------:R-:W-:Y:S01]  /*ded0*/  @P5 SHF.L.U64.HI R10, R10, 0x5, R11 ;  /* 0x000000050a0a5819 */ /* 0x000fe2000001020b */
[--C-:B------:R-:W-:Y:S02]  /*dee0*/  FFMA.FTZ R11, R12, c[0x0][0x2d0], -R192.reuse ;  /* 0x0000b4000c0b7a23 */ /* 0x100fe400000108c0 */
[----:B-1----:R-:W-:Y:S01]  /*def0*/  FADD.FTZ R0, -R3, R139 ;  /* 0x0000008b03007221 */ /* 0x002fe20000010100 */
[----:B------:R-:W-:Y:S01]  /*df00*/  MOV R139, R21 ;  /* 0x00000015008b7202 */ /* 0x000fe20000000f00 */
[----:B------:R-:W-:Y:S02]  /*df10*/  FMUL.FTZ R12, R132, R152 ;  /* 0x00000098840c7220 */ /* 0x000fe40000410000 */
[----:B------:R-:W-:Y:S02]  /*df20*/  FMUL.FTZ R0, R0, c[0x0][0x2d0] ;  /* 0x0000b40000007a20 */ /* 0x000fe40000410000 */
[----:B------:R1:W-:Y:S01]  /*df30*/  MUFU.EX2 R252, R11 ;  /* 0x0000000b00fc7308 */ /* 0x0003e20000000800 */
[----:B--2---:R-:W-:Y:S04]  /*df40*/  @P5 SHF.L.U32 R6, R4, 0x1, RZ ;  /* 0x0000000104065819 */ /* 0x004fe800000006ff */
[C---:B------:R-:W-:Y:S02]  /*df50*/  @P5 IADD3 R8, P2, R6.reuse, 0x80, RZ ;  /* 0x0000008006085810 */ /* 0x040fe40007f5e0ff */
[----:B------:R-:W-:Y:S03]  /*df60*/  @P5 IADD3 R6, P0, R6, c[0x0][0x1c8], RZ ;  /* 0x0000720006065a10 */ /* 0x000fe60007f1e0ff */
[----:B------:R-:W2:Y:S01]  /*df70*/  MUFU.EX2 R0, R0 ;  /* 0x0000000000007308 */ /* 0x000ea20000000800 */
[----:B------:R-:W-:Y:S02]  /*df80*/  @P5 IADD3 R8, P1, R8, c[0x0][0x1c8], RZ ;  /* 0x0000720008085a10 */ /* 0x000fe40007f3e0ff */
[----:B---3--:R-:W-:Y:S02]  /*df90*/  @P5 IADD3.X R7, R5, c[0x0][0x1cc], RZ, P0, !PT ;  /* 0x0000730005075a10 */ /* 0x008fe400007fe4ff */
[----:B------:R-:W-:Y:S02]  /*dfa0*/  @P5 IADD3.X R9, RZ, c[0x0][0x1cc], R5, P1, P2 ;  /* 0x00007300ff095a10 */ /* 0x000fe40000fe4405 */
[----:B------:R-:W-:Y:S01]  /*dfb0*/  @P5 IADD3 R4, P0, R6, R2, RZ ;  /* 0x0000000206045210 */ /* 0x000fe20007f1e0ff */
[----:B------:R3:W-:Y:S03]  /*dfc0*/  @P5 LDGSTS.E.BYPASS.LTC128B.128 [R243+0x3100], [R6.64], !P4 ;  /* 0x0310000006f35fae */ /* 0x0007e6000e101d4e */
[----:B------:R-:W-:Y:S01]  /*dfd0*/  @P5 IADD3.X R5, R7, R10, RZ, P0, !PT ;  /* 0x0000000a07055210 */ /* 0x000fe200007fe4ff */
[----:B-1----:R-:W-:Y:S02]  /*dfe0*/  FFMA.FTZ R11, R13, c[0x0][0x2d0], -R192 ;  /* 0x0000b4000d0b7a23 */ /* 0x002fe400000108c0 */
[----:B------:R-:W-:Y:S02]  /*dff0*/  FMUL.FTZ R13, R132, R153 ;  /* 0x00000099840d7220 */ /* 0x000fe40000410000 */
[----:B------:R1:W-:Y:S01]  /*e000*/  @P5 LDGSTS.E.BYPASS.LTC128B.128 [R243+0x4900], [R8.64], !P3 ;  /* 0x0490000008f35fae */ /* 0x0003e2000d901d4e */
[----:B------:R-:W4:Y:S07]  /*e010*/  MUFU.EX2 R251, R11 ;  /* 0x0000000b00fb7308 */ /* 0x000f2e0000000800 */
[----:B------:R1:W-:Y:S01]  /*e020*/  @P5 LDGSTS.E.BYPASS.LTC128B.128 [R243+0x3900], [R4.64], !P4 ;  /* 0x0390000004f35fae */ /* 0x0003e2000e101d4e */
[C---:B--2---:R-:W-:Y:S01]  /*e030*/  FMUL.FTZ R30, R0.reuse, R170 ;  /* 0x000000aa001e7220 */ /* 0x044fe20000410000 */
[----:B------:R-:W-:Y:S01]  /*e040*/  MOV R170, R244 ;  /* 0x000000f400aa7202 */ /* 0x000fe20000000f00 */
[----:B------:R-:W-:Y:S01]  /*e050*/  FMUL.FTZ R31, R0, R171 ;  /* 0x000000ab001f7220 */ /* 0x000fe20000410000 */
[----:B------:R-:W-:Y:S01]  /*e060*/  MOV R171, R32 ;  /* 0x0000002000ab7202 */ /* 0x000fe20000000f00 */
[----:B------:R-:W-:Y:S01]  /*e070*/  FMUL.FTZ R32, R134, R172 ;  /* 0x000000ac86207220 */ /* 0x000fe20000410000 */
[----:B------:R-:W-:Y:S01]  /*e080*/  MOV R172, R35 ;  /* 0x0000002300ac7202 */ /* 0x000fe20000000f00 */
[----:B------:R-:W-:Y:S01]  /*e090*/  FMUL.FTZ R35, R133, R175 ;  /* 0x000000af85237220 */ /* 0x000fe20000410000 */
[----:B------:R2:W-:Y:S01]  /*e0a0*/  @P5 LDGSTS.E.BYPASS.LTC128B.128 [R243+0x5100], [R4.64+0x80], !P3 ;  /* 0x0510008004f35fae */ /* 0x0005e2000d901d4e */
[C---:B------:R-:W-:Y:S01]  /*e0b0*/  FMUL.FTZ R42, R0.reuse, R182 ;  /* 0x000000b6002a7220 */ /* 0x040fe20000410000 */
[----:B------:R-:W-:Y:S01]  /*e0c0*/  MOV R181, R170 ;  /* 0x000000aa00b57202 */ /* 0x000fe20000000f00 */
[----:B------:R-:W-:Y:S01]  /*e0d0*/  FMUL.FTZ R43, R0, R183 ;  /* 0x000000b7002b7220 */ /* 0x000fe20000410000 */
[----:B---3--:R-:W-:Y:S01]  /*e0e0*/  @P5 IADD3 R6, P1, R4, R2, RZ ;  /* 0x0000000204065210 */ /* 0x008fe20007f3e0ff */
[----:B------:R-:W-:Y:S01]  /*e0f0*/  FMUL.FTZ R2, R3, c[0x0][0x2d0] ;  /* 0x0000b40003027a20 */ /* 0x000fe20000410000 */
[----:B------:R-:W-:Y:S01]  /*e100*/  MOV R183, R200 ;  /* 0x000000c800b77202 */ /* 0x000fe20000000f00 */
[C---:B------:R-:W-:Y:S01]  /*e110*/  FMUL.FTZ R46, R0.reuse, R186 ;  /* 0x000000ba002e7220 */ /* 0x040fe20000410000 */
[----:B------:R-:W-:Y:S01]  /*e120*/  @P5 IADD3.X R7, R5, R10, RZ, P1, !PT ;  /* 0x0000000a05075210 */ /* 0x000fe20000ffe4ff */
[----:B------:R-:W-:Y:S01]  /*e130*/  FMUL.FTZ R10, R0, R150 ;  /* 0x00000096000a7220 */ /* 0x000fe20000410000 */
[----:B----4-:R-:W-:Y:S01]  /*e140*/  F2FP.PACK_AB R150, R251, R252 ;  /* 0x000000fcfb96723e */ /* 0x010fe200000000ff */
[--C-:B-1----:R-:W-:Y:S01]  /*e150*/  FFMA.FTZ R8, R203, c[0x0][0x2d0], -R2.reuse ;  /* 0x0000b400cb087a23 */ /* 0x102fe20000010802 */
[----:B------:R-:W-:Y:S01]  /*e160*/  MOV R203, R34 ;  /* 0x0000002200cb7202 */ /* 0x000fe20000000f00 */
[----:B------:R1:W-:Y:S01]  /*e170*/  @P5 LDGSTS.E.BYPASS.LTC128B.128 [R243+0x4100], [R6.64], !P4 ;  /* 0x0410000006f35fae */ /* 0x0003e2000e101d4e */
[----:B------:R-:W-:Y:S01]  /*e180*/  FMUL.FTZ R9, R132, R149 ;  /* 0x0000009584097220 */ /* 0x000fe20000410000 */
[----:B------:R3:W-:Y:S01]  /*e190*/  MUFU.EX2 R206, R8 ;  /* 0x0000000800ce7308 */ /* 0x0007e20000000800 */
[C---:B------:R-:W-:Y:S01]  /*e1a0*/  FMUL.FTZ R11, R0.reuse, R151 ;  /* 0x00000097000b7220 */ /* 0x040fe20000410000 */
[----:B------:R-:W-:Y:S01]  /*e1b0*/  MOV R180, R172 ;  /* 0x000000ac00b47202 */ /* 0x000fe20000000f00 */
[----:B------:R-:W-:Y:S02]  /*e1c0*/  FMUL.FTZ R34, R133, R174 ;  /* 0x000000ae85227220 */ /* 0x000fe40000410000 */
[C---:B------:R-:W-:Y:S01]  /*e1d0*/  FMUL.FTZ R47, R0.reuse, R187 ;  /* 0x000000bb002f7220 */ /* 0x040fe20000410000 */
[----:B------:R1:W-:Y:S01]  /*e1e0*/  @P5 LDGSTS.E.BYPASS.LTC128B.128 [R243+0x5900], [R6.64+0x80], !P3 ;  /* 0x0590008006f35fae */ /* 0x0003e2000d901d4e */
[C---:B------:R-:W-:Y:S02]  /*e1f0*/  FMUL.FTZ R58, R0.reuse, R58 ;  /* 0x0000003a003a7220 */ /* 0x040fe40000410000 */
[C---:B------:R-:W-:Y:S02]  /*e200*/  FMUL.FTZ R59, R0.reuse, R59 ;  /* 0x0000003b003b7220 */ /* 0x040fe40000410000 */
[----:B------:R-:W-:Y:S02]  /*e210*/  FMUL.FTZ R62, R0, R62 ;  /* 0x0000003e003e7220 */ /* 0x000fe40000410000 */
[--C-:B--2---:R-:W-:Y:S01]  /*e220*/  FFMA.FTZ R4, R204, c[0x0][0x2d0], -R2.reuse ;  /* 0x0000b400cc047a23 */ /* 0x104fe20000010802 */
[----:B------:R-:W2:Y:S01]  /*e230*/  LDSM.16.MT88.4 R20, [R225+0x100] ;  /* 0x00010000e114783b */ /* 0x000ea20000004200 */
[----:B------:R-:W-:Y:S01]  /*e240*/  FMUL.FTZ R5, R134, R145 ;  /* 0x0000009186057220 */ /* 0x000fe20000410000 */
[----:B------:R-:W-:Y:S01]  /*e250*/  F2FP.PACK_AB R145, R25, R24 ;  /* 0x000000181991723e */ /* 0x000fe200000000ff */
[----:B------:R4:W4:Y:S01]  /*e260*/  MUFU.EX2 R207, R4 ;  /* 0x0000000400cf7308 */ /* 0x0009220000000800 */
[----:B------:R-:W-:Y:S01]  /*e270*/  MOV R204, R245 ;  /* 0x000000f500cc7202 */ /* 0x000fe20000000f00 */
[C---:B------:R-:W-:Y:S02]  /*e280*/  FMUL.FTZ R63, R0.reuse, R63 ;  /* 0x0000003f003f7220 */ /* 0x040fe40000410000 */
[C---:B------:R-:W-:Y:S01]  /*e290*/  FMUL.FTZ R74, R0.reuse, R74 ;  /* 0x0000004a004a7220 */ /* 0x040fe20000410000 */
[----:B------:R-:W2:Y:S01]  /*e2a0*/  LDSM.16.MT88.4 R36, [R226+0x100] ;  /* 0x00010000e224783b */ /* 0x000ea20000004200 */
[----:B------:R-:W-:Y:S02]  /*e2b0*/  FMUL.FTZ R75, R0, R75 ;  /* 0x0000004b004b7220 */ /* 0x000fe40000410000 */
[----:B---3--:R-:W-:Y:S01]  /*e2c0*/  FMUL.FTZ R8, R132, R148 ;  /* 0x0000009484087220 */ /* 0x008fe20000410000 */
[----:B------:R-:W-:Y:S01]  /*e2d0*/  F2FP.PACK_AB R148, R28, R26 ;  /* 0x0000001a1c94723e */ /* 0x000fe200000000ff */
[C---:B------:R-:W-:Y:S02]  /*e2e0*/  FMUL.FTZ R78, R0.reuse, R78 ;  /* 0x0000004e004e7220 */ /* 0x040fe40000410000 */
[C---:B------:R-:W-:Y:S01]  /*e2f0*/  FMUL.FTZ R79, R0.reuse, R79 ;  /* 0x0000004f004f7220 */ /* 0x040fe20000410000 */
[----:B------:R-:W-:Y:S01]  /*e300*/  LDSM.16.MT88.4 R156, [R227+0x100] ;  /* 0x00010000e39c783b */ /* 0x000fe20000004200 */
[C---:B------:R-:W-:Y:S02]  /*e310*/  FMUL.FTZ R90, R0.reuse, R90 ;  /* 0x0000005a005a7220 */ /* 0x040fe40000410000 */
[----:B-1----:R-:W-:Y:S01]  /*e320*/  FMUL.FTZ R6, R133, R146 ;  /* 0x0000009285067220 */ /* 0x002fe20000410000 */
[----:B------:R-:W-:Y:S01]  /*e330*/  F2FP.PACK_AB R146, R201, R247 ;  /* 0x000000f7c992723e */ /* 0x000fe200000000ff */
[----:B------:R-:W-:Y:S01]  /*e340*/  FMUL.FTZ R7, R133, R147 ;  /* 0x0000009385077220 */ /* 0x000fe20000410000 */
[----:B------:R-:W-:Y:S01]  /*e350*/  F2FP.PACK_AB R147, R197, R27 ;  /* 0x0000001bc593723e */ /* 0x000fe200000000ff */
[C---:B------:R-:W-:Y:S01]  /*e360*/  FMUL.FTZ R91, R0.reuse, R91 ;  /* 0x0000005b005b7220 */ /* 0x040fe20000410000 */
[----:B------:R-:W-:Y:S01]  /*e370*/  LDSM.16.MT88.4 R188, [R228+0x1100] ;  /* 0x00110000e4bc783b */ /* 0x000fe20000004200 */
[----:B------:R-:W-:Y:S02]  /*e380*/  FMUL.FTZ R94, R0, R94 ;  /* 0x0000005e005e7220 */ /* 0x000fe40000410000 */
[--C-:B----4-:R-:W-:Y:S01]  /*e390*/  FFMA.FTZ R4, R14, c[0x0][0x2d0], -R2.reuse ;  /* 0x0000b4000e047a23 */ /* 0x110fe20000010802 */
[----:B------:R-:W-:Y:S01]  /*e3a0*/  F2FP.PACK_AB R149, R207, R206 ;  /* 0x000000cecf95723e */ /* 0x000fe200000000ff */
[C---:B------:R-:W-:Y:S02]  /*e3b0*/  FMUL.FTZ R14, R0.reuse, R154 ;  /* 0x0000009a000e7220 */ /* 0x040fe40000410000 */
[----:B------:R1:W-:Y:S01]  /*e3c0*/  MUFU.EX2 R208, R4 ;  /* 0x0000000400d07308 */ /* 0x0003e20000000800 */
[C---:B------:R-:W-:Y:S01]  /*e3d0*/  FMUL.FTZ R95, R0.reuse, R95 ;  /* 0x0000005f005f7220 */ /* 0x040fe20000410000 */
[----:B------:R-:W0:Y:S01]  /*e3e0*/  LDGDEPBAR ;  /* 0x00000000000079af */ /* 0x000e220000000000 */
        /* <DEDUP_REMOVED lines=8> */
[--C-:B------:R-:W-:Y:S02]  /*e470*/  FFMA.FTZ R140, R140, c[0x0][0x2d0], -R2.reuse ;  /* 0x0000b4008c8c7a23 */ /* 0x100fe40000010802 */
[----:B-1----:R-:W-:Y:S02]  /*e480*/  FFMA.FTZ R4, R15, c[0x0][0x2d0], -R2 ;  /* 0x0000b4000f047a23 */ /* 0x002fe40000010802 */
[----:B------:R-:W-:Y:S02]  /*e490*/  FMUL.FTZ R15, R0, R155 ;  /* 0x0000009b000f7220 */ /* 0x000fe40000410000 */
[----:B------:R1:W3:Y:S01]  /*e4a0*/  MUFU.EX2 R209, R4 ;  /* 0x0000000400d17308 */ /* 0x0002e20000000800 */
[----:B------:R-:W4:Y:S01]  /*e4b0*/  LDSM.16.MT88.4 R152, [R228+0x100] ;  /* 0x00010000e498783b */ /* 0x000f220000004200 */
[----:B-1----:R-:W-:Y:S01]  /*e4c0*/  FMUL.FTZ R4, R134, R144 ;  /* 0x0000009086047220 */ /* 0x002fe20000410000 */
[----:B------:R-:W-:Y:S02]  /*e4d0*/  F2FP.PACK_AB R144, R248, R193 ;  /* 0x000000c1f890723e */ /* 0x000fe400000000ff */
[----:B---3--:R-:W-:Y:S05]  /*e4e0*/  F2FP.PACK_AB R151, R209, R208 ;  /* 0x000000d0d197723e */ /* 0x008fea00000000ff */
[-C--:B--2---:R-:W-:Y:S08]  /*e4f0*/  HMMA.16816.F32 R4, R144, R20.reuse, R4 ;  /* 0x000000149004723c */ /* 0x084ff00000001804 */
[C---:B------:R-:W-:Y:S07]  /*e500*/  HMMA.16816.F32 R8, R148.reuse, R20, R8 ;  /* 0x000000149408723c */ /* 0x040fee0000001808 */
[C---:B------:R-:W-:Y:S01]  /*e510*/  FMUL.FTZ R21, R134.reuse, R161 ;  /* 0x000000a186157220 */ /* 0x040fe20000410000 */
[-C--:B------:R-:W-:Y:S04]  /*e520*/  HMMA.16816.F32 R12, R148, R22.reuse, R12 ;  /* 0x00000016940c723c */ /* 0x080fe8000000180c */
[----:B------:R-:W-:Y:S01]  /*e530*/  MOV R161, R249 ;  /* 0x000000f900a17202 */ /* 0x000fe20000000f00 */
[----:B------:R-:W-:Y:S01]  /*e540*/  FMUL.FTZ R20, R134, R160 ;  /* 0x000000a086147220 */ /* 0x000fe20000410000 */
[----:B------:R1:W2:Y:S01]  /*e550*/  MUFU.EX2 R249, R138 ;  /* 0x0000008a00f97308 */ /* 0x0002a20000000800 */
[----:B------:R-:W-:Y:S01]  /*e560*/  MOV R160, R27 ;  /* 0x0000001b00a07202 */ /* 0x000fe20000000f00 */
[C---:B------:R-:W-:Y:S04]  /*e570*/  HMMA.16816.F32 R16, R144.reuse, R22, R16 ;  /* 0x000000169010723c */ /* 0x040fe80000001810 */
[----:B------:R-:W-:Y:S01]  /*e580*/  FMUL.FTZ R27, R0, R167 ;  /* 0x000000a7001b7220 */ /* 0x000fe20000410000 */
[----:B------:R-:W-:Y:S01]  /*e590*/  MOV R167, R28 ;  /* 0x0000001c00a77202 */ /* 0x000fe20000000f00 */
[C---:B------:R-:W-:Y:S01]  /*e5a0*/  FMUL.FTZ R28, R132.reuse, R168 ;  /* 0x000000a8841c7220 */ /* 0x040fe20000410000 */
[----:B------:R-:W-:Y:S01]  /*e5b0*/  MOV R168, R29 ;  /* 0x0000001d00a87202 */ /* 0x000fe20000000f00 */
[C---:B------:R-:W-:Y:S01]  /*e5c0*/  FMUL.FTZ R23, R133.reuse, R163 ;  /* 0x000000a385177220 */ /* 0x040fe20000410000 */
[----:B------:R-:W-:Y:S03]  /*e5d0*/  MOV R163, R24 ;  /* 0x0000001800a37202 */ /* 0x000fe60000000f00 */
[C---:B------:R-:W-:Y:S01]  /*e5e0*/  FMUL.FTZ R24, R132.reuse, R164 ;  /* 0x000000a484187220 */ /* 0x040fe20000410000 */
[----:B------:R-:W-:Y:S01]  /*e5f0*/  MOV R164, R25 ;  /* 0x0000001900a47202 */ /* 0x000fe20000000f00 */
[----:B------:R-:W-:Y:S01]  /*e600*/  FMUL.FTZ R25, R132, R165 ;  /* 0x000000a584197220 */ /* 0x000fe20000410000 */
[----:B------:R-:W-:Y:S01]  /*e610*/  MOV R165, R248 ;  /* 0x000000f800a57202 */ /* 0x000fe20000000f00 */
[----:B------:R-:W-:Y:S01]  /*e620*/  FMUL.FTZ R22, R133, R162 ;  /* 0x000000a285167220 */ /* 0x000fe20000410000 */
[----:B------:R-:W-:Y:S01]  /*e630*/  MOV R162, R26 ;  /* 0x0000001a00a27202 */ /* 0x000fe20000000f00 */
[----:B------:R-:W-:Y:S01]  /*e640*/  FMUL.FTZ R26, R0, R166 ;  /* 0x000000a6001a7220 */ /* 0x000fe20000410000 */
[----:B------:R-:W-:Y:S01]  /*e650*/  MOV R166, R247 ;  /* 0x000000f700a67202 */ /* 0x000fe20000000f00 */
[----:B------:R-:W-:Y:S01]  /*e660*/  FMUL.FTZ R29, R132, R169 ;  /* 0x000000a9841d7220 */ /* 0x000fe20000410000 */
[----:B------:R-:W-:Y:S01]  /*e670*/  MOV R169, R246 ;  /* 0x000000f600a97202 */ /* 0x000fe20000000f00 */
[--C-:B-1----:R-:W-:Y:S01]  /*e680*/  FFMA.FTZ R138, R198, c[0x0][0x2d0], -R142.reuse ;  /* 0x0000b400c68a7a23 */ /* 0x102fe2000001088e */
[-C--:B------:R-:W-:Y:S03]  /*e690*/  HMMA.16816.F32 R20, R144, R36.reuse, R20 ;  /* 0x000000249014723c */ /* 0x080fe60000001814 */
[----:B------:R1:W-:Y:S01]  /*e6a0*/  MUFU.EX2 R248, R138 ;  /* 0x0000008a00f87308 */ /* 0x0003e20000000800 */
[----:B------:R-:W-:Y:S02]  /*e6b0*/  MOV R174, R163 ;  /* 0x000000a300ae7202 */ /* 0x000fe40000000f00 */
[----:B------:R-:W-:Y:S02]  /*e6c0*/  MOV R175, R162 ;  /* 0x000000a200af7202 */ /* 0x000fe40000000f00 */
[C---:B------:R-:W-:Y:S04]  /*e6d0*/  HMMA.16816.F32 R24, R148.reuse, R36, R24 ;  /* 0x000000249418723c */ /* 0x040fe80000001818 */
[----:B------:R-:W-:Y:S02]  /*e6e0*/  MOV R170, R160 ;  /* 0x000000a000aa7202 */ /* 0x000fe40000000f00 */
[----:B------:R-:W-:Y:S01]  /*e6f0*/  MOV R172, R165 ;  /* 0x000000a500ac7202 */ /* 0x000fe20000000f00 */
[C---:B------:R-:W-:Y:S01]  /*e700*/  FMUL.FTZ R36, R134.reuse, R176 ;  /* 0x000000b086247220 */ /* 0x040fe20000410000 */
[-C--:B------:R-:W-:Y:S04]  /*e710*/  HMMA.16816.F32 R28, R148, R38.reuse, R28 ;  /* 0x00000026941c723c */ /* 0x080fe8000000181c */
[----:B------:R-:W-:Y:S01]  /*e720*/  MOV R176, R161 ;  /* 0x000000a100b07202 */ /* 0x000fe20000000f00 */
[----:B------:R-:W-:Y:S01]  /*e730*/  FMUL.FTZ R37, R134, R177 ;  /* 0x000000b186257220 */ /* 0x000fe20000410000 */
[----:B------:R-:W-:Y:S01]  /*e740*/  LDSM.16.MT88.4 R160, [R226+0x900] ;  /* 0x00090000e2a0783b */ /* 0x000fe20000004200 */
[----:B------:R-:W-:Y:S01]  /*e750*/  MOV R177, R171 ;  /* 0x000000ab00b17202 */ /* 0x000fe20000000f00 */
[C---:B------:R-:W-:Y:S04]  /*e760*/  HMMA.16816.F32 R32, R144.reuse, R38, R32 ;  /* 0x000000269020723c */ /* 0x040fe80000001820 */
[----:B-1----:R-:W-:Y:S01]  /*e770*/  FFMA.FTZ R138, R199, c[0x0][0x2d0], -R142 ;  /* 0x0000b400c78a7a23 */ /* 0x002fe2000001088e */
[----:B------:R-:W-:Y:S02]  /*e780*/  MOV R171, R201 ;  /* 0x000000c900ab7202 */ /* 0x000fe40000000f00 */
[C---:B------:R-:W-:Y:S01]  /*e790*/  FMUL.FTZ R38, R133.reuse, R178 ;  /* 0x000000b285267220 */ /* 0x040fe20000410000 */
[----:B------:R1:W3:Y:S01]  /*e7a0*/  MUFU.EX2 R247, R138 ;  /* 0x0000008a00f77308 */ /* 0x0002e20000000800 */
[----:B------:R-:W-:Y:S03]  /*e7b0*/  FMUL.FTZ R39, R133, R179 ;  /* 0x000000b385277220 */ /* 0x000fe60000410000 */
[----:B------:R-:W-:Y:S02]  /*e7c0*/  MOV R179, R139 ;  /* 0x0000008b00b37202 */ /* 0x000fe40000000f00 */
[----:B------:R-:W-:Y:S02]  /*e7d0*/  MOV R182, R169 ;  /* 0x000000a900b67202 */ /* 0x000fe40000000f00 */
[-C--:B----4-:R-:W-:Y:S03]  /*e7e0*/  HMMA.16816.F32 R36, R144, R152.reuse, R36 ;  /* 0x000000989024723c */ /* 0x090fe60000001824 */
[----:B------:R-:W-:Y:S02]  /*e7f0*/  MOV R169, R167 ;  /* 0x000000a700a97202 */ /* 0x000fe40000000f00 */
[----:B------:R-:W-:Y:S02]  /*e800*/  MOV R178, R168 ;  /* 0x000000a800b27202 */ /* 0x000fe40000000f00 */
[----:B------:R-:W-:Y:S01]  /*e810*/  MOV R168, R166 ;  /* 0x000000a600a87202 */ /* 0x000fe20000000f00 */
[C---:B------:R-:W-:Y:S04]  /*e820*/  HMMA.16816.F32 R40, R148.reuse, R152, R40 ;  /* 0x000000989428723c */ /* 0x040fe80000001828 */
[----:B------:R-:W-:Y:S04]  /*e830*/  MOV R139, R218 ;  /* 0x000000da008b7202 */ /* 0x000fe80000000f00 */
[-C--:B------:R-:W-:Y:S04]  /*e840*/  HMMA.16816.F32 R44, R148, R154.reuse, R44 ;  /* 0x0000009a942c723c */ /* 0x080fe8000000182c */
[--C-:B-1----:R-:W-:Y:S04]  /*e850*/  FFMA.FTZ R138, R215, c[0x0][0x2d0], -R143.reuse ;  /* 0x0000b400d78a7a23 */ /* 0x102fe8000001088f */
[C---:B------:R-:W-:Y:S01]  /*e860*/  HMMA.16816.F32 R48, R144.reuse, R154, R48 ;  /* 0x0000009a9030723c */ /* 0x040fe20000001830 */
[----:B------:R1:W-:Y:S01]  /*e870*/  MUFU.EX2 R246, R138 ;  /* 0x0000008a00f67308 */ /* 0x0003e20000000800 */
[----:B------:R-:W4:Y:S06]  /*e880*/  LDSM.16.MT88.4 R152, [R225+0x1900] ;  /* 0x00190000e198783b */ /* 0x000f2c0000004200 */
[-C--:B------:R-:W-:Y:S08]  /*e890*/  HMMA.16816.F32 R52, R144, R156.reuse, R52 ;  /* 0x0000009c9034723c */ /* 0x080ff00000001834 */
[C---:B------:R-:W-:Y:S08]  /*e8a0*/  HMMA.16816.F32 R56, R148.reuse, R156, R56 ;  /* 0x0000009c9438723c */ /* 0x040ff00000001838 */
[-C--:B------:R-:W-:Y:S04]  /*e8b0*/  HMMA.16816.F32 R60, R148, R158.reuse, R60 ;  /* 0x0000009e943c723c */ /* 0x080fe8000000183c */
[--C-:B-1----:R-:W-:Y:S04]  /*e8c0*/  FFMA.FTZ R138, R214, c[0x0][0x2d0], -R143.reuse ;  /* 0x0000b400d68a7a23 */ /* 0x102fe8000001088f */
[C---:B------:R-:W-:Y:S01]  /*e8d0*/  HMMA.16816.F32 R64, R144.reuse, R158, R64 ;  /* 0x0000009e9040723c */ /* 0x040fe20000001840 */
[----:B------:R1:W1:Y:S01]  /*e8e0*/  MUFU.EX2 R245, R138 ;  /* 0x0000008a00f57308 */ /* 0x0002620000000800 */
[----:B------:R-:W2:Y:S06]  /*e8f0*/  LDSM.16.MT88.4 R156, [R226+0x1900] ;  /* 0x00190000e29c783b */ /* 0x000eac0000004200 */
[-C--:B----4-:R-:W-:Y:S08]  /*e900*/  HMMA.16816.F32 R68, R144, R152.reuse, R68 ;  /* 0x000000989044723c */ /* 0x090ff00000001844 */
[C---:B------:R-:W-:Y:S04]  /*e910*/  HMMA.16816.F32 R72, R148.reuse, R152, R72 ;  /* 0x000000989448723c */ /* 0x040fe80000001848 */
[--C-:B-1----:R-:W-:Y:S04]  /*e920*/  FFMA.FTZ R138, R212, c[0x0][0x2d0], -R143.reuse ;  /* 0x0000b400d48a7a23 */ /* 0x102fe8000001088f */
[-C--:B------:R-:W-:Y:S01]  /*e930*/  HMMA.16816.F32 R76, R148, R154.reuse, R76 ;  /* 0x0000009a944c723c */ /* 0x080fe2000000184c */
[----:B------:R1:W-:Y:S07]  /*e940*/  MUFU.EX2 R244, R138 ;  /* 0x0000008a00f47308 */ /* 0x0003ee0000000800 */
[C---:B------:R-:W-:Y:S01]  /*e950*/  HMMA.16816.F32 R80, R144.reuse, R154, R80 ;  /* 0x0000009a9050723c */ /* 0x040fe20000001850 */
[----:B------:R-:W4:Y:S07]  /*e960*/  LDSM.16.MT88.4 R152, [R228+0x1900] ;  /* 0x00190000e498783b */ /* 0x000f2e0000004200 */
[-C--:B--2---:R-:W-:Y:S08]  /*e970*/  HMMA.16816.F32 R84, R144, R156.reuse, R84 ;  /* 0x0000009c9054723c */ /* 0x084ff00000001854 */
[C---:B------:R-:W-:Y:S04]  /*e980*/  HMMA.16816.F32 R88, R148.reuse, R156, R88 ;  /* 0x0000009c9458723c */ /* 0x040fe80000001858 */
[--C-:B-1----:R-:W-:Y:S04]  /*e990*/  FFMA.FTZ R138, R213, c[0x0][0x2d0], -R143.reuse ;  /* 0x0000b400d58a7a23 */ /* 0x102fe8000001088f */
[-C--:B------:R-:W-:Y:S01]  /*e9a0*/  HMMA.16816.F32 R92, R148, R158.reuse, R92 ;  /* 0x0000009e945c723c */ /* 0x080fe2000000185c */
[----:B------:R1:W2:Y:S07]  /*e9b0*/  MUFU.EX2 R223, R138 ;  /* 0x0000008a00df7308 */ /* 0x0002ae0000000800 */
[C---:B------:R-:W-:Y:S01]  /*e9c0*/  HMMA.16816.F32 R96, R144.reuse, R158, R96 ;  /* 0x0000009e9060723c */ /* 0x040fe20000001860 */
[----:B------:R-:W2:Y:S07]  /*e9d0*/  LDSM.16.MT88.4 R156, [R227+0x1900] ;  /* 0x00190000e39c783b */ /* 0x000eae0000004200 */
        /* <DEDUP_REMOVED lines=12> */
[----:B------:R-:W-:Y:S01]  /*eaa0*/  HMMA.16816.F32 R128, R144, R158, R128 ;  /* 0x0000009e9080723c */ /* 0x000fe20000001880 */
[----:B------:R-:W-:Y:S06]  /*eab0*/  LDSM.16.MT88.4 R156, [R227+0x900] ;  /* 0x00090000e39c783b */ /* 0x000fec0000004200 */
[----:B------:R-:W-:Y:S02]  /*eac0*/  F2FP.PACK_AB R144, R249, R250 ;  /* 0x000000faf990723e */ /* 0x000fe400000000ff */
[----:B---3--:R-:W-:Y:S03]  /*ead0*/  F2FP.PACK_AB R146, R247, R248 ;  /* 0x000000f8f792723e */ /* 0x008fe600000000ff */
[----:B------:R-:W-:Y:S02]  /*eae0*/  F2FP.PACK_AB R145, R245, R246 ;  /* 0x000000f6f591723e */ /* 0x000fe400000000ff */
[----:B------:R-:W-:Y:S01]  /*eaf0*/  F2FP.PACK_AB R147, R223, R244 ;  /* 0x000000f4df93723e */ /* 0x000fe200000000ff */
[--C-:B-1----:R-:W-:Y:S01]  /*eb00*/  FFMA.FTZ R138, R219, c[0x0][0x2d0], -R192.reuse ;  /* 0x0000b400db8a7a23 */ /* 0x102fe200000108c0 */
[----:B--2---:R-:W-:Y:S05]  /*eb10*/  F2FP.PACK_AB R148, R221, R222 ;  /* 0x000000dedd94723e */ /* 0x004fea00000000ff */
[-C--:B----4-:R-:W-:Y:S01]  /*eb20*/  HMMA.16816.F32 R4, R144, R152.reuse, R4 ;  /* 0x000000989004723c */ /* 0x090fe20000001804 */
[----:B------:R1:W-:Y:S02]  /*eb30*/  MUFU.EX2 R219, R138 ;  /* 0x0000008a00db7308 */ /* 0x0003e40000000800 */
[----:B-1----:R-:W-:Y:S01]  /*eb40*/  FFMA.FTZ R138, R173, c[0x0][0x2d0], -R192 ;  /* 0x0000b400ad8a7a23 */ /* 0x002fe200000108c0 */
[----:B------:R-:W-:Y:S02]  /*eb50*/  MOV R173, R164 ;  /* 0x000000a400ad7202 */ /* 0x000fe40000000f00 */
[----:B------:R-:W1:Y:S05]  /*eb60*/  LDSM.16.MT88.4 R164, [R228+0x900] ;  /* 0x00090000e4a4783b */ /* 0x000e6a0000004200 */
[----:B------:R2:W3:Y:S02]  /*eb70*/  MUFU.EX2 R218, R138 ;  /* 0x0000008a00da7308 */ /* 0x0004e40000000800 */
[--C-:B--2---:R-:W-:Y:S01]  /*eb80*/  FFMA.FTZ R138, R195, c[0x0][0x2d0], -R2.reuse ;  /* 0x0000b400c38a7a23 */ /* 0x104fe20000010802 */
[----:B---3--:R-:W-:Y:S07]  /*eb90*/  F2FP.PACK_AB R150, R218, R219 ;  /* 0x000000dbda96723e */ /* 0x008fee00000000ff */
[----:B------:R2:W-:Y:S02]  /*eba0*/  MUFU.EX2 R201, R138 ;  /* 0x0000008a00c97308 */ /* 0x0005e40000000800 */
[--C-:B--2---:R-:W-:Y:S08]  /*ebb0*/  FFMA.FTZ R138, R194, c[0x0][0x2d0], -R2.reuse ;  /* 0x0000b400c28a7a23 */ /* 0x104ff00000010802 */
[----:B------:R2:W3:Y:S02]  /*ebc0*/  MUFU.EX2 R200, R138 ;  /* 0x0000008a00c87308 */ /* 0x0004e40000000800 */
[--C-:B--2---:R-:W-:Y:S01]  /*ebd0*/  FFMA.FTZ R138, R211, c[0x0][0x2d0], -R2.reuse ;  /* 0x0000b400d38a7a23 */ /* 0x104fe20000010802 */
[----:B---3--:R-:W-:Y:S07]  /*ebe0*/  F2FP.PACK_AB R149, R200, R201 ;  /* 0x000000c9c895723e */ /* 0x008fee00000000ff */
[----:B------:R2:W-:Y:S02]  /*ebf0*/  MUFU.EX2 R198, R138 ;  /* 0x0000008a00c67308 */ /* 0x0005e40000000800 */
[----:B--2---:R-:W-:Y:S08]  /*ec00*/  FFMA.FTZ R138, R216, c[0x0][0x2d0], -R2 ;  /* 0x0000b400d88a7a23 */ /* 0x004ff00000010802 */
[----:B------:R-:W2:Y:S02]  /*ec10*/  MUFU.EX2 R199, R138 ;  /* 0x0000008a00c77308 */ /* 0x000ea40000000800 */
[----:B--2---:R-:W-:Y:S01]  /*ec20*/  F2FP.PACK_AB R151, R199, R198 ;  /* 0x000000c6c797723e */ /* 0x004fe200000000ff */
[--C-:B------:R-:W-:Y:S01]  /*ec30*/  FFMA.FTZ R138, R139, c[0x0][0x2d0], -R142.reuse ;  /* 0x0000b4008b8a7a23 */ /* 0x100fe2000001088e */
[----:B------:R-:W-:Y:S06]  /*ec40*/  MOV R139, R217 ;  /* 0x000000d9008b7202 */ /* 0x000fec0000000f00 */
[----:B------:R2:W-:Y:S01]  /*ec50*/  MUFU.EX2 R217, R138 ;  /* 0x0000008a00d97308 */ /* 0x0005e20000000800 */
[C---:B------:R-:W-:Y:S04]  /*ec60*/  HMMA.16816.F32 R8, R148.reuse, R152, R8 ;  /* 0x000000989408723c */ /* 0x040fe80000001808 */
[--C-:B------:R-:W-:Y:S04]  /*ec70*/  FFMA.FTZ R139, R139, c[0x0][0x2d0], -R143.reuse ;  /* 0x0000b4008b8b7a23 */ /* 0x100fe8000001088f */
[-C--:B------:R-:W-:Y:S01]  /*ec80*/  HMMA.16816.F32 R12, R148, R154.reuse, R12 ;  /* 0x0000009a940c723c */ /* 0x080fe2000000180c */
[----:B------:R-:W-:Y:S07]  /*ec90*/  MUFU.EX2 R211, R139 ;  /* 0x0000008b00d37308 */ /* 0x000fee0000000800 */
[C---:B------:R-:W-:Y:S01]  /*eca0*/  HMMA.16816.F32 R16, R144.reuse, R154, R16 ;  /* 0x0000009a9010723c */ /* 0x040fe20000001810 */
[----:B------:R-:W3:Y:S02]  /*ecb0*/  LDSM.16.MT88.4 R152, [R225+0x2100] ;  /* 0x00210000e198783b */ /* 0x000ee40000004200 */
[----:B------:R-:W-:Y:S01]  /*ecc0*/  MUFU.EX2 R139, R140 ;  /* 0x0000008c008b7308 */ /* 0x000fe20000000800 */
[--C-:B--2---:R-:W-:Y:S04]  /*ecd0*/  FFMA.FTZ R138, R183, c[0x0][0x2d0], -R142.reuse ;  /* 0x0000b400b78a7a23 */ /* 0x104fe8000001088e */
[-C--:B------:R-:W-:Y:S05]  /*ece0*/  HMMA.16816.F32 R20, R144, R160.reuse, R20 ;  /* 0x000000a09014723c */ /* 0x080fea0000001814 */
[----:B------:R-:W2:Y:S03]  /*ecf0*/  MUFU.EX2 R215, R138 ;  /* 0x0000008a00d77308 */ /* 0x000ea60000000800 */
[C---:B------:R-:W-:Y:S08]  /*ed00*/  HMMA.16816.F32 R24, R148.reuse, R160, R24 ;  /* 0x000000a09418723c */ /* 0x040ff00000001818 */
[-C--:B------:R-:W-:Y:S08]  /*ed10*/  HMMA.16816.F32 R28, R148, R162.reuse, R28 ;  /* 0x000000a2941c723c */ /* 0x080ff0000000181c */
[C---:B------:R-:W-:Y:S01]  /*ed20*/  HMMA.16816.F32 R32, R144.reuse, R162, R32 ;  /* 0x000000a29020723c */ /* 0x040fe20000001820 */
[----:B------:R-:W4:Y:S03]  /*ed30*/  LDSM.16.MT88.4 R160, [R226+0x2100] ;  /* 0x00210000e2a0783b */ /* 0x000f260000004200 */
[----:B--2---:R-:W-:Y:S01]  /*ed40*/  F2FP.PACK_AB R140, R215, R217 ;  /* 0x000000d9d78c723e */ /* 0x004fe200000000ff */
[--C-:B------:R-:W-:Y:S03]  /*ed50*/  FFMA.FTZ R138, R182, c[0x0][0x2d0], -R142.reuse ;  /* 0x0000b400b68a7a23 */ /* 0x100fe6000001088e */
[-C--:B-1----:R-:W-:Y:S01]  /*ed60*/  HMMA.16816.F32 R36, R144, R164.reuse, R36 ;  /* 0x000000a49024723c */ /* 0x082fe20000001824 */
[----:B------:R1:W-:Y:S07]  /*ed70*/  MUFU.EX2 R216, R138 ;  /* 0x0000008a00d87308 */ /* 0x0003ee0000000800 */
[C---:B------:R-:W-:Y:S08]  /*ed80*/  HMMA.16816.F32 R40, R148.reuse, R164, R40 ;  /* 0x000000a49428723c */ /* 0x040ff00000001828 */
[-C--:B------:R-:W-:Y:S08]  /*ed90*/  HMMA.16816.F32 R44, R148, R166.reuse, R44 ;  /* 0x000000a6942c723c */ /* 0x080ff0000000182c */
[C---:B------:R-:W-:Y:S01]  /*eda0*/  HMMA.16816.F32 R48, R144.reuse, R166, R48 ;  /* 0x000000a69030723c */ /* 0x040fe20000001830 */
[----:B------:R-:W-:Y:S03]  /*edb0*/  LDSM.16.MT88.4 R164, [R225+0x1100] ;  /* 0x00110000e1a4783b */ /* 0x000fe60000004200 */
[----:B-1----:R-:W-:Y:S04]  /*edc0*/  FFMA.FTZ R138, R181, c[0x0][0x2d0], -R142 ;  /* 0x0000b400b58a7a23 */ /* 0x002fe8000001088e */
[-C--:B------:R-:W-:Y:S01]  /*edd0*/  HMMA.16816.F32 R52, R144, R156.reuse, R52 ;  /* 0x0000009c9034723c */ /* 0x080fe20000001834 */
[----:B------:R-:W1:Y:S07]  /*ede0*/  MUFU.EX2 R214, R138 ;  /* 0x0000008a00d67308 */ /* 0x000e6e0000000800 */
[C---:B------:R-:W-:Y:S08]  /*edf0*/  HMMA.16816.F32 R56, R148.reuse, R156, R56 ;  /* 0x0000009c9438723c */ /* 0x040ff00000001838 */
[-C--:B------:R-:W-:Y:S08]  /*ee00*/  HMMA.16816.F32 R60, R148, R158.reuse, R60 ;  /* 0x0000009e943c723c */ /* 0x080ff0000000183c */
[C---:B------:R-:W-:Y:S01]  /*ee10*/  HMMA.16816.F32 R64, R144.reuse, R158, R64 ;  /* 0x0000009e9040723c */ /* 0x040fe20000001840 */
[----:B------:R-:W2:Y:S03]  /*ee20*/  LDSM.16.MT88.4 R156, [R228+0x2100] ;  /* 0x00210000e49c783b */ /* 0x000ea60000004200 */
[----:B-1----:R-:W-:Y:S01]  /*ee30*/  F2FP.PACK_AB R142, R214, R216 ;  /* 0x000000d8d68e723e */ /* 0x002fe200000000ff */
[--C-:B------:R-:W-:Y:S01]  /*ee40*/  FFMA.FTZ R138, R180, c[0x0][0x2d0], -R143.reuse ;  /* 0x0000b400b48a7a23 */ /* 0x100fe2000001088f */
[----:B------:R-:W-:Y:S02]  /*ee50*/  MOV R180, R197 ;  /* 0x000000c500b47202 */ /* 0x000fe40000000f00 */
[-C--:B---3--:R-:W-:Y:S01]  /*ee60*/  HMMA.16816.F32 R68, R144, R152.reuse, R68 ;  /* 0x000000989044723c */ /* 0x088fe20000001844 */
[----:B------:R1:W-:Y:S07]  /*ee70*/  MUFU.EX2 R213, R138 ;  /* 0x0000008a00d57308 */ /* 0x0003ee0000000800 */
[C---:B------:R-:W-:Y:S08]  /*ee80*/  HMMA.16816.F32 R72, R148.reuse, R152, R72 ;  /* 0x000000989448723c */ /* 0x040ff00000001848 */
[-C--:B------:R-:W-:Y:S08]  /*ee90*/  HMMA.16816.F32 R76, R148, R154.reuse, R76 ;  /* 0x0000009a944c723c */ /* 0x080ff0000000184c */
[C---:B------:R-:W-:Y:S01]  /*eea0*/  HMMA.16816.F32 R80, R144.reuse, R154, R80 ;  /* 0x0000009a9050723c */ /* 0x040fe20000001850 */
[----:B------:R-:W3:Y:S03]  /*eeb0*/  LDSM.16.MT88.4 R152, [R227+0x2100] ;  /* 0x00210000e398783b */ /* 0x000ee60000004200 */
[--C-:B-1----:R-:W-:Y:S01]  /*eec0*/  FFMA.FTZ R138, R179, c[0x0][0x2d0], -R143.reuse ;  /* 0x0000b400b38a7a23 */ /* 0x102fe2000001088f */
[----:B------:R-:W-:Y:S03]  /*eed0*/  MOV R179, R172 ;  /* 0x000000ac00b37202 */ /* 0x000fe60000000f00 */
[-C--:B----4-:R-:W-:Y:S01]  /*eee0*/  HMMA.16816.F32 R84, R144, R160.reuse, R84 ;  /* 0x000000a09054723c */ /* 0x090fe20000001854 */
[----:B------:R1:W-:Y:S07]  /*eef0*/  MUFU.EX2 R212, R138 ;  /* 0x0000008a00d47308 */ /* 0x0003ee0000000800 */
[C---:B------:R-:W-:Y:S01]  /*ef00*/  HMMA.16816.F32 R88, R148.reuse, R160, R88 ;  /* 0x000000a09458723c */ /* 0x040fe20000001858 */
[----:B------:R-:W4:Y:S07]  /*ef10*/  LDL.LU R160, [R1+0x10] ;  /* 0x0000100001a07983 */ /* 0x000f2e0000300800 */
[-C--:B------:R-:W-:Y:S08]  /*ef20*/  HMMA.16816.F32 R92, R148, R162.reuse, R92 ;  /* 0x000000a2945c723c */ /* 0x080ff0000000185c */
[C---:B------:R-:W-:Y:S04]  /*ef30*/  HMMA.16816.F32 R96, R144.reuse, R162, R96 ;  /* 0x000000a29060723c */ /* 0x040fe80000001860 */
[----:B-1----:R-:W-:Y:S01]  /*ef40*/  FFMA.FTZ R138, R178, c[0x0][0x2d0], -R143 ;  /* 0x0000b400b28a7a23 */ /* 0x002fe2000001088f */
[----:B------:R-:W-:Y:S03]  /*ef50*/  MOV R178, R173 ;  /* 0x000000ad00b27202 */ /* 0x000fe60000000f00 */
[-C--:B--2---:R-:W-:Y:S01]  /*ef60*/  HMMA.16816.F32 R100, R144, R156.reuse, R100 ;  /* 0x0000009c9064723c */ /* 0x084fe20000001864 */
[----:B------:R1:W2:Y:S07]  /*ef70*/  MUFU.EX2 R210, R138 ;  /* 0x0000008a00d27308 */ /* 0x0002ae0000000800 */
[C---:B------:R-:W-:Y:S08]  /*ef80*/  HMMA.16816.F32 R104, R148.reuse, R156, R104 ;  /* 0x0000009c9468723c */ /* 0x040ff00000001868 */
[-C--:B------:R-:W-:Y:S08]  /*ef90*/  HMMA.16816.F32 R108, R148, R158.reuse, R108 ;  /* 0x0000009e946c723c */ /* 0x080ff0000000186c */
[C---:B------:R-:W-:Y:S04]  /*efa0*/  HMMA.16816.F32 R112, R144.reuse, R158, R112 ;  /* 0x0000009e9070723c */ /* 0x040fe80000001870 */
[--C-:B-1----:R-:W-:Y:S01]  /*efb0*/  FFMA.FTZ R138, R204, c[0x0][0x2d0], -R192.reuse ;  /* 0x0000b400cc8a7a23 */ /* 0x102fe200000108c0 */
[----:B--2---:R-:W-:Y:S03]  /*efc0*/  F2FP.PACK_AB R143, R210, R212 ;  /* 0x000000d4d28f723e */ /* 0x004fe600000000ff */
[-C--:B---3--:R-:W-:Y:S01]  /*efd0*/  HMMA.16816.F32 R116, R144, R152.reuse, R116 ;  /* 0x000000989074723c */ /* 0x088fe20000001874 */
[----:B------:R1:W-:Y:S07]  /*efe0*/  MUFU.EX2 R204, R138 ;  /* 0x0000008a00cc7308 */ /* 0x0003ee0000000800 */
[C---:B------:R-:W-:Y:S08]  /*eff0*/  HMMA.16816.F32 R120, R148.reuse, R152, R120 ;  /* 0x000000989478723c */ /* 0x040ff00000001878 */
[-C--:B------:R-:W-:Y:S08]  /*f000*/  HMMA.16816.F32 R124, R148, R154.reuse, R124 ;  /* 0x0000009a947c723c */ /* 0x080ff0000000187c */
[----:B------:R-:W-:Y:S04]  /*f010*/  HMMA.16816.F32 R128, R144, R154, R128 ;  /* 0x0000009a9080723c */ /* 0x000fe80000001880 */
[--C-:B-1----:R-:W-:Y:S01]  /*f020*/  FFMA.FTZ R138, R177, c[0x0][0x2d0], -R192.reuse ;  /* 0x0000b400b18a7a23 */ /* 0x102fe200000108c0 */
[----:B------:R-:W-:Y:S03]  /*f030*/  MOV R177, R174 ;  /* 0x000000ae00b17202 */ /* 0x000fe60000000f00 */
[----:B------:R1:W2:Y:S04]  /*f040*/  MUFU.EX2 R205, R138 ;  /* 0x0000008a00cd7308 */ /* 0x0002a80000000800 */
[--C-:B-1----:R-:W-:Y:S06]  /*f050*/  FFMA.FTZ R138, R203, c[0x0][0x2d0], -R192.reuse ;  /* 0x0000b400cb8a7a23 */ /* 0x102fec00000108c0 */
[----:B------:R1:W-:Y:S02]  /*f060*/  MUFU.EX2 R203, R138 ;  /* 0x0000008a00cb7308 */ /* 0x0003e40000000800 */
[----:B-1----:R-:W-:Y:S01]  /*f070*/  FFMA.FTZ R138, R202, c[0x0][0x2d0], -R192 ;  /* 0x0000b400ca8a7a23 */ /* 0x002fe200000108c0 */
[----:B--2---:R-:W-:Y:S07]  /*f080*/  F2FP.PACK_AB R192, R205, R204 ;  /* 0x000000cccdc0723e */ /* 0x004fee00000000ff */
[----:B------:R1:W2:Y:S02]  /*f090*/  MUFU.EX2 R202, R138 ;  /* 0x0000008a00ca7308 */ /* 0x0002a40000000800 */
[--C-:B-1----:R-:W-:Y:S01]  /*f0a0*/  FFMA.FTZ R138, R196, c[0x0][0x2d0], -R2.reuse ;  /* 0x0000b400c48a7a23 */ /* 0x102fe20000010802 */
[----:B--2---:R-:W-:Y:S07]  /*f0b0*/  F2FP.PACK_AB R194, R202, R203 ;  /* 0x000000cbcac2723e */ /* 0x004fee00000000ff */
[----:B------:R1:W-:Y:S02]  /*f0c0*/  MUFU.EX2 R196, R138 ;  /* 0x0000008a00c47308 */ /* 0x0003e40000000800 */
[--C-:B-1----:R-:W-:Y:S01]  /*f0d0*/  FFMA.FTZ R138, R176, c[0x0][0x2d0], -R2.reuse ;  /* 0x0000b400b08a7a23 */ /* 0x102fe20000010802 */
[----:B------:R-:W-:Y:S01]  /*f0e0*/  MOV R176, R175 ;  /* 0x000000af00b07202 */ /* 0x000fe20000000f00 */
[----:B------:R-:W-:Y:S01]  /*f0f0*/  FFMA.FTZ R2, R141, c[0x0][0x2d0], -R2 ;  /* 0x0000b4008d027a23 */ /* 0x000fe20000010802 */
[----:B------:R-:W1:Y:S05]  /*f100*/  LDSM.16.MT88.4 R172, [R226+0x1100] ;  /* 0x00110000e2ac783b */ /* 0x000e6a0000004200 */
[----:B------:R-:W-:Y:S01]  /*f110*/  MUFU.EX2 R197, R138 ;  /* 0x0000008a00c57308 */ /* 0x000fe20000000800 */
[----:B------:R-:W-:Y:S07]  /*f120*/  F2FP.PACK_AB R141, R211, R213 ;  /* 0x000000d5d38d723e */ /* 0x000fee00000000ff */
[-C--:B------:R-:W-:Y:S01]  /*f130*/  HMMA.16816.F32 R144, R140, R164.reuse, R4 ;  /* 0x000000a48c90723c */ /* 0x080fe20000001804 */
[----:B------:R-:W2:Y:S01]  /*f140*/  LDSM.16.MT88.4 R4, [R227+0x1100] ;  /* 0x00110000e304783b */ /* 0x000ea20000004200 */
[----:B------:R-:W3:Y:S03]  /*f150*/  MUFU.EX2 R138, R2 ;  /* 0x00000002008a7308 */ /* 0x000ee60000000800 */
[----:B---3--:R-:W-:Y:S02]  /*f160*/  F2FP.PACK_AB R195, R138, R139 ;  /* 0x0000008b8ac3723e */ /* 0x008fe400000000ff */
[----:B------:R-:W-:Y:S01]  /*f170*/  MOV R2, R170 ;  /* 0x000000aa00027202 */ /* 0x000fe20000000f00 */
[----:B----4-:R-:W-:Y:S01]  /*f180*/  FFMA.FTZ R134, R134, R160, R193 ;  /* 0x000000a086867223 */ /* 0x010fe200000100c1 */
[----:B------:R-:W-:Y:S07]  /*f190*/  F2FP.PACK_AB R193, R197, R196 ;  /* 0x000000c4c5c1723e */ /* 0x000fee00000000ff */
[C---:B------:R-:W-:Y:S01]  /*f1a0*/  HMMA.16816.F32 R148, R192.reuse, R164, R8 ;  /* 0x000000a4c094723c */ /* 0x040fe20000001808 */
[----:B------:R-:W3:Y:S07]  /*f1b0*/  LDSM.16.MT88.4 R8, [R225+0x2900] ;  /* 0x00290000e108783b */ /* 0x000eee0000004200 */
[-C--:B------:R-:W-:Y:S01]  /*f1c0*/  HMMA.16816.F32 R152, R192, R166.reuse, R12 ;  /* 0x000000a6c098723c */ /* 0x080fe2000000180c */
[----:B------:R-:W2:Y:S07]  /*f1d0*/  LDSM.16.MT88.4 R12, [R226+0x2900] ;  /* 0x00290000e20c783b */ /* 0x000eae0000004200 */
[C---:B------:R-:W-:Y:S01]  /*f1e0*/  HMMA.16816.F32 R156, R140.reuse, R166, R16 ;  /* 0x000000a68c9c723c */ /* 0x040fe20000001810 */
[----:B------:R-:W2:Y:S07]  /*f1f0*/  LDSM.16.MT88.4 R16, [R228+0x2900] ;  /* 0x00290000e410783b */ /* 0x000eae0000004200 */
[-C--:B-1----:R-:W-:Y:S01]  /*f200*/  HMMA.16816.F32 R160, R140, R172.reuse, R20 ;  /* 0x000000ac8ca0723c */ /* 0x082fe20000001814 */
[----:B------:R-:W1:Y:S07]  /*f210*/  LDSM.16.MT88.4 R20, [R227+0x2900] ;  /* 0x00290000e314783b */ /* 0x000e6e0000004200 */
[C---:B------:R-:W-:Y:S07]  /*f220*/  HMMA.16816.F32 R164, R192.reuse, R172, R24 ;  /* 0x000000acc0a4723c */ /* 0x040fee0000001818 */
[----:B------:R-:W-:Y:S02]  /*f230*/  MOV R26, R171 ;  /* 0x000000ab001a7202 */ /* 0x000fe40000000f00 */
[----:B------:R-:W-:Y:S03]  /*f240*/  MOV R24, R169 ;  /* 0x000000a900187202 */ /* 0x000fe60000000f00 */
[----:B------:R-:W-:Y:S02]  /*f250*/  MOV R25, R168 ;  /* 0x000000a800197202 */ /* 0x000fe40000000f00 */
[-C--:B------:R-:W-:Y:S01]  /*f260*/  HMMA.16816.F32 R168, R192, R174.reuse, R28 ;  /* 0x000000aec0a8723c */ /* 0x080fe2000000181c */
[----:B------:R-:W4:Y:S02]  /*f270*/  LDL.LU R29, [R1+0x18] ;  /* 0x00001800011d7983 */ /* 0x000f240000300800 */
[----:B------:R-:W-:Y:S02]  /*f280*/  MOV R27, R180 ;  /* 0x000000b4001b7202 */ /* 0x000fe40000000f00 */
[----:B------:R-:W4:Y:S02]  /*f290*/  LDL.LU R28, [R1+0x1c] ;  /* 0x00001c00011c7983 */ /* 0x000f240000300800 */
[----:B------:R-:W-:Y:S01]  /*f2a0*/  MOV R30, R179 ;  /* 0x000000b3001e7202 */ /* 0x000fe20000000f00 */
[C---:B------:R-:W-:Y:S01]  /*f2b0*/  HMMA.16816.F32 R172, R140.reuse, R174, R32 ;  /* 0x000000ae8cac723c */ /* 0x040fe20000001820 */
[----:B------:R-:W4:Y:S03]  /*f2c0*/  LDL.LU R34, [R1+0x14] ;  /* 0x0000140001227983 */ /* 0x000f260000300800 */
[----:B------:R-:W-:Y:S01]  /*f2d0*/  MOV R31, R178 ;  /* 0x000000b2001f7202 */ /* 0x000fe20000000f00 */
[----:B------:R-:W4:Y:S02]  /*f2e0*/  LDL R32, [R1+0x8] ;  /* 0x0000080001207983 */ /* 0x000f240000100800 */
[----:B------:R-:W-:Y:S02]  /*f2f0*/  MOV R35, R176 ;  /* 0x000000b000237202 */ /* 0x000fe40000000f00 */
[----:B------:R-:W-:Y:S02]  /*f300*/  MOV R33, R177 ;  /* 0x000000b100217202 */ /* 0x000fe40000000f00 */
[-C--:B------:R-:W-:Y:S08]  /*f310*/  HMMA.16816.F32 R176, R140, R188.reuse, R36 ;  /* 0x000000bc8cb0723c */ /* 0x080ff00000001824 */
[C---:B------:R-:W-:Y:S08]  /*f320*/  HMMA.16816.F32 R180, R192.reuse, R188, R40 ;  /* 0x000000bcc0b4723c */ /* 0x040ff00000001828 */
[-C--:B------:R-:W-:Y:S08]  /*f330*/  HMMA.16816.F32 R184, R192, R190.reuse, R44 ;  /* 0x000000bec0b8723c */ /* 0x080ff0000000182c */
[C---:B------:R-:W-:Y:S08]  /*f340*/  HMMA.16816.F32 R188, R140.reuse, R190, R48 ;  /* 0x000000be8cbc723c */ /* 0x040ff00000001830 */
[-C--:B--2---:R-:W-:Y:S08]  /*f350*/  HMMA.16816.F32 R52, R140, R4.reuse, R52 ;  /* 0x000000048c34723c */ /* 0x084ff00000001834 */
[C---:B------:R-:W-:Y:S07]  /*f360*/  HMMA.16816.F32 R56, R192.reuse, R4, R56 ;  /* 0x00000004c038723c */ /* 0x040fee0000001838 */
[----:B------:R-:W-:Y:S01]  /*f370*/  FADD.FTZ R5, R30, R134 ;  /* 0x000000861e057221 */ /* 0x000fe20000010000 */
[-C--:B------:R-:W-:Y:S04]  /*f380*/  HMMA.16816.F32 R60, R192, R6.reuse, R60 ;  /* 0x00000006c03c723c */ /* 0x080fe8000000183c */
[----:B------:R-:W-:Y:S04]  /*f390*/  FADD.FTZ R5, R25, R5 ;  /* 0x0000000519057221 */ /* 0x000fe80000010000 */
[C---:B------:R-:W-:Y:S08]  /*f3a0*/  HMMA.16816.F32 R64, R140.reuse, R6, R64 ;  /* 0x000000068c40723c */ /* 0x040ff00000001840 */
[-C--:B---3--:R-:W-:Y:S08]  /*f3b0*/  HMMA.16816.F32 R68, R140, R8.reuse, R68 ;  /* 0x000000088c44723c */ /* 0x088ff00000001844 */
[C---:B------:R-:W-:Y:S08]  /*f3c0*/  HMMA.16816.F32 R72, R192.reuse, R8, R72 ;  /* 0x00000008c048723c */ /* 0x040ff00000001848 */
[-C--:B------:R-:W-:Y:S08]  /*f3d0*/  HMMA.16816.F32 R76, R192, R10.reuse, R76 ;  /* 0x0000000ac04c723c */ /* 0x080ff0000000184c */
        /* <DEDUP_REMOVED lines=13> */
[----:B----4-:R-:W-:Y:S02]  /*f4b0*/  FFMA.FTZ R132, R132, R29, R35 ;  /* 0x0000001d84847223 */ /* 0x010fe40000010023 */
[----:B------:R-:W-:Y:S02]  /*f4c0*/  FFMA.FTZ R0, R0, R28, R206 ;  /* 0x0000001c00007223 */ /* 0x000fe400000100ce */
[----:B------:R-:W-:Y:S01]  /*f4d0*/  FADD.FTZ R4, R24, R132 ;  /* 0x0000008418047221 */ /* 0x000fe20000010000 */
[----:B------:R-:W-:Y:S03]  /*f4e0*/  MOV R132, R136 ;  /* 0x0000008800847202 */ /* 0x000fe60000000f00 */
[----:B------:R-:W-:Y:S02]  /*f4f0*/  FFMA.FTZ R133, R133, R34, R33 ;  /* 0x0000002285857223 */ /* 0x000fe40000010021 */
[----:B------:R-:W-:Y:S02]  /*f500*/  FADD.FTZ R0, R207, R0 ;  /* 0x00000000cf007221 */ /* 0x000fe40000010000 */
[----:B------:R-:W-:Y:S01]  /*f510*/  FADD.FTZ R8, R31, R133 ;  /* 0x000000851f087221 */ /* 0x000fe20000010000 */
[----:B------:R-:W-:Y:S01]  /*f520*/  ISETP.GT.AND P0, PT, R220, R32, PT ;  /* 0x00000020dc00720c */ /* 0x000fe20003f04270 */
        /* <DEDUP_REMOVED lines=36> */
[----:B------:R-:W-:Y:S01]  /*f770*/  STL [R1+0x10], R6 ;  /* 0x0000100601007387 */ /* 0x000fe20000100800 */
[----:B------:R-:W-:Y:S01]  /*f780*/  FADD.FTZ R0, R139, R4 ;  /* 0x000000048b007221 */ /* 0x000fe20000010000 */
[----:B------:R-:W-:Y:S01]  /*f790*/  MOV R139, R3 ;  /* 0x00000003008b7202 */ /* 0x000fe20000000f00 */
[----:B------:R-:W-:Y:S02]  /*f7a0*/  FADD.FTZ R4, R210, R5 ;  /* 0x00000005d2047221 */ /* 0x000fe40000010000 */
[----:B------:R-:W-:Y:S02]  /*f7b0*/  FADD.FTZ R2, R202, R2 ;  /* 0x00000002ca027221 */ /* 0x000fe40000010000 */
[----:B------:R-:W-:Y:S01]  /*f7c0*/  FADD.FTZ R0, R138, R0 ;  /* 0x000000008a007221 */ /* 0x000fe20000010000 */
[----:B------:R-:W-:Y:S01]  /*f7d0*/  STL [R1+0x14], R4 ;  /* 0x0000140401007387 */ /* 0x000fe20000100800 */
[----:B------:R-:W-:Y:S03]  /*f7e0*/  MOV R138, R135 ;  /* 0x00000087008a7202 */ /* 0x000fe60000000f00 */
[----:B------:R1:W-:Y:S04]  /*f7f0*/  STL [R1+0x18], R2 ;  /* 0x0000180201007387 */ /* 0x0003e80000100800 */
[----:B------:R2:W-:Y:S01]  /*f800*/  STL [R1+0x1c], R0 ;  /* 0x00001c0001007387 */ /* 0x0005e20000100800 */
[----:B-1----:R-:W-:Y:S01]  /*f810*/  MOV R2, R137 ;  /* 0x0000008900027202 */ /* 0x002fe20000000f00 */
[----:B------:R-:W-:-:S05]  /*f820*/  @P0 BRA `(.L_x_491) ;  /* 0xffffc96000000947 */ /* 0x000fca000383ffff */
.L_x_490:
[----:B--2---:R-:W2:Y:S02]  /*f830*/  LDL R0, [R1] ;  /* 0x0000000001007983 */ /* 0x004ea40000100800 */
[----:B--2---:R-:W-:-:S13]  /*f840*/  ISETP.GE.AND P0, PT, R242, R0, PT ;  /* 0x00000000f200720c */ /* 0x004fda0003f06270 */
[----:B------:R-:W-:Y:S05]  /*f850*/  @!P0 BRA `(.L_x_492) ;  /* 0x00004d1000008947 */ /* 0x000fea0003800000 */
[----:B-1----:R-:W2:Y:S04]  /*f860*/  LDL.64 R4, [R1+0x48] ;  /* 0x0000480001047983 */ /* 0x002ea80000100a00 */
[----:B------:R-:W3:Y:S01]  /*f870*/  LDL.64 R6, [R1+0x30] ;  /* 0x0000300001067983 */ /* 0x000ee20000100a00 */
[----:B------:R-:W-:Y:S01]  /*f880*/  IMAD.MOV.U32 R139, RZ, RZ, R3 ;  /* 0x000000ffff8b7224 */ /* 0x000fe200078e0003 */
[----:B------:R-:W-:Y:S02]  /*f890*/  ULDC.64 UR4, c[0x0][0x1e0] ;  /* 0x0000780000047ab9 */ /* 0x000fe40000000a00 */
[----:B------:R-:W-:Y:S02]  /*f8a0*/  USHF.L.U64.HI UR7, UR4, 0x5, UR5 ;  /* 0x0000000504077899 */ /* 0x000fe40008010205 */
[----:B------:R-:W-:-:S02]  /*f8b0*/  USHF.L.U32 UR16, UR4, 0x5, URZ ;  /* 0x0000000504107899 */ /* 0x000fc4000800063f */
[----:B------:R-:W-:Y:S02]  /*f8c0*/  UMOV UR13, 0x30 ;  /* 0x00000030000d7882 */ /* 0x000fe40000000000 */
[----:B------:R-:W-:Y:S01]  /*f8d0*/  ULDC.64 UR4, c[0x0][0x208] ;  /* 0x0000820000047ab9 */ /* 0x000fe20000000a00 */
[----:B------:R-:W-:Y:S01]  /*f8e0*/  IMAD.MOV.U32 R134, RZ, RZ, R136 ;  /* 0x000000ffff867224 */ /* 0x000fe200078e0088 */
[----:B------:R-:W-:Y:S01]  /*f8f0*/  UIADD3 UR12, UP1, UR12, 0x80, URZ ;  /* 0x000000800c0c7890 */ /* 0x000fe2000ff3e03f */
[----:B------:R-:W-:Y:S01]  /*f900*/  MOV R132, R137 ;  /* 0x0000008900847202 */ /* 0x000fe20000000f00 */
[----:B------:R-:W-:Y:S01]  /*f910*/  UIADD3 UR17, UP0, UR9, 0x80, URZ ;  /* 0x0000008009117890 */ /* 0x000fe2000ff1e03f */
[----:B------:R-:W-:Y:S01]  /*f920*/  MOV R138, R135 ;  /* 0x00000087008a7202 */ /* 0x000fe20000000f00 */
[----:B------:R-:W-:Y:S02]  /*f930*/  UIMAD.WIDE.U32 UR18, UR13, UR4, URZ ;  /* 0x000000040d1272a5 */ /* 0x000fe4000f8e003f */
[----:B------:R-:W-:-:S02]  /*f940*/  UIMAD UR5, UR13, UR5, URZ ;  /* 0x000000050d0572a4 */ /* 0x000fc4000f8e023f */
[----:B------:R-:W-:Y:S02]  /*f950*/  UIADD3.X UR8, URZ, UR8, URZ, UP1, !UPT ;  /* 0x000000083f087290 */ /* 0x000fe40008ffe43f */
[----:B------:R-:W-:Y:S02]  /*f960*/  UIADD3.X UR4, URZ, UR11, URZ, UP0, !UPT ;  /* 0x0000000b3f047290 */ /* 0x000fe400087fe43f */
[----:B------:R-:W-:Y:S01]  /*f970*/  UIADD3 UR5, UR19, UR5, URZ ;  /* 0x0000000513057290 */ /* 0x000fe2000fffe03f */
[----:B--2---:R-:W-:Y:S02]  /*f980*/  IADD3 R8, P0, R4, 0x40, RZ ;  /* 0x0000004004087810 */ /* 0x004fe40007f1e0ff */
[----:B------:R-:W-:Y:S01]  /*f990*/  MOV R2, R4 ;  /* 0x0000000400027202 */ /* 0x000fe20000000f00 */
[--C-:B---3--:R-:W-:Y:S02]  /*f9a0*/  IMAD.MOV.U32 R3, RZ, RZ, R7.reuse ;  /* 0x000000ffff037224 */ /* 0x108fe400078e0007 */
[----:B------:R-:W-:-:S05]  /*f9b0*/  IMAD.X R9, RZ, RZ, R7, P0 ;  /* 0x000000ffff097224 */ /* 0x000fca00000e0607 */
[----:B------:R1:W-:Y:S04]  /*f9c0*/  STL.64 [R1+0x28], R8 ;  /* 0x0000280801007387 */ /* 0x0003e80000100a00 */
[----:B------:R1:W-:Y:S02]  /*f9d0*/  STL.64 [R1+0x30], R2 ;  /* 0x0000300201007387 */ /* 0x0003e40000100a00 */
.L_x_509:
[----:B--2---:R-:W2:Y:S01]  /*f9e0*/  LDL.64 R42, [R1+0x28] ;  /* 0x00002800012a7983 */ /* 0x004ea20000100a00 */
[----:B------:R-:W-:Y:S04]  /*f9f0*/  DEPBAR.LE SB0, 0x0 ;  /* 0x000080000000791a */ /* 0x000fe80000000000 */
[----:B------:R-:W-:Y:S01]  /*fa00*/  SHF.R.S32.HI R40, RZ, 0x1f, R242 ;  /* 0x0000001fff287819 */ /* 0x000fe200000114f2 */
[----:B-1----:R-:W3:Y:S01]  /*fa10*/  LDL.64 R2, [R1+0x30] ;  /* 0x0000300001027983 */ /* 0x002ee20000100a00 */
[----:B------:R-:W-:Y:S04]  /*fa20*/  IMAD R0, R242, UR5, RZ ;  /* 0x00000005f2007c24 */ /* 0x000fe8000f8e02ff */
[----:B------:R-:W-:Y:S01]  /*fa30*/  IMAD R0, R40, UR18, R0 ;  /* 0x0000001228007c24 */ /* 0x000fe2000f8e0200 */
[----:B------:R-:W-:Y:S08]  /*fa40*/  BAR.SYNC.DEFER_BLOCKING 0x0 ;  /* 0x0000000000007b1d */ /* 0x000ff00000010000 */
[----:B-----5:R-:W-:Y:S08]  /*fa50*/  LDSM.16.M88.4 R48, [R231+0x6100] ;  /* 0x00610000e730783b */ /* 0x020ff00000000200 */
[----:B------:R-:W1:Y:S08]  /*fa60*/  LDSM.16.M88.4 R16, [R224+0x3100] ;  /* 0x00310000e010783b */ /* 0x000e700000000200 */
[----:B------:R-:W4:Y:S08]  /*fa70*/  LDSM.16.M88.4 R44, [R231+0x8100] ;  /* 0x00810000e72c783b */ /* 0x000f300000000200 */
[----:B------:R-:W4:Y:S08]  /*fa80*/  LDSM.16.M88.4 R32, [R224+0x3900] ;  /* 0x00390000e020783b */ /* 0x000f300000000200 */
[----:B------:R-:W3:Y:S04]  /*fa90*/  LDL R251, [R1] ;  /* 0x0000000001fb7983 */ /* 0x000ee80000100800 */
[----:B------:R-:W4:Y:S08]  /*faa0*/  LDSM.16.M88.4 R140, [R224+0x4100] ;  /* 0x00410000e08c783b */ /* 0x000f300000000200 */
[----:B------:R-:W3:Y:S01]  /*fab0*/  LDL.64 R248, [R1+0x38] ;  /* 0x0000380001f87983 */ /* 0x000ee20000100a00 */
[-C--:B-1----:R-:W-:Y:S05]  /*fac0*/  HMMA.16816.F32 R4, R48, R16.reuse, RZ ;  /* 0x000000103004723c */ /* 0x082fea00000018ff */
[----:B------:R-:W-:Y:S03]  /*fad0*/  LDSM.16.M88.4 R192, [R233+0x6100] ;  /* 0x00610000e9c0783b */ /* 0x000fe60000000200 */
[C---:B----4-:R-:W-:Y:S05]  /*fae0*/  HMMA.16816.F32 R8, R44.reuse, R16, RZ ;  /* 0x000000102c08723c */ /* 0x050fea00000018ff */
[----:B------:R-:W4:Y:S03]  /*faf0*/  LDL.64 R246, [R1+0x40] ;  /* 0x0000400001f67983 */ /* 0x000f260000100a00 */
[-C--:B------:R-:W-:Y:S03]  /*fb00*/  HMMA.16816.F32 R12, R44, R18.reuse, RZ ;  /* 0x000000122c0c723c */ /* 0x080fe600000018ff */
[----:B------:R-:W1:Y:S05]  /*fb10*/  LDSM.16.M88.4 R196, [R235] ;  /* 0x00000000ebc4783b */ /* 0x000e6a0000000200 */
[C---:B------:R-:W-:Y:S03]  /*fb20*/  HMMA.16816.F32 R16, R48.reuse, R18, RZ ;  /* 0x000000123010723c */ /* 0x040fe600000018ff */
[----:B------:R-:W4:Y:S04]  /*fb30*/  LDL R244, [R1+0x20] ;  /* 0x0000200001f47983 */ /* 0x000f280000100800 */
[----:B------:R-:W1:Y:S01]  /*fb40*/  LDSM.16.M88.4 R200, [R233+0x8100] ;  /* 0x00810000e9c8783b */ /* 0x000e620000000200 */
[-C--:B------:R-:W-:Y:S07]  /*fb50*/  HMMA.16816.F32 R20, R48, R32.reuse, RZ ;  /* 0x000000203014723c */ /* 0x080fee00000018ff */
[----:B------:R-:W1:Y:S01]  /*fb60*/  LDSM.16.M88.4 R204, [R241] ;  /* 0x00000000f1cc783b */ /* 0x000e620000000200 */
[C---:B------:R-:W-:Y:S07]  /*fb70*/  HMMA.16816.F32 R24, R44.reuse, R32, RZ ;  /* 0x000000202c18723c */ /* 0x040fee00000018ff */
[----:B------:R-:W1:Y:S01]  /*fb80*/  LDSM.16.M88.4 R208, [R240] ;  /* 0x00000000f0d0783b */ /* 0x000e620000000200 */
[-C--:B------:R-:W-:Y:S08]  /*fb90*/  HMMA.16816.F32 R28, R44, R34.reuse, RZ ;  /* 0x000000222c1c723c */ /* 0x080ff000000018ff */
[C---:B------:R-:W-:Y:S08]  /*fba0*/  HMMA.16816.F32 R32, R48.reuse, R34, RZ ;  /* 0x000000223020723c */ /* 0x040ff000000018ff */
[-C--:B------:R-:W-:Y:S01]  /*fbb0*/  HMMA.16816.F32 R36, R48, R140.reuse, RZ ;  /* 0x0000008c3024723c */ /* 0x080fe200000018ff */
[----:B--2---:R-:W-:Y:S07]  /*fbc0*/  IMAD.WIDE.U32 R212, R242, UR18, R42 ;  /* 0x00000012f2d47c25 */ /* 0x004fee000f8e002a */
[C---:B------:R-:W-:Y:S04]  /*fbd0*/  HMMA.16816.F32 R40, R44.reuse, R140, RZ ;  /* 0x0000008c2c28723c */ /* 0x040fe800000018ff */
[----:B------:R-:W-:Y:S01]  /*fbe0*/  LEA R214, P0, R212, c[0x0][0x1f8], 0x1 ;  /* 0x00007e00d4d67a11 */ /* 0x000fe200078008ff */
[----:B---3--:R-:W-:Y:S03]  /*fbf0*/  IMAD.WIDE.U32 R2, R242, UR18, R2 ;  /* 0x00000012f2027c25 */ /* 0x008fe6000f8e0002 */
[-C--:B------:R-:W-:Y:S04]  /*fc00*/  HMMA.16816.F32 R44, R44, R142.reuse, RZ ;  /* 0x0000008e2c2c723c */ /* 0x080fe800000018ff */
[----:B------:R-:W-:Y:S02]  /*fc10*/  LEA R136, P1, R2, c[0x0][0x1f8], 0x1 ;  /* 0x00007e0002887a11 */ /* 0x000fe400078208ff */
[----:B------:R-:W-:Y:S02]  /*fc20*/  IADD3 R3, R3, R0, RZ ;  /* 0x0000000003037210 */ /* 0x000fe40007ffe0ff */
[----:B------:R-:W-:Y:S01]  /*fc30*/  IADD3 R0, R0, R213, RZ ;  /* 0x000000d500007210 */ /* 0x000fe20007ffe0ff */
[----:B------:R-:W-:Y:S03]  /*fc40*/  HMMA.16816.F32 R48, R48, R142, RZ ;  /* 0x0000008e3030723c */ /* 0x000fe600000018ff */
[----:B------:R-:W-:Y:S02]  /*fc50*/  LEA.HI.X R137, R2, c[0x0][0x1fc], R3, 0x1, P1 ;  /* 0x00007f0002897a11 */ /* 0x000fe400008f0c03 */
[----:B------:R-:W-:Y:S03]  /*fc60*/  LEA.HI.X R215, R212, c[0x0][0x1fc], R0, 0x1, P0 ;  /* 0x00007f00d4d77a11 */ /* 0x000fe600000f0c00 */
[-C--:B-1----:R-:W-:Y:S01]  /*fc70*/  HMMA.16816.F32 R4, R192, R196.reuse, R4 ;  /* 0x000000c4c004723c */ /* 0x082fe20000001804 */
[----:B------:R-:W-:Y:S01]  /*fc80*/  @!PT LDS RZ, [RZ] ;  /* 0x00000000fffff984 */ /* 0x000fe20000000800 */
[----:B------:R-:W-:Y:S01]  /*fc90*/  @!PT LDS RZ, [RZ] ;  /* 0x00000000fffff984 */ /* 0x000fe20000000800 */
[----:B------:R-:W-:Y:S01]  /*fca0*/  @!PT LDS RZ, [RZ] ;  /* 0x00000000fffff984 */ /* 0x000fe20000000800 */
[----:B------:R1:W-:Y:S04]  /*fcb0*/  LDGSTS.E.BYPASS.LTC128B.128 [R243+0x100], [R136.64], !P4 ;  /* 0x0010000088f37fae */ /* 0x0003e8000e101d4e */
[----:B------:R-:W-:Y:S03]  /*fcc0*/  IADD3 R2, P0, R136, UR9, RZ ;  /* 0x0000000988027c10 */ /* 0x000fe6000ff1e0ff */
[C---:B------:R-:W-:Y:S01]  /*fcd0*/  HMMA.16816.F32 R8, R200.reuse, R196, R8 ;  /* 0x000000c4c808723c */ /* 0x040fe20000001808 */
[----:B------:R2:W-:Y:S03]  /*fce0*/  LDGSTS.E.BYPASS.LTC128B.128 [R243+0x1900], [R214.64], !P3 ;  /* 0x01900000d6f37fae */ /* 0x0005e6000d901d4e */
[----:B------:R-:W-:Y:S02]  /*fcf0*/  IADD3.X R3, R137, UR11, RZ, P0, !PT ;  /* 0x0000000b89037c10 */ /* 0x000fe400087fe4ff */
[C---:B------:R-:W-:Y:S02]  /*fd00*/  IADD3 R140, P1, R2.reuse, UR9, RZ ;  /* 0x00000009028c7c10 */ /* 0x040fe4000ff3e0ff */
[-C--:B------:R-:W-:Y:S01]  /*fd10*/  HMMA.16816.F32 R12, R200, R198.reuse, R12 ;  /* 0x000000c6c80c723c */ /* 0x080fe2000000180c */
[----:B------:R3:W-:Y:S03]  /*fd20*/  LDGSTS.E.BYPASS.LTC128B.128 [R243+0x900], [R2.64], !P4 ;  /* 0x0090000002f37fae */ /* 0x0007e6000e101d4e */
[C---:B------:R-:W-:Y:S02]  /*fd30*/  IADD3.X R141, R3.reuse, UR11, RZ, P1, !PT ;  /* 0x0000000b038d7c10 */ /* 0x040fe40008ffe4ff */
[----:B------:R-:W-:Y:S02]  /*fd40*/  PLOP3.LUT P1, PT, PT, PT, UP3, 0x80, 0x0 ;  /* 0x000000000000781c */ /* 0x000fe40003f2f038 */
[C---:B------:R-:W-:Y:S01]  /*fd50*/  HMMA.16816.F32 R16, R192.reuse, R198, R16 ;  /* 0x000000c6c010723c */ /* 0x040fe20000001810 */
[----:B------:R3:W-:Y:S03]  /*fd60*/  LDGSTS.E.BYPASS.LTC128B.128 [R243+0x2100], [R2.64+0x80], !P3 ;  /* 0x0210008002f37fae */ /* 0x0007e6000d901d4e */
[----:B-1----:R-:W-:Y:S04]  /*fd70*/  IADD3 R136, P0, R2, UR17, RZ ;  /* 0x0000001102887c10 */ /* 0x002fe8000ff1e0ff */
[-C--:B------:R-:W-:Y:S01]  /*fd80*/  HMMA.16816.F32 R20, R192, R204.reuse, R20 ;  /* 0x000000ccc014723c */ /* 0x080fe20000001814 */
[----:B------:R1:W-:Y:S03]  /*fd90*/  LDGSTS.E.BYPASS.LTC128B.128 [R243+0x1100], [R140.64], !P4 ;  /* 0x011000008cf37fae */ /* 0x0003e6000e101d4e */
[----:B------:R-:W-:Y:S02]  /*fda0*/  IADD3.X R137, R3, UR4, RZ, P0, !PT ;  /* 0x0000000403897c10 */ /* 0x000fe400087fe4ff */
[----:B------:R-:W-:Y:S02]  /*fdb0*/  PLOP3.LUT P0, PT, PT, PT, UP3, 0x80, 0x0 ;  /* 0x000000000000781c */ /* 0x000fe40003f0f038 */
[C---:B------:R-:W-:Y:S01]  /*fdc0*/  HMMA.16816.F32 R24, R200.reuse, R204, R24 ;  /* 0x000000ccc818723c */ /* 0x040fe20000001818 */
[----:B------:R4:W-:Y:S03]  /*fdd0*/  LDGSTS.E.BYPASS.LTC128B.128 [R243+0x2900], [R136.64], !P3 ;  /* 0x0290000088f37fae */ /* 0x0009e6000d901d4e */
[C---:B------:R-:W-:Y:S04]  /*fde0*/  ISETP.GT.AND P6, PT, R242.reuse, R251, PT ;  /* 0x000000fbf200720c */ /* 0x040fe80003fc4270 */
[-C--:B------:R-:W-:Y:S01]  /*fdf0*/  HMMA.16816.F32 R28, R200, R206.reuse, R28 ;  /* 0x000000cec81c723c */ /* 0x080fe2000000181c */
[----:B--2---:R-:W-:Y:S07]  /*fe00*/  LDSM.16.M88.4 R212, [R230+0x3100] ;  /* 0x00310000e6d4783b */ /* 0x004fee0000000200 */
[C---:B------:R-:W-:Y:S01]  /*fe10*/  HMMA.16816.F32 R32, R192.reuse, R206, R32 ;  /* 0x000000cec020723c */ /* 0x040fe20000001820 */
[----:B------:R-:W0:Y:S03]  /*fe20*/  LDGDEPBAR ;  /* 0x00000000000079af */ /* 0x000e260000000000 */
[----:B------:R-:W-:Y:S02]  /*fe30*/  @P6 IADD3 R0, R242, -0x1, RZ ;  /* 0xfffffffff2006810 */ /* 0x000fe40007ffe0ff */
[----:B---3--:R-:W-:Y:S02]  /*fe40*/  @P6 MOV R3, R249 ;  /* 0x000000f900036202 */ /* 0x008fe40000000f00 */
[-C--:B------:R-:W-:Y:S01]  /*fe50*/  HMMA.16816.F32 R36, R192, R208.reuse, R36 ;  /* 0x000000d0c024723c */ /* 0x080fe20000001824 */
[----:B-1----:R-:W1:Y:S03]  /*fe60*/  LDSM.16.M88.4 R140, [R232+0x6100] ;  /* 0x00610000e88c783b */ /* 0x002e660000000200 */
[----:B------:R-:W-:Y:S04]  /*fe70*/  @P6 SHF.R.S32.HI R2, RZ, 0x1f, R0 ;  /* 0x0000001fff026819 */ /* 0x000fe80000011400 */
[C---:B------:R-:W-:Y:S01]  /*fe80*/  HMMA.16816.F32 R40, R200.reuse, R208, R40 ;  /* 0x000000d0c828723c */ /* 0x040fe20000001828 */
[----:B------:R-:W2:Y:S03]  /*fe90*/  LDSM.16.M88.4 R216, [R232+0x8100] ;  /* 0x00810000e8d8783b */ /* 0x000ea60000000200 */
[----:B------:R-:W-:Y:S04]  /*fea0*/  @P6 IMAD R2, R2, c[0x0][0x1e0], RZ ;  /* 0x0000780002026a24 */ /* 0x000fe800078e02ff */
[-C--:B------:R-:W-:Y:S01]  /*feb0*/  HMMA.16816.F32 R44, R200, R210.reuse, R44 ;  /* 0x000000d2c82c723c */ /* 0x080fe2000000182c */
[----:B------:R-:W3:Y:S03]  /*fec0*/  LDSM.16.M88.4 R220, [R230+0x3900] ;  /* 0x00390000e6dc783b */ /* 0x000ee60000000200 */
[----:B------:R-:W-:Y:S04]  /*fed0*/  @P6 IMAD R2, R0, c[0x0][0x1e4], R2 ;  /* 0x0000790000026a24 */ /* 0x000fe800078e0202 */
[----:B------:R-:W-:Y:S01]  /*fee0*/  HMMA.16816.F32 R48, R192, R210, R48 ;  /* 0x000000d2c030723c */ /* 0x000fe20000001830 */
[----:B------:R-:W3:Y:S08]  /*fef0*/  LDSM.16.M88.4 R196, [R230+0x4100] ;  /* 0x00410000e6c4783b */ /* 0x000ef00000000200 */
[----:B------:R-:W-:Y:S01]  /*ff00*/  LDSM.16.M88.4 R200, [R234+0x6100] ;  /* 0x00610000eac8783b */ /* 0x000fe20000000200 */
[-C--:B-1----:R-:W-:Y:S07]  /*ff10*/  HMMA.16816.F32 R4, R140, R212.reuse, R4 ;  /* 0x000000d48c04723c */ /* 0x082fee0000001804 */
[----:B------:R-:W1:Y:S01]  /*ff20*/  LDSM.16.M88.4 R204, [R229] ;  /* 0x00000000e5cc783b */ /* 0x000e620000000200 */
[C---:B--2---:R-:W-:Y:S07]  /*ff30*/  HMMA.16816.F32 R8, R216.reuse, R212, R8 ;  /* 0x000000d4d808723c */ /* 0x044fee0000001808 */
[----:B------:R-:W2:Y:S01]  /*ff40*/  LDSM.16.M88.4 R192, [R234+0x8100] ;  /* 0x00810000eac0783b */ /* 0x000ea20000000200 */
[-C--:B------:R-:W-:Y:S07]  /*ff50*/  HMMA.16816.F32 R12, R216, R214.reuse, R12 ;  /* 0x000000d6d80c723c */ /* 0x080fee000000180c */
[----:B------:R-:W1:Y:S01]  /*ff60*/  LDSM.16.M88.4 R208, [R229+0x800] ;  /* 0x00080000e5d0783b */ /* 0x000e620000000200 */
[C---:B------:R-:W-:Y:S07]  /*ff70*/  HMMA.16816.F32 R16, R140.reuse, R214, R16 ;  /* 0x000000d68c10723c */ /* 0x040fee0000001810 */
[----:B------:R-:W1:Y:S01]  /*ff80*/  LDSM.16.M88.4 R212, [R229+0x1000] ;  /* 0x00100000e5d4783b */ /* 0x000e620000000200 */
        /* <DEDUP_REMOVED lines=16> */
[----:B------:R-:W-:Y:S07]  /*10090*/  LDSM.16.M88.4 R204, [R239] ;  /* 0x00000000efcc783b */ /* 0x000fee0000000200 */
[-C--:B------:R-:W-:Y:S08]  /*100a0*/  HMMA.16816.F32 R20, R200, R208.reuse, R20 ;  /* 0x000000d0c814723c */ /* 0x080ff00000001814 */
[C---:B------:R-:W-:Y:S08]  /*100b0*/  HMMA.16816.F32 R24, R192.reuse, R208, R24 ;  /* 0x000000d0c018723c */ /* 0x040ff00000001818 */
[-C--:B------:R-:W-:Y:S08]  /*100c0*/  HMMA.16816.F32 R28, R192, R210.reuse, R28 ;  /* 0x000000d2c01c723c */ /* 0x080ff0000000181c */
[C---:B------:R-:W-:Y:S01]  /*100d0*/  HMMA.16816.F32 R32, R200.reuse, R210, R32 ;  /* 0x000000d2c820723c */ /* 0x040fe20000001820 */
[----:B------:R-:W-:Y:S07]  /*100e0*/  LDSM.16.M88.4 R208, [R233+0xc100] ;  /* 0x00c10000e9d0783b */ /* 0x000fee0000000200 */
[-C--:B------:R-:W-:Y:S08]  /*100f0*/  HMMA.16816.F32 R36, R200, R212.reuse, R36 ;  /* 0x000000d4c824723c */ /* 0x080ff00000001824 */
[C---:B------:R-:W-:Y:S08]  /*10100*/  HMMA.16816.F32 R40, R192.reuse, R212, R40 ;  /* 0x000000d4c028723c */ /* 0x040ff00000001828 */
[-C--:B------:R-:W-:Y:S01]  /*10110*/  HMMA.16816.F32 R44, R192, R214.reuse, R44 ;  /* 0x000000d6c02c723c */ /* 0x080fe2000000182c */
[----:B------:R-:W2:Y:S07]  /*10120*/  LDSM.16.M88.4 R192, [R224+0x5900] ;  /* 0x00590000e0c0783b */ /* 0x000eae0000000200 */
[----:B------:R-:W-:Y:S01]  /*10130*/  HMMA.16816.F32 R48, R200, R214, R48 ;  /* 0x000000d6c830723c */ /* 0x000fe20000001830 */
[----:B------:R-:W3:Y:S07]  /*10140*/  LDSM.16.M88.4 R200, [R233+0xa100] ;  /* 0x00a10000e9c8783b */ /* 0x000eee0000000200 */
[-C--:B-1----:R-:W-:Y:S01]  /*10150*/  HMMA.16816.F32 R4, R140, R196.reuse, R4 ;  /* 0x000000c48c04723c */ /* 0x082fe20000001804 */
[----:B------:R-:W-:Y:S07]  /*10160*/  LDSM.16.M88.4 R212, [R237] ;  /* 0x00000000edd4783b */ /* 0x000fee0000000200 */
[C---:B------:R-:W-:Y:S08]  /*10170*/  HMMA.16816.F32 R8, R216.reuse, R196, R8 ;  /* 0x000000c4d808723c */ /* 0x040ff00000001808 */
[-C--:B------:R-:W-:Y:S08]  /*10180*/  HMMA.16816.F32 R12, R216, R198.reuse, R12 ;  /* 0x000000c6d80c723c */ /* 0x080ff0000000180c */
[C---:B------:R-:W-:Y:S01]  /*10190*/  HMMA.16816.F32 R16, R140.reuse, R198, R16 ;  /* 0x000000c68c10723c */ /* 0x040fe20000001810 */
[----:B------:R-:W1:Y:S07]  /*101a0*/  LDSM.16.M88.4 R196, [R238] ;  /* 0x00000000eec4783b */ /* 0x000e6e0000000200 */
        /* <DEDUP_REMOVED lines=8> */
[----:B------:R-:W-:Y:S07]  /*10230*/  LDSM.16.M88.4 R216, [R230+0x5900] ;  /* 0x00590000e6d8783b */ /* 0x000fee0000000200 */
[----:B------:R-:W-:Y:S01]  /*10240*/  HMMA.16816.F32 R48, R140, R194, R48 ;  /* 0x000000c28c30723c */ /* 0x000fe20000001830 */
[----:B------:R-:W-:Y:S07]  /*10250*/  LDSM.16.M88.4 R140, [R232+0xa100] ;  /* 0x00a10000e88c783b */ /* 0x000fee0000000200 */
[-C--:B---3--:R-:W-:Y:S01]  /*10260*/  HMMA.16816.F32 R4, R200, R204.reuse, R4 ;  /* 0x000000ccc804723c */ /* 0x088fe20000001804 */
[----:B------:R-:W2:Y:S07]  /*10270*/  LDSM.16.M88.4 R192, [R230+0x4900] ;  /* 0x00490000e6c0783b */ /* 0x000eae0000000200 */
        /* <DEDUP_REMOVED lines=14> */
[----:B------:R-:W3:Y:S07]  /*10360*/  LDSM.16.M88.4 R200, [R236+0xc100] ;  /* 0x00c10000ecc8783b */ /* 0x000eee0000000200 */
[-C--:B--2---:R-:W-:Y:S08]  /*10370*/  HMMA.16816.F32 R4, R140, R192.reuse, R4 ;  /* 0x000000c08c04723c */ /* 0x084ff00000001804 */
[C---:B-1----:R-:W-:Y:S08]  /*10380*/  HMMA.16816.F32 R8, R196.reuse, R192, R8 ;  /* 0x000000c0c408723c */ /* 0x042ff00000001808 */
        /* <DEDUP_REMOVED lines=9> */
[----:B------:R-:W-:Y:S08]  /*10420*/  HMMA.16816.F32 R48, R140, R218, R48 ;  /* 0x000000da8c30723c */ /* 0x000ff00000001830 */
[-C--:B---3--:R-:W-:Y:S08]  /*10430*/  HMMA.16816.F32 R4, R208, R220.reuse, R4 ;  /* 0x000000dcd004723c */ /* 0x088ff00000001804 */
        /* <DEDUP_REMOVED lines=15> */
[----:B------:R3:W1:Y:S01]  /*10530*/  MUFU.TANH R213, R12 ;  /* 0x0000000c00d57308 */ /* 0x0006620000002400 */
[----:B------:R-:W-:Y:S02]  /*10540*/  FMUL.FTZ R16, R16, c[0x0][0x320] ;  /* 0x0000c80010107a20 */ /* 0x000fe40000410000 */
[----:B------:R-:W-:Y:S02]  /*10550*/  FMUL.FTZ R17, R17, c[0x0][0x320] ;  /* 0x0000c80011117a20 */ /* 0x000fe40000410000 */
[----:B------:R-:W-:Y:S02]  /*10560*/  FMUL.FTZ R18, R18, c[0x0][0x320] ;  /* 0x0000c80012127a20 */ /* 0x000fe40000410000 */
[----:B------:R-:W-:Y:S02]  /*10570*/  FMUL.FTZ R19, R19, c[0x0][0x320] ;  /* 0x0000c80013137a20 */ /* 0x000fe40000410000 */
[----:B------:R-:W-:Y:S01]  /*10580*/  FMUL.FTZ R13, R13, c[0x0][0x320] ;  /* 0x0000c8000d0d7a20 */ /* 0x000fe20000410000 */
[----:B------:R-:W1:Y:S01]  /*10590*/  MUFU.TANH R215, R6 ;  /* 0x0000000600d77308 */ /* 0x000e620000002400 */
[----:B------:R-:W-:Y:S09]  /*105a0*/  FMUL.FTZ R14, R14, c[0x0][0x320] ;  /* 0x0000c8000e0e7a20 */ /* 0x000ff20000410000 */
[----:B------:R1:W1:Y:S01]  /*105b0*/  MUFU.TANH R199, R7 ;  /* 0x0000000700c77308 */ /* 0x0002620000002400 */
[----:B---3--:R-:W3:Y:S09]  /*105c0*/  LDL R12, [R1+0xc] ;  /* 0x00000c00010c7983 */ /* 0x008ef20000100800 */
[----:B------:R-:W2:Y:S10]  /*105d0*/  MUFU.TANH R219, R8 ;  /* 0x0000000800db7308 */ /* 0x000eb40000002400 */
[----:B------:R-:W2:Y:S01]  /*105e0*/  MUFU.TANH R216, R9 ;  /* 0x0000000900d87308 */ /* 0x000ea20000002400 */
[----:B-1----:R-:W1:Y:S09]  /*105f0*/  LDSM.16.M88.4 R4, [R229+0x2000] ;  /* 0x00200000e504783b */ /* 0x002e720000000200 */
[----:B------:R-:W1:Y:S10]  /*10600*/  MUFU.TANH R221, R10 ;  /* 0x0000000a00dd7308 */ /* 0x000e740000002400 */
[----:B------:R1:W1:Y:S10]  /*10610*/  MUFU.TANH R220, R11 ;  /* 0x0000000b00dc7308 */ /* 0x0002740000002400 */
[----:B------:R-:W2:Y:S10]  /*10620*/  MUFU.TANH R217, R15 ;  /* 0x0000000f00d97308 */ /* 0x000eb40000002400 */
[----:B------:R-:W2:Y:S01]  /*10630*/  MUFU.TANH R140, R16 ;  /* 0x00000010008c7308 */ /* 0x000ea20000002400 */
[----:B-1----:R-:W1:Y:S01]  /*10640*/  LDSM.16.M88.4 R8, [R229+0x2800] ;  /* 0x00280000e508783b */ /* 0x002e620000000200 */
[----:B------:R-:W-:Y:S04]  /*10650*/  DEPBAR.LE SB0, 0x0 ;  /* 0x000080000000791a */ /* 0x000fe80000000000 */
[-C--:B------:R-:W-:Y:S04]  /*10660*/  HMMA.16816.F32 R20, R208, R4.reuse, R20 ;  /* 0x00000004d014723c */ /* 0x080fe80000001814 */
[----:B----4-:R-:W4:Y:S01]  /*10670*/  MUFU.TANH R136, R17 ;  /* 0x0000001100887308 */ /* 0x010f220000002400 */
[----:B------:R-:W-:Y:S03]  /*10680*/  BAR.SYNC.DEFER_BLOCKING 0x0 ;  /* 0x0000000000007b1d */ /* 0x000fe60000010000 */
[C---:B------:R-:W-:Y:S06]  /*10690*/  HMMA.16816.F32 R24, R200.reuse, R4, R24 ;  /* 0x00000004c818723c */ /* 0x040fec0000001818 */
[----:B------:R-:W1:Y:S01]  /*106a0*/  MUFU.TANH R195, R18 ;  /* 0x0000001200c37308 */ /* 0x000e620000002400 */
[----:B------:R-:W-:Y:S01]  /*106b0*/  @P6 IMAD.WIDE.U32 R4, R0, c[0x0][0x1e0], RZ ;  /* 0x0000780000046a25 */ /* 0x000fe200078e00ff */
[-C--:B------:R-:W-:Y:S04]  /*106c0*/  HMMA.16816.F32 R28, R200, R6.reuse, R28 ;  /* 0x00000006c81c723c */ /* 0x080fe8000000181c */
[----:B------:R-:W-:Y:S04]  /*106d0*/  @P6 IADD3 R0, R5, R2, RZ ;  /* 0x0000000205006210 */ /* 0x000fe80007ffe0ff */
[----:B------:R-:W2:Y:S01]  /*106e0*/  MUFU.TANH R194, R19 ;  /* 0x0000001300c27308 */ /* 0x000ea20000002400 */
[----:B------:R-:W-:Y:S01]  /*106f0*/  @P6 MOV R2, R246 ;  /* 0x000000f600026202 */ /* 0x000fe20000000f00 */
[C---:B------:R-:W-:Y:S04]  /*10700*/  HMMA.16816.F32 R32, R208.reuse, R6, R32 ;  /* 0x00000006d020723c */ /* 0x040fe80000001820 */
[----:B------:R-:W-:Y:S04]  /*10710*/  @P6 IMAD.WIDE.U32 R2, R4, 0x30, R2 ;  /* 0x0000003004026825 */ /* 0x000fe800078e0002 */
[----:B------:R-:W2:Y:S01]  /*10720*/  MUFU.TANH R212, R13 ;  /* 0x0000000d00d47308 */ /* 0x000ea20000002400 */
[----:B------:R-:W-:Y:S03]  /*10730*/  @P1 IMAD.HI.U32 R4, R244, c[0x0][0x2c8], RZ ;  /* 0x0000b200f4041a27 */ /* 0x000fe600078e00ff */
[----:B------:R-:W-:Y:S01]  /*10740*/  MOV R6, R244 ;  /* 0x000000f400067202 */ /* 0x000fe20000000f00 */
[-C--:B-1----:R-:W-:Y:S03]  /*10750*/  HMMA.16816.F32 R36, R208, R8.reuse, R36 ;  /* 0x00000008d024723c */ /* 0x082fe60000001824 */
[----:B------:R-:W-:Y:S01]  /*10760*/  @P0 SHF.R.U32.HI R6, RZ, c[0x0][0x2cc], R4 ;  /* 0x0000b300ff060a19 */ /* 0x000fe20000011604 */
[----:B------:R-:W-:Y:S01]  /*10770*/  @P6 IMAD R0, R0, 0x30, RZ ;  /* 0x0000003000006824 */ /* 0x000fe200078e02ff */
[----:B------:R-:W1:Y:S01]  /*10780*/  MUFU.TANH R218, R14 ;  /* 0x0000000e00da7308 */ /* 0x000e620000002400 */
[----:B------:R-:W-:Y:S02]  /*10790*/  FMUL.FTZ R20, R20, c[0x0][0x320] ;  /* 0x0000c80014147a20 */ /* 0x000fe40000410000 */
[C---:B------:R-:W-:Y:S04]  /*107a0*/  HMMA.16816.F32 R40, R200.reuse, R8, R40 ;  /* 0x00000008c828723c */ /* 0x040fe80000001828 */
[----:B------:R-:W-:Y:S01]  /*107b0*/  @P6 IADD3 R0, R3, R0, RZ ;  /* 0x0000000003006210 */ /* 0x000fe20007ffe0ff */
[----:B------:R-:W-:Y:S01]  /*107c0*/  FMUL.FTZ R21, R21, c[0x0][0x320] ;  /* 0x0000c80015157a20 */ /* 0x000fe20000410000 */
[----:B------:R-:W-:Y:S01]  /*107d0*/  @P6 SHF.L.U32 R3, R2, 0x1, RZ ;  /* 0x0000000102036819 */ /* 0x000fe200000006ff */
[----:B------:R-:W-:Y:S01]  /*107e0*/  FMUL.FTZ R22, R22, c[0x0][0x320] ;  /* 0x0000c80016167a20 */ /* 0x000fe20000410000 */
[----:B------:R1:W1:Y:S01]  /*107f0*/  MUFU.TANH R135, R20 ;  /* 0x0000001400877308 */ /* 0x0002620000002400 */
[----:B------:R-:W-:Y:S01]  /*10800*/  @P6 SHF.L.U64.HI R0, R2, 0x1, R0 ;  /* 0x0000000102006819 */ /* 0x000fe20000010200 */
[-C--:B------:R-:W-:Y:S03]  /*10810*/  HMMA.16816.F32 R44, R200, R10.reuse, R44 ;  /* 0x0000000ac82c723c */ /* 0x080fe6000000182c */
[C---:B------:R-:W-:Y:S01]  /*10820*/  @P6 IADD3 R2, P5, R3.reuse, c[0x0][0x1c8], RZ ;  /* 0x0000720003026a10 */ /* 0x040fe20007fbe0ff */
[----:B------:R-:W-:Y:S01]  /*10830*/  FMUL.FTZ R26, R26, c[0x0][0x320] ;  /* 0x0000c8001a1a7a20 */ /* 0x000fe20000410000 */
[----:B------:R-:W-:Y:S01]  /*10840*/  @P6 IADD3 R8, P2, R3, 0x80, RZ ;  /* 0x0000008003086810 */ /* 0x000fe20007f5e0ff */
[----:B------:R-:W-:Y:S01]  /*10850*/  FMUL.FTZ R28, R28, c[0x0][0x320] ;  /* 0x0000c8001c1c7a20 */ /* 0x000fe20000410000 */
[----:B------:R-:W-:Y:S01]  /*10860*/  @P6 IADD3.X R3, R0, c[0x0][0x1cc], RZ, P5, !PT ;  /* 0x0000730000036a10 */ /* 0x000fe20002ffe4ff */
[----:B------:R2:W2:Y:S01]  /*10870*/  MUFU.TANH R133, R21 ;  /* 0x0000001500857308 */ /* 0x0004a20000002400 */
[----:B------:R-:W-:Y:S01]  /*10880*/  @P6 IADD3 R8, P1, R8, c[0x0][0x1c8], RZ ;  /* 0x0000720008086a10 */ /* 0x000fe20007f3e0ff */
[----:B------:R-:W-:Y:S02]  /*10890*/  HMMA.16816.F32 R48, R208, R10, R48 ;  /* 0x0000000ad030723c */ /* 0x000fe40000001830 */
[----:B------:R-:W-:Y:S01]  /*108a0*/  @!PT LDS RZ, [RZ] ;  /* 0x00000000fffff984 */ /* 0x000fe20000000800 */
[----:B------:R-:W-:Y:S01]  /*108b0*/  @!PT LDS RZ, [RZ] ;  /* 0x00000000fffff984 */ /* 0x000fe20000000800 */
[----:B------:R-:W-:Y:S01]  /*108c0*/  @!PT LDS RZ, [RZ] ;  /* 0x00000000fffff984 */ /* 0x000fe20000000800 */
[----:B------:R4:W-:Y:S02]  /*108d0*/  @P6 LDGSTS.E.BYPASS.LTC128B.128 [R243+0x3100], [R2.64], !P4 ;  /* 0x0310000002f36fae */ /* 0x0009e4000e101d4e */
[----:B------:R-:W-:Y:S01]  /*108e0*/  @P6 IADD3.X R9, RZ, c[0x0][0x1cc], R0, P1, P2 ;  /* 0x00007300ff096a10 */ /* 0x000fe20000fe4400 */
[----:B------:R-:W-:Y:S01]  /*108f0*/  FMUL.FTZ R29, R29, c[0x0][0x320] ;  /* 0x0000c8001d1d7a20 */ /* 0x000fe20000410000 */
[----:B------:R-:W-:Y:S01]  /*10900*/  @P6 IADD3 R4, P0, R2, UR16, RZ ;  /* 0x0000001002046c10 */ /* 0x000fe2000ff1e0ff */
[----:B------:R-:W-:Y:S01]  /*10910*/  FMUL.FTZ R30, R30, c[0x0][0x320] ;  /* 0x0000c8001e1e7a20 */ /* 0x000fe20000410000 */
[----:B------:R4:W3:Y:S01]  /*10920*/  MUFU.TANH R143, R22 ;  /* 0x00000016008f7308 */ /* 0x0008e20000002400 */
[----:B------:R-:W-:Y:S01]  /*10930*/  FMUL.FTZ R31, R31, c[0x0][0x320] ;  /* 0x0000c8001f1f7a20 */ /* 0x000fe20000410000 */
[----:B------:R4:W-:Y:S02]  /*10940*/  @P6 LDGSTS.E.BYPASS.LTC128B.128 [R243+0x4900], [R8.64], !P3 ;  /* 0x0490000008f36fae */ /* 0x0009e4000d901d4e */
[----:B------:R-:W-:Y:S01]  /*10950*/  @P6 IADD3.X R5, R3, UR7, RZ, P0, !PT ;  /* 0x0000000703056c10 */ /* 0x000fe200087fe4ff */
[----:B-1----:R-:W-:Y:S01]  /*10960*/  FMUL.FTZ R20, R36, c[0x0][0x320] ;  /* 0x0000c80024147a20 */ /* 0x002fe20000410000 */
[----:B------:R-:W-:Y:S01]  /*10970*/  @P6 IADD3 R10, P1, R4, UR16, RZ ;  /* 0x00000010040a6c10 */ /* 0x000fe2000ff3e0ff */
[----:B------:R-:W-:Y:S02]  /*10980*/  FMUL.FTZ R18, R37, c[0x0][0x320] ;  /* 0x0000c80025127a20 */ /* 0x000fe40000410000 */
[----:B------:R-:W-:Y:S01]  /*10990*/  FMUL.FTZ R42, R42, c[0x0][0x320] ;  /* 0x0000c8002a2a7a20 */ /* 0x000fe20000410000 */
[----:B------:R1:W1:Y:S01]  /*109a0*/  MUFU.TANH R207, R26 ;  /* 0x0000001a00cf7308 */ /* 0x0002620000002400 */
[----:B------:R1:W-:Y:S01]  /*109b0*/  @P6 LDGSTS.E.BYPASS.LTC128B.128 [R243+0x3900], [R4.64], !P4 ;  /* 0x0390000004f36fae */ /* 0x0003e2000e101d4e */
[----:B------:R-:W-:Y:S01]  /*109c0*/  @P6 IADD3.X R11, R5, UR7, RZ, P1, !PT ;  /* 0x00000007050b6c10 */ /* 0x000fe20008ffe4ff */
[----:B------:R-:W-:Y:S02]  /*109d0*/  FMUL.FTZ R43, R43, c[0x0][0x320] ;  /* 0x0000c8002b2b7a20 */ /* 0x000fe40000410000 */
[----:B--2---:R-:W-:Y:S02]  /*109e0*/  FMUL.FTZ R21, R33, c[0x0][0x320] ;  /* 0x0000c80021157a20 */ /* 0x004fe40000410000 */
[----:B------:R-:W-:Y:S02]  /*109f0*/  FMUL.FTZ R33, R34, c[0x0][0x320] ;  /* 0x0000c80022217a20 */ /* 0x000fe40000410000 */
[----:B------:R2:W-:Y:S01]  /*10a00*/  @P6 LDGSTS.E.BYPASS.LTC128B.128 [R243+0x5100], [R4.64+0x80], !P3 ;  /* 0x0510008004f36fae */ /* 0x0005e2000d901d4e */
[----:B------:R2:W2:Y:S01]  /*10a10*/  MUFU.TANH R141, R28 ;  /* 0x0000001c008d7308 */ /* 0x0004a20000002400 */
[----:B------:R-:W-:Y:S02]  /*10a20*/  FMUL.FTZ R34, R40, c[0x0][0x320] ;  /* 0x0000c80028227a20 */ /* 0x000fe40000410000 */
[----:B------:R-:W-:Y:S02]  /*10a30*/  FMUL.FTZ R46, R46, c[0x0][0x320] ;  /* 0x0000c8002e2e7a20 */ /* 0x000fe40000410000 */
[----:B----4-:R-:W-:Y:S02]  /*10a40*/  FMUL.FTZ R22, R32, c[0x0][0x320] ;  /* 0x0000c80020167a20 */ /* 0x010fe40000410000 */
[----:B------:R4:W-:Y:S01]  /*10a50*/  @P6 LDGSTS.E.BYPASS.LTC128B.128 [R243+0x4100], [R10.64], !P4 ;  /* 0x041000000af36fae */ /* 0x0009e2000e101d4e */
[----:B------:R-:W-:Y:S01]  /*10a60*/  FMUL.FTZ R32, R35, c[0x0][0x320] ;  /* 0x0000c80023207a20 */ /* 0x000fe20000410000 */
[----:B------:R-:W-:Y:S01]  /*10a70*/  @P6 IADD3 R8, P0, R4, UR12, RZ ;  /* 0x0000000c04086c10 */ /* 0x000fe2000ff1e0ff */
[----:B------:R4:W3:Y:S01]  /*10a80*/  MUFU.TANH R137, R29 ;  /* 0x0000001d00897308 */ /* 0x0008e20000002400 */
[----:B------:R-:W-:Y:S02]  /*10a90*/  FMUL.FTZ R47, R47, c[0x0][0x320] ;  /* 0x0000c8002f2f7a20 */ /* 0x000fe40000410000 */
[----:B------:R-:W-:Y:S01]  /*10aa0*/  @P6 IADD3.X R9, R5, UR8, RZ, P0, !PT ;  /* 0x0000000805096c10 */ /* 0x000fe200087fe4ff */
[----:B-1----:R-:W-:Y:S01]  /*10ab0*/  FMUL.FTZ R26, R39, c[0x0][0x320] ;  /* 0x0000c800271a7a20 */ /* 0x002fe20000410000 */
[----:B------:R-:W-:Y:S01]  /*10ac0*/  PLOP3.LUT P0, PT, PT, PT, UP2, 0x40, 0x0 ;  /* 0x000000000000781c */ /* 0x000fe20003f0e828 */
[----:B------:R-:W-:Y:S02]  /*10ad0*/  FMUL.FTZ R15, R48, c[0x0][0x320] ;  /* 0x0000c800300f7a20 */ /* 0x000fe40000410000 */
[----:B------:R1:W-:Y:S01]  /*10ae0*/  @P6 LDGSTS.E.BYPASS.LTC128B.128 [R243+0x5900], [R8.64], !P3 ;  /* 0x0590000008f36fae */ /* 0x0003e2000d901d4e */
[----:B------:R-:W-:Y:S01]  /*10af0*/  FMUL.FTZ R16, R49, c[0x0][0x320] ;  /* 0x0000c80031107a20 */ /* 0x000fe20000410000 */
[----:B------:R1:W1:Y:S01]  /*10b00*/  MUFU.TANH R192, R30 ;  /* 0x0000001e00c07308 */ /* 0x0002620000002400 */
[----:B------:R-:W-:Y:S02]  /*10b10*/  FMUL.FTZ R17, R50, c[0x0][0x320] ;  /* 0x0000c80032117a20 */ /* 0x000fe40000410000 */
[----:B------:R-:W-:Y:S02]  /*10b20*/  FMUL.FTZ R19, R51, c[0x0][0x320] ;  /* 0x0000c80033137a20 */ /* 0x000fe40000410000 */
[----:B--2---:R-:W-:Y:S01]  /*10b30*/  FMUL.FTZ R28, R45, c[0x0][0x320] ;  /* 0x0000c8002d1c7a20 */ /* 0x004fe20000410000 */
[----:B------:R-:W0:Y:S01]  /*10b40*/  LDGDEPBAR ;  /* 0x00000000000079af */ /* 0x000e220000000000 */
[----:B------:R-:W-:Y:S02]  /*10b50*/  FMUL.FTZ R23, R23, c[0x0][0x320] ;  /* 0x0000c80017177a20 */ /* 0x000fe40000410000 */
[----:B------:R-:W-:Y:S01]  /*10b60*/  FMUL.FTZ R24, R24, c[0x0][0x320] ;  /* 0x0000c80018187a20 */ /* 0x000fe20000410000 */
[----:B------:R2:W2:Y:S01]  /*10b70*/  MUFU.TANH R214, R31 ;  /* 0x0000001f00d67308 */ /* 0x0004a20000002400 */
[----:B------:R-:W-:Y:S02]  /*10b80*/  FMUL.FTZ R25, R25, c[0x0][0x320] ;  /* 0x0000c80019197a20 */ /* 0x000fe40000410000 */
[----:B------:R-:W-:Y:S01]  /*10b90*/  FMUL.FTZ R27, R27, c[0x0][0x320] ;  /* 0x0000c8001b1b7a20 */ /* 0x000fe20000410000 */
[----:B------:R-:W3:Y:S01]  /*10ba0*/  SHFL.IDX PT, R4, R6, RZ, 0x1c1f ;  /* 0x001c1fff06047589 */ /* 0x000ee200000e0000 */
[----:B----4-:R-:W-:Y:S02]  /*10bb0*/  FMUL.FTZ R29, R44, c[0x0][0x320] ;  /* 0x0000c8002c1d7a20 */ /* 0x010fe40000410000 */
[----:B------:R-:W-:Y:S03]  /*10bc0*/  IMAD R3, R242, -0x30, RZ ;  /* 0xffffffd0f2037824 */ /* 0x000fe600078e02ff */
[----:B------:R4:W3:Y:S01]  /*10bd0*/  MUFU.TANH R142, R23 ;  /* 0x00000017008e7308 */ /* 0x0008e20000002400 */
[----:B-1----:R-:W-:Y:S09]  /*10be0*/  FMUL.FTZ R30, R38, c[0x0][0x320] ;  /* 0x0000c800261e7a20 */ /* 0x002ff20000410000 */
[----:B------:R4:W1:Y:S01]  /*10bf0*/  MUFU.TANH R205, R24 ;  /* 0x0000001800cd7308 */ /* 0x0008620000002400 */
[----:B--2---:R-:W-:Y:S09]  /*10c00*/  FMUL.FTZ R31, R41, c[0x0][0x320] ;  /* 0x0000c800291f7a20 */ /* 0x004ff20000410000 */
[----:B------:R4:W2:Y:S10]  /*10c10*/  MUFU.TANH R193, R25 ;  /* 0x0000001900c17308 */ /* 0x0008b40000002400 */
[----:B------:R4:W1:Y:S10]  /*10c20*/  MUFU.TANH R206, R27 ;  /* 0x0000001b00ce7308 */ /* 0x0008740000002400 */
[----:B------:R-:W1:Y:S10]  /*10c30*/  MUFU.TANH R22, R22 ;  /* 0x0000001600167308 */ /* 0x000e740000002400 */
[----:B------:R-:W1:Y:S10]  /*10c40*/  MUFU.TANH R21, R21 ;  /* 0x0000001500157308 */ /* 0x000e740000002400 */
[----:B------:R-:W1:Y:S10]  /*10c50*/  MUFU.TANH R33, R33 ;  /* 0x0000002100217308 */ /* 0x000e740000002400 */
[----:B------:R-:W1:Y:S10]  /*10c60*/  MUFU.TANH R32, R32 ;  /* 0x0000002000207308 */ /* 0x000e740000002400 */
[----:B------:R-:W1:Y:S10]  /*10c70*/  MUFU.TANH R20, R20 ;  /* 0x0000001400147308 */ /* 0x000e740000002400 */
[----:B------:R-:W1:Y:S10]  /*10c80*/  MUFU.TANH R18, R18 ;  /* 0x0000001200127308 */ /* 0x000e740000002400 */
[----:B------:R-:W1:Y:S01]  /*10c90*/  MUFU.TANH R30, R30 ;  /* 0x0000001e001e7308 */ /* 0x000e620000002400 */
[C---:B---3--:R-:W-:Y:S02]  /*10ca0*/  IADD3 R7, -R12.reuse, 0x1, R3 ;  /* 0x000000010c077810 */ /* 0x048fe40007ffe103 */
[----:B------:R-:W-:Y:S02]  /*10cb0*/  IADD3 R8, -R12, R3, RZ ;  /* 0x000000030c087210 */ /* 0x000fe40007ffe1ff */
[----:B------:R-:W-:Y:S05]  /*10cc0*/  IADD3 R7, R7, c[0x0][0x1d0], RZ ;  /* 0x0000740007077a10 */ /* 0x000fea0007ffe0ff */
[----:B------:R-:W3:Y:S01]  /*10cd0*/  MUFU.TANH R26, R26 ;  /* 0x0000001a001a7308 */ /* 0x000ee20000002400 */
[----:B------:R-:W-:Y:S04]  /*10ce0*/  IADD3 R7, R7, -c[0x0][0x168], RZ ;  /* 0x80005a0007077a10 */ /* 0x000fe80007ffe0ff */
[C---:B------:R-:W-:Y:S02]  /*10cf0*/  IADD3 R5, R7.reuse, c[0x0][0x328], RZ ;  /* 0x0000ca0007057a10 */ /* 0x040fe40007ffe0ff */
[----:B------:R-:W-:Y:S03]  /*10d00*/  IADD3 R7, R7, UR6, RZ ;  /* 0x0000000607077c10 */ /* 0x000fe6000fffe0ff */
[----:B------:R-:W1:Y:S01]  /*10d10*/  MUFU.TANH R34, R34 ;  /* 0x0000002200227308 */ /* 0x000e620000002400 */
[-C--:B------:R-:W-:Y:S02]  /*10d20*/  IADD3 R2, R5, R4.reuse, RZ ;  /* 0x0000000405027210 */ /* 0x080fe40007ffe0ff */
[----:B------:R-:W-:Y:S07]  /*10d30*/  IADD3 R0, R7, R4, RZ ;  /* 0x0000000407007210 */ /* 0x000fee0007ffe0ff */
        /* <DEDUP_REMOVED lines=26> */
.L_x_495:
[----:B------:R-:W-:Y:S04]  /*10ee0*/  MOV R9, c[0x0][0x32c] ;  /* 0x0000cb0000097a02 */ /* 0x000fe80000000f00 */
[----:B------:R-:W-:Y:S11]  /*10ef0*/  ISETP.NE.AND P0, PT, R9, 0x1, PT ;  /* 0x000000010900780c */ /* 0x000ff60003f05270 */
[----:B------:R-:W-:Y:S02]  /*10f00*/  @!UPT UIADD3 URZ, URZ, URZ, URZ ;  /* 0x0000003f3f3ff290 */ /* 0x000fe4000fffe03f */
[----:B------:R-:W-:Y:S05]  /*10f10*/  @P0 IMAD.HI.U32 R9, R4, c[0x0][0x330], RZ ;  /* 0x0000cc0004090a27 */ /* 0x000fea00078e00ff */
[----:B------:R-:W-:Y:S02]  /*10f20*/  @P0 SHF.R.U32.HI R4, RZ, c[0x0][0x334], R9 ;  /* 0x0000cd00ff040a19 */ /* 0x000fe40000011609 */
.L_x_496:
[----:B------:R-:W-:Y:S05]  /*10f30*/  BSYNC B0 ;  /* 0x0000000000007941 */ /* 0x000fea0003800000 */
.L_x_494:
[----:B------:R-:W-:Y:S05]  /*10f40*/  IMAD R4, R4, c[0x0][0x32c], R8 ;  /* 0x0000cb0004047a24 */ /* 0x000fea00078e0208 */
[----:B------:R-:W-:Y:S02]  /*10f50*/  IADD3 R9, R4, c[0x0][0x32c], RZ ;  /* 0x0000cb0004097a10 */ /* 0x000fe40007ffe0ff */
[----:B------:R-:W-:Y:S02]  /*10f60*/  IMNMX R0, R0, R4, !PT ;  /* 0x0000000400007217 */ /* 0x000fe40007800200 */
[----:B------:R-:W-:Y:S02]  /*10f70*/  IMNMX R2, R2, R9, PT ;  /* 0x0000000902027217 */ /* 0x000fe40003800200 */
.L_x_493:
[C---:B--234-:R-:W-:Y:S02]  /*10f80*/  ISETP.GE.AND P0, PT, R3.reuse, 0x2, PT ;  /* 0x000000020300780c */ /* 0x05cfe40003f06270 */
[C---:B------:R-:W-:Y:S02]  /*10f90*/  ISETP.GE.AND P2, PT, R3.reuse, 0xa, PT ;  /* 0x0000000a0300780c */ /* 0x040fe40003f46270 */
[----:B------:R-:W-:Y:S02]  /*10fa0*/  P2R R14, PR, RZ, 0x1 ;  /* 0x00000001ff0e7803 */ /* 0x000fe40000000000 */
[----:B------:R-:W-:Y:S02]  /*10fb0*/  ISETP.GT.AND P0, PT, R0, 0x1, !P0 ;  /* 0x000000010000780c */ /* 0x000fe40004704270 */
[C---:B------:R-:W-:Y:S02]  /*10fc0*/  ISETP.GE.AND P1, PT, R3.reuse, 0x9, PT ;  /* 0x000000090300780c */ /* 0x040fe40003f26270 */
[----:B------:R-:W-:Y:S02]  /*10fd0*/  ISETP.LT.OR P0, PT, R2, 0x2, P0 ;  /* 0x000000020200780c */ /* 0x000fe40000701670 */
[----:B------:R-:W-:Y:S02]  /*10fe0*/  P2R R13, PR, RZ, 0x2 ;  /* 0x00000002ff0d7803 */ /* 0x000fe40000000000 */
[----:B------:R-:W-:Y:S02]  /*10ff0*/  FSEL R23, R196, -INF , !P0 ;  /* 0xff800000c4177808 */ /* 0x000fe40004000000 */
[C---:B------:R-:W-:Y:S02]  /*11000*/  ISETP.GT.AND P0, PT, R0.reuse, 0x9, !P2 ;  /* 0x000000090000780c */ /* 0x040fe40005704270 */
[----:B------:R-:W-:Y:S02]  /*11010*/  ISETP.GT.AND P1, PT, R0, 0x8, !P1 ;  /* 0x000000080000780c */ /* 0x000fe40004f24270 */
[----:B------:R-:W-:Y:S02]  /*11020*/  P2R R12, PR, RZ, 0x4 ;  /* 0x00000004ff0c7803 */ /* 0x000fe40000000000 */
[C---:B------:R-:W-:Y:S02]  /*11030*/  ISETP.LT.OR P0, PT, R2.reuse, 0xa, P0 ;  /* 0x0000000a0200780c */ /* 0x040fe40000701670 */
[C---:B------:R-:W-:Y:S02]  /*11040*/  ISETP.GE.AND P2, PT, R3.reuse, 0x11, PT ;  /* 0x000000110300780c */ /* 0x040fe40003f46270 */
[----:B------:R-:W-:Y:S02]  /*11050*/  ISETP.LT.OR P1, PT, R2, 0x9, P1 ;  /* 0x000000090200780c */ /* 0x000fe40000f21670 */
[----:B------:R-:W-:Y:S02]  /*11060*/  FSEL R24, R136, -INF , !P0 ;  /* 0xff80000088187808 */ /* 0x000fe40004000000 */
[----:B------:R-:W-:Y:S02]  /*11070*/  ISETP.GT.AND P0, PT, R0, 0x10, !P2 ;  /* 0x000000100000780c */ /* 0x000fe40005704270 */
[----:B------:R-:W-:Y:S02]  /*11080*/  FSEL R25, R140, -INF , !P1 ;  /* 0xff8000008c197808 */ /* 0x000fe40004800000 */
        /* <DEDUP_REMOVED lines=11> */
[C---:B------:R-:W-:Y:S02]  /*11140*/  ISETP.GE.AND P1, PT, R3.reuse, 0x1a, PT ;  /* 0x0000001a0300780c */ /* 0x040fe40003f26270 */
[----:B-1----:R-:W-:Y:S02]  /*11150*/  FSEL R200, R22, -INF , !P0 ;  /* 0xff80000016c87808 */ /* 0x002fe40004000000 */
[----:B------:R-:W-:Y:S02]  /*11160*/  ISETP.GT.AND P0, PT, R0, 0x19, !P1 ;  /* 0x000000190000780c */ /* 0x000fe40004f04270 */
[----:B------:R-:W-:Y:S02]  /*11170*/  P2R R4, PR, RZ, 0x2 ;  /* 0x00000002ff047803 */ /* 0x000fe40000000000 */
[----:B------:R-:W-:Y:S02]  /*11180*/  ISETP.LT.OR P0, PT, R2, 0x1a, P0 ;  /* 0x0000001a0200780c */ /* 0x000fe40000701670 */
[----:B------:R-:W-:Y:S02]  /*11190*/  ISETP.GE.AND P1, PT, R3, 0x21, PT ;  /* 0x000000210300780c */ /* 0x000fe40003f26270 */
[----:B------:R-:W-:Y:S02]  /*111a0*/  FSEL R203, R21, -INF , !P0 ;  /* 0xff80000015cb7808 */ /* 0x000fe40004000000 */
[----:B------:R-:W-:Y:S02]  /*111b0*/  ISETP.GT.AND P0, PT, R0, 0x20, !P1 ;  /* 0x000000200000780c */ /* 0x000fe40004f04270 */
[C---:B------:R-:W-:Y:S02]  /*111c0*/  ISETP.GE.AND P6, PT, R3.reuse, 0x22, PT ;  /* 0x000000220300780c */ /* 0x040fe40003fc6270 */
[----:B------:R-:W-:Y:S02]  /*111d0*/  ISETP.LT.OR P0, PT, R2, 0x21, P0 ;  /* 0x000000210200780c */ /* 0x000fe40000701670 */
[C---:B------:R-:W-:Y:S02]  /*111e0*/  ISETP.GE.AND P5, PT, R3.reuse, 0x29, PT ;  /* 0x000000290300780c */ /* 0x040fe40003fa6270 */
[----:B------:R-:W-:Y:S02]  /*111f0*/  FSEL R244, R20, -INF , !P0 ;  /* 0xff80000014f47808 */ /* 0x000fe40004000000 */
[----:B------:R-:W-:Y:S02]  /*11200*/  ISETP.GT.AND P0, PT, R0, 0x21, !P6 ;  /* 0x000000210000780c */ /* 0x000fe40007704270 */
[----:B------:R-:W-:Y:S02]  /*11210*/  P2R R11, PR, RZ, 0x4 ;  /* 0x00000004ff0b7803 */ /* 0x000fe40000000000 */
[----:B------:R-:W-:Y:S02]  /*11220*/  ISETP.LT.OR P0, PT, R2, 0x22, P0 ;  /* 0x000000220200780c */ /* 0x000fe40000701670 */
[----:B------:R-:W-:Y:S02]  /*11230*/  ISETP.GE.AND P2, PT, R3, 0x1, PT ;  /* 0x000000010300780c */ /* 0x000fe40003f46270 */
[----:B------:R-:W-:Y:S02]  /*11240*/  FSEL R245, R18, -INF , !P0 ;  /* 0xff80000012f57808 */ /* 0x000fe40004000000 */
[----:B------:R-:W-:Y:S04]  /*11250*/  ISETP.GT.AND P0, PT, R0, 0x28, !P5 ;  /* 0x000000280000780c */ /* 0x000fe80006f04270 */
[----:B------:R-:W-:Y:S04]  /*11260*/  ISETP.LT.OR P0, PT, R2, 0x29, P0 ;  /* 0x000000290200780c */ /* 0x000fe80000701670 */
[----:B------:R-:W-:Y:S02]  /*11270*/  FSEL R249, R15, -INF , !P0 ;  /* 0xff8000000ff97808 */ /* 0x000fe40004000000 */
[----:B------:R-:W-:Y:S02]  /*11280*/  ISETP.GT.AND P0, PT, R0, RZ, !P2 ;  /* 0x000000ff0000720c */ /* 0x000fe40005704270 */
[----:B------:R-:W-:Y:S02]  /*11290*/  P2R R15, PR, RZ, 0x4 ;  /* 0x00000004ff0f7803 */ /* 0x000fe40000000000 */
[----:B------:R-:W-:Y:S04]  /*112a0*/  ISETP.LT.OR P0, PT, R2, 0x1, P0 ;  /* 0x000000010200780c */ /* 0x000fe80000701670 */
[----:B------:R-:W-:Y:S02]  /*112b0*/  FSEL R18, R197, -INF , !P0 ;  /* 0xff800000c5127808 */ /* 0x000fe40004000000 */
[----:B------:R-:W-:Y:S02]  /*112c0*/  ISETP.GE.AND P0, PT, R3, 0x2a, PT ;  /* 0x0000002a0300780c */ /* 0x000fe40003f06270 */
[----:B------:R-:W1:Y:S02]  /*112d0*/  SHFL.IDX PT, R3, R6, 0x1, 0x1c1f ;  /* 0x003c1f0006037f89 */ /* 0x000e6400000e0000 */
[----:B------:R-:W-:Y:S04]  /*112e0*/  ISETP.GT.AND P2, PT, R0, 0x29, !P0 ;  /* 0x000000290000780c */ /* 0x000fe80004744270 */
[----:B------:R-:W-:Y:S04]  /*112f0*/  ISETP.LT.OR P2, PT, R2, 0x2a, P2 ;  /* 0x0000002a0200780c */ /* 0x000fe80001741670 */
[----:B------:R-:W-:Y:S02]  /*11300*/  FSEL R248, R16, -INF , !P2 ;  /* 0xff80000010f87808 */ /* 0x000fe40005000000 */
[----:B------:R-:W-:Y:S01]  /*11310*/  PLOP3.LUT P2, PT, PT, PT, UP2, 0x40, 0x0 ;  /* 0x000000000000781c */ /* 0x000fe20003f4e828 */
[--C-:B-1----:R-:W-:Y:S02]  /*11320*/  IMAD.IADD R2, R5, 0x1, R3.reuse ;  /* 0x0000000105027824 */ /* 0x102fe400078e0203 */
[----:B------:R-:W-:Y:S10]  /*11330*/  IMAD.IADD R0, R7, 0x1, R3 ;  /* 0x0000000107007824 */ /* 0x000ff400078e0203 */
        /* <DEDUP_REMOVED lines=15> */
.L_x_499:
[----:B------:R-:W-:Y:S04]  /*11430*/  MOV R16, c[0x0][0x32c] ;  /* 0x0000cb0000107a02 */ /* 0x000fe80000000f00 */
[----:B------:R-:W-:Y:S11]  /*11440*/  ISETP.NE.AND P2, PT, R16, 0x1, PT ;  /* 0x000000011000780c */ /* 0x000ff60003f45270 */
[----:B------:R-:W-:Y:S02]  /*11450*/  @!UPT UIADD3 URZ, URZ, URZ, URZ ;  /* 0x0000003f3f3ff290 */ /* 0x000fe4000fffe03f */
[----:B------:R-:W-:Y:S05]  /*11460*/  @P2 IMAD.HI.U32 R16, R3, c[0x0][0x330], RZ ;  /* 0x0000cc0003102a27 */ /* 0x000fea00078e00ff */
[----:B------:R-:W-:Y:S02]  /*11470*/  @P2 SHF.R.U32.HI R3, RZ, c[0x0][0x334], R16 ;  /* 0x0000cd00ff032a19 */ /* 0x000fe40000011610 */
.L_x_500:
[----:B------:R-:W-:Y:S05]  /*11480*/  BSYNC B0 ;  /* 0x0000000000007941 */ /* 0x000fea0003800000 */
.L_x_498:
[----:B------:R-:W-:Y:S05]  /*11490*/  IMAD R3, R3, c[0x0][0x32c], R8 ;  /* 0x0000cb0003037a24 */ /* 0x000fea00078e0208 */
[----:B------:R-:W-:Y:S02]  /*114a0*/  IADD3 R16, R3, c[0x0][0x32c], RZ ;  /* 0x0000cb0003107a10 */ /* 0x000fe40007ffe0ff */
[----:B------:R-:W-:Y:S02]  /*114b0*/  IMNMX R0, R0, R3, !PT ;  /* 0x0000000300007217 */ /* 0x000fe40007800200 */
[----:B------:R-:W-:Y:S02]  /*114c0*/  IMNMX R2, R2, R16, PT ;  /* 0x0000001002027217 */ /* 0x000fe40003800200 */
.L_x_497:
        /* <DEDUP_REMOVED lines=64> */
.L_x_503:
[----:B------:R-:W-:Y:S04]  /*118d0*/  MOV R16, c[0x0][0x32c] ;  /* 0x0000cb0000107a02 */ /* 0x000fe80000000f00 */
[----:B------:R-:W-:Y:S11]  /*118e0*/  ISETP.NE.AND P2, PT, R16, 0x1, PT ;  /* 0x000000011000780c */ /* 0x000ff60003f45270 */
[----:B------:R-:W-:Y:S02]  /*118f0*/  @!UPT UIADD3 URZ, URZ, URZ, URZ ;  /* 0x0000003f3f3ff290 */ /* 0x000fe4000fffe03f */
[----:B------:R-:W-:Y:S05]  /*11900*/  @P2 IMAD.HI.U32 R16, R3, c[0x0][0x330], RZ ;  /* 0x0000cc0003102a27 */ /* 0x000fea00078e00ff */
[----:B------:R-:W-:Y:S02]  /*11910*/  @P2 SHF.R.U32.HI R3, RZ, c[0x0][0x334], R16 ;  /* 0x0000cd00ff032a19 */ /* 0x000fe40000011610 */
.L_x_504:
[----:B------:R-:W-:Y:S05]  /*11920*/  BSYNC B0 ;  /* 0x0000000000007941 */ /* 0x000fea0003800000 */
.L_x_502:
[----:B------:R-:W-:Y:S05]  /*11930*/  IMAD R3, R3, c[0x0][0x32c], R8 ;  /* 0x0000cb0003037a24 */ /* 0x000fea00078e0208 */
[----:B------:R-:W-:Y:S02]  /*11940*/  IADD3 R16, R3, c[0x0][0x32c], RZ ;  /* 0x0000cb0003107a10 */ /* 0x000fe40007ffe0ff */
[----:B------:R-:W-:Y:S02]  /*11950*/  IMNMX R0, R0, R3, !PT ;  /* 0x0000000300007217 */ /* 0x000fe40007800200 */
[----:B------:R-:W-:Y:S02]  /*11960*/  IMNMX R2, R2, R16, PT ;  /* 0x0000001002027217 */ /* 0x000fe40003800200 */
.L_x_501:
        /* <DEDUP_REMOVED lines=64> */
.L_x_507:
[----:B------:R-:W-:Y:S04]  /*11d70*/  MOV R5, c[0x0][0x32c] ;  /* 0x0000cb0000057a02 */ /* 0x000fe80000000f00 */
[----:B------:R-:W-:Y:S11]  /*11d80*/  ISETP.NE.AND P2, PT, R5, 0x1, PT ;  /* 0x000000010500780c */ /* 0x000ff60003f45270 */
[----:B------:R-:W-:Y:S02]  /*11d90*/  @!UPT UIADD3 URZ, URZ, URZ, URZ ;  /* 0x0000003f3f3ff290 */ /* 0x000fe4000fffe03f */
[----:B------:R-:W-:Y:S05]  /*11da0*/  @P2 IMAD.HI.U32 R5, R3, c[0x0][0x330], RZ ;  /* 0x0000cc0003052a27 */ /* 0x000fea00078e00ff */
[----:B------:R-:W-:Y:S02]  /*11db0*/  @P2 SHF.R.U32.HI R3, RZ, c[0x0][0x334], R5 ;  /* 0x0000cd00ff032a19 */ /* 0x000fe40000011605 */
.L_x_508:
[----:B------:R-:W-:Y:S05]  /*11dc0*/  BSYNC B0 ;  /* 0x0000000000007941 */ /* 0x000fea0003800000 */
.L_x_506:
[----:B------:R-:W-:Y:S05]  /*11dd0*/  IMAD R8, R3, c[0x0][0x32c], R8 ;  /* 0x0000cb0003087a24 */ /* 0x000fea00078e0208 */
[----:B------:R-:W-:Y:S02]  /*11de0*/  IADD3 R3, R8, c[0x0][0x32c], RZ ;  /* 0x0000cb0008037a10 */ /* 0x000fe40007ffe0ff */
[----:B------:R-:W-:Y:S02]  /*11df0*/  IMNMX R0, R0, R8, !PT ;  /* 0x0000000800007217 */ /* 0x000fe40007800200 */
[----:B------:R-:W-:Y:S02]  /*11e00*/  IMNMX R2, R2, R3, PT ;  /* 0x0000000302027217 */ /* 0x000fe40003800200 */
.L_x_505:
[----:B------:R-:W-:Y:S01]  /*11e10*/  ISETP.NE.AND P2, PT, R15, RZ, PT ;  /* 0x000000ff0f00720c */ /* 0x000fe20003f45270 */
[----:B------:R-:W-:Y:S01]  /*11e20*/  LDSM.16.MT88.4 R36, [R226+0x100] ;  /* 0x00010000e224783b */ /* 0x000fe20000004200 */
[----:B------:R-:W-:Y:S02]  /*11e30*/  FMNMX.FTZ R137, R18, R132, !PT ;  /* 0x0000008412897209 */ /* 0x000fe40007810000 */
[----:B------:R-:W-:Y:S02]  /*11e40*/  ISETP.GT.AND P2, PT, R0, RZ, !P2 ;  /* 0x000000ff0000720c */ /* 0x000fe40005744270 */
        /* <DEDUP_REMOVED lines=32> */
[----:B------:R-:W-:Y:S01]  /*12050*/  ISETP.GT.AND P2, PT, R0, 0x10, !P2 ;  /* 0x000000100000780c */ /* 0x000fe20005744270 */
[----:B------:R-:W1:Y:S01]  /*12060*/  SHFL.BFLY PT, R6, R137, 0x2, 0x1f ;  /* 0x0c401f0089067f89 */ /* 0x000e6200000e0000 */
        /* <DEDUP_REMOVED lines=14> */
[----:B-1----:R-:W-:Y:S02]  /*12150*/  FMNMX.FTZ R137, R137, R6, !PT ;  /* 0x0000000689897209 */ /* 0x002fe40007810000 */
[----:B------:R-:W-:Y:S01]  /*12160*/  ISETP.LT.OR P2, PT, R2, 0x19, P2 ;  /* 0x000000190200780c */ /* 0x000fe20001741670 */
[----:B------:R-:W1:Y:S01]  /*12170*/  SHFL.BFLY PT, R6, R3, 0x2, 0x1f ;  /* 0x0c401f0003067f89 */ /* 0x000e6200000e0000 */
[----:B------:R-:W-:Y:S02]  /*12180*/  ISETP.GT.AND P1, PT, R0, 0x20, !P1 ;  /* 0x000000200000780c */ /* 0x000fe40004f24270 */
[----:B------:R-:W-:Y:S02]  /*12190*/  FSEL R211, R192, -INF , !P2 ;  /* 0xff800000c0d37808 */ /* 0x000fe40005000000 */
[----:B------:R-:W-:Y:S02]  /*121a0*/  ISETP.NE.AND P2, PT, R4, RZ, PT ;  /* 0x000000ff0400720c */ /* 0x000fe40003f45270 */
[----:B------:R-:W-:Y:S01]  /*121b0*/  FMNMX.FTZ R4, R16, R138, !PT ;  /* 0x0000008a10047209 */ /* 0x000fe20007810000 */
[----:B------:R-:W2:Y:S01]  /*121c0*/  SHFL.BFLY PT, R8, R137, 0x1, 0x1f ;  /* 0x0c201f0089087f89 */ /* 0x000ea200000e0000 */
[----:B------:R-:W-:Y:S02]  /*121d0*/  ISETP.GT.AND P2, PT, R0, 0x19, !P2 ;  /* 0x000000190000780c */ /* 0x000fe40005744270 */
[----:B------:R-:W-:Y:S02]  /*121e0*/  FMNMX.FTZ R4, R20, R4, !PT ;  /* 0x0000000414047209 */ /* 0x000fe40007810000 */
[----:B------:R-:W-:Y:S02]  /*121f0*/  ISETP.LT.OR P2, PT, R2, 0x1a, P2 ;  /* 0x0000001a0200780c */ /* 0x000fe40001741670 */
[----:B------:R-:W-:Y:S02]  /*12200*/  FMNMX.FTZ R4, R19, R4, !PT ;  /* 0x0000000413047209 */ /* 0x000fe40007810000 */
[----:B------:R-:W-:Y:S02]  /*12210*/  FSEL R206, R214, -INF , !P2 ;  /* 0xff800000d6ce7808 */ /* 0x000fe40005000000 */
[----:B------:R-:W-:Y:S02]  /*12220*/  FMNMX.FTZ R4, R26, R4, !PT ;  /* 0x000000041a047209 */ /* 0x000fe40007810000 */
[----:B------:R-:W-:Y:S02]  /*12230*/  ISETP.LT.OR P1, PT, R2, 0x21, P1 ;  /* 0x000000210200780c */ /* 0x000fe40000f21670 */
[----:B------:R-:W-:Y:S02]  /*12240*/  FMNMX.FTZ R4, R202, R4, !PT ;  /* 0x00000004ca047209 */ /* 0x000fe40007810000 */
[----:B-1----:R-:W-:Y:S02]  /*12250*/  FMNMX.FTZ R3, R3, R6, !PT ;  /* 0x0000000603037209 */ /* 0x002fe40007810000 */
[----:B------:R-:W-:Y:S02]  /*12260*/  FMNMX.FTZ R4, R205, R4, !PT ;  /* 0x00000004cd047209 */ /* 0x000fe40007810000 */
[----:B------:R-:W-:Y:S01]  /*12270*/  FMNMX.FTZ R6, R5, R139, !PT ;  /* 0x0000008b05067209 */ /* 0x000fe20007810000 */
[----:B------:R-:W1:Y:S01]  /*12280*/  SHFL.BFLY PT, R136, R3, 0x1, 0x1f ;  /* 0x0c201f0003887f89 */ /* 0x000e6200000e0000 */
[----:B------:R-:W-:Y:S02]  /*12290*/  FMNMX.FTZ R4, R208, R4, !PT ;  /* 0x00000004d0047209 */ /* 0x000fe40007810000 */
[----:B------:R-:W-:Y:S02]  /*122a0*/  FMNMX.FTZ R6, R7, R6, !PT ;  /* 0x0000000607067209 */ /* 0x000fe40007810000 */
[----:B------:R-:W-:Y:S02]  /*122b0*/  FMNMX.FTZ R4, R210, R4, !PT ;  /* 0x00000004d2047209 */ /* 0x000fe40007810000 */
[----:B------:R-:W-:Y:S02]  /*122c0*/  FMNMX.FTZ R6, R13, R6, !PT ;  /* 0x000000060d067209 */ /* 0x000fe40007810000 */
[----:B------:R-:W-:Y:S02]  /*122d0*/  FMNMX.FTZ R4, R215, R4, !PT ;  /* 0x00000004d7047209 */ /* 0x000fe40007810000 */
[----:B--2---:R-:W-:Y:S02]  /*122e0*/  FMNMX.FTZ R137, R137, R8, !PT ;  /* 0x0000000889897209 */ /* 0x004fe40007810000 */
[----:B------:R-:W-:Y:S02]  /*122f0*/  FMNMX.FTZ R4, R216, R4, !PT ;  /* 0x00000004d8047209 */ /* 0x000fe40007810000 */
[----:B------:R-:W-:Y:S01]  /*12300*/  ISETP.GT.AND P6, PT, R0, 0x21, !P6 ;  /* 0x000000210000780c */ /* 0x000fe200077c4270 */
[----:B------:R-:W-:Y:S01]  /*12310*/  FMUL.FTZ R141, R137, c[0x0][0x2d0] ;  /* 0x0000b400898d7a20 */ /* 0x000fe20000410000 */
[----:B------:R-:W-:Y:S02]  /*12320*/  FMNMX.FTZ R4, R250, R4, !PT ;  /* 0x00000004fa047209 */ /* 0x000fe40007810000 */
[----:B------:R-:W-:Y:S02]  /*12330*/  FSEL R213, R42, -INF , !P1 ;  /* 0xff8000002ad57808 */ /* 0x000fe40004800000 */
[----:B------:R-:W-:Y:S02]  /*12340*/  FMNMX.FTZ R4, R219, R4, !PT ;  /* 0x00000004db047209 */ /* 0x000fe40007810000 */
[----:B------:R-:W-:Y:S02]  /*12350*/  ISETP.GT.AND P5, PT, R0, 0x28, !P5 ;  /* 0x000000280000780c */ /* 0x000fe40006fa4270 */
[----:B-1----:R-:W-:Y:S01]  /*12360*/  FMNMX.FTZ R136, R3, R136, !PT ;  /* 0x0000008803887209 */ /* 0x002fe20007810000 */
[----:B------:R-:W1:Y:S01]  /*12370*/  SHFL.BFLY PT, R8, R4, 0x2, 0x1f ;  /* 0x0c401f0004087f89 */ /* 0x000e6200000e0000 */
[----:B------:R-:W-:Y:S02]  /*12380*/  FMNMX.FTZ R3, R12, R6, !PT ;  /* 0x000000060c037209 */ /* 0x000fe40007810000 */
[----:B------:R-:W-:Y:S01]  /*12390*/  ISETP.GT.AND P0, PT, R0, 0x29, !P0 ;  /* 0x000000290000780c */ /* 0x000fe20004704270 */
[----:B------:R-:W-:Y:S01]  /*123a0*/  FMUL.FTZ R142, R136, c[0x0][0x2d0] ;  /* 0x0000b400888e7a20 */ /* 0x000fe20000410000 */
[----:B------:R-:W-:Y:S02]  /*123b0*/  FMNMX.FTZ R3, R207, R3, !PT ;  /* 0x00000003cf037209 */ /* 0x000fe40007810000 */
[C---:B------:R-:W-:Y:S02]  /*123c0*/  ISETP.LT.OR P6, PT, R2.reuse, 0x22, P6 ;  /* 0x000000220200780c */ /* 0x040fe400037c1670 */
[----:B------:R-:W-:Y:S02]  /*123d0*/  FMNMX.FTZ R3, R209, R3, !PT ;  /* 0x00000003d1037209 */ /* 0x000fe40007810000 */
[----:B------:R-:W-:Y:S02]  /*123e0*/  FSEL R212, R43, -INF , !P6 ;  /* 0xff8000002bd47808 */ /* 0x000fe40007000000 */
[----:B------:R-:W-:Y:S02]  /*123f0*/  FMNMX.FTZ R3, R211, R3, !PT ;  /* 0x00000003d3037209 */ /* 0x000fe40007810000 */
[----:B------:R-:W-:Y:S02]  /*12400*/  ISETP.LT.OR P5, PT, R2, 0x29, P5 ;  /* 0x000000290200780c */ /* 0x000fe40002fa1670 */
[----:B------:R-:W-:Y:S02]  /*12410*/  FMNMX.FTZ R0, R206, R3, !PT ;  /* 0x00000003ce007209 */ /* 0x000fe40007810000 */
[----:B------:R-:W-:Y:S02]  /*12420*/  FSETP.NEU.FTZ.AND P1, PT, R136, -INF , PT ;  /* 0xff8000008800780b */ /* 0x000fe40003f3d000 */
[----:B------:R-:W-:Y:S02]  /*12430*/  FMNMX.FTZ R0, R213, R0, !PT ;  /* 0x00000000d5007209 */ /* 0x000fe40007810000 */
[----:B------:R-:W-:Y:S02]  /*12440*/  FSEL R214, R46, -INF , !P5 ;  /* 0xff8000002ed67808 */ /* 0x000fe40006800000 */
[----:B-1----:R-:W-:Y:S02]  /*12450*/  FMNMX.FTZ R4, R4, R8, !PT ;  /* 0x0000000804047209 */ /* 0x002fe40007810000 */
[----:B------:R-:W-:Y:S02]  /*12460*/  ISETP.LT.OR P0, PT, R2, 0x2a, P0 ;  /* 0x0000002a0200780c */ /* 0x000fe40000701670 */
[----:B------:R-:W-:Y:S01]  /*12470*/  FMNMX.FTZ R0, R212, R0, !PT ;  /* 0x00000000d4007209 */ /* 0x000fe20007810000 */
[----:B------:R-:W1:Y:S01]  /*12480*/  SHFL.BFLY PT, R135, R4, 0x1, 0x1f ;  /* 0x0c201f0004877f89 */ /* 0x000e6200000e0000 */
        /* <DEDUP_REMOVED lines=14> */
[----:B------:R-:W-:Y:S01]  /*12570*/  MUFU.EX2 R30, R21 ;  /* 0x00000015001e7308 */ /* 0x000fe20000000800 */
[--C-:B------:R-:W-:Y:S02]  /*12580*/  FFMA.FTZ R24, R24, c[0x0][0x2d0], -R141.reuse ;  /* 0x0000b40018187a23 */ /* 0x100fe4000001088d */
[----:B------:R-:W-:Y:S01]  /*12590*/  FFMA.FTZ R18, R18, c[0x0][0x2d0], -R141 ;  /* 0x0000b40012127a23 */ /* 0x000fe2000001088d */
[----:B-1----:R-:W-:Y:S04]  /*125a0*/  FMNMX.FTZ R135, R4, R135, !PT ;  /* 0x0000008704877209 */ /* 0x002fe80007810000 */
[C---:B------:R-:W-:Y:S01]  /*125b0*/  FSETP.NEU.FTZ.AND P0, PT, R135.reuse, -INF , PT ;  /* 0xff8000008700780b */ /* 0x040fe20003f1d000 */
[----:B------:R-:W-:Y:S01]  /*125c0*/  FMUL.FTZ R143, R135, c[0x0][0x2d0] ;  /* 0x0000b400878f7a20 */ /* 0x000fe20000410000 */
[----:B------:R-:W-:Y:S04]  /*125d0*/  MUFU.EX2 R29, R23 ;  /* 0x00000017001d7308 */ /* 0x000fe80000000800 */
[----:B------:R-:W-:Y:S02]  /*125e0*/  FSEL R143, R143, RZ, P0 ;  /* 0x000000ff8f8f7208 */ /* 0x000fe40000000000 */
[----:B--2---:R-:W-:Y:S03]  /*125f0*/  FMNMX.FTZ R3, R0, R2, !PT ;  /* 0x0000000200037209 */ /* 0x004fe60007810000 */
[--C-:B------:R-:W-:Y:S01]  /*12600*/  FFMA.FTZ R2, R26, c[0x0][0x2d0], -R143.reuse ;  /* 0x0000b4001a027a23 */ /* 0x100fe2000001088f */
[----:B------:R-:W-:Y:S01]  /*12610*/  FSEL R0, R137, RZ, P2 ;  /* 0x000000ff89007208 */ /* 0x000fe20001000000 */
[--C-:B------:R-:W-:Y:S01]  /*12620*/  FFMA.FTZ R20, R20, c[0x0][0x2d0], -R143.reuse ;  /* 0x0000b40014147a23 */ /* 0x100fe2000001088f */
[----:B------:R-:W1:Y:S01]  /*12630*/  MUFU.EX2 R252, R22 ;  /* 0x0000001600fc7308 */ /* 0x000e620000000800 */
[----:B------:R-:W2:Y:S01]  /*12640*/  SHFL.BFLY PT, R4, R3, 0x1, 0x1f ;  /* 0x0c201f0003047f89 */ /* 0x000ea200000e0000 */
[--C-:B------:R-:W-:Y:S02]  /*12650*/  FFMA.FTZ R16, R16, c[0x0][0x2d0], -R143.reuse ;  /* 0x0000b40010107a23 */ /* 0x100fe4000001088f */
[----:B------:R-:W-:Y:S02]  /*12660*/  FADD.FTZ R0, -R0, R132 ;  /* 0x0000008400007221 */ /* 0x000fe40000010100 */
[----:B------:R-:W-:Y:S02]  /*12670*/  FFMA.FTZ R19, R19, c[0x0][0x2d0], -R143 ;  /* 0x0000b40013137a23 */ /* 0x000fe4000001088f */
[----:B------:R-:W-:Y:S02]  /*12680*/  FMUL.FTZ R0, R0, c[0x0][0x2d0] ;  /* 0x0000b40000007a20 */ /* 0x000fe40000410000 */
[----:B------:R3:W-:Y:S10]  /*12690*/  MUFU.EX2 R220, R2 ;  /* 0x0000000200dc7308 */ /* 0x0007f40000000800 */
[----:B------:R4:W5:Y:S01]  /*126a0*/  MUFU.EX2 R133, R0 ;  /* 0x0000000000857308 */ /* 0x0009620000000800 */
[----:B-1----:R-:W-:Y:S02]  /*126b0*/  F2FP.PACK_AB R195, R49, R252 ;  /* 0x000000fc31c3723e */ /* 0x002fe400000000ff */
[----:B--2---:R-:W-:Y:S07]  /*126c0*/  FMNMX.FTZ R3, R3, R4, !PT ;  /* 0x0000000403037209 */ /* 0x004fee0007810000 */
[----:B------:R1:W-:Y:S01]  /*126d0*/  MUFU.EX2 R31, R20 ;  /* 0x00000014001f7308 */ /* 0x0003e20000000800 */
[----:B---3--:R-:W-:Y:S05]  /*126e0*/  FSEL R2, R136, RZ, P1 ;  /* 0x000000ff88027208 */ /* 0x008fea0000800000 */
[----:B------:R-:W-:Y:S04]  /*126f0*/  FADD.FTZ R2, -R2, R134 ;  /* 0x0000008602027221 */ /* 0x000fe80000010100 */
[----:B------:R-:W-:Y:S01]  /*12700*/  MUFU.EX2 R28, R25 ;  /* 0x00000019001c7308 */ /* 0x000fe20000000800 */
[----:B------:R-:W-:Y:S02]  /*12710*/  FMUL.FTZ R134, R3, c[0x0][0x2d0] ;  /* 0x0000b40003867a20 */ /* 0x000fe40000410000 */
[----:B------:R-:W-:Y:S01]  /*12720*/  FMUL.FTZ R2, R2, c[0x0][0x2d0] ;  /* 0x0000b40002027a20 */ /* 0x000fe20000410000 */
[----:B----4-:R-:W-:Y:S01]  /*12730*/  FSEL R0, R135, RZ, P0 ;  /* 0x000000ff87007208 */ /* 0x010fe20000000000 */
[----:B-----5:R-:W-:Y:S01]  /*12740*/  FMUL.FTZ R33, R133, R173 ;  /* 0x000000ad85217220 */ /* 0x020fe20000410000 */
[----:B------:R-:W-:Y:S01]  /*12750*/  FSETP.NEU.FTZ.AND P0, PT, R3, -INF , PT ;  /* 0xff8000000300780b */ /* 0x000fe20003f1d000 */
[C---:B------:R-:W-:Y:S02]  /*12760*/  FMUL.FTZ R52, R133.reuse, R52 ;  /* 0x0000003485347220 */ /* 0x040fe40000410000 */
[----:B------:R-:W-:Y:S01]  /*12770*/  FADD.FTZ R0, -R0, R138 ;  /* 0x0000008a00007221 */ /* 0x000fe20000010100 */
[----:B------:R-:W2:Y:S01]  /*12780*/  MUFU.EX2 R132, R2 ;  /* 0x0000000200847308 */ /* 0x000ea20000000800 */
[----:B------:R-:W-:Y:S01]  /*12790*/  FSEL R134, R134, RZ, P0 ;  /* 0x000000ff86867208 */ /* 0x000fe20000000000 */
[----:B------:R-:W-:Y:S02]  /*127a0*/  FMUL.FTZ R53, R133, R53 ;  /* 0x0000003585357220 */ /* 0x000fe40000410000 */
[----:B------:R-:W-:Y:S01]  /*127b0*/  FMUL.FTZ R0, R0, c[0x0][0x2d0] ;  /* 0x0000b40000007a20 */ /* 0x000fe20000410000 */
[----:B-1----:R-:W1:Y:S01]  /*127c0*/  LDSM.16.MT88.4 R20, [R225+0x100] ;  /* 0x00010000e114783b */ /* 0x002e620000004200 */
[--C-:B------:R-:W-:Y:S02]  /*127d0*/  FFMA.FTZ R4, R12, c[0x0][0x2d0], -R134.reuse ;  /* 0x0000b4000c047a23 */ /* 0x100fe40000010886 */
[--C-:B------:R-:W-:Y:S02]  /*127e0*/  FFMA.FTZ R5, R5, c[0x0][0x2d0], -R134.reuse ;  /* 0x0000b40005057a23 */ /* 0x100fe40000010886 */
[----:B------:R3:W4:Y:S01]  /*127f0*/  MUFU.EX2 R2, R0 ;  /* 0x0000000000027308 */ /* 0x0007220000000800 */
[C---:B------:R-:W-:Y:S02]  /*12800*/  FMUL.FTZ R64, R133.reuse, R64 ;  /* 0x0000004085407220 */ /* 0x040fe40000410000 */
[C---:B------:R-:W-:Y:S02]  /*12810*/  FMUL.FTZ R65, R133.reuse, R65 ;  /* 0x0000004185417220 */ /* 0x040fe40000410000 */
[C---:B------:R-:W-:Y:S02]  /*12820*/  FMUL.FTZ R68, R133.reuse, R68 ;  /* 0x0000004485447220 */ /* 0x040fe40000410000 */
[C---:B------:R-:W-:Y:S02]  /*12830*/  FMUL.FTZ R69, R133.reuse, R69 ;  /* 0x0000004585457220 */ /* 0x040fe40000410000 */
[C---:B------:R-:W-:Y:S01]  /*12840*/  FMUL.FTZ R80, R133.reuse, R80 ;  /* 0x0000005085507220 */ /* 0x040fe20000410000 */
[----:B------:R-:W5:Y:S01]  /*12850*/  MUFU.EX2 R32, R17 ;  /* 0x0000001100207308 */ /* 0x000f620000000800 */
[C---:B------:R-:W-:Y:S02]  /*12860*/  FMUL.FTZ R81, R133.reuse, R81 ;  /* 0x0000005185517220 */ /* 0x040fe40000410000 */
[----:B------:R-:W-:Y:S02]  /*12870*/  FMUL.FTZ R84, R133, R84 ;  /* 0x0000005485547220 */ /* 0x000fe40000410000 */
[C---:B--2---:R-:W-:Y:S02]  /*12880*/  FMUL.FTZ R6, R132.reuse, R146 ;  /* 0x0000009284067220 */ /* 0x044fe40000410000 */
[C---:B------:R-:W-:Y:S02]  /*12890*/  FMUL.FTZ R34, R132.reuse, R174 ;  /* 0x000000ae84227220 */ /* 0x040fe40000410000 */
[C---:B------:R-:W-:Y:S01]  /*128a0*/  FMUL.FTZ R35, R132.reuse, R175 ;  /* 0x000000af84237220 */ /* 0x040fe20000410000 */
[----:B------:R-:W2:Y:S01]  /*128b0*/  MUFU.EX2 R48, R24 ;  /* 0x0000001800307308 */ /* 0x000ea20000000800 */
[----:B------:R-:W-:Y:S01]  /*128c0*/  MOV R175, R252 ;  /* 0x000000fc00af7202 */ /* 0x000fe20000000f00 */
[C---:B------:R-:W-:Y:S02]  /*128d0*/  FMUL.FTZ R54, R132.reuse, R54 ;  /* 0x0000003684367220 */ /* 0x040fe40000410000 */
[--C-:B---3--:R-:W-:Y:S02]  /*128e0*/  FFMA.FTZ R0, R7, c[0x0][0x2d0], -R134.reuse ;  /* 0x0000b40007007a23 */ /* 0x108fe40000010886 */
[----:B------:R-:W-:Y:S02]  /*128f0*/  FMUL.FTZ R7, R132, R147 ;  /* 0x0000009384077220 */ /* 0x000fe40000410000 */
[C---:B----4-:R-:W-:Y:S02]  /*12900*/  FMUL.FTZ R8, R2.reuse, R148 ;  /* 0x0000009402087220 */ /* 0x050fe40000410000 */
[----:B------:R-:W3:Y:S01]  /*12910*/  MUFU.EX2 R50, R0 ;  /* 0x0000000000327308 */ /* 0x000ee20000000800 */
[C---:B------:R-:W-:Y:S02]  /*12920*/  FMUL.FTZ R9, R2.reuse, R149 ;  /* 0x0000009502097220 */ /* 0x040fe40000410000 */
[----:B------:R-:W-:Y:S01]  /*12930*/  FMUL.FTZ R12, R2, R152 ;  /* 0x00000098020c7220 */ /* 0x000fe20000410000 */
[----:B-----5:R-:W-:Y:S01]  /*12940*/  MOV R138, R32 ;  /* 0x00000020008a7202 */ /* 0x020fe20000000f00 */
[C---:B------:R-:W-:Y:S01]  /*12950*/  FMUL.FTZ R17, R133.reuse, R157 ;  /* 0x0000009d85117220 */ /* 0x040fe20000410000 */
[----:B------:R-:W-:Y:S01]  /*12960*/  MOV R157, R29 ;  /* 0x0000001d009d7202 */ /* 0x000fe20000000f00 */
[----:B------:R-:W-:Y:S01]  /*12970*/  FMUL.FTZ R32, R133, R172 ;  /* 0x000000ac85207220 */ /* 0x000fe20000410000 */
[----:B------:R-:W-:Y:S01]  /*12980*/  F2FP.PACK_AB R193, R30, R138 ;  /* 0x0000008a1ec1723e */ /* 0x000fe200000000ff */
[C---:B------:R-:W-:Y:S01]  /*12990*/  FMUL.FTZ R44, R2.reuse, R184 ;  /* 0x000000b8022c7220 */ /* 0x040fe20000410000 */
[----:B------:R-:W4:Y:S01]  /*129a0*/  MUFU.EX2 R221, R5 ;  /* 0x0000000500dd7308 */ /* 0x000f220000000800 */
[C---:B------:R-:W-:Y:S02]  /*129b0*/  FMUL.FTZ R40, R2.reuse, R180 ;  /* 0x000000b402287220 */ /* 0x040fe40000410000 */
[----:B------:R-:W-:Y:S01]  /*129c0*/  FMUL.FTZ R41, R2, R181 ;  /* 0x000000b502297220 */ /* 0x000fe20000410000 */
[----:B--2---:R-:W-:Y:S01]  /*129d0*/  F2FP.PACK_AB R194, R48, R28 ;  /* 0x0000001c30c2723e */ /* 0x004fe200000000ff */
[----:B------:R-:W-:Y:S01]  /*129e0*/  FMUL.FTZ R45, R2, R185 ;  /* 0x000000b9022d7220 */ /* 0x000fe20000410000 */
[----:B------:R-:W-:Y:S01]  /*129f0*/  MOV R185, R251 ;  /* 0x000000fb00b97202 */ /* 0x000fe20000000f00 */
[----:B------:R-:W-:Y:S01]  /*12a00*/  FMUL.FTZ R55, R132, R55 ;  /* 0x0000003784377220 */ /* 0x000fe20000410000 */
[----:B------:R-:W-:Y:S01]  /*12a10*/  MOV R181, R157 ;  /* 0x0000009d00b57202 */ /* 0x000fe20000000f00 */
[C---:B------:R-:W-:Y:S01]  /*12a20*/  FMUL.FTZ R56, R2.reuse, R56 ;  /* 0x0000003802387220 */ /* 0x040fe20000410000 */
[----:B------:R2:W-:Y:S01]  /*12a30*/  MUFU.EX2 R24, R4 ;  /* 0x0000000400187308 */ /* 0x0005e20000000800 */
[C---:B------:R-:W-:Y:S02]  /*12a40*/  FMUL.FTZ R57, R2.reuse, R57 ;  /* 0x0000003902397220 */ /* 0x040fe40000410000 */
[C---:B------:R-:W-:Y:S01]  /*12a50*/  FMUL.FTZ R60, R2.reuse, R60 ;  /* 0x0000003c023c7220 */ /* 0x040fe20000410000 */
[----:B---3--:R-:W-:Y:S01]  /*12a60*/  MOV R173, R50 ;  /* 0x0000003200ad7202 */ /* 0x008fe20000000f00 */
[----:B------:R-:W-:Y:S02]  /*12a70*/  FFMA.FTZ R0, R13, c[0x0][0x2d0], -R134 ;  /* 0x0000b4000d007a23 */ /* 0x000fe40000010886 */
[C---:B------:R-:W-:Y:S02]  /*12a80*/  FMUL.FTZ R13, R2.reuse, R153 ;  /* 0x00000099020d7220 */ /* 0x040fe40000410000 */
[----:B------:R-:W-:Y:S01]  /*12a90*/  FMUL.FTZ R61, R2, R61 ;  /* 0x0000003d023d7220 */ /* 0x000fe20000410000 */
[----:B------:R3:W5:Y:S01]  /*12aa0*/  MUFU.EX2 R25, R0 ;  /* 0x0000000000197308 */ /* 0x0007620000000800 */
[C---:B------:R-:W-:Y:S02]  /*12ab0*/  FMUL.FTZ R66, R132.reuse, R66 ;  /* 0x0000004284427220 */ /* 0x040fe40000410000 */
[----:B------:R-:W-:Y:S01]  /*12ac0*/  FMUL.FTZ R67, R132, R67 ;  /* 0x0000004384437220 */ /* 0x000fe20000410000 */
[----:B----4-:R-:W-:Y:S01]  /*12ad0*/  MOV R172, R221 ;  /* 0x000000dd00ac7202 */ /* 0x010fe20000000f00 */
[C---:B------:R-:W-:Y:S01]  /*12ae0*/  FMUL.FTZ R5, R133.reuse, R145 ;  /* 0x0000009185057220 */ /* 0x040fe20000410000 */
[----:B------:R-:W-:Y:S01]  /*12af0*/  F2FP.PACK_AB R145, R50, R221 ;  /* 0x000000dd3291723e */ /* 0x000fe200000000ff */
[C---:B------:R-:W-:Y:S02]  /*12b00*/  FMUL.FTZ R50, R132.reuse, R190 ;  /* 0x000000be84327220 */ /* 0x040fe40000410000 */
[C---:B------:R-:W-:Y:S01]  /*12b10*/  FMUL.FTZ R70, R132.reuse, R70 ;  /* 0x0000004684467220 */ /* 0x040fe20000410000 */
[----:B------:R-:W4:Y:S01]  /*12b20*/  MUFU.EX2 R218, R18 ;  /* 0x0000001200da7308 */ /* 0x000f220000000800 */
[----:B------:R-:W-:Y:S02]  /*12b30*/  FMUL.FTZ R71, R132, R71 ;  /* 0x0000004784477220 */ /* 0x000fe40000410000 */
[C---:B------:R-:W-:Y:S02]  /*12b40*/  FMUL.FTZ R72, R2.reuse, R72 ;  /* 0x0000004802487220 */ /* 0x040fe40000410000 */
[----:B--2---:R-:W-:Y:S02]  /*12b50*/  FMUL.FTZ R4, R133, R144 ;  /* 0x0000009085047220 */ /* 0x004fe40000410000 */
[C---:B------:R-:W-:Y:S02]  /*12b60*/  FMUL.FTZ R73, R2.reuse, R73 ;  /* 0x0000004902497220 */ /* 0x040fe40000410000 */
[C---:B------:R-:W-:Y:S01]  /*12b70*/  FMUL.FTZ R76, R2.reuse, R76 ;  /* 0x0000004c024c7220 */ /* 0x040fe20000410000 */
[----:B------:R-:W2:Y:S01]  /*12b80*/  MUFU.EX2 R51, R19 ;  /* 0x0000001300337308 */ /* 0x000ea20000000800 */
[----:B------:R-:W-:Y:S02]  /*12b90*/  FMUL.FTZ R77, R2, R77 ;  /* 0x0000004d024d7220 */ /* 0x000fe40000410000 */
[C---:B------:R-:W-:Y:S01]  /*12ba0*/  FMUL.FTZ R82, R132.reuse, R82 ;  /* 0x0000005284527220 */ /* 0x040fe20000410000 */
[----:B---3--:R-:W-:Y:S01]  /*12bb0*/  FSEL R0, R3, RZ, P0 ;  /* 0x000000ff03007208 */ /* 0x008fe20000000000 */
[----:B------:R-:W-:Y:S01]  /*12bc0*/  FMUL.FTZ R83, R132, R83 ;  /* 0x0000005384537220 */ /* 0x000fe20000410000 */
[----:B-----5:R-:W-:Y:S01]  /*12bd0*/  F2FP.PACK_AB R147, R24, R25 ;  /* 0x000000191893723e */ /* 0x020fe200000000ff */
[----:B------:R-:W-:Y:S02]  /*12be0*/  FMUL.FTZ R85, R133, R85 ;  /* 0x0000005585557220 */ /* 0x000fe40000410000 */
[----:B------:R-:W-:Y:S01]  /*12bf0*/  FADD.FTZ R0, -R0, R139 ;  /* 0x0000008b00007221 */ /* 0x000fe20000010100 */
[----:B------:R-:W3:Y:S01]  /*12c00*/  MUFU.EX2 R217, R16 ;  /* 0x0000001000d97308 */ /* 0x000ee20000000800 */
[----:B------:R-:W-:Y:S01]  /*12c10*/  MOV R139, R31 ;  /* 0x0000001f008b7202 */ /* 0x000fe20000000f00 */
[----:B------:R-:W-:Y:S02]  /*12c20*/  FMUL.FTZ R86, R132, R86 ;  /* 0x0000005684567220 */ /* 0x000fe40000410000 */
[----:B------:R-:W-:Y:S01]  /*12c30*/  FMUL.FTZ R0, R0, c[0x0][0x2d0] ;  /* 0x0000b40000007a20 */ /* 0x000fe20000410000 */
[----:B----4-:R-:W-:Y:S01]  /*12c40*/  F2FP.PACK_AB R192, R29, R218 ;  /* 0x000000da1dc0723e */ /* 0x010fe200000000ff */
[C---:B------:R-:W-:Y:S01]  /*12c50*/  FMUL.FTZ R18, R132.reuse, R158 ;  /* 0x0000009e84127220 */ /* 0x040fe20000410000 */
[----:B------:R-:W-:Y:S01]  /*12c60*/  MOV R158, R28 ;  /* 0x0000001c009e7202 */ /* 0x000fe20000000f00 */
[----:B------:R-:W-:Y:S01]  /*12c70*/  FMUL.FTZ R87, R132, R87 ;  /* 0x0000005784577220 */ /* 0x000fe20000410000 */
[----:B------:R-:W-:Y:S01]  /*12c80*/  MOV R180, R218 ;  /* 0x000000da00b47202 */ /* 0x000fe20000000f00 */
[----:B------:R-:W4:Y:S01]  /*12c90*/  MUFU.EX2 R0, R0 ;  /* 0x0000000000007308 */ /* 0x000f220000000800 */
[----:B------:R-:W-:Y:S01]  /*12ca0*/  FMUL.FTZ R88, R2, R88 ;  /* 0x0000005802587220 */ /* 0x000fe20000410000 */
[-C--:B-1----:R-:W-:Y:S05]  /*12cb0*/  HMMA.16816.F32 R4, R192, R20.reuse, R4 ;  /* 0x00000014c004723c */ /* 0x082fea0000001804 */
[----:B--2---:R-:W-:Y:S01]  /*12cc0*/  F2FP.PACK_AB R146, R220, R51 ;  /* 0x00000033dc92723e */ /* 0x004fe200000000ff */
[----:B------:R-:W-:Y:S01]  /*12cd0*/  FMUL.FTZ R19, R132, R159 ;  /* 0x0000009f84137220 */ /* 0x000fe20000410000 */
[----:B------:R-:W-:Y:S01]  /*12ce0*/  MOV R159, R25 ;  /* 0x00000019009f7202 */ /* 0x000fe20000000f00 */
[C---:B------:R-:W-:Y:S01]  /*12cf0*/  FMUL.FTZ R25, R2.reuse, R165 ;  /* 0x000000a502197220 */ /* 0x040fe20000410000 */
[----:B------:R-:W-:Y:S03]  /*12d00*/  MOV R174, R51 ;  /* 0x0000003300ae7202 */ /* 0x000fe60000000f00 */
[----:B---3--:R-:W-:Y:S01]  /*12d10*/  F2FP.PACK_AB R144, R139, R217 ;  /* 0x000000d98b90723e */ /* 0x008fe200000000ff */
[C---:B------:R-:W-:Y:S01]  /*12d20*/  FMUL.FTZ R16, R133.reuse, R156 ;  /* 0x0000009c85107220 */ /* 0x040fe20000410000 */
[----:B------:R-:W-:Y:S01]  /*12d30*/  MOV R156, R30 ;  /* 0x0000001e009c7202 */ /* 0x000fe20000000f00 */
[C---:B------:R-:W-:Y:S01]  /*12d40*/  FMUL.FTZ R28, R2.reuse, R168 ;  /* 0x000000a8021c7220 */ /* 0x040fe20000410000 */
[----:B------:R-:W-:Y:S01]  /*12d50*/  MOV R165, R159 ;  /* 0x0000009f00a57202 */ /* 0x000fe20000000f00 */
[----:B------:R-:W-:Y:S02]  /*12d60*/  FMUL.FTZ R29, R2, R169 ;  /* 0x000000a9021d7220 */ /* 0x000fe40000410000 */
[----:B------:R-:W-:Y:S02]  /*12d70*/  FMUL.FTZ R51, R132, R191 ;  /* 0x000000bf84337220 */ /* 0x000fe40000410000 */
[----:B------:R-:W-:Y:S02]  /*12d80*/  FMUL.FTZ R89, R2, R89 ;  /* 0x0000005902597220 */ /* 0x000fe40000410000 */
[C---:B----4-:R-:W-:Y:S02]  /*12d90*/  FMUL.FTZ R10, R0.reuse, R150 ;  /* 0x00000096000a7220 */ /* 0x050fe40000410000 */
[C---:B------:R-:W-:Y:S02]  /*12da0*/  FMUL.FTZ R11, R0.reuse, R151 ;  /* 0x00000097000b7220 */ /* 0x040fe40000410000 */
[----:B------:R-:W1:Y:S01]  /*12db0*/  LDSM.16.MT88.4 R148, [R228+0x100] ;  /* 0x00010000e494783b */ /* 0x000e620000004200 */
[C---:B------:R-:W-:Y:S02]  /*12dc0*/  FMUL.FTZ R14, R0.reuse, R154 ;  /* 0x0000009a000e7220 */ /* 0x040fe40000410000 */
[C---:B------:R-:W-:Y:S02]  /*12dd0*/  FMUL.FTZ R15, R0.reuse, R155 ;  /* 0x0000009b000f7220 */ /* 0x040fe40000410000 */
[C---:B------:R-:W-:Y:S03]  /*12de0*/  HMMA.16816.F32 R8, R144.reuse, R20, R8 ;  /* 0x000000149008723c */ /* 0x040fe60000001808 */
[----:B------:R-:W2:Y:S01]  /*12df0*/  LDSM.16.MT88.4 R152, [R227+0x100] ;  /* 0x00010000e398783b */ /* 0x000ea20000004200 */
[C---:B------:R-:W-:Y:S01]  /*12e00*/  FMUL.FTZ R26, R0.reuse, R166 ;  /* 0x000000a6001a7220 */ /* 0x040fe20000410000 */
[----:B------:R-:W-:Y:S01]  /*12e10*/  MOV R166, R48 ;  /* 0x0000003000a67202 */ /* 0x000fe20000000f00 */
[----:B------:R-:W-:Y:S01]  /*12e20*/  FMUL.FTZ R27, R0, R167 ;  /* 0x000000a7001b7220 */ /* 0x000fe20000410000 */
[----:B------:R-:W-:Y:S01]  /*12e30*/  MOV R167, R49 ;  /* 0x0000003100a77202 */ /* 0x000fe20000000f00 */
[-C--:B------:R-:W-:Y:S04]  /*12e40*/  HMMA.16816.F32 R12, R144, R22.reuse, R12 ;  /* 0x00000016900c723c */ /* 0x080fe8000000180c */
[C---:B------:R-:W-:Y:S02]  /*12e50*/  FMUL.FTZ R21, R133.reuse, R161 ;  /* 0x000000a185157220 */ /* 0x040fe40000410000 */
[C---:B------:R-:W-:Y:S01]  /*12e60*/  FMUL.FTZ R20, R133.reuse, R160 ;  /* 0x000000a085147220 */ /* 0x040fe20000410000 */
[----:B------:R-:W-:Y:S01]  /*12e70*/  MOV R160, R24 ;  /* 0x0000001800a07202 */ /* 0x000fe20000000f00 */
[C---:B------:R-:W-:Y:S04]  /*12e80*/  HMMA.16816.F32 R16, R192.reuse, R22, R16 ;  /* 0x00000016c010723c */ /* 0x040fe80000001810 */
[----:B------:R-:W-:Y:S02]  /*12e90*/  FMUL.FTZ R24, R2, R164 ;  /* 0x000000a402187220 */ /* 0x000fe40000410000 */
[----:B------:R-:W-:Y:S02]  /*12ea0*/  FMUL.FTZ R30, R0, R170 ;  /* 0x000000aa001e7220 */ /* 0x000fe40000410000 */
[C---:B------:R-:W-:Y:S04]  /*12eb0*/  FMUL.FTZ R22, R132.reuse, R162 ;  /* 0x000000a284167220 */ /* 0x040fe80000410000 */
[----:B------:R-:W-:Y:S02]  /*12ec0*/  FMUL.FTZ R23, R132, R163 ;  /* 0x000000a384177220 */ /* 0x000fe40000410000 */
[C---:B------:R-:W-:Y:S02]  /*12ed0*/  FMUL.FTZ R46, R0.reuse, R186 ;  /* 0x000000ba002e7220 */ /* 0x040fe40000410000 */
[C---:B------:R-:W-:Y:S02]  /*12ee0*/  FMUL.FTZ R48, R133.reuse, R188 ;  /* 0x000000bc85307220 */ /* 0x040fe40000410000 */
[C---:B------:R-:W-:Y:S01]  /*12ef0*/  FMUL.FTZ R49, R133.reuse, R189 ;  /* 0x000000bd85317220 */ /* 0x040fe20000410000 */
[-C--:B------:R-:W-:Y:S03]  /*12f00*/  HMMA.16816.F32 R20, R192, R36.reuse, R20 ;  /* 0x00000024c014723c */ /* 0x080fe60000001814 */
[C---:B------:R-:W-:Y:S01]  /*12f10*/  FMUL.FTZ R42, R0.reuse, R182 ;  /* 0x000000b6002a7220 */ /* 0x040fe20000410000 */
[----:B------:R-:W-:Y:S01]  /*12f20*/  MOV R182, R158 ;  /* 0x0000009e00b67202 */ /* 0x000fe20000000f00 */
[C---:B------:R-:W-:Y:S01]  /*12f30*/  FMUL.FTZ R43, R0.reuse, R183 ;  /* 0x000000b7002b7220 */ /* 0x040fe20000410000 */
[----:B------:R-:W-:Y:S01]  /*12f40*/  MOV R183, R220 ;  /* 0x000000dc00b77202 */ /* 0x000fe20000000f00 */
[C---:B------:R-:W-:Y:S01]  /*12f50*/  FMUL.FTZ R47, R0.reuse, R187 ;  /* 0x000000bb002f7220 */ /* 0x040fe20000410000 */
[C---:B------:R-:W-:Y:S04]  /*12f60*/  HMMA.16816.F32 R24, R144.reuse, R36, R24 ;  /* 0x000000249018723c */ /* 0x040fe80000001818 */
[C---:B------:R-:W-:Y:S01]  /*12f70*/  FMUL.FTZ R31, R0.reuse, R171 ;  /* 0x000000ab001f7220 */ /* 0x040fe20000410000 */
[----:B------:R-:W-:Y:S01]  /*12f80*/  MOV R187, R160 ;  /* 0x000000a000bb7202 */ /* 0x000fe20000000f00 */
[----:B------:R-:W-:Y:S01]  /*12f90*/  FMUL.FTZ R58, R0, R58 ;  /* 0x0000003a003a7220 */ /* 0x000fe20000410000 */
[----:B------:R-:W-:Y:S01]  /*12fa0*/  LDSM.16.MT88.4 R160, [R228+0x900] ;  /* 0x00090000e4a0783b */ /* 0x000fe20000004200 */
[C---:B------:R-:W-:Y:S01]  /*12fb0*/  FMUL.FTZ R37, R133.reuse, R177 ;  /* 0x000000b185257220 */ /* 0x040fe20000410000 */
[----:B------:R-:W-:Y:S02]  /*12fc0*/  MOV R177, R138 ;  /* 0x0000008a00b17202 */ /* 0x000fe40000000f00 */
[-C--:B------:R-:W-:Y:S03]  /*12fd0*/  HMMA.16816.F32 R28, R144, R38.reuse, R28 ;  /* 0x00000026901c723c */ /* 0x080fe6000000181c */
[--C-:B------:R-:W-:Y:S02]  /*12fe0*/  FFMA.FTZ R138, R196, c[0x0][0x2d0], -R141.reuse ;  /* 0x0000b400c48a7a23 */ /* 0x100fe4000001088d */
[C---:B------:R-:W-:Y:S01]  /*12ff0*/  FMUL.FTZ R36, R133.reuse, R176 ;  /* 0x000000b085247220 */ /* 0x040fe20000410000 */
[----:B------:R-:W-:Y:S01]  /*13000*/  MOV R176, R217 ;  /* 0x000000d900b07202 */ /* 0x000fe20000000f00 */
[C---:B------:R-:W-:Y:S01]  /*13010*/  FMUL.FTZ R59, R0.reuse, R59 ;  /* 0x0000003b003b7220 */ /* 0x040fe20000410000 */
[C---:B------:R-:W-:Y:S04]  /*13020*/  HMMA.16816.F32 R32, R192.reuse, R38, R32 ;  /* 0x00000026c020723c */ /* 0x040fe80000001820 */
[C---:B------:R-:W-:Y:S02]  /*13030*/  FMUL.FTZ R62, R0.reuse, R62 ;  /* 0x0000003e003e7220 */ /* 0x040fe40000410000 */
[----:B------:R-:W-:Y:S02]  /*13040*/  FMUL.FTZ R63, R0, R63 ;  /* 0x0000003f003f7220 */ /* 0x000fe40000410000 */
[C---:B------:R-:W-:Y:S01]  /*13050*/  FMUL.FTZ R38, R132.reuse, R178 ;  /* 0x000000b284267220 */ /* 0x040fe20000410000 */
[----:B------:R-:W-:Y:S02]  /*13060*/  MOV R178, R139 ;  /* 0x0000008b00b27202 */ /* 0x000fe40000000f00 */
[----:B------:R3:W-:Y:S01]  /*13070*/  MUFU.EX2 R139, R138 ;  /* 0x0000008a008b7308 */ /* 0x0007e20000000800 */
[----:B------:R-:W-:Y:S01]  /*13080*/  FMUL.FTZ R39, R132, R179 ;  /* 0x000000b384277220 */ /* 0x000fe20000410000 */
[----:B------:R-:W-:Y:S01]  /*13090*/  MOV R179, R156 ;  /* 0x0000009c00b37202 */ /* 0x000fe20000000f00 */
[C---:B------:R-:W-:Y:S01]  /*130a0*/  FMUL.FTZ R74, R0.reuse, R74 ;  /* 0x0000004a004a7220 */ /* 0x040fe20000410000 */
[----:B------:R-:W-:Y:S01]  /*130b0*/  LDSM.16.MT88.4 R156, [R226+0x900] ;  /* 0x00090000e29c783b */ /* 0x000fe20000004200 */
[C---:B------:R-:W-:Y:S02]  /*130c0*/  FMUL.FTZ R75, R0.reuse, R75 ;  /* 0x0000004b004b7220 */ /* 0x040fe40000410000 */
[C---:B------:R-:W-:Y:S01]  /*130d0*/  FMUL.FTZ R78, R0.reuse, R78 ;  /* 0x0000004e004e7220 */ /* 0x040fe20000410000 */
[-C--:B-1----:R-:W-:Y:S03]  /*130e0*/  HMMA.16816.F32 R36, R192, R148.reuse, R36 ;  /* 0x00000094c024723c */ /* 0x082fe60000001824 */
[C---:B------:R-:W-:Y:S02]  /*130f0*/  FMUL.FTZ R79, R0.reuse, R79 ;  /* 0x0000004f004f7220 */ /* 0x040fe40000410000 */
[C---:B------:R-:W-:Y:S02]  /*13100*/  FMUL.FTZ R90, R0.reuse, R90 ;  /* 0x0000005a005a7220 */ /* 0x040fe40000410000 */
[----:B------:R-:W-:Y:S01]  /*13110*/  FMUL.FTZ R91, R0, R91 ;  /* 0x0000005b005b7220 */ /* 0x000fe20000410000 */
[C---:B------:R-:W-:Y:S04]  /*13120*/  HMMA.16816.F32 R40, R144.reuse, R148, R40 ;  /* 0x000000949028723c */ /* 0x040fe80000001828 */
[C---:B------:R-:W-:Y:S02]  /*13130*/  FMUL.FTZ R92, R2.reuse, R92 ;  /* 0x0000005c025c7220 */ /* 0x040fe40000410000 */
[----:B------:R-:W-:Y:S02]  /*13140*/  FMUL.FTZ R93, R2, R93 ;  /* 0x0000005d025d7220 */ /* 0x000fe40000410000 */
[-C--:B------:R-:W-:Y:S04]  /*13150*/  HMMA.16816.F32 R44, R144, R150.reuse, R44 ;  /* 0x00000096902c723c */ /* 0x080fe8000000182c */
[--C-:B---3--:R-:W-:Y:S02]  /*13160*/  FFMA.FTZ R138, R198, c[0x0][0x2d0], -R141.reuse ;  /* 0x0000b400c68a7a23 */ /* 0x108fe4000001088d */
[C---:B------:R-:W-:Y:S02]  /*13170*/  FMUL.FTZ R94, R0.reuse, R94 ;  /* 0x0000005e005e7220 */ /* 0x040fe40000410000 */
[C---:B------:R-:W-:Y:S01]  /*13180*/  HMMA.16816.F32 R48, R192.reuse, R150, R48 ;  /* 0x00000096c030723c */ /* 0x040fe20000001830 */
[----:B------:R1:W-:Y:S01]  /*13190*/  MUFU.EX2 R186, R138 ;  /* 0x0000008a00ba7308 */ /* 0x0003e20000000800 */
[----:B------:R-:W3:Y:S02]  /*131a0*/  LDSM.16.MT88.4 R148, [R225+0x1900] ;  /* 0x00190000e194783b */ /* 0x000ee40000004200 */
[----:B------:R-:W-:Y:S02]  /*131b0*/  FMUL.FTZ R95, R0, R95 ;  /* 0x0000005f005f7220 */ /* 0x000fe40000410000 */
[C---:B------:R-:W-:Y:S02]  /*131c0*/  FMUL.FTZ R96, R133.reuse, R96 ;  /* 0x0000006085607220 */ /* 0x040fe40000410000 */
[-C--:B--2---:R-:W-:Y:S04]  /*131d0*/  HMMA.16816.F32 R52, R192, R152.reuse, R52 ;  /* 0x00000098c034723c */ /* 0x084fe80000001834 */
[C---:B------:R-:W-:Y:S02]  /*131e0*/  FMUL.FTZ R97, R133.reuse, R97 ;  /* 0x0000006185617220 */ /* 0x040fe40000410000 */
[C---:B------:R-:W-:Y:S02]  /*131f0*/  FMUL.FTZ R98, R132.reuse, R98 ;  /* 0x0000006284627220 */ /* 0x040fe40000410000 */
[C---:B------:R-:W-:Y:S04]  /*13200*/  HMMA.16816.F32 R56, R144.reuse, R152, R56 ;  /* 0x000000989038723c */ /* 0x040fe80000001838 */
[C---:B------:R-:W-:Y:S02]  /*13210*/  FMUL.FTZ R99, R132.reuse, R99 ;  /* 0x0000006384637220 */ /* 0x040fe40000410000 */
[----:B------:R-:W-:Y:S02]  /*13220*/  FMUL.FTZ R100, R133, R100 ;  /* 0x0000006485647220 */ /* 0x000fe40000410000 */
[-C--:B------:R-:W-:Y:S04]  /*13230*/  HMMA.16816.F32 R60, R144, R154.reuse, R60 ;  /* 0x0000009a903c723c */ /* 0x080fe8000000183c */
[--C-:B-1----:R-:W-:Y:S02]  /*13240*/  FFMA.FTZ R138, R197, c[0x0][0x2d0], -R142.reuse ;  /* 0x0000b400c58a7a23 */ /* 0x102fe4000001088e */
[----:B------:R-:W-:Y:S02]  /*13250*/  FMUL.FTZ R101, R133, R101 ;  /* 0x0000006585657220 */ /* 0x000fe40000410000 */
[C---:B------:R-:W-:Y:S01]  /*13260*/  HMMA.16816.F32 R64, R192.reuse, R154, R64 ;  /* 0x0000009ac040723c */ /* 0x040fe20000001840 */
[----:B------:R1:W-:Y:S01]  /*13270*/  MUFU.EX2 R164, R138 ;  /* 0x0000008a00a47308 */ /* 0x0003e20000000800 */
[----:B------:R-:W2:Y:S02]  /*13280*/  LDSM.16.MT88.4 R152, [R226+0x1900] ;  /* 0x00190000e298783b */ /* 0x000ea40000004200 */
[C---:B------:R-:W-:Y:S02]  /*13290*/  FMUL.FTZ R102, R132.reuse, R102 ;  /* 0x0000006684667220 */ /* 0x040fe40000410000 */
[----:B------:R-:W-:Y:S02]  /*132a0*/  FMUL.FTZ R103, R132, R103 ;  /* 0x0000006784677220 */ /* 0x000fe40000410000 */
[C---:B------:R-:W-:Y:S01]  /*132b0*/  FMUL.FTZ R104, R2.reuse, R104 ;  /* 0x0000006802687220 */ /* 0x040fe20000410000 */
[-C--:B---3--:R-:W-:Y:S03]  /*132c0*/  HMMA.16816.F32 R68, R192, R148.reuse, R68 ;  /* 0x00000094c044723c */ /* 0x088fe60000001844 */
[----:B------:R-:W-:Y:S02]  /*132d0*/  FMUL.FTZ R105, R2, R105 ;  /* 0x0000006902697220 */ /* 0x000fe40000410000 */
[C---:B------:R-:W-:Y:S02]  /*132e0*/  FMUL.FTZ R106, R0.reuse, R106 ;  /* 0x0000006a006a7220 */ /* 0x040fe40000410000 */
[----:B------:R-:W-:Y:S01]  /*132f0*/  FMUL.FTZ R107, R0, R107 ;  /* 0x0000006b006b7220 */ /* 0x000fe20000410000 */
[C---:B------:R-:W-:Y:S04]  /*13300*/  HMMA.16816.F32 R72, R144.reuse, R148, R72 ;  /* 0x000000949048723c */ /* 0x040fe80000001848 */
[C---:B------:R-:W-:Y:S02]  /*13310*/  FMUL.FTZ R108, R2.reuse, R108 ;  /* 0x0000006c026c7220 */ /* 0x040fe40000410000 */
[----:B------:R-:W-:Y:S02]  /*13320*/  FMUL.FTZ R109, R2, R109 ;  /* 0x0000006d026d7220 */ /* 0x000fe40000410000 */
[-C--:B------:R-:W-:Y:S04]  /*13330*/  HMMA.16816.F32 R76, R144, R150.reuse, R76 ;  /* 0x00000096904c723c */ /* 0x080fe8000000184c */
[--C-:B-1----:R-:W-:Y:S02]  /*13340*/  FFMA.FTZ R138, R199, c[0x0][0x2d0], -R142.reuse ;  /* 0x0000b400c78a7a23 */ /* 0x102fe4000001088e */
[----:B------:R-:W-:Y:S01]  /*13350*/  LDSM.16.MT88.4 R196, [R227+0x1100] ;  /* 0x00110000e3c4783b */ /* 0x000fe20000004200 */
[C---:B------:R-:W-:Y:S01]  /*13360*/  FMUL.FTZ R110, R0.reuse, R110 ;  /* 0x0000006e006e7220 */ /* 0x040fe20000410000 */
[C---:B------:R-:W-:Y:S01]  /*13370*/  HMMA.16816.F32 R80, R192.reuse, R150, R80 ;  /* 0x00000096c050723c */ /* 0x040fe20000001850 */
[----:B------:R1:W3:Y:S03]  /*13380*/  MUFU.EX2 R188, R138 ;  /* 0x0000008a00bc7308 */ /* 0x0002e60000000800 */
[----:B------:R-:W-:Y:S02]  /*13390*/  FMUL.FTZ R111, R0, R111 ;  /* 0x0000006f006f7220 */ /* 0x000fe40000410000 */
[----:B------:R-:W4:Y:S01]  /*133a0*/  LDSM.16.MT88.4 R148, [R228+0x1900] ;  /* 0x00190000e494783b */ /* 0x000f220000004200 */
[C---:B------:R-:W-:Y:S01]  /*133b0*/  FMUL.FTZ R112, R133.reuse, R112 ;  /* 0x0000007085707220 */ /* 0x040fe20000410000 */
[-C--:B--2---:R-:W-:Y:S04]  /*133c0*/  HMMA.16816.F32 R84, R192, R152.reuse, R84 ;  /* 0x00000098c054723c */ /* 0x084fe80000001854 */
[C---:B------:R-:W-:Y:S02]  /*133d0*/  FMUL.FTZ R113, R133.reuse, R113 ;  /* 0x0000007185717220 */ /* 0x040fe40000410000 */
[C---:B------:R-:W-:Y:S02]  /*133e0*/  FMUL.FTZ R114, R132.reuse, R114 ;  /* 0x0000007284727220 */ /* 0x040fe40000410000 */
[C---:B------:R-:W-:Y:S04]  /*133f0*/  HMMA.16816.F32 R88, R144.reuse, R152, R88 ;  /* 0x000000989058723c */ /* 0x040fe80000001858 */
[----:B------:R-:W-:Y:S02]  /*13400*/  FMUL.FTZ R115, R132, R115 ;  /* 0x0000007384737220 */ /* 0x000fe40000410000 */
[C---:B------:R-:W-:Y:S02]  /*13410*/  FMUL.FTZ R116, R133.reuse, R116 ;  /* 0x0000007485747220 */ /* 0x040fe40000410000 */
        /* <DEDUP_REMOVED lines=8> */
[C---:B------:R-:W-:Y:S04]  /*134a0*/  FMUL.FTZ R120, R2.reuse, R120 ;  /* 0x0000007802787220 */ /* 0x040fe80000410000 */
[----:B------:R-:W-:Y:S01]  /*134b0*/  FMUL.FTZ R121, R2, R121 ;  /* 0x0000007902797220 */ /* 0x000fe20000410000 */
[-C--:B----4-:R-:W-:Y:S03]  /*134c0*/  HMMA.16816.F32 R100, R192, R148.reuse, R100 ;  /* 0x00000094c064723c */ /* 0x090fe60000001864 */
[C---:B------:R-:W-:Y:S02]  /*134d0*/  FMUL.FTZ R122, R0.reuse, R122 ;  /* 0x0000007a007a7220 */ /* 0x040fe40000410000 */
[----:B------:R-:W-:Y:S02]  /*134e0*/  FMUL.FTZ R123, R0, R123 ;  /* 0x0000007b007b7220 */ /* 0x000fe40000410000 */
[C---:B------:R-:W-:Y:S01]  /*134f0*/  FMUL.FTZ R124, R2.reuse, R124 ;  /* 0x0000007c027c7220 */ /* 0x040fe20000410000 */
[C---:B------:R-:W-:Y:S04]  /*13500*/  HMMA.16816.F32 R104, R144.reuse, R148, R104 ;  /* 0x000000949068723c */ /* 0x040fe80000001868 */
[----:B-1----:R-:W-:Y:S02]  /*13510*/  FFMA.FTZ R138, R203, c[0x0][0x2d0], -R141 ;  /* 0x0000b400cb8a7a23 */ /* 0x002fe4000001088d */
[----:B------:R-:W-:Y:S02]  /*13520*/  FMUL.FTZ R125, R2, R125 ;  /* 0x0000007d027d7220 */ /* 0x000fe40000410000 */
[-C--:B------:R-:W-:Y:S01]  /*13530*/  HMMA.16816.F32 R108, R144, R150.reuse, R108 ;  /* 0x00000096906c723c */ /* 0x080fe2000000186c */
[----:B------:R1:W4:Y:S03]  /*13540*/  MUFU.EX2 R170, R138 ;  /* 0x0000008a00aa7308 */ /* 0x0003260000000800 */
[C---:B------:R-:W-:Y:S02]  /*13550*/  FMUL.FTZ R126, R0.reuse, R126 ;  /* 0x0000007e007e7220 */ /* 0x040fe40000410000 */
[----:B------:R-:W-:Y:S02]  /*13560*/  FMUL.FTZ R127, R0, R127 ;  /* 0x0000007f007f7220 */ /* 0x000fe40000410000 */
[C---:B------:R-:W-:Y:S01]  /*13570*/  HMMA.16816.F32 R112, R192.reuse, R150, R112 ;  /* 0x00000096c070723c */ /* 0x040fe20000001870 */
[----:B------:R-:W5:Y:S03]  /*13580*/  LDSM.16.MT88.4 R148, [R225+0x900] ;  /* 0x00090000e194783b */ /* 0x000f660000004200 */
[C---:B------:R-:W-:Y:S02]  /*13590*/  FMUL.FTZ R128, R133.reuse, R128 ;  /* 0x0000008085807220 */ /* 0x040fe40000410000 */
[----:B------:R-:W-:Y:S02]  /*135a0*/  FMUL.FTZ R129, R133, R129 ;  /* 0x0000008185817220 */ /* 0x000fe40000410000 */
[-C--:B--2---:R-:W-:Y:S04]  /*135b0*/  HMMA.16816.F32 R116, R192, R152.reuse, R116 ;  /* 0x00000098c074723c */ /* 0x084fe80000001874 */
[C---:B------:R-:W-:Y:S02]  /*135c0*/  FMUL.FTZ R130, R132.reuse, R130 ;  /* 0x0000008284827220 */ /* 0x040fe40000410000 */
[----:B------:R-:W-:Y:S02]  /*135d0*/  FMUL.FTZ R131, R132, R131 ;  /* 0x0000008384837220 */ /* 0x000fe40000410000 */
[C---:B------:R-:W-:Y:S04]  /*135e0*/  HMMA.16816.F32 R120, R144.reuse, R152, R120 ;  /* 0x000000989078723c */ /* 0x040fe80000001878 */
[--C-:B-1----:R-:W-:Y:S04]  /*135f0*/  FFMA.FTZ R138, R201, c[0x0][0x2d0], -R142.reuse ;  /* 0x0000b400c98a7a23 */ /* 0x102fe8000001088e */
[-C--:B------:R-:W-:Y:S01]  /*13600*/  HMMA.16816.F32 R124, R144, R154.reuse, R124 ;  /* 0x0000009a907c723c */ /* 0x080fe2000000187c */
[----:B------:R1:W-:Y:S06]  /*13610*/  MUFU.EX2 R168, R138 ;  /* 0x0000008a00a87308 */ /* 0x0003ec0000000800 */
[----:B---3--:R-:W-:Y:S01]  /*13620*/  F2FP.PACK_AB R145, R188, R164 ;  /* 0x000000a4bc91723e */ /* 0x008fe200000000ff */
[----:B------:R-:W-:Y:S04]  /*13630*/  HMMA.16816.F32 R128, R192, R154, R128 ;  /* 0x0000009ac080723c */ /* 0x000fe80000001880 */
[----:B----4-:R-:W-:Y:S02]  /*13640*/  F2FP.PACK_AB R146, R170, R190 ;  /* 0x000000beaa92723e */ /* 0x010fe400000000ff */
[----:B------:R-:W-:Y:S01]  /*13650*/  F2FP.PACK_AB R144, R186, R139 ;  /* 0x0000008bba90723e */ /* 0x000fe200000000ff */
[----:B-1----:R-:W-:Y:S04]  /*13660*/  FFMA.FTZ R138, R204, c[0x0][0x2d0], -R142 ;  /* 0x0000b400cc8a7a23 */ /* 0x002fe8000001088e */
[----:B------:R1:W2:Y:S02]  /*13670*/  MUFU.EX2 R171, R138 ;  /* 0x0000008a00ab7308 */ /* 0x0002a40000000800 */
[--C-:B-1----:R-:W-:Y:S01]  /*13680*/  FFMA.FTZ R138, R202, c[0x0][0x2d0], -R143.reuse ;  /* 0x0000b400ca8a7a23 */ /* 0x102fe2000001088f */
[----:B--2---:R-:W-:Y:S07]  /*13690*/  F2FP.PACK_AB R147, R171, R168 ;  /* 0x000000a8ab93723e */ /* 0x004fee00000000ff */
[----:B------:R1:W-:Y:S01]  /*136a0*/  MUFU.EX2 R184, R138 ;  /* 0x0000008a00b87308 */ /* 0x0003e20000000800 */
[-C--:B-----5:R-:W-:Y:S05]  /*136b0*/  HMMA.16816.F32 R4, R144, R148.reuse, R4 ;  /* 0x000000949004723c */ /* 0x0a0fea0000001804 */
[--C-:B-1----:R-:W-:Y:S04]  /*136c0*/  FFMA.FTZ R138, R205, c[0x0][0x2d0], -R143.reuse ;  /* 0x0000b400cd8a7a23 */ /* 0x102fe8000001088f */
[----:B------:R1:W2:Y:S03]  /*136d0*/  MUFU.EX2 R189, R138 ;  /* 0x0000008a00bd7308 */ /* 0x0002a60000000800 */
[--C-:B-1----:R-:W-:Y:S01]  /*136e0*/  FFMA.FTZ R138, R208, c[0x0][0x2d0], -R143.reuse ;  /* 0x0000b400d08a7a23 */ /* 0x102fe2000001088f */
[----:B--2---:R-:W-:Y:S06]  /*136f0*/  F2FP.PACK_AB R152, R189, R184 ;  /* 0x000000b8bd98723e */ /* 0x004fec00000000ff */
[----:B------:R1:W-:Y:S02]  /*13700*/  MUFU.EX2 R169, R138 ;  /* 0x0000008a00a97308 */ /* 0x0003e40000000800 */
[----:B-1----:R-:W-:Y:S08]  /*13710*/  FFMA.FTZ R138, R210, c[0x0][0x2d0], -R143 ;  /* 0x0000b400d28a7a23 */ /* 0x002ff0000001088f */
[----:B------:R1:W2:Y:S02]  /*13720*/  MUFU.EX2 R252, R138 ;  /* 0x0000008a00fc7308 */ /* 0x0002a40000000800 */
[--C-:B-1----:R-:W-:Y:S01]  /*13730*/  FFMA.FTZ R138, R207, c[0x0][0x2d0], -R134.reuse ;  /* 0x0000b400cf8a7a23 */ /* 0x102fe20000010886 */
[----:B--2---:R-:W-:Y:S07]  /*13740*/  F2FP.PACK_AB R154, R252, R169 ;  /* 0x000000a9fc9a723e */ /* 0x004fee00000000ff */
[----:B------:R1:W-:Y:S02]  /*13750*/  MUFU.EX2 R251, R138 ;  /* 0x0000008a00fb7308 */ /* 0x0003e40000000800 */
[--C-:B-1----:R-:W-:Y:S08]  /*13760*/  FFMA.FTZ R138, R209, c[0x0][0x2d0], -R134.reuse ;  /* 0x0000b400d18a7a23 */ /* 0x102ff00000010886 */
[----:B------:R1:W2:Y:S02]  /*13770*/  MUFU.EX2 R221, R138 ;  /* 0x0000008a00dd7308 */ /* 0x0002a40000000800 */
[--C-:B-1----:R-:W-:Y:S01]  /*13780*/  FFMA.FTZ R138, R211, c[0x0][0x2d0], -R134.reuse ;  /* 0x0000b400d38a7a23 */ /* 0x102fe20000010886 */
[----:B--2---:R-:W-:Y:S07]  /*13790*/  F2FP.PACK_AB R153, R221, R251 ;  /* 0x000000fbdd99723e */ /* 0x004fee00000000ff */
[----:B------:R1:W-:Y:S02]  /*137a0*/  MUFU.EX2 R220, R138 ;  /* 0x0000008a00dc7308 */ /* 0x0003e40000000800 */
[----:B-1----:R-:W-:Y:S08]  /*137b0*/  FFMA.FTZ R138, R206, c[0x0][0x2d0], -R134 ;  /* 0x0000b400ce8a7a23 */ /* 0x002ff00000010886 */
[----:B------:R1:W2:Y:S02]  /*137c0*/  MUFU.EX2 R201, R138 ;  /* 0x0000008a00c97308 */ /* 0x0002a40000000800 */
[--C-:B-1----:R-:W-:Y:S01]  /*137d0*/  FFMA.FTZ R138, R244, c[0x0][0x2d0], -R141.reuse ;  /* 0x0000b400f48a7a23 */ /* 0x102fe2000001088d */
[----:B--2---:R-:W-:Y:S02]  /*137e0*/  F2FP.PACK_AB R155, R201, R220 ;  /* 0x000000dcc99b723e */ /* 0x004fe400000000ff */
[----:B------:R-:W-:Y:S05]  /*137f0*/  MOV R244, R185 ;  /* 0x000000b900f47202 */ /* 0x000fea0000000f00 */
[----:B------:R1:W-:Y:S01]  /*13800*/  MUFU.EX2 R218, R138 ;  /* 0x0000008a00da7308 */ /* 0x0003e20000000800 */
[----:B------:R-:W-:Y:S02]  /*13810*/  MOV R185, R183 ;  /* 0x000000b700b97202 */ /* 0x000fe40000000f00 */
[----:B------:R-:W-:Y:S01]  /*13820*/  MOV R183, R175 ;  /* 0x000000af00b77202 */ /* 0x000fe20000000f00 */
[C---:B------:R-:W-:Y:S04]  /*13830*/  HMMA.16816.F32 R8, R152.reuse, R148, R8 ;  /* 0x000000949808723c */ /* 0x040fe80000001808 */
[----:B------:R-:W-:Y:S02]  /*13840*/  MOV R175, R173 ;  /* 0x000000ad00af7202 */ /* 0x000fe40000000f00 */
[----:B------:R-:W-:Y:S02]  /*13850*/  MOV R173, R166 ;  /* 0x000000a600ad7202 */ /* 0x000fe40000000f00 */
[-C--:B------:R-:W-:Y:S03]  /*13860*/  HMMA.16816.F32 R12, R152, R150.reuse, R12 ;  /* 0x00000096980c723c */ /* 0x080fe6000000180c */
[----:B------:R-:W-:Y:S05]  /*13870*/  ISETP.GT.AND P0, PT, R242, R244, PT ;  /* 0x000000f4f200720c */ /* 0x000fea0003f04270 */
        /* <DEDUP_REMOVED lines=9> */
[----:B------:R-:W3:Y:S03]  /*13910*/  LDSM.16.MT88.4 R156, [R225+0x2100] ;  /* 0x00210000e19c783b */ /* 0x000ee60000004200 */
        /* <DEDUP_REMOVED lines=10> */
[-C--:B--2---:R-:W-:Y:S01]  /*139c0*/  HMMA.16816.F32 R52, R144, R148.reuse, R52 ;  /* 0x000000949034723c */ /* 0x084fe20000001834 */
[----:B------:R1:W2:Y:S07]  /*139d0*/  MUFU.EX2 R209, R138 ;  /* 0x0000008a00d17308 */ /* 0x0002ae0000000800 */
[C---:B------:R-:W-:Y:S08]  /*139e0*/  HMMA.16816.F32 R56, R152.reuse, R148, R56 ;  /* 0x000000949838723c */ /* 0x040ff00000001838 */
[-C--:B------:R-:W-:Y:S08]  /*139f0*/  HMMA.16816.F32 R60, R152, R150.reuse, R60 ;  /* 0x00000096983c723c */ /* 0x080ff0000000183c */
[C---:B------:R-:W-:Y:S01]  /*13a00*/  HMMA.16816.F32 R64, R144.reuse, R150, R64 ;  /* 0x000000969040723c */ /* 0x040fe20000001840 */
[----:B------:R-:W5:Y:S03]  /*13a10*/  LDSM.16.MT88.4 R148, [R228+0x2100] ;  /* 0x00210000e494783b */ /* 0x000f660000004200 */
[--C-:B-1----:R-:W-:Y:S01]  /*13a20*/  FFMA.FTZ R138, R249, c[0x0][0x2d0], -R141.reuse ;  /* 0x0000b400f98a7a23 */ /* 0x102fe2000001088d */
[----:B------:R-:W-:Y:S01]  /*13a30*/  MOV R249, R168 ;  /* 0x000000a800f97202 */ /* 0x000fe20000000f00 */
[----:B------:R-:W-:Y:S01]  /*13a40*/  FFMA.FTZ R141, R248, c[0x0][0x2d0], -R141 ;  /* 0x0000b400f88d7a23 */ /* 0x000fe2000001088d */
[----:B------:R-:W-:Y:S01]  /*13a50*/  MOV R248, R190 ;  /* 0x000000be00f87202 */ /* 0x000fe20000000f00 */
[-C--:B---3--:R-:W-:Y:S01]  /*13a60*/  HMMA.16816.F32 R68, R144, R156.reuse, R68 ;  /* 0x0000009c9044723c */ /* 0x088fe20000001844 */
[----:B------:R1:W-:Y:S07]  /*13a70*/  MUFU.EX2 R210, R138 ;  /* 0x0000008a00d27308 */ /* 0x0003ee0000000800 */
[C---:B------:R-:W-:Y:S03]  /*13a80*/  HMMA.16816.F32 R72, R152.reuse, R156, R72 ;  /* 0x0000009c9848723c */ /* 0x040fe60000001848 */
[----:B------:R2:W3:Y:S05]  /*13a90*/  MUFU.EX2 R208, R141 ;  /* 0x0000008d00d07308 */ /* 0x0004ea0000000800 */
[-C--:B------:R-:W-:Y:S08]  /*13aa0*/  HMMA.16816.F32 R76, R152, R158.reuse, R76 ;  /* 0x0000009e984c723c */ /* 0x080ff0000000184c */
[C---:B------:R-:W-:Y:S01]  /*13ab0*/  HMMA.16816.F32 R80, R144.reuse, R158, R80 ;  /* 0x0000009e9050723c */ /* 0x040fe20000001850 */
[----:B------:R-:W3:Y:S03]  /*13ac0*/  LDSM.16.MT88.4 R156, [R227+0x2100] ;  /* 0x00210000e39c783b */ /* 0x000ee60000004200 */
[--C-:B-1----:R-:W-:Y:S01]  /*13ad0*/  FFMA.FTZ R138, R246, c[0x0][0x2d0], -R142.reuse ;  /* 0x0000b400f68a7a23 */ /* 0x102fe2000001088e */
[----:B------:R-:W-:Y:S01]  /*13ae0*/  MOV R246, R189 ;  /* 0x000000bd00f67202 */ /* 0x000fe20000000f00 */
[----:B------:R-:W-:Y:S01]  /*13af0*/  FFMA.FTZ R142, R247, c[0x0][0x2d0], -R142 ;  /* 0x0000b400f78e7a23 */ /* 0x000fe2000001088e */
[----:B------:R-:W-:Y:S01]  /*13b00*/  MOV R247, R188 ;  /* 0x000000bc00f77202 */ /* 0x000fe20000000f00 */
[-C--:B----4-:R-:W-:Y:S01]  /*13b10*/  HMMA.16816.F32 R84, R144, R160.reuse, R84 ;  /* 0x000000a09054723c */ /* 0x090fe20000001854 */
[----:B------:R1:W-:Y:S01]  /*13b20*/  MUFU.EX2 R207, R138 ;  /* 0x0000008a00cf7308 */ /* 0x0003e20000000800 */
[----:B------:R-:W-:Y:S02]  /*13b30*/  LDSM.16.MT88.4 R188, [R228+0x1100] ;  /* 0x00110000e4bc783b */ /* 0x000fe40000004200 */
[----:B--2---:R-:W-:Y:S04]  /*13b40*/  F2FP.PACK_AB R141, R209, R211 ;  /* 0x000000d3d18d723e */ /* 0x004fe800000000ff */
[C---:B------:R-:W-:Y:S03]  /*13b50*/  HMMA.16816.F32 R88, R152.reuse, R160, R88 ;  /* 0x000000a09858723c */ /* 0x040fe60000001858 */
[----:B------:R3:W-:Y:S05]  /*13b60*/  MUFU.EX2 R206, R142 ;  /* 0x0000008e00ce7308 */ /* 0x0007ea0000000800 */
[-C--:B------:R-:W-:Y:S08]  /*13b70*/  HMMA.16816.F32 R92, R152, R162.reuse, R92 ;  /* 0x000000a2985c723c */ /* 0x080ff0000000185c */
[C---:B------:R-:W-:Y:S04]  /*13b80*/  HMMA.16816.F32 R96, R144.reuse, R162, R96 ;  /* 0x000000a29060723c */ /* 0x040fe80000001860 */
[--C-:B-1----:R-:W-:Y:S01]  /*13b90*/  FFMA.FTZ R138, R215, c[0x0][0x2d0], -R143.reuse ;  /* 0x0000b400d78a7a23 */ /* 0x102fe2000001088f */
[----:B------:R-:W-:Y:S03]  /*13ba0*/  MOV R215, R187 ;  /* 0x000000bb00d77202 */ /* 0x000fe60000000f00 */
[-C--:B-----5:R-:W-:Y:S01]  /*13bb0*/  HMMA.16816.F32 R100, R144, R148.reuse, R100 ;  /* 0x000000949064723c */ /* 0x0a0fe20000001864 */
[----:B------:R1:W-:Y:S03]  /*13bc0*/  MUFU.EX2 R205, R138 ;  /* 0x0000008a00cd7308 */ /* 0x0003e60000000800 */
[----:B---3--:R-:W-:Y:S04]  /*13bd0*/  F2FP.PACK_AB R142, R208, R210 ;  /* 0x000000d2d08e723e */ /* 0x008fe800000000ff */
        /* <DEDUP_REMOVED lines=18> */
[----:B--2---:R-:W-:Y:S02]  /*13d00*/  F2FP.PACK_AB R192, R203, R205 ;  /* 0x000000cdcbc0723e */ /* 0x004fe400000000ff */
[----:B------:R-:W-:Y:S02]  /*13d10*/  MOV R187, R174 ;  /* 0x000000ae00bb7202 */ /* 0x000fe40000000f00 */
[----:B------:R2:W3:Y:S01]  /*13d20*/  MUFU.EX2 R202, R143 ;  /* 0x0000008f00ca7308 */ /* 0x0004e20000000800 */
[--C-:B-1----:R-:W-:Y:S01]  /*13d30*/  FFMA.FTZ R138, R213, c[0x0][0x2d0], -R134.reuse ;  /* 0x0000b400d58a7a23 */ /* 0x102fe20000010886 */
[----:B------:R-:W-:Y:S02]  /*13d40*/  MOV R213, R164 ;  /* 0x000000a400d57202 */ /* 0x000fe40000000f00 */
[----:B------:R-:W1:Y:S06]  /*13d50*/  LDSM.16.MT88.4 R164, [R225+0x1100] ;  /* 0x00110000e1a4783b */ /* 0x000e6c0000004200 */
[----:B------:R4:W-:Y:S01]  /*13d60*/  MUFU.EX2 R200, R138 ;  /* 0x0000008a00c87308 */ /* 0x0009e20000000800 */
[----:B--2---:R-:W-:Y:S02]  /*13d70*/  F2FP.PACK_AB R143, R206, R207 ;  /* 0x000000cfce8f723e */ /* 0x004fe400000000ff */
[----:B---3--:R-:W-:Y:S01]  /*13d80*/  F2FP.PACK_AB R194, R202, R204 ;  /* 0x000000cccac2723e */ /* 0x008fe200000000ff */
[--C-:B----4-:R-:W-:Y:S01]  /*13d90*/  FFMA.FTZ R138, R212, c[0x0][0x2d0], -R134.reuse ;  /* 0x0000b400d48a7a23 */ /* 0x110fe20000010886 */
[----:B------:R-:W-:Y:S05]  /*13da0*/  MOV R212, R139 ;  /* 0x0000008b00d47202 */ /* 0x000fea0000000f00 */
[----:B------:R2:W3:Y:S02]  /*13db0*/  MUFU.EX2 R139, R138 ;  /* 0x0000008a008b7308 */ /* 0x0004e40000000800 */
[--C-:B--2---:R-:W-:Y:S01]  /*13dc0*/  FFMA.FTZ R138, R214, c[0x0][0x2d0], -R134.reuse ;  /* 0x0000b400d68a7a23 */ /* 0x104fe20000010886 */
[----:B------:R-:W-:Y:S01]  /*13dd0*/  MOV R214, R185 ;  /* 0x000000b900d67202 */ /* 0x000fe20000000f00 */
[----:B------:R-:W-:Y:S01]  /*13de0*/  FFMA.FTZ R134, R140, c[0x0][0x2d0], -R134 ;  /* 0x0000b4008c867a23 */ /* 0x000fe20000010886 */
[----:B------:R-:W-:Y:S02]  /*13df0*/  MOV R185, R172 ;  /* 0x000000ac00b97202 */ /* 0x000fe40000000f00 */
[----:B------:R-:W2:Y:S03]  /*13e00*/  LDSM.16.MT88.4 R172, [R226+0x1100] ;  /* 0x00110000e2ac783b */ /* 0x000ea60000004200 */
[----:B------:R-:W-:Y:S01]  /*13e10*/  MUFU.EX2 R138, R138 ;  /* 0x0000008a008a7308 */ /* 0x000fe20000000800 */
[----:B------:R-:W-:Y:S02]  /*13e20*/  F2FP.PACK_AB R140, R217, R218 ;  /* 0x000000dad98c723e */ /* 0x000fe400000000ff */
[----:B---3--:R-:W-:Y:S05]  /*13e30*/  F2FP.PACK_AB R193, R139, R200 ;  /* 0x000000c88bc1723e */ /* 0x008fea00000000ff */
[-C--:B-1----:R-:W-:Y:S01]  /*13e40*/  HMMA.16816.F32 R144, R140, R164.reuse, R4 ;  /* 0x000000a48c90723c */ /* 0x082fe20000001804 */
[----:B------:R-:W1:Y:S01]  /*13e50*/  LDSM.16.MT88.4 R4, [R225+0x2900] ;  /* 0x00290000e104783b */ /* 0x000e620000004200 */
[----:B------:R-:W3:Y:S03]  /*13e60*/  MUFU.EX2 R134, R134 ;  /* 0x0000008600867308 */ /* 0x000ee60000000800 */
[----:B---3--:R-:W-:Y:S07]  /*13e70*/  F2FP.PACK_AB R195, R134, R138 ;  /* 0x0000008a86c3723e */ /* 0x008fee00000000ff */
[C---:B------:R-:W-:Y:S01]  /*13e80*/  HMMA.16816.F32 R148, R192.reuse, R164, R8 ;  /* 0x000000a4c094723c */ /* 0x040fe20000001808 */
[----:B------:R-:W3:Y:S07]  /*13e90*/  LDSM.16.MT88.4 R8, [R226+0x2900] ;  /* 0x00290000e208783b */ /* 0x000eee0000004200 */
[-C--:B------:R-:W-:Y:S01]  /*13ea0*/  HMMA.16816.F32 R152, R192, R166.reuse, R12 ;  /* 0x000000a6c098723c */ /* 0x080fe2000000180c */
[----:B------:R-:W4:Y:S07]  /*13eb0*/  LDSM.16.MT88.4 R12, [R228+0x2900] ;  /* 0x00290000e40c783b */ /* 0x000f2e0000004200 */
[C---:B------:R-:W-:Y:S01]  /*13ec0*/  HMMA.16816.F32 R156, R140.reuse, R166, R16 ;  /* 0x000000a68c9c723c */ /* 0x040fe20000001810 */
[----:B------:R-:W5:Y:S07]  /*13ed0*/  LDSM.16.MT88.4 R16, [R227+0x2900] ;  /* 0x00290000e310783b */ /* 0x000f6e0000004200 */
[-C--:B--2---:R-:W-:Y:S01]  /*13ee0*/  HMMA.16816.F32 R160, R140, R172.reuse, R20 ;  /* 0x000000ac8ca0723c */ /* 0x084fe20000001814 */
[----:B------:R-:W2:Y:S06]  /*13ef0*/  LDL.LU R20, [R1+0x1c] ;  /* 0x00001c0001147983 */ /* 0x000eac0000300800 */
[----:B------:R-:W-:Y:S01]  /*13f00*/  MOV R23, R245 ;  /* 0x000000f500177202 */ /* 0x000fe20000000f00 */
[C---:B------:R-:W-:Y:S04]  /*13f10*/  HMMA.16816.F32 R164, R192.reuse, R172, R24 ;  /* 0x000000acc0a4723c */ /* 0x040fe80000001818 */
[----:B------:R-:W-:Y:S02]  /*13f20*/  MOV R245, R171 ;  /* 0x000000ab00f57202 */ /* 0x000fe40000000f00 */
[----:B------:R-:W-:Y:S02]  /*13f30*/  MOV R22, R187 ;  /* 0x000000bb00167202 */ /* 0x000fe40000000f00 */
[-C--:B------:R-:W-:Y:S01]  /*13f40*/  HMMA.16816.F32 R168, R192, R174.reuse, R28 ;  /* 0x000000aec0a8723c */ /* 0x080fe2000000181c */
[----:B------:R-:W2:Y:S03]  /*13f50*/  LDL.LU R28, [R1+0x18] ;  /* 0x00001800011c7983 */ /* 0x000ea60000300800 */
[----:B------:R-:W-:Y:S02]  /*13f60*/  MOV R21, R186 ;  /* 0x000000ba00157202 */ /* 0x000fe40000000f00 */
[----:B------:R-:W-:Y:S02]  /*13f70*/  MOV R27, R185 ;  /* 0x000000b9001b7202 */ /* 0x000fe40000000f00 */
[C---:B------:R-:W-:Y:S01]  /*13f80*/  HMMA.16816.F32 R172, R140.reuse, R174, R32 ;  /* 0x000000ae8cac723c */ /* 0x040fe20000001820 */
[----:B------:R-:W2:Y:S03]  /*13f90*/  LDL.LU R33, [R1+0x10] ;  /* 0x0000100001217983 */ /* 0x000ea60000300800 */
[----:B------:R-:W-:Y:S01]  /*13fa0*/  MOV R31, R178 ;  /* 0x000000b2001f7202 */ /* 0x000fe20000000f00 */
[----:B------:R-:W2:Y:S01]  /*13fb0*/  LDL.LU R32, [R1+0x14] ;  /* 0x0000140001207983 */ /* 0x000ea20000300800 */
[----:B------:R-:W-:Y:S02]  /*13fc0*/  MOV R30, R179 ;  /* 0x000000b3001e7202 */ /* 0x000fe40000000f00 */
[----:B------:R-:W-:Y:S04]  /*13fd0*/  MOV R35, R176 ;  /* 0x000000b000237202 */ /* 0x000fe80000000f00 */
[----:B------:R-:W-:Y:S02]  /*13fe0*/  MOV R34, R177 ;  /* 0x000000b100227202 */ /* 0x000fe40000000f00 */
[-C--:B------:R-:W-:Y:S03]  /*13ff0*/  HMMA.16816.F32 R176, R140, R188.reuse, R36 ;  /* 0x000000bc8cb0723c */ /* 0x080fe60000001824 */
[----:B------:R-:W-:Y:S02]  /*14000*/  MOV R25, R183 ;  /* 0x000000b700197202 */ /* 0x000fe40000000f00 */
[----:B------:R-:W-:Y:S02]  /*14010*/  MOV R24, R182 ;  /* 0x000000b600187202 */ /* 0x000fe40000000f00 */
[----:B------:R-:W-:Y:S02]  /*14020*/  MOV R29, R181 ;  /* 0x000000b5001d7202 */ /* 0x000fe40000000f00 */
[----:B------:R-:W-:Y:S02]  /*14030*/  MOV R39, R180 ;  /* 0x000000b400277202 */ /* 0x000fe40000000f00 */
[C---:B------:R-:W-:Y:S04]  /*14040*/  HMMA.16816.F32 R180, R192.reuse, R188, R40 ;  /* 0x000000bcc0b4723c */ /* 0x040fe80000001828 */
[----:B------:R-:W-:Y:S04]  /*14050*/  MOV R26, R184 ;  /* 0x000000b8001a7202 */ /* 0x000fe80000000f00 */
        /* <DEDUP_REMOVED lines=9> */
[C---:B------:R-:W-:Y:S08]  /*140f0*/  HMMA.16816.F32 R80, R140.reuse, R6, R80 ;  /* 0x000000068c50723c */ /* 0x040ff00000001850 */
[-C--:B---3--:R-:W-:Y:S08]  /*14100*/  HMMA.16816.F32 R84, R140, R8.reuse, R84 ;  /* 0x000000088c54723c */ /* 0x088ff00000001854 */
[C---:B------:R-:W-:Y:S08]  /*14110*/  HMMA.16816.F32 R88, R192.reuse, R8, R88 ;  /* 0x00000008c058723c */ /* 0x040ff00000001858 */
[-C--:B------:R-:W-:Y:S08]  /*14120*/  HMMA.16816.F32 R92, R192, R10.reuse, R92 ;  /* 0x0000000ac05c723c */ /* 0x080ff0000000185c */
[C---:B------:R-:W-:Y:S08]  /*14130*/  HMMA.16816.F32 R96, R140.reuse, R10, R96 ;  /* 0x0000000a8c60723c */ /* 0x040ff00000001860 */
[-C--:B----4-:R-:W-:Y:S08]  /*14140*/  HMMA.16816.F32 R100, R140, R12.reuse, R100 ;  /* 0x0000000c8c64723c */ /* 0x090ff00000001864 */
[C---:B------:R-:W-:Y:S08]  /*14150*/  HMMA.16816.F32 R104, R192.reuse, R12, R104 ;  /* 0x0000000cc068723c */ /* 0x040ff00000001868 */
[-C--:B------:R-:W-:Y:S08]  /*14160*/  HMMA.16816.F32 R108, R192, R14.reuse, R108 ;  /* 0x0000000ec06c723c */ /* 0x080ff0000000186c */
[C---:B------:R-:W-:Y:S08]  /*14170*/  HMMA.16816.F32 R112, R140.reuse, R14, R112 ;  /* 0x0000000e8c70723c */ /* 0x040ff00000001870 */
[-C--:B-----5:R-:W-:Y:S08]  /*14180*/  HMMA.16816.F32 R116, R140, R16.reuse, R116 ;  /* 0x000000108c74723c */ /* 0x0a0ff00000001874 */
[C---:B------:R-:W-:Y:S08]  /*14190*/  HMMA.16816.F32 R120, R192.reuse, R16, R120 ;  /* 0x00000010c078723c */ /* 0x040ff00000001878 */
[-C--:B------:R-:W-:Y:S08]  /*141a0*/  HMMA.16816.F32 R124, R192, R18.reuse, R124 ;  /* 0x00000012c07c723c */ /* 0x080ff0000000187c */
[----:B------:R-:W-:Y:S04]  /*141b0*/  HMMA.16816.F32 R128, R140, R18, R128 ;  /* 0x000000128c80723c */ /* 0x000fe80000001880 */
[----:B--2---:R-:W-:Y:S04]  /*141c0*/  FFMA.FTZ R4, R2, R28, R35 ;  /* 0x0000001c02047223 */ /* 0x004fe80000010023 */
[----:B------:R-:W-:Y:S04]  /*141d0*/  FADD.FTZ R4, R31, R4 ;  /* 0x000000041f047221 */ /* 0x000fe80000010000 */
[----:B------:R-:W-:Y:S02]  /*141e0*/  FFMA.FTZ R133, R133, R33, R39 ;  /* 0x0000002185857223 */ /* 0x000fe40000010027 */
[----:B------:R-:W-:Y:S02]  /*141f0*/  FADD.FTZ R5, R26, R4 ;  /* 0x000000041a057221 */ /* 0x000fe40000010000 */
[----:B------:R-:W-:Y:S02]  /*14200*/  FFMA.FTZ R132, R132, R32, R34 ;  /* 0x0000002084847223 */ /* 0x000fe40000010022 */
[----:B------:R-:W-:Y:S02]  /*14210*/  FADD.FTZ R2, R29, R133 ;  /* 0x000000851d027221 */ /* 0x000fe40000010000 */
[----:B------:R-:W-:Y:S02]  /*14220*/  FADD.FTZ R132, R30, R132 ;  /* 0x000000841e847221 */ /* 0x000fe40000010000 */
[----:B------:R-:W-:Y:S02]  /*14230*/  FADD.FTZ R2, R24, R2 ;  /* 0x0000000218027221 */ /* 0x000fe40000010000 */
[----:B------:R-:W-:Y:S02]  /*14240*/  FFMA.FTZ R4, R0, R20, R27 ;  /* 0x0000001400047223 */ /* 0x000fe4000001001b */
        /* <DEDUP_REMOVED lines=36> */
[----:B------:R1:W-:Y:S01]  /*14490*/  STL [R1+0x10], R0 ;  /* 0x0000100001007387 */ /* 0x0003e20000100800 */
[----:B------:R-:W-:Y:S01]  /*144a0*/  FADD.FTZ R2, R139, R2 ;  /* 0x000000028b027221 */ /* 0x000fe20000010000 */
[----:B------:R-:W-:Y:S01]  /*144b0*/  MOV R139, R3 ;  /* 0x00000003008b7202 */ /* 0x000fe20000000f00 */
[----:B------:R-:W-:Y:S01]  /*144c0*/  FADD.FTZ R4, R202, R4 ;  /* 0x00000004ca047221 */ /* 0x000fe20000010000 */
[----:B------:R2:W-:Y:S01]  /*144d0*/  STL [R1+0x14], R5 ;  /* 0x0000140501007387 */ /* 0x0005e20000100800 */
[----:B------:R-:W-:Y:S01]  /*144e0*/  FADD.FTZ R2, R138, R2 ;  /* 0x000000028a027221 */ /* 0x000fe20000010000 */
[----:B------:R-:W-:Y:S02]  /*144f0*/  MOV R138, R135 ;  /* 0x00000087008a7202 */ /* 0x000fe40000000f00 */
[----:B------:R2:W-:Y:S01]  /*14500*/  STL [R1+0x18], R4 ;  /* 0x0000180401007387 */ /* 0x0005e20000100800 */
[----:B------:R-:W-:Y:S01]  /*14510*/  FADD.FTZ R2, R134, R2 ;  /* 0x0000000286027221 */ /* 0x000fe20000010000 */
[----:B------:R-:W-:Y:S04]  /*14520*/  MOV R134, R136 ;  /* 0x0000008800867202 */ /* 0x000fe80000000f00 */
[----:B------:R2:W-:Y:S01]  /*14530*/  STL [R1+0x1c], R2 ;  /* 0x00001c0201007387 */ /* 0x0005e20000100800 */
[----:B-1----:R-:W-:Y:S04]  /*14540*/  IADD3 R0, R242, -0x1, RZ ;  /* 0xfffffffff2007810 */ /* 0x002fe80007ffe0ff */
[----:B------:R-:W-:Y:S01]  /*14550*/  MOV R242, R0 ;  /* 0x0000000000f27202 */ /* 0x000fe20000000f00 */
[----:B------:R-:W-:-:S05]  /*14560*/  @P0 BRA `(.L_x_509) ;  /* 0xffffb47000000947 */ /* 0x000fca000383ffff */
.L_x_492:
[----:B------:R-:W3:Y:S04]  /*14570*/  LDL.LU R0, [R1+0x10] ;  /* 0x0000100001007983 */ /* 0x000ee80000300800 */
[----:B-12---:R-:W2:Y:S04]  /*14580*/  LDL.LU R4, [R1+0x14] ;  /* 0x0000140001047983 */ /* 0x006ea80000300800 */
[----:B------:R-:W4:Y:S04]  /*14590*/  LDL.LU R5, [R1+0x18] ;  /* 0x0000180001057983 */ /* 0x000f280000300800 */
[----:B------:R-:W4:Y:S01]  /*145a0*/  LDL.LU R2, [R1+0x1c] ;  /* 0x00001c0001027983 */ /* 0x000f220000300800 */
[----:B------:R-:W-:-:S02]  /*145b0*/  MOV R18, 0xff800000 ;  /* 0xff80000000127802 */ /* 0x000fc40000000f00 */
[----:B------:R-:W-:Y:S02]  /*145c0*/  MOV R19, 0xff800000 ;  /* 0xff80000000137802 */ /* 0x000fe40000000f00 */
[----:B------:R-:W-:Y:S02]  /*145d0*/  MOV R20, 0xff800000 ;  /* 0xff80000000147802 */ /* 0x000fe40000000f00 */
[----:B------:R-:W-:Y:S02]  /*145e0*/  MOV R21, 0xff800000 ;  /* 0xff80000000157802 */ /* 0x000fe40000000f00 */
[----:B------:R-:W-:Y:S01]  /*145f0*/  PLOP3.LUT P4, PT, PT, PT, PT, 0x8, 0x0 ;  /* 0x000000000000781c */ /* 0x000fe20003f8e170 */
[----:B---3--:R-:W1:Y:S04]  /*14600*/  SHFL.BFLY PT, R11, R0, 0x2, 0x1f ;  /* 0x0c401f00000b7f89 */ /* 0x008e6800000e0000 */
[----:B--2---:R-:W2:Y:S04]  /*14610*/  SHFL.BFLY PT, R9, R4, 0x2, 0x1f ;  /* 0x0c401f0004097f89 */ /* 0x004ea800000e0000 */
        /* <DEDUP_REMOVED lines=19> */
[----:B------:R-:W-:-:S05]  /*14750*/  FSETP.NE.FTZ.AND P1, PT, R7, RZ, PT ;  /* 0x000000ff0700720b */ /* 0x000fca0003f35000 */
[----:B------:R-:W1:Y:S01]  /*14760*/  @P3 MUFU.RCP R0, R11 ;  /* 0x0000000b00003308 */ /* 0x000e620000001000 */
[----:B------:R-:W-:-:S07]  /*14770*/  FSETP.NE.FTZ.AND P0, PT, R6, RZ, PT ;  /* 0x000000ff0600720b */ /* 0x000fce0003f15000 */
[----:B------:R-:W-:Y:S06]  /*14780*/  @P2 MUFU.RCP R4, R9 ;  /* 0x0000000900042308 */ /* 0x000fec0000001000 */
[----:B------:R-:W-:Y:S01]  /*14790*/  @P0 MOV R8, 0x3f317218 ;  /* 0x3f31721800080802 */ /* 0x000fe20000000f00 */
[C---:B-1----:R-:W-:Y:S01]  /*147a0*/  FMUL.FTZ R144, R0.reuse, R144 ;  /* 0x0000009000907220 */ /* 0x042fe20000410000 */
[----:B------:R-:W1:Y:S01]  /*147b0*/  @P1 MUFU.RCP R2, R7 ;  /* 0x0000000700021308 */ /* 0x000e620000001000 */
        /* <DEDUP_REMOVED lines=13> */
[C---:B------:R-:W-:Y:S01]  /*14890*/  FMUL.FTZ R52, R0.reuse, R52 ;  /* 0x0000003400347220 */ /* 0x040fe20000410000 */
[----:B------:R-:W-:Y:S01]  /*148a0*/  @P1 MUFU.LG2 R7, R7 ;  /* 0x0000000700071308 */ /* 0x000fe20000000c00 */
        /* <DEDUP_REMOVED lines=19> */
[----:B------:R-:W-:Y:S01]  /*149e0*/  MOV R0, RZ ;  /* 0x000000ff00007202 */ /* 0x000fe20000000f00 */
[C---:B-1----:R-:W-:Y:S02]  /*149f0*/  FMUL.FTZ R148, R2.reuse, R148 ;  /* 0x0000009402947220 */ /* 0x042fe40000410000 */
[----:B------:R-:W-:-:S02]  /*14a00*/  FMUL.FTZ R149, R2, R149 ;  /* 0x0000009502957220 */ /* 0x000fc40000410000 */
[C---:B------:R-:W-:Y:S01]  /*14a10*/  FMUL.FTZ R152, R2.reuse, R152 ;  /* 0x0000009802987220 */ /* 0x040fe20000410000 */
[----:B------:R-:W1:Y:S01]  /*14a20*/  @P0 MUFU.RCP R0, R6 ;  /* 0x0000000600000308 */ /* 0x000e620000001000 */
[C---:B------:R-:W-:Y:S02]  /*14a30*/  FMUL.FTZ R153, R2.reuse, R153 ;  /* 0x0000009902997220 */ /* 0x040fe40000410000 */
[C---:B------:R-:W-:Y:S02]  /*14a40*/  FMUL.FTZ R164, R2.reuse, R164 ;  /* 0x000000a402a47220 */ /* 0x040fe40000410000 */
[C---:B------:R-:W-:Y:S02]  /*14a50*/  FMUL.FTZ R165, R2.reuse, R165 ;  /* 0x000000a502a57220 */ /* 0x040fe40000410000 */
[C---:B------:R-:W-:Y:S01]  /*14a60*/  FMUL.FTZ R168, R2.reuse, R168 ;  /* 0x000000a802a87220 */ /* 0x040fe20000410000 */
[----:B------:R-:W2:Y:S01]  /*14a70*/  @P0 MUFU.LG2 R6, R6 ;  /* 0x0000000600060308 */ /* 0x000ea20000000c00 */
        /* <DEDUP_REMOVED lines=59> */
[C---:B-1----:R-:W-:Y:S02]  /*14e30*/  FMUL.FTZ R150, R0.reuse, R150 ;  /* 0x0000009600967220 */ /* 0x042fe40000410000 */
        /* <DEDUP_REMOVED lines=38> */
[----:B--2---:R-:W-:Y:S02]  /*150a0*/  @P0 FMUL.FTZ R4, R6, 0.69314718246459960938 ;  /* 0x3f31721806040820 */ /* 0x004fe40000410000 */
[----:B------:R-:W-:Y:S02]  /*150b0*/  @P0 FMUL.FTZ R0, R8, c[0x0][0x2d0] ;  /* 0x0000b40008000a20 */ /* 0x000fe40000410000 */
[----:B------:R-:W-:-:S02]  /*150c0*/  @P3 FFMA.FTZ R18, R10, R137, R11 ;  /* 0x000000890a123223 */ /* 0x000fc4000001000b */
[----:B------:R-:W-:Y:S02]  /*150d0*/  @P2 FFMA.FTZ R19, R5, R136, R9 ;  /* 0x0000008805132223 */ /* 0x000fe40000010009 */
[----:B------:R-:W-:Y:S02]  /*150e0*/  @P1 FFMA.FTZ R20, R2, R135, R7 ;  /* 0x0000008702141223 */ /* 0x000fe40000010007 */
[----:B------:R-:W-:Y:S02]  /*150f0*/  @P0 FFMA.FTZ R21, R0, R3, R4 ;  /* 0x0000000300150223 */ /* 0x000fe40000010004 */
.L_x_434:
[----:B-1----:R-:W-:Y:S05]  /*15100*/  @P4 BRA `(.L_x_510) ;  /* 0x0000209000004947 */ /* 0x002fea0003800000 */
        /* <DEDUP_REMOVED lines=117> */
[----:B------:R4:W2:Y:S04]  /*15860*/  SHFL.IDX PT, R7, R0, 0x3, 0x1c1f ;  /* 0x007c1f0000077f89 */ /* 0x0008a800000e0000 */
        /* <DEDUP_REMOVED lines=12> */
[----:B------:R2:W-:Y:S01]  /*15930*/  @!P1 ST.E [R6.64], R21 ;  /* 0x0000001506009985 */ /* 0x0005e2000c10190e */
        /* <DEDUP_REMOVED lines=95> */
.L_x_512:
[----:B-1----:R-:W-:Y:S05]  /*15f30*/  BSYNC B0 ;  /* 0x0000000000007941 */ /* 0x002fea0003800000 */
.L_x_511:
        /* <DEDUP_REMOVED lines=97> */
.L_x_514:
[----:B------:R-:W-:Y:S05]  /*16550*/  BSYNC B0 ;  /* 0x0000000000007941 */ /* 0x000fea0003800000 */
.L_x_513:
        /* <DEDUP_REMOVED lines=30> */
[C---:B-1----:R-:W-:Y:S02]  /*16740*/  IADD3 R8, R0.reuse, 0x30, RZ ;  /* 0x0000003000087810 */ /* 0x042fe40007ffe0ff */
        /* <DEDUP_REMOVED lines=10> */
[----:B-1----:R-:W-:Y:S01]  /*167f0*/  @!P5 IMAD.WIDE R4, R6, 0x4, R2 ;  /* 0x000000040604d825 */ /* 0x002fe200078e0202 */
[----:B------:R-:W-:Y:S02]  /*16800*/  @!P4 LEA.HI R6, R7, R7, RZ, 0x1 ;  /* 0x000000070706c211 */ /* 0x000fe400078f08ff */
[----:B------:R-:W-:Y:S02]  /*16810*/  @!P1 LEA.HI R7, R10, R10, RZ, 0x1 ;  /* 0x0000000a0a079211 */ /* 0x000fe400078f08ff */
[----:B------:R1:W-:Y:S01]  /*16820*/  @!P5 ST.E.64 [R4.64], R180 ;  /* 0x000000b40400d985 */ /* 0x0003e2000c101b0e */
[----:B------:R-:W-:Y:S02]  /*16830*/  @!P4 LOP3.LUT R6, R6, 0xfffffffe, RZ, 0xc0, !PT ;  /* 0xfffffffe0606c812 */ /* 0x000fe400078ec0ff */
[----:B------:R-:W-:Y:S02]  /*16840*/  @!P1 LOP3.LUT R7, R7, 0xfffffffe, RZ, 0xc0, !PT ;  /* 0xfffffffe07079812 */ /* 0x000fe400078ec0ff */
[----:B-1----:R-:W-:-:S02]  /*16850*/  @!P3 LEA.HI R5, R8, R8, RZ, 0x1 ;  /* 0x000000080805b211 */ /* 0x002fc400078f08ff */
        /* <DEDUP_REMOVED lines=11> */
[----:B-1----:R-:W-:Y:S01]  /*16910*/  @!P0 IMAD.WIDE R4, R12, 0x4, R2 ;  /* 0x000000040c048825 */ /* 0x002fe200078e0202 */
[----:B---3--:R-:W-:-:S04]  /*16920*/  IADD3 R9, R0, 0x50, RZ ;  /* 0x0000005000097810 */ /* 0x008fc80007ffe0ff */
[----:B------:R1:W-:Y:S01]  /*16930*/  @!P0 ST.E.64 [R4.64], R76 ;  /* 0x0000004c04008985 */ /* 0x0003e2000c101b0e */
[----:B------:R-:W-:Y:S02]  /*16940*/  IADD3 R8, R0, 0x58, RZ ;  /* 0x0000005800087810 */ /* 0x000fe40007ffe0ff */
[----:B------:R-:W-:Y:S02]  /*16950*/  ISETP.GE.AND P5, PT, R9, c[0x0][0x3c8], PT ;  /* 0x0000f20009007a0c */ /* 0x000fe40003fa6270 */
[----:B------:R-:W-:Y:S02]  /*16960*/  ISETP.GE.AND P4, PT, R8, c[0x0][0x3c8], PT ;  /* 0x0000f20008007a0c */ /* 0x000fe40003f86270 */
[C---:B----4-:R-:W-:Y:S02]  /*16970*/  IADD3 R7, R0.reuse, 0x60, RZ ;  /* 0x0000006000077810 */ /* 0x050fe40007ffe0ff */
        /* <DEDUP_REMOVED lines=10> */
[C---:B-1----:R-:W-:Y:S02]  /*16a20*/  IADD3 R5, R0.reuse, 0x70, RZ ;  /* 0x0000007000057810 */ /* 0x042fe40007ffe0ff */
        /* <DEDUP_REMOVED lines=20> */
.L_x_516:
[----:B------:R-:W-:Y:S05]  /*16b70*/  BSYNC B0 ;  /* 0x0000000000007941 */ /* 0x000fea0003800000 */
.L_x_515:
[----:B-1-3--:R1:W3:Y:S04]  /*16b80*/  SHFL.IDX PT, R3, R22, 0x3, 0x1c1f ;  /* 0x007c1f0016037f89 */ /* 0x00a2e800000e0000 */
        /* <DEDUP_REMOVED lines=9> */
[C---:B---34-:R-:W-:Y:S01]  /*16c20*/  @!P0 IMAD.WIDE R6, R0.reuse, 0x4, R2 ;  /* 0x0000000400068825 */ /* 0x058fe200078e0202 */
        /* <DEDUP_REMOVED lines=13> */
[----:B---3--:R-:W-:Y:S01]  /*16d00*/  @!P6 LEA.HI R6, R5, R5, RZ, 0x1 ;  /* 0x000000050506e211 */ /* 0x008fe200078f08ff */
[----:B------:R-:W-:-:S03]  /*16d10*/  @!P5 IMAD.WIDE R4, R4, 0x4, R2 ;  /* 0x000000040404d825 */ /* 0x000fc600078e0202 */
[----:B------:R-:W-:-:S05]  /*16d20*/  @!P6 LOP3.LUT R6, R6, 0xfffffffe, RZ, 0xc0, !PT ;  /* 0xfffffffe0606e812 */ /* 0x000fca00078ec0ff */
[----:B------:R-:W-:-:S05]  /*16d30*/  @!P6 IMAD.WIDE R6, R6, 0x4, R2 ;  /* 0x000000040606e825 */ /* 0x000fca00078e0202 */
[----:B------:R3:W-:Y:S01]  /*16d40*/  @!P6 ST.E.64 [R6.64], R154 ;  /* 0x0000009a0600e985 */ /* 0x0007e2000c101b0e */
[----:B------:R-:W-:-:S03]  /*16d50*/  ISETP.GE.AND P6, PT, R14, c[0x0][0x3c8], PT ;  /* 0x0000f2000e007a0c */ /* 0x000fc60003fc6270 */
[----:B------:R4:W-:Y:S01]  /*16d60*/  @!P5 ST.E.64 [R4.64], R166 ;  /* 0x000000a60400d985 */ /* 0x0009e2000c101b0e */
[----:B------:R-:W-:Y:S02]  /*16d70*/  ISETP.GE.AND P5, PT, R15, c[0x0][0x3c8], PT ;  /* 0x0000f2000f007a0c */ /* 0x000fe40003fa6270 */
[----:B---3--:R-:W-:Y:S02]  /*16d80*/  @!P2 LEA.HI R7, R10, R10, RZ, 0x1 ;  /* 0x0000000a0a07a211 */ /* 0x008fe400078f08ff */
        /* <DEDUP_REMOVED lines=19> */
[----:B---3--:R-:W-:-:S02]  /*16ec0*/  IADD3 R12, R0, 0x70, RZ ;  /* 0x00000070000c7810 */ /* 0x008fc40007ffe0ff */
[C---:B----4-:R-:W-:Y:S02]  /*16ed0*/  IADD3 R10, R0.reuse, 0x60, RZ ;  /* 0x00000060000a7810 */ /* 0x050fe40007ffe0ff */
[C---:B------:R-:W-:Y:S02]  /*16ee0*/  IADD3 R11, R0.reuse, 0x68, RZ ;  /* 0x00000068000b7810 */ /* 0x040fe40007ffe0ff */
[C---:B-1----:R-:W-:Y:S02]  /*16ef0*/  IADD3 R8, R0.reuse, 0x50, RZ ;  /* 0x0000005000087810 */ /* 0x042fe40007ffe0ff */
        /* <DEDUP_REMOVED lines=42> */
.L_x_510:
        /* <DEDUP_REMOVED lines=50> */
.L_x_517:
        /* <DEDUP_REMOVED lines=12> */
.L_x_1352:


//--------------------- .text._ZN7cutlass13device_kernelIN5flash19enable_sm80_to_sm89INS1_16FlashAttnFwdSm80INS1_25CollectiveMainloopFwdSm80ILi8ELi1ELb1EN4cute5tupleIJNS5_1CILi128EEENS7_ILi96EEES8_EEELi128ENS_6half_tEfNS_4arch4Sm80ELb0ELb1ELb1ELb1ELb0ELb0ELb1ELb1EEENS1_21CollectiveEpilogueFwdINS6_IJS8_S8_S9_EEENS6_IJNS7_ILi1EEESH_SH_EEESB_SD_Li256ELb1ELb1ELb1ELb0EEENS1_36VarlenDynamicPersistentTileSchedulerILi128ELi96ELi256ELi256ELb1ELb1ELb0ELb1ELb0ELb1EEEEEEEEEvNT_6ParamsE --------------------------
	.section	.text._ZN7cutlass13device_kernelIN5flash19enable_sm80_to_sm89INS1_16FlashAttnFwdSm80INS1_25CollectiveMainloopFwdSm80ILi8ELi1ELb1EN4cute5tupleIJNS5_1CILi128EEENS7_ILi96EEES8_EEELi128ENS_6half_tEfNS_4arch4Sm80ELb0ELb1ELb1ELb1ELb0ELb0ELb1ELb1EEENS1_21CollectiveEpilogueFwdINS6_IJS8_S8_S9_EEENS6_IJNS7_ILi1EEESH_SH_EEESB_SD_Li256ELb1ELb1ELb1ELb0EEENS1_36VarlenDynamicPersistentTileSchedulerILi128ELi96ELi256ELi256ELb1ELb1ELb0ELb1ELb0ELb1EEEEEEEEEvNT_6ParamsE,"ax",@progbits
	.sectioninfo	@"SHI_REGISTERS=255"
	.align	128
.text._ZN7cutlass13device_kernelIN5flash19enable_sm80_to_sm89INS1_16FlashAttnFwdSm80INS1_25CollectiveMainloopFwdSm80ILi8ELi1ELb1EN4cute5tupleIJNS5_1CILi128EEENS7_ILi96EEES8_EEELi128ENS_6half_tEfNS_4arch4Sm80ELb0ELb1ELb1ELb1ELb0ELb0ELb1ELb1EEENS1_21CollectiveEpilogueFwdINS6_IJS8_S8_S9_EEENS6_IJNS7_ILi1EEESH_SH_EEESB_SD_Li256ELb1ELb1ELb1ELb0EEENS1_36VarlenDynamicPersistentTileSchedulerILi128ELi96ELi256ELi256ELb1ELb1ELb0ELb1ELb0ELb1EEEEEEEEEvNT_6ParamsE:
        .type           _ZN7cutlass13device_kernelIN5flash19enable_sm80_to_sm89INS1_16FlashAttnFwdSm80INS1_25CollectiveMainloopFwdSm80ILi8ELi1ELb1EN4cute5tupleIJNS5_1CILi128EEENS7_ILi96EEES8_EEELi128ENS_6half_tEfNS_4arch4Sm80ELb0ELb1ELb1ELb1ELb0ELb0ELb1ELb1EEENS1_21CollectiveEpilogueFwdINS6_IJS8_S8_S9_EEENS6_IJNS7_ILi1EEESH_SH_EEESB_SD_Li256ELb1ELb1ELb1ELb0EEENS1_36VarlenDynamicPersistentTileSchedulerILi128ELi96ELi256ELi256ELb1ELb1ELb0ELb1ELb0ELb1EEEEEEEEEvNT_6ParamsE,@function
        .size           _ZN7cutlass13device_kernelIN5flash19enable_sm80_to_sm89INS1_16FlashAttnFwdSm80INS1_25CollectiveMainloopFwdSm80ILi8ELi1ELb1EN4cute5tupleIJNS5_1CILi128EEENS7_ILi96EEES8_EEELi128ENS_6half_tEfNS_4arch4Sm80ELb0ELb1ELb1ELb1ELb0ELb0ELb1ELb1EEENS1_21CollectiveEpilogueFwdINS6_IJS8_S8_S9_EEENS6_IJNS7_ILi1EEESH_SH_EEESB_SD_Li256ELb1ELb1ELb1ELb0EEENS1_36VarlenDynamicPersistentTileSchedulerILi128ELi96ELi256ELi256ELb1ELb1ELb0ELb1ELb0ELb1EEEEEEEEEvNT_6ParamsE,(.L_x_1353 - _ZN7cutlass13device_kernelIN5flash19enable_sm80_to_sm89INS1_16FlashAttnFwdSm80INS1_25CollectiveMainloopFwdSm80ILi8ELi1ELb1EN4cute5tupleIJNS5_1CILi128EEENS7_ILi96EEES8_EEELi128ENS_6half_tEfNS_4arch4Sm80ELb0ELb1ELb1ELb1ELb0ELb0ELb1ELb1EEENS1_21CollectiveEpilogueFwdINS6_IJS8_S8_S9_EEENS6_IJNS7_ILi1EEESH_SH_EEESB_SD_Li256ELb1ELb1ELb1ELb0EEENS1_36VarlenDynamicPersistentTileSchedulerILi128ELi96ELi256ELi256ELb1ELb1ELb0ELb1ELb0ELb1EEEEEEEEEvNT_6ParamsE)
        .other          _ZN7cutlass13device_kernelIN5flash19enable_sm80_to_sm89INS1_16FlashAttnFwdSm80INS1_25CollectiveMainloopFwdSm80ILi8ELi1ELb1EN4cute5tupleIJNS5_1CILi128EEENS7_ILi96EEES8_EEELi128ENS_6half_tEfNS_4arch4Sm80ELb0ELb1ELb1ELb1ELb0ELb0ELb1ELb1EEENS1_21CollectiveEpilogueFwdINS6_IJS8_S8_S9_EEENS6_IJNS7_ILi1EEESH_SH_EEESB_SD_Li256ELb1ELb1ELb1ELb0EEENS1_36VarlenDynamicPersistentTileSchedulerILi128ELi96ELi256ELi256ELb1ELb1ELb0ELb1ELb0ELb1EEEEEEEEEvNT_6ParamsE,@"STO_CUDA_ENTRY STV_DEFAULT"
_ZN7cutlass13device_kernelIN5flash19enable_sm80_to_sm89INS1_16FlashAttnFwdSm80INS1_25CollectiveMainloopFwdSm80ILi8ELi1ELb1EN4cute5tupleIJNS5_1CILi128EEENS7_ILi96EEES8_EEELi128ENS_6half_tEfNS_4arch4Sm80ELb0ELb1ELb1ELb1ELb0ELb0ELb1ELb1EEENS1_21CollectiveEpilogueFwdINS6_IJS8_S8_S9_EEENS6_IJNS7_ILi1EEESH_SH_EEESB_SD_Li256ELb1ELb1ELb1ELb0EEENS1_36VarlenDynamicPersistentTileSchedulerILi128ELi96ELi256ELi256ELb1ELb1ELb0ELb1ELb0ELb1EEEEEEEEEvNT_6ParamsE:
        /* <DEDUP_REMOVED lines=16> */
[----:B------:R-:W-:Y:S01]  /*0100*/  IMAD.MOV.U32 R8, RZ, RZ, RZ ;  /* 0x000000ffff087224 */ /* 0x000fe200078e00ff */
[----:B------:R-:W-:-:S04]  /*0110*/  ISETP.NE.AND P6, PT, R13, 0x1f, PT ;  /* 0x0000001f0d00780c */ /* 0x000fc80003fc5270 */
[----:B------:R-:W-:-:S13]  /*0120*/  ISETP.GE.OR P0, PT, R13, c[0x0][0x53c], !P6 ;  /* 0x00014f000d007a0c */ /* 0x000fda0007706670 */
[----:B-1----:R-:W-:Y:S02]  /*0130*/  @!P0 IMAD.MOV.U32 R4, RZ, RZ, 0x4 ;  /* 0x00000004ff048424 */ /* 0x002fe400078e00ff */
        /* <DEDUP_REMOVED lines=35> */
.L_x_523:
        /* <DEDUP_REMOVED lines=17> */
.L_x_650:
        /* <DEDUP_REMOVED lines=16> */
.L_x_651:
[----:B--2---:R-:W-:-:S05]  /*0580*/  IMAD R0, R0, c[0x0][0x538], RZ ;  /* 0x00014e0000007a24 */ /* 0x004fca00078e02ff */
[----:B------:R-:W-:-:S04]  /*0590*/  IADD3 R7, R0, R7, RZ ;  /* 0x0000000700077210 */ /* 0x000fc80007ffe0ff */
[----:B------:R-:W-:-:S13]  /*05a0*/  ISETP.GT.AND P0, PT, R7, UR4, PT ;  /* 0x0000000407007c0c */ /* 0x000fda000bf04270 */
[----:B-1----:R-:W-:Y:S05]  /*05b0*/  @!P0 BRA `(.L_x_523) ;  /* 0xfffffdb000008947 */ /* 0x002fea000383ffff */
.L_x_519:
[----:B------:R-:W-:-:S05]  /*05c0*/  IADD3 R11, -R0, R7, RZ ;  /* 0x00000007000b7210 */ /* 0x000fca0007ffe1ff */
[----:B------:R-:W-:-:S05]  /*05d0*/  IMAD R0, R4, c[0x0][0x538], R11 ;  /* 0x00014e0004007a24 */ /* 0x000fca00078e020b */
[----:B------:R-:W-:Y:S01]  /*05e0*/  ISETP.GT.AND P0, PT, R0, UR4, PT ;  /* 0x0000000400007c0c */ /* 0x000fe2000bf04270 */
[----:B------:R-:W-:-:S12]  /*05f0*/  BRA.DIV ~URZ, `(.L_x_524) ;  /* 0x00016d027f007947 */ /* 0x000fd8000b800000 */
[----:B------:R-:W-:-:S04]  /*0600*/  VOTE.ANY R7, PT, !P0 ;  /* 0x0000000000077806 */ /* 0x000fc800040e0100 */
.L_x_652:
[----:B------:R-:W1:Y:S02]  /*0610*/  POPC R0, R7 ;  /* 0x0000000700007309 */ /* 0x000e640000000000 */
[----:B-1----:R-:W-:-:S05]  /*0620*/  IADD3 R2, R0, R6, RZ ;  /* 0x0000000600027210 */ /* 0x002fca0007ffe0ff */
[----:B------:R1:W-:Y:S01]  /*0630*/  STL [R1+0x3c], R2 ;  /* 0x00003c0201007387 */ /* 0x0003e20000100800 */
[----:B------:R-:W-:Y:S05]  /*0640*/  BRA.DIV ~URZ, `(.L_x_525) ;  /* 0x00016d027f007947 */ /* 0x000fea000b800000 */
[----:B------:R2:W3:Y:S01]  /*0650*/  SHFL.IDX PT, R12, R10, R0, 0x1f ;  /* 0x00001f000a0c7589 */ /* 0x0004e200000e0000 */
[----:B------:R-:W-:-:S03]  /*0660*/  MOV R6, RZ ;  /* 0x000000ff00067202 */ /* 0x000fc60000000f00 */
[----:B------:R2:W4:Y:S04]  /*0670*/  SHFL.IDX PT, R10, R8, R0, 0x1f ;  /* 0x00001f00080a7589 */ /* 0x00052800000e0000 */
.L_x_653:
[----:B------:R-:W-:Y:S01]  /*0680*/  ISETP.NE.AND P0, PT, R7, RZ, PT ;  /* 0x000000ff0700720c */ /* 0x000fe20003f05270 */
[----:B------:R-:W-:-:S12]  /*0690*/  BSSY B0, `(.L_x_526) ;  /* 0x0000005000007945 */ /* 0x000fd80003800000 */
[----:B------:R-:W-:Y:S05]  /*06a0*/  @!P0 BRA `(.L_x_527) ;  /* 0x0000003000008947 */ /* 0x000fea0003800000 */
[----:B------:R-:W-:Y:S01]  /*06b0*/  IADD3 R5, R0, -0x1, RZ ;  /* 0xffffffff00057810 */ /* 0x000fe20007ffe0ff */
[----:B------:R-:W-:Y:S05]  /*06c0*/  BRA.DIV ~URZ, `(.L_x_528) ;  /* 0x00016d627f007947 */ /* 0x000fea000b800000 */
[----:B------:R1:W2:Y:S02]  /*06d0*/  SHFL.IDX PT, R6, R4, R5, 0x1f ;  /* 0x00001f0504067589 */ /* 0x0002a400000e0000 */
.L_x_527:
[----:B------:R-:W-:Y:S05]  /*06e0*/  BSYNC B0 ;  /* 0x0000000000007941 */ /* 0x000fea0003800000 */
.L_x_526:
[----:B--2---:R-:W-:Y:S01]  /*06f0*/  IMAD R0, R6, c[0x0][0x538], R11 ;  /* 0x00014e0006007a24 */ /* 0x004fe200078e020b */
[----:B----4-:R-:W-:Y:S01]  /*0700*/  ISETP.NE.AND P0, PT, R10, 0x1, PT ;  /* 0x000000010a00780c */ /* 0x010fe20003f05270 */
[----:B------:R-:W-:Y:S03]  /*0710*/  BSSY B0, `(.L_x_529) ;  /* 0x0000089000007945 */ /* 0x000fe60003800000 */
[----:B------:R2:W-:Y:S01]  /*0720*/  STL [R1+0x30], R0 ;  /* 0x0000300001007387 */ /* 0x0005e20000100800 */
[----:B------:R-:W-:-:S08]  /*0730*/  IADD3 R9, -R0, UR4, RZ ;  /* 0x0000000400097c10 */ /* 0x000fd0000fffe1ff */
[----:B------:R-:W-:Y:S05]  /*0740*/  @!P0 BRA `(.L_x_530) ;  /* 0x000003f000008947 */ /* 0x000fea0003800000 */
[-C--:B--23--:R-:W-:Y:S02]  /*0750*/  IABS R0, R12.reuse ;  /* 0x0000000c00007213 */ /* 0x08cfe40000000000 */
[----:B------:R-:W-:-:S03]  /*0760*/  IABS R6, R12 ;  /* 0x0000000c00067213 */ /* 0x000fc60000000000 */
[----:B-1----:R-:W-:Y:S01]  /*0770*/  IMAD.MOV.U32 R5, RZ, RZ, R0 ;  /* 0x000000ffff057224 */ /* 0x002fe200078e0000 */
[----:B------:R-:W-:-:S03]  /*0780*/  IABS R0, R10 ;  /* 0x0000000a00007213 */ /* 0x000fc60000000000 */
[----:B------:R-:W1:Y:S02]  /*0790*/  I2F.RP R2, R5 ;  /* 0x0000000500027306 */ /* 0x000e640000209400 */
[----:B------:R-:W-:Y:S01]  /*07a0*/  IMAD.MOV.U32 R8, RZ, RZ, R0 ;  /* 0x000000ffff087224 */ /* 0x000fe200078e0000 */
[----:B------:R-:W-:-:S05]  /*07b0*/  IABS R0, R9 ;  /* 0x0000000900007213 */ /* 0x000fca0000000000 */
[----:B------:R-:W-:Y:S08]  /*07c0*/  I2F.RP R7, R8 ;  /* 0x0000000800077306 */ /* 0x000ff00000209400 */
[----:B-1----:R-:W1:Y:S02]  /*07d0*/  MUFU.RCP R2, R2 ;  /* 0x0000000200027308 */ /* 0x002e640000001000 */
[----:B-1----:R-:W-:-:S06]  /*07e0*/  IADD3 R2, R2, 0xffffffe, RZ ;  /* 0x0ffffffe02027810 */ /* 0x002fcc0007ffe0ff */
[----:B------:R-:W1:Y:S02]  /*07f0*/  F2I.FTZ.U32.TRUNC.NTZ R3, R2 ;  /* 0x0000000200037305 */ /* 0x000e64000021f000 */
[----:B-1----:R-:W-:-:S04]  /*0800*/  IMAD.MOV R2, RZ, RZ, -R3 ;  /* 0x000000ffff027224 */ /* 0x002fc800078e0a03 */
[----:B------:R-:W-:Y:S02]  /*0810*/  IMAD R4, R2, R5, RZ ;  /* 0x0000000502047224 */ /* 0x000fe400078e02ff */
[----:B------:R-:W-:-:S04]  /*0820*/  IMAD.MOV.U32 R2, RZ, RZ, RZ ;  /* 0x000000ffff027224 */ /* 0x000fc800078e00ff */
[----:B------:R-:W-:Y:S01]  /*0830*/  IMAD.HI.U32 R2, R3, R4, R2 ;  /* 0x0000000403027227 */ /* 0x000fe200078e0002 */
[----:B------:R-:W-:-:S03]  /*0840*/  MOV R3, R0 ;  /* 0x0000000000037202 */ /* 0x000fc60000000f00 */
[----:B------:R-:W-:Y:S02]  /*0850*/  IMAD.MOV R0, RZ, RZ, -R6 ;  /* 0x000000ffff007224 */ /* 0x000fe400078e0a06 */
        /* <DEDUP_REMOVED lines=28> */
[----:B------:R-:W-:-:S03]  /*0a20*/  IMAD.MOV R5, RZ, RZ, -R4 ;  /* 0x000000ffff057224 */ /* 0x000fc600078e0a04 */
        /* <DEDUP_REMOVED lines=10> */
[----:B------:R-:W-:-:S04]  /*0ad0*/  IMAD.MOV R2, RZ, RZ, -R0 ;  /* 0x000000ffff027224 */ /* 0x000fc800078e0a00 */
[C---:B------:R-:W-:Y:S01]  /*0ae0*/  IMAD R3, R10.reuse, R2, R4 ;  /* 0x000000020a037224 */ /* 0x040fe200078e0204 */
[----:B------:R-:W-:Y:S01]  /*0af0*/  LEA R2, R10, R0, 0x18 ;  /* 0x000000000a027211 */ /* 0x000fe200078ec0ff */
[----:B------:R-:W-:-:S04]  /*0b00*/  IMAD R0, R12, R5, R9 ;  /* 0x000000050c007224 */ /* 0x000fc800078e0209 */
[----:B------:R-:W-:-:S05]  /*0b10*/  IMAD R2, R3, 0x10000, R2 ;  /* 0x0001000003027824 */ /* 0x000fca00078e0202 */
[----:B------:R1:W-:Y:S01]  /*0b20*/  STL [R1+0x38], R2 ;  /* 0x0000380201007387 */ /* 0x0003e20000100800 */
[----:B------:R-:W-:Y:S05]  /*0b30*/  BRA `(.L_x_531) ;  /* 0x0000046000007947 */ /* 0x000fea0003800000 */
.L_x_530:
[----:B------:R-:W4:Y:S01]  /*0b40*/  LDL R3, [R1+0x3c] ;  /* 0x00003c0001037983 */ /* 0x000f220000100800 */
[----:B-1----:R-:W-:-:S04]  /*0b50*/  IMAD.MOV.U32 R2, RZ, RZ, 0x4 ;  /* 0x00000004ff027424 */ /* 0x002fc800078e00ff */
[----:B----4-:R-:W-:-:S05]  /*0b60*/  IMAD.WIDE R2, R3, R2, c[0x0][0x590] ;  /* 0x0001640003027625 */ /* 0x010fca00078e0202 */
[----:B------:R-:W4:Y:S02]  /*0b70*/  LDG.E R7, [R2.64] ;  /* 0x0000000802077981 */ /* 0x000f24000c1e1900 */
[----:B---34-:R-:W-:-:S05]  /*0b80*/  IMAD R11, R7, R12, RZ ;  /* 0x0000000c070b7224 */ /* 0x018fca00078e02ff */
[-C--:B--2---:R-:W-:Y:S02]  /*0b90*/  IABS R0, R11.reuse ;  /* 0x0000000b00007213 */ /* 0x084fe40000000000 */
[----:B------:R-:W-:-:S03]  /*0ba0*/  IABS R8, R11 ;  /* 0x0000000b00087213 */ /* 0x000fc60000000000 */
[----:B------:R-:W-:-:S04]  /*0bb0*/  IMAD.MOV.U32 R6, RZ, RZ, R0 ;  /* 0x000000ffff067224 */ /* 0x000fc800078e0000 */
        /* <DEDUP_REMOVED lines=8> */
[----:B------:R-:W-:Y:S01]  /*0c40*/  MOV R5, R0 ;  /* 0x0000000000057202 */ /* 0x000fe20000000f00 */
[----:B------:R-:W-:-:S04]  /*0c50*/  IMAD.MOV.U32 R2, RZ, RZ, RZ ;  /* 0x000000ffff027224 */ /* 0x000fc800078e00ff */
[----:B------:R-:W-:-:S04]  /*0c60*/  IMAD.HI.U32 R0, R3, R4, R2 ;  /* 0x0000000403007227 */ /* 0x000fc800078e0002 */
[----:B------:R-:W-:Y:S02]  /*0c70*/  IMAD.MOV R2, RZ, RZ, -R8 ;  /* 0x000000ffff027224 */ /* 0x000fe400078e0a08 */
        /* <DEDUP_REMOVED lines=9> */
[----:B------:R-:W-:-:S04]  /*0d10*/  @P2 IADD3 R0, R0, 0x1, RZ ;  /* 0x0000000100002810 */ /* 0x000fc80007ffe0ff */
[----:B------:R-:W-:-:S05]  /*0d20*/  MOV R4, R0 ;  /* 0x0000000000047202 */ /* 0x000fca0000000f00 */
[----:B------:R-:W-:Y:S01]  /*0d30*/  @!P0 IMAD.MOV R4, RZ, RZ, -R4 ;  /* 0x000000ffff048224 */ /* 0x000fe200078e0a04 */
[----:B------:R-:W-:-:S05]  /*0d40*/  @!P1 LOP3.LUT R4, RZ, R11, RZ, 0x33, !PT ;  /* 0x0000000bff049212 */ /* 0x000fca00078e33ff */
[----:B------:R-:W-:-:S05]  /*0d50*/  IMAD R10, R7, R4, RZ ;  /* 0x00000004070a7224 */ /* 0x000fca00078e02ff */
[----:B------:R-:W-:-:S04]  /*0d60*/  IADD3 R0, -R10, c[0x0][0x538], RZ ;  /* 0x00014e000a007a10 */ /* 0x000fc80007ffe1ff */
[----:B------:R-:W-:-:S04]  /*0d70*/  IMNMX R6, R7, R0, PT ;  /* 0x0000000007067217 */ /* 0x000fc80003800200 */
[----:B------:R-:W-:-:S05]  /*0d80*/  IABS R0, R6 ;  /* 0x0000000600007213 */ /* 0x000fca0000000000 */
[----:B------:R-:W-:-:S04]  /*0d90*/  IMAD.MOV.U32 R5, RZ, RZ, R0 ;  /* 0x000000ffff057224 */ /* 0x000fc800078e0000 */
[----:B------:R-:W1:Y:S08]  /*0da0*/  I2F.RP R2, R5 ;  /* 0x0000000500027306 */ /* 0x000e700000209400 */
[----:B-1----:R-:W1:Y:S02]  /*0db0*/  MUFU.RCP R2, R2 ;  /* 0x0000000200027308 */ /* 0x002e640000001000 */
[----:B-1----:R-:W-:-:S06]  /*0dc0*/  IADD3 R2, R2, 0xffffffe, RZ ;  /* 0x0ffffffe02027810 */ /* 0x002fcc0007ffe0ff */
[----:B------:R1:W2:Y:S02]  /*0dd0*/  F2I.FTZ.U32.TRUNC.NTZ R3, R2 ;  /* 0x0000000200037305 */ /* 0x0002a4000021f000 */
[----:B-1----:R-:W-:Y:S01]  /*0de0*/  IMAD.MOV R2, RZ, RZ, -R4 ;  /* 0x000000ffff027224 */ /* 0x002fe200078e0a04 */
[----:B--2---:R-:W-:-:S03]  /*0df0*/  IADD3 R0, RZ, -R3, RZ ;  /* 0x80000003ff007210 */ /* 0x004fc60007ffe0ff */
[----:B------:R-:W-:Y:S01]  /*0e00*/  IMAD R8, R11, R2, R9 ;  /* 0x000000020b087224 */ /* 0x000fe200078e0209 */
[----:B------:R-:W-:Y:S01]  /*0e10*/  IABS R9, R6 ;  /* 0x0000000600097213 */ /* 0x000fe20000000000 */
[----:B------:R-:W-:-:S03]  /*0e20*/  IMAD.MOV.U32 R2, RZ, RZ, R0 ;  /* 0x000000ffff027224 */ /* 0x000fc600078e0000 */
[----:B------:R-:W-:Y:S01]  /*0e30*/  IABS R0, R8 ;  /* 0x0000000800007213 */ /* 0x000fe20000000000 */
[----:B------:R-:W-:Y:S02]  /*0e40*/  IMAD R7, R2, R5, RZ ;  /* 0x0000000502077224 */ /* 0x000fe400078e02ff */
[----:B------:R-:W-:Y:S02]  /*0e50*/  IMAD.MOV.U32 R2, RZ, RZ, RZ ;  /* 0x000000ffff027224 */ /* 0x000fe400078e00ff */
[----:B------:R-:W-:Y:S01]  /*0e60*/  IMAD.MOV.U32 R4, RZ, RZ, R0 ;  /* 0x000000ffff047224 */ /* 0x000fe200078e0000 */
[----:B------:R-:W-:Y:S01]  /*0e70*/  IADD3 R0, RZ, -R9, RZ ;  /* 0x80000009ff007210 */ /* 0x000fe20007ffe0ff */
[----:B------:R-:W-:-:S04]  /*0e80*/  IMAD.HI.U32 R3, R3, R7, R2 ;  /* 0x0000000703037227 */ /* 0x000fc800078e0002 */
[----:B------:R-:W-:Y:S02]  /*0e90*/  IMAD.MOV.U32 R2, RZ, RZ, R0 ;  /* 0x000000ffff027224 */ /* 0x000fe400078e0000 */
[----:B------:R-:W-:Y:S01]  /*0ea0*/  IMAD.HI.U32 R0, R3, R4, RZ ;  /* 0x0000000403007227 */ /* 0x000fe200078e00ff */
[----:B------:R-:W-:-:S03]  /*0eb0*/  IADD3 R3, R10, 0x1000000, R8 ;  /* 0x010000000a037810 */ /* 0x000fc60007ffe008 */
[----:B------:R-:W-:-:S05]  /*0ec0*/  IMAD R2, R0, R2, R4 ;  /* 0x0000000200027224 */ /* 0x000fca00078e0204 */
[----:B------:R-:W-:-:S13]  /*0ed0*/  ISETP.GT.U32.AND P1, PT, R5, R2, PT ;  /* 0x000000020500720c */ /* 0x000fda0003f24070 */
[----:B------:R-:W-:Y:S01]  /*0ee0*/  @!P1 IMAD.IADD R2, R2, 0x1, -R5 ;  /* 0x0000000102029824 */ /* 0x000fe200078e0a05 */
[----:B------:R-:W-:Y:S02]  /*0ef0*/  @!P1 IADD3 R0, R0, 0x1, RZ ;  /* 0x0000000100009810 */ /* 0x000fe40007ffe0ff */
[----:B------:R-:W-:Y:S02]  /*0f00*/  ISETP.NE.AND P1, PT, R6, RZ, PT ;  /* 0x000000ff0600720c */ /* 0x000fe40003f25270 */
[----:B------:R-:W-:Y:S02]  /*0f10*/  ISETP.GE.U32.AND P2, PT, R2, R5, PT ;  /* 0x000000050200720c */ /* 0x000fe40003f46070 */
[----:B------:R-:W-:-:S04]  /*0f20*/  LOP3.LUT R2, R8, R6, RZ, 0x3c, !PT ;  /* 0x0000000608027212 */ /* 0x000fc800078e3cff */
[----:B------:R-:W-:Y:S01]  /*0f30*/  ISETP.GE.AND P0, PT, R2, RZ, PT ;  /* 0x000000ff0200720c */ /* 0x000fe20003f06270 */
[----:B------:R-:W-:-:S06]  /*0f40*/  IMAD.MOV R2, RZ, RZ, -R6 ;  /* 0x000000ffff027224 */ /* 0x000fcc00078e0a06 */
[----:B------:R-:W-:-:S06]  /*0f50*/  @P2 IADD3 R0, R0, 0x1, RZ ;  /* 0x0000000100002810 */ /* 0x000fcc0007ffe0ff */
[----:B------:R-:W-:Y:S02]  /*0f60*/  @!P0 IADD3 R0, -R0, RZ, RZ ;  /* 0x000000ff00008210 */ /* 0x000fe40007ffe1ff */
[----:B------:R-:W-:-:S05]  /*0f70*/  @!P1 LOP3.LUT R0, RZ, R6, RZ, 0x33, !PT ;  /* 0x00000006ff009212 */ /* 0x000fca00078e33ff */
[----:B------:R-:W-:-:S05]  /*0f80*/  IMAD R2, R0, R2, R3 ;  /* 0x0000000200027224 */ /* 0x000fca00078e0203 */
[----:B------:R1:W-:Y:S02]  /*0f90*/  STL [R1+0x38], R2 ;  /* 0x0000380201007387 */ /* 0x0003e40000100800 */
.L_x_531:
[----:B------:R-:W-:Y:S05]  /*0fa0*/  BSYNC B0 ;  /* 0x0000000000007941 */ /* 0x000fea0003800000 */
.L_x_529:
[----:B------:R-:W-:-:S04]  /*0fb0*/  LOP3.LUT R0, RZ, R0, RZ, 0x33, !PT ;  /* 0x00000000ff007212 */ /* 0x000fc800078e33ff */
[----:B------:R-:W-:-:S05]  /*0fc0*/  IADD3 R0, R0, R12, RZ ;  /* 0x0000000c00007210 */ /* 0x000fca0007ffe0ff */
[----:B------:R2:W-:Y:S01]  /*0fd0*/  STL [R1+0x34], R0 ;  /* 0x0000340001007387 */ /* 0x0005e20000100800 */
[----:B------:R-:W-:Y:S05]  /*0fe0*/  BRA `(.L_x_532) ;  /* 0x0000006000007947 */ /* 0x000fea0003800000 */
.L_x_520:
[----:B------:R-:W-:Y:S01]  /*0ff0*/  MOV R0, UR4 ;  /* 0x0000000400007c02 */ /* 0x000fe20008000f00 */
[----:B------:R-:W-:Y:S04]  /*1000*/  STL [R1+0x34], RZ ;  /* 0x000034ff01007387 */ /* 0x000fe80000100800 */
[----:B------:R-:W-:Y:S04]  /*1010*/  STL [R1+0x38], RZ ;  /* 0x000038ff01007387 */ /* 0x000fe80000100800 */
[----:B------:R1:W-:Y:S02]  /*1020*/  STL [R1+0x30], R0 ;  /* 0x0000300001007387 */ /* 0x0003e40000100800 */
[----:B-1----:R-:W-:-:S05]  /*1030*/  MOV R0, c[0x0][0x53c] ;  /* 0x00014f0000007a02 */ /* 0x002fca0000000f00 */
[----:B------:R1:W-:Y:S02]  /*1040*/  STL [R1+0x3c], R0 ;  /* 0x00003c0001007387 */ /* 0x0003e40000100800 */
.L_x_532:
[----:B------:R-:W3:Y:S04]  /*1050*/  LDL R4, [R1+0x30] ;  /* 0x0000300001047983 */ /* 0x000ee80000100800 */
[----:B------:R-:W3:Y:S04]  /*1060*/  LDL R5, [R1+0x34] ;  /* 0x0000340001057983 */ /* 0x000ee80000100800 */
[----:B------:R-:W3:Y:S04]  /*1070*/  LDL R6, [R1+0x38] ;  /* 0x0000380001067983 */ /* 0x000ee80000100800 */
[----:B------:R-:W3:Y:S01]  /*1080*/  LDL R7, [R1+0x3c] ;  /* 0x00003c0001077983 */ /* 0x000ee20000100800 */
[----:B------:R-:W-:Y:S01]  /*1090*/  ISETP.NE.AND P0, PT, R13, RZ, PT ;  /* 0x000000ff0d00720c */ /* 0x000fe20003f05270 */
[----:B------:R-:W-:-:S12]  /*10a0*/  WARPSYNC 0xffffffff ;  /* 0xffffffff00007948 */ /* 0x000fd80003800000 */
[----:B---3--:R3:W-:Y:S04]  /*10b0*/  @!P0 STS.128 [0xe100], R4 ;  /* 0x00e10004ff008388 */ /* 0x0087e80000000c00 */
[----:B------:R-:W-:Y:S06]  /*10c0*/  BAR.ARV 0x5, 0x100 ;  /* 0x0144000000007b1d */ /* 0x000fec0000002000 */
.L_x_518:
[----:B-12---:R-:W2:Y:S02]  /*10d0*/  LDL R0, [R1+0x3c] ;  /* 0x00003c0001007983 */ /* 0x006ea40000100800 */
[----:B--2---:R-:W-:-:S13]  /*10e0*/  ISETP.GE.AND P0, PT, R0, c[0x0][0x53c], PT ;  /* 0x00014f0000007a0c */ /* 0x004fda0003f06270 */
[----:B------:R-:W-:Y:S05]  /*10f0*/  @P0 EXIT ;  /* 0x000000000000094d */ /* 0x000fea0003800000 */
[----:B------:R-:W1:Y:S02]  /*1100*/  S2R R19, SR_TID.X ;  /* 0x0000000000137919 */ /* 0x000e640000002100 */
[----:B-1----:R-:W-:-:S04]  /*1110*/  SHF.R.S32.HI R12, RZ, 0x1f, R19 ;  /* 0x0000001fff0c7819 */ /* 0x002fc80000011413 */
[CC--:B------:R-:W-:Y:S02]  /*1120*/  LEA.HI R2, R12.reuse, R19.reuse, RZ, 0x4 ;  /* 0x000000130c027211 */ /* 0x0c0fe400078f20ff */
[CC--:B------:R-:W-:Y:S02]  /*1130*/  LEA.HI R15, R12.reuse, R19.reuse, RZ, 0x2 ;  /* 0x000000130c0f7211 */ /* 0x0c0fe400078f10ff */
[----:B------:R-:W-:Y:S02]  /*1140*/  SHF.R.S32.HI R3, RZ, 0x4, R2 ;  /* 0x00000004ff037819 */ /* 0x000fe40000011402 */
[----:B------:R-:W-:Y:S02]  /*1150*/  LEA.HI R14, R12, R19, RZ, 0x3 ;  /* 0x000000130c0e7211 */ /* 0x000fe400078f18ff */
[----:B------:R-:W-:Y:S02]  /*1160*/  LEA.HI R0, R2, R3, RZ, 0x1 ;  /* 0x0000000302007211 */ /* 0x000fe400078f08ff */
[----:B---3--:R-:W-:-:S02]  /*1170*/  SHF.R.S32.HI R6, RZ, 0x2, R15 ;  /* 0x00000002ff067819 */ /* 0x008fc4000001140f */
[----:B------:R-:W-:Y:S02]  /*1180*/  LOP3.LUT R0, R0, 0xfffffffe, RZ, 0xc0, !PT ;  /* 0xfffffffe00007812 */ /* 0x000fe400078ec0ff */
[----:B------:R-:W-:Y:S02]  /*1190*/  SHF.R.S32.HI R18, RZ, 0x3, R14 ;  /* 0x00000003ff127819 */ /* 0x000fe4000001140e */
[----:B------:R-:W-:Y:S01]  /*11a0*/  LOP3.LUT R7, R14, 0xfffffff8, RZ, 0xc0, !PT ;  /* 0xfffffff80e077812 */ /* 0x000fe200078ec0ff */
[----:B------:R-:W-:Y:S01]  /*11b0*/  IMAD.IADD R13, R3, 0x1, -R0 ;  /* 0x00000001030d7824 */ /* 0x000fe200078e0a00 */
[----:B------:R-:W-:Y:S01]  /*11c0*/  LOP3.LUT R0, R2, 0xfffffff0, RZ, 0xc0, !PT ;  /* 0xfffffff002007812 */ /* 0x000fe200078ec0ff */
[----:B------:R-:W-:Y:S01]  /*11d0*/  IMAD.SHL.U32 R4, R18, 0x40, RZ ;  /* 0x0000004012047824 */ /* 0x000fe200078e00ff */
[----:B------:R-:W-:Y:S01]  /*11e0*/  SHF.R.S32.HI R2, RZ, 0x1f, R15 ;  /* 0x0000001fff027819 */ /* 0x000fe2000001140f */
[C---:B------:R-:W-:Y:S01]  /*11f0*/  IMAD.IADD R7, R19.reuse, 0x1, -R7 ;  /* 0x0000000113077824 */ /* 0x040fe200078e0a07 */
[----:B------:R-:W-:Y:S01]  /*1200*/  LEA.HI R11, R12, R19, RZ, 0x5 ;  /* 0x000000130c0b7211 */ /* 0x000fe200078f28ff */
[----:B------:R-:W-:Y:S01]  /*1210*/  IMAD.IADD R0, R19, 0x1, -R0 ;  /* 0x0000000113007824 */ /* 0x000fe200078e0a00 */
[----:B------:R-:W-:Y:S01]  /*1220*/  LEA.HI R2, R2, R6, RZ, 0x3 ;  /* 0x0000000602027211 */ /* 0x000fe200078f18ff */
[C---:B------:R-:W-:Y:S01]  /*1230*/  IMAD.SHL.U32 R8, R7.reuse, 0x8, RZ ;  /* 0x0000000807087824 */ /* 0x040fe200078e00ff */
[----:B------:R-:W-:Y:S01]  /*1240*/  SHF.R.S32.HI R212, RZ, 0x5, R11 ;  /* 0x00000005ffd47819 */ /* 0x000fe2000001140b */
[----:B------:R-:W-:Y:S01]  /*1250*/  IMAD.SHL.U32 R9, R7, 0x40, RZ ;  /* 0x0000004007097824 */ /* 0x000fe200078e00ff */
[----:B------:R-:W-:-:S02]  /*1260*/  SHF.R.S32.HI R5, RZ, 0x1f, R0 ;  /* 0x0000001fff057819 */ /* 0x000fc40000011400 */
[----:B------:R-:W-:Y:S01]  /*1270*/  LOP3.LUT R3, R2, 0xfffffff8, RZ, 0xc0, !PT ;  /* 0xfffffff802037812 */ /* 0x000fe200078ec0ff */
[----:B------:R1:W-:Y:S01]  /*1280*/  STL [R1], R8 ;  /* 0x0000000801007387 */ /* 0x0003e20000100800 */
[----:B------:R-:W-:Y:S02]  /*1290*/  LOP3.LUT R2, R4, 0x1c0, RZ, 0xc0, !PT ;  /* 0x000001c004027812 */ /* 0x000fe400078ec0ff */
[----:B------:R-:W-:Y:S01]  /*12a0*/  LEA.HI R10, R5, R0, RZ, 0x3 ;  /* 0x00000000050a7211 */ /* 0x000fe200078f18ff */
[----:B------:R-:W-:Y:S01]  /*12b0*/  IMAD.IADD R6, R6, 0x1, -R3 ;  /* 0x0000000106067824 */ /* 0x000fe200078e0a03 */
[----:B------:R-:W-:Y:S02]  /*12c0*/  SHF.R.U32.HI R4, RZ, 0x3, R2 ;  /* 0x00000003ff047819 */ /* 0x000fe40000011602 */
[----:B------:R-:W-:Y:S02]  /*12d0*/  LOP3.LUT R3, R2, 0x38, R8, 0xf8, !PT ;  /* 0x0000003802037812 */ /* 0x000fe400078ef808 */
[----:B------:R-:W-:-:S05]  /*12e0*/  LOP3.LUT R2, R10, 0xfffffff8, RZ, 0xc0, !PT ;  /* 0xfffffff80a027812 */ /* 0x000fca00078ec0ff */
[----:B------:R-:W-:Y:S01]  /*12f0*/  IMAD.IADD R5, R0, 0x1, -R2 ;  /* 0x0000000100057824 */ /* 0x000fe200078e0a02 */
[----:B------:R-:W-:Y:S02]  /*1300*/  LOP3.LUT R2, R11, 0xffffffe0, RZ, 0xc0, !PT ;  /* 0xffffffe00b027812 */ /* 0x000fe400078ec0ff */
[----:B------:R-:W-:Y:S02]  /*1310*/  LOP3.LUT R0, R9, 0x1c0, RZ, 0xc0, !PT ;  /* 0x000001c009007812 */ /* 0x000fe400078ec0ff */
[----:B------:R-:W-:Y:S01]  /*1320*/  LEA.HI R9, R12, R19, RZ, 0x6 ;  /* 0x000000130c097211 */ /* 0x000fe200078f30ff */
[----:B------:R-:W-:Y:S01]  /*1330*/  IMAD.IADD R17, R19, 0x1, -R2 ;  /* 0x0000000113117824 */ /* 0x000fe200078e0a02 */
[----:B------:R-:W-:Y:S02]  /*1340*/  SHF.R.U32.HI R2, RZ, 0x3, R0 ;  /* 0x00000003ff027819 */ /* 0x000fe40000011600 */
[----:B------:R-:W-:Y:S02]  /*1350*/  LOP3.LUT P4, RZ, R5, 0x2, RZ, 0xc0, !PT ;  /* 0x0000000205ff7812 */ /* 0x000fe4000788c0ff */
[----:B-1----:R-:W-:-:S02]  /*1360*/  LOP3.LUT R8, R3, R4, RZ, 0x3c, !PT ;  /* 0x0000000403087212 */ /* 0x002fc400078e3cff */
[----:B------:R-:W-:Y:S02]  /*1370*/  SHF.R.S32.HI R3, RZ, 0x1f, R11 ;  /* 0x0000001fff037819 */ /* 0x000fe4000001140b */
[----:B------:R-:W-:Y:S01]  /*1380*/  LOP3.LUT R4, R0, 0x8, R14, 0xf8, !PT ;  /* 0x0000000800047812 */ /* 0x000fe200078ef80e */
[----:B------:R-:W-:Y:S01]  /*1390*/  IMAD.MOV.U32 R14, RZ, RZ, 0x20 ;  /* 0x00000020ff0e7424 */ /* 0x000fe200078e00ff */
[----:B------:R-:W-:Y:S02]  /*13a0*/  LEA.HI R0, R3, R212, RZ, 0x3 ;  /* 0x000000d403007211 */ /* 0x000fe400078f18ff */
[----:B------:R-:W-:Y:S02]  /*13b0*/  SHF.R.S32.HI R3, RZ, 0x1f, R17 ;  /* 0x0000001fff037819 */ /* 0x000fe40000011411 */
[----:B------:R-:W-:Y:S01]  /*13c0*/  LOP3.LUT R12, R4, R2, RZ, 0x3c, !PT ;  /* 0x00000002040c7212 */ /* 0x000fe200078e3cff */
[----:B------:R-:W-:Y:S01]  /*13d0*/  IMAD.SHL.U32 R2, R9, 0x8, RZ ;  /* 0x0000000809027824 */ /* 0x000fe200078e00ff */
[----:B------:R-:W-:-:S02]  /*13e0*/  LOP3.LUT R0, R0, 0xffffff8, RZ, 0xc0, !PT ;  /* 0x0ffffff800007812 */ /* 0x000fc400078ec0ff */
[----:B------:R-:W-:Y:S02]  /*13f0*/  LEA.HI R9, R3, R17, RZ, 0x2 ;  /* 0x0000001103097211 */ /* 0x000fe400078f10ff */
[----:B------:R-:W-:Y:S02]  /*1400*/  LOP3.LUT R3, R6, 0x1, RZ, 0xc0, !PT ;  /* 0x0000000106037812 */ /* 0x000fe400078ec0ff */
[----:B------:R-:W-:Y:S01]  /*1410*/  LOP3.LUT R218, R8, 0x7ffffe00, R2, 0xf8, !PT ;  /* 0x7ffffe0008da7812 */ /* 0x000fe200078ef802 */
[----:B------:R-:W-:Y:S01]  /*1420*/  IMAD.IADD R2, R212, 0x1, -R0 ;  /* 0x00000001d4027824 */ /* 0x000fe200078e0a00 */
[----:B------:R-:W-:Y:S02]  /*1430*/  SHF.R.S32.HI R0, RZ, 0x2, R9 ;  /* 0x00000002ff007819 */ /* 0x000fe40000011409 */
[----:B------:R-:W-:Y:S01]  /*1440*/  ISETP.NE.U32.AND P0, PT, R3, 0x1, PT ;  /* 0x000000010300780c */ /* 0x000fe20003f05070 */
[----:B------:R-:W-:Y:S01]  /*1450*/  IMAD.SHL.U32 R3, R5, 0x40, RZ ;  /* 0x0000004005037824 */ /* 0x000fe200078e00ff */
[----:B------:R-:W-:Y:S01]  /*1460*/  LOP3.LUT R4, R15, 0xfffffffc, RZ, 0xc0, !PT ;  /* 0xfffffffc0f047812 */ /* 0x000fe200078ec0ff */
[----:B------:R-:W-:Y:S01]  /*1470*/  IMAD R16, R2, 0x10, R0 ;  /* 0x0000001002107824 */ /* 0x000fe200078e0200 */
[----:B------:R-:W-:Y:S01]  /*1480*/  LOP3.LUT P3, RZ, R5, 0x4, RZ, 0xc0, !PT ;  /* 0x0000000405ff7812 */ /* 0x000fe2000786c0ff */
[----:B------:R-:W-:Y:S01]  /*1490*/  IMAD.SHL.U32 R2, R13, 0x8, RZ ;  /* 0x000000080d027824 */ /* 0x000fe200078e00ff */
[----:B------:R-:W-:Y:S01]  /*14a0*/  LOP3.LUT R0, R3, 0x1c0, RZ, 0xc0, !PT ;  /* 0x000001c003007812 */ /* 0x000fe200078ec0ff */
[----:B------:R-:W-:Y:S01]  /*14b0*/  IMAD.IADD R3, R19, 0x1, -R4 ;  /* 0x0000000113037824 */ /* 0x000fe200078e0a04 */
[C---:B------:R-:W-:Y:S01]  /*14c0*/  R2P PR, R6.reuse, 0x6 ;  /* 0x0000000606007804 */ /* 0x040fe20000000000 */
[----:B------:R-:W-:Y:S01]  /*14d0*/  IMAD.SHL.U32 R4, R6, 0x40, RZ ;  /* 0x0000004006047824 */ /* 0x000fe200078e00ff */
[----:B------:R-:W-:Y:S01]  /*14e0*/  LOP3.LUT R5, R0, 0x8, R2, 0xf8, !PT ;  /* 0x0000000800057812 */ /* 0x000fe200078ef802 */
[----:B------:R-:W-:Y:S01]  /*14f0*/  IMAD.SHL.U32 R6, R10, 0x40, RZ ;  /* 0x000000400a067824 */ /* 0x000fe200078e00ff */
[----:B------:R-:W-:Y:S01]  /*1500*/  SHF.R.U32.HI R2, RZ, 0x3, R0 ;  /* 0x00000003ff027819 */ /* 0x000fe20000011600 */
[----:B------:R-:W-:Y:S01]  /*1510*/  STL [R1+0x68], R16 ;  /* 0x0000681001007387 */ /* 0x000fe20000100800 */
[----:B------:R-:W-:Y:S01]  /*1520*/  LEA.HI R0, R3, R3, RZ, 0x1 ;  /* 0x0000000303007211 */ /* 0x000fe200078f08ff */
[----:B------:R-:W-:Y:S01]  /*1530*/  IMAD.SHL.U32 R218, R218, 0x2, RZ ;  /* 0x00000002dada7824 */ /* 0x000fe200078e00ff */
[----:B------:R-:W-:Y:S01]  /*1540*/  LOP3.LUT R8, R5, R2, RZ, 0x3c, !PT ;  /* 0x0000000205087212 */ /* 0x000fe200078e3cff */
[----:B------:R-:W-:Y:S01]  /*1550*/  IMAD.MOV.U32 R5, RZ, RZ, 0x10 ;  /* 0x00000010ff057424 */ /* 0x000fe200078e00ff */
[----:B------:R-:W-:-:S02]  /*1560*/  LOP3.LUT R0, R0, 0x1ffffffe, RZ, 0xc0, !PT ;  /* 0x1ffffffe00007812 */ /* 0x000fc400078ec0ff */
[----:B------:R-:W-:Y:S01]  /*1570*/  LOP3.LUT R2, R4, 0x1c0, RZ, 0xc0, !PT ;  /* 0x000001c004027812 */ /* 0x000fe200078ec0ff */
[----:B------:R-:W-:Y:S01]  /*1580*/  IMAD R4, R212, 0x200, R3 ;  /* 0x00000200d4047824 */ /* 0x000fe200078e0203 */
[----:B------:R-:W-:Y:S01]  /*1590*/  SEL R5, R5, 0xfffffff0, !P4 ;  /* 0xfffffff005057807 */ /* 0x000fe20006000000 */
[----:B------:R-:W-:Y:S01]  /*15a0*/  IMAD.IADD R11, R3, 0x1, -R0 ;  /* 0x00000001030b7824 */ /* 0x000fe200078e0a00 */
[----:B------:R-:W-:Y:S01]  /*15b0*/  SEL R3, R14, 0xffffffe0, !P3 ;  /* 0xffffffe00e037807 */ /* 0x000fe20005800000 */
[----:B------:R-:W-:Y:S01]  /*15c0*/  IMAD R0, R13, 0x200, R12 ;  /* 0x000002000d007824 */ /* 0x000fe200078e020c */
[----:B------:R-:W-:Y:S02]  /*15d0*/  LEA.HI R2, R2, R2, RZ, 0x1d ;  /* 0x0000000202027211 */ /* 0x000fe400078fe8ff */
[----:B------:R-:W-:Y:S01]  /*15e0*/  LOP3.LUT P6, RZ, R7, 0x2, RZ, 0xc0, !PT ;  /* 0x0000000207ff7812 */ /* 0x000fe200078cc0ff */
[----:B------:R-:W-:Y:S01]  /*15f0*/  IMAD.IADD R5, R5, 0x1, R3 ;  /* 0x0000000105057824 */ /* 0x000fe200078e0203 */
[----:B------:R-:W-:Y:S01]  /*1600*/  LOP3.LUT R3, R9, 0x7ffffffc, RZ, 0xc0, !PT ;  /* 0x7ffffffc09037812 */ /* 0x000fe200078ec0ff */
[----:B------:R-:W-:Y:S01]  /*1610*/  IMAD.U32 R10, R4, 0x2, R2 ;  /* 0x00000002040a7824 */ /* 0x000fe200078e0002 */
[----:B------:R-:W-:Y:S01]  /*1620*/  LOP3.LUT R4, R8, 0x7ffffe00, R6, 0xf8, !PT ;  /* 0x7ffffe0008047812 */ /* 0x000fe200078ef806 */
[----:B------:R-:W-:Y:S01]  /*1630*/  IMAD R6, R7, 0x20, R18 ;  /* 0x0000002007067824 */ /* 0x000fe200078e0212 */
[----:B------:R-:W-:Y:S01]  /*1640*/  LEA R193, R0, 0x8100, 0x1 ;  /* 0x0000810000c17811 */ /* 0x000fe200078e08ff */
[----:B------:R-:W-:Y:S01]  /*1650*/  IMAD.IADD R3, R17, 0x1, -R3 ;  /* 0x0000000111037824 */ /* 0x000fe200078e0a03 */
[----:B------:R-:W-:Y:S01]  /*1660*/  LOP3.LUT P5, RZ, R7, 0x4, RZ, 0xc0, !PT ;  /* 0x0000000407ff7812 */ /* 0x000fe200078ac0ff */
[----:B------:R-:W-:Y:S01]  /*1670*/  IMAD.MOV.U32 R8, RZ, RZ, 0x40 ;  /* 0x00000040ff087424 */ /* 0x000fe200078e00ff */
[----:B------:R-:W-:Y:S01]  /*1680*/  SEL R7, R14, 0xffffffe0, !P1 ;  /* 0xffffffe00e077807 */ /* 0x000fe20004800000 */
[----:B------:R-:W-:Y:S01]  /*1690*/  IMAD.SHL.U32 R9, R3, 0x2, RZ ;  /* 0x0000000203097824 */ /* 0x000fe200078e00ff */
[----:B------:R-:W-:Y:S01]  /*16a0*/  LEA R10, R10, 0x80, 0x1 ;  /* 0x000000800a0a7811 */ /* 0x000fe200078e08ff */
[----:B------:R-:W-:Y:S01]  /*16b0*/  IMAD R0, R11, 0x8, R16 ;  /* 0x000000080b007824 */ /* 0x000fe200078e0210 */
[----:B------:R1:W-:Y:S01]  /*16c0*/  STL [R1+0x60], R6 ;  /* 0x0000600601007387 */ /* 0x0003e20000100800 */
[----:B------:R-:W-:-:S02]  /*16d0*/  IADD3 R199, R193, 0x20, RZ ;  /* 0x00000020c1c77810 */ /* 0x000fc40007ffe0ff */
[----:B------:R-:W-:Y:S01]  /*16e0*/  SEL R2, R8, 0xffffffc0, !P5 ;  /* 0xffffffc008027807 */ /* 0x000fe20006800000 */
[----:B------:R2:W-:Y:S01]  /*16f0*/  STL [R1+0x14], R9 ;  /* 0x0000140901007387 */ /* 0x0005e20000100800 */
[C---:B------:R-:W-:Y:S01]  /*1700*/  @P6 IADD3 R199, R193.reuse, -0x20, RZ ;  /* 0xffffffe0c1c76810 */ /* 0x040fe20007ffe0ff */
[----:B------:R-:W-:Y:S01]  /*1710*/  IMAD.IADD R12, R10, 0x1, R7 ;  /* 0x000000010a0c7824 */ /* 0x000fe200078e0207 */
[----:B------:R-:W-:Y:S01]  /*1720*/  LEA R192, R4, 0x100, 0x1 ;  /* 0x0000010004c07811 */ /* 0x000fe200078e08ff */
[----:B------:R3:W-:Y:S01]  /*1730*/  STL [R1+0x24], R0 ;  /* 0x0000240001007387 */ /* 0x0007e20000100800 */
[----:B------:R-:W-:Y:S01]  /*1740*/  IMAD.IADD R197, R193, 0x1, R2 ;  /* 0x00000001c1c57824 */ /* 0x000fe200078e0202 */
[----:B------:R-:W-:Y:S01]  /*1750*/  SEL R3, R14, 0xffffffe0, !P4 ;  /* 0xffffffe00e037807 */ /* 0x000fe20006000000 */
[----:B------:R-:W-:Y:S01]  /*1760*/  IMAD.IADD R194, R2, 0x1, R199 ;  /* 0x0000000102c27824 */ /* 0x000fe200078e02c7 */
[----:B------:R-:W-:Y:S01]  /*1770*/  STL [R1+0x40], R10 ;  /* 0x0000400a01007387 */ /* 0x000fe20000100800 */
[--C-:B------:R-:W-:Y:S01]  /*1780*/  IMAD R212, R212, 0x800, R192.reuse ;  /* 0x00000800d4d47824 */ /* 0x100fe200078e02c0 */
[----:B------:R-:W-:Y:S01]  /*1790*/  IADD3 R210, R199, 0x800, RZ ;  /* 0x00000800c7d27810 */ /* 0x000fe20007ffe0ff */
[----:B------:R-:W-:Y:S01]  /*17a0*/  IMAD R211, R5, 0x2, R192 ;  /* 0x0000000205d37824 */ /* 0x000fe200078e02c0 */
[----:B------:R-:W-:Y:S01]  /*17b0*/  IADD3 R209, R199, 0x1000, RZ ;  /* 0x00001000c7d17810 */ /* 0x000fe20007ffe0ff */
[----:B------:R-:W-:Y:S01]  /*17c0*/  IMAD.IADD R213, R3, 0x1, R212 ;  /* 0x0000000103d57824 */ /* 0x000fe200078e02d4 */
[C---:B------:R-:W-:Y:S01]  /*17d0*/  IADD3 R208, R199.reuse, 0x1800, RZ ;  /* 0x00001800c7d07810 */ /* 0x040fe20007ffe0ff */
[----:B------:R-:W-:Y:S01]  /*17e0*/  IMAD.IADD R196, R192, 0x1, R3 ;  /* 0x00000001c0c47824 */ /* 0x000fe200078e0203 */
[----:B------:R-:W-:-:S02]  /*17f0*/  IADD3 R207, R199, 0x2000, RZ ;  /* 0x00002000c7cf7810 */ /* 0x000fc40007ffe0ff */
[C---:B------:R-:W-:Y:S02]  /*1800*/  IADD3 R206, R199.reuse, 0x2800, RZ ;  /* 0x00002800c7ce7810 */ /* 0x040fe40007ffe0ff */
[C---:B------:R-:W-:Y:S02]  /*1810*/  IADD3 R205, R199.reuse, 0x3000, RZ ;  /* 0x00003000c7cd7810 */ /* 0x040fe40007ffe0ff */
[----:B-1----:R-:W-:Y:S02]  /*1820*/  SEL R6, R8, 0xffffffc0, !P2 ;  /* 0xffffffc008067807 */ /* 0x002fe40005000000 */
[----:B------:R-:W-:Y:S02]  /*1830*/  IADD3 R204, R199, 0x3800, RZ ;  /* 0x00003800c7cc7810 */ /* 0x000fe40007ffe0ff */
[----:B--2---:R-:W-:Y:S01]  /*1840*/  IADD3 R9, R10, -0x10, RZ ;  /* 0xfffffff00a097810 */ /* 0x004fe20007ffe0ff */
[----:B------:R-:W-:Y:S01]  /*1850*/  IMAD.IADD R2, R12, 0x1, R6 ;  /* 0x000000010c027824 */ /* 0x000fe200078e0206 */
[----:B------:R-:W-:-:S02]  /*1860*/  @P0 IADD3 R9, R10, 0x10, RZ ;  /* 0x000000100a090810 */ /* 0x000fc40007ffe0ff */
[----:B---3--:R-:W-:Y:S01]  /*1870*/  SEL R0, R8, 0xffffffc0, !P3 ;  /* 0xffffffc008007807 */ /* 0x008fe20005800000 */
[----:B------:R-:W-:Y:S01]  /*1880*/  IMAD.IADD R8, R10, 0x1, R6 ;  /* 0x000000010a087824 */ /* 0x000fe200078e0206 */
[C---:B------:R-:W-:Y:S01]  /*1890*/  IADD3 R203, R199.reuse, 0x4000, RZ ;  /* 0x00004000c7cb7810 */ /* 0x040fe20007ffe0ff */
[----:B------:R-:W-:Y:S01]  /*18a0*/  IMAD.IADD R4, R6, 0x1, R9 ;  /* 0x0000000106047824 */ /* 0x000fe200078e0209 */
[C---:B------:R-:W-:Y:S01]  /*18b0*/  IADD3 R202, R199.reuse, 0x4800, RZ ;  /* 0x00004800c7ca7810 */ /* 0x040fe20007ffe0ff */
[----:B------:R-:W-:Y:S01]  /*18c0*/  IMAD.IADD R195, R192, 0x1, R0 ;  /* 0x00000001c0c37824 */ /* 0x000fe200078e0200 */
[----:B------:R-:W-:Y:S01]  /*18d0*/  STL [R1+0x5c], R8 ;  /* 0x00005c0801007387 */ /* 0x000fe20000100800 */
[C---:B------:R-:W-:Y:S01]  /*18e0*/  IADD3 R201, R199.reuse, 0x5000, RZ ;  /* 0x00005000c7c97810 */ /* 0x040fe20007ffe0ff */
[C---:B------:R-:W-:Y:S01]  /*18f0*/  IMAD.IADD R215, R0.reuse, 0x1, R212 ;  /* 0x0000000100d77824 */ /* 0x040fe200078e02d4 */
[----:B------:R-:W-:Y:S01]  /*1900*/  IADD3 R200, R199, 0x5800, RZ ;  /* 0x00005800c7c87810 */ /* 0x000fe20007ffe0ff */
[----:B------:R-:W-:Y:S01]  /*1910*/  STL [R1+0x4c], R12 ;  /* 0x00004c0c01007387 */ /* 0x000fe20000100800 */
[C---:B------:R-:W-:Y:S01]  /*1920*/  IADD3 R198, R0.reuse, R192, R3 ;  /* 0x000000c000c67210 */ /* 0x040fe20007ffe003 */
[----:B------:R-:W-:-:S02]  /*1930*/  IMAD.IADD R214, R0, 0x1, R213 ;  /* 0x0000000100d67824 */ /* 0x000fc400078e02d5 */
[----:B------:R1:W-:Y:S04]  /*1940*/  STL [R1+0x58], R2 ;  /* 0x0000580201007387 */ /* 0x0003e80000100800 */
[----:B------:R-:W-:Y:S04]  /*1950*/  STL [R1+0x44], R9 ;  /* 0x0000440901007387 */ /* 0x000fe80000100800 */
[----:B------:R-:W-:Y:S01]  /*1960*/  STL [R1+0x54], R4 ;  /* 0x0000540401007387 */ /* 0x000fe20000100800 */
[----:B-1----:R-:W-:-:S05]  /*1970*/  IMAD.IADD R2, R7, 0x1, R9 ;  /* 0x0000000107027824 */ /* 0x002fca00078e0209 */
[----:B------:R1:W-:Y:S02]  /*1980*/  STL [R1+0x48], R2 ;  /* 0x0000480201007387 */ /* 0x0003e40000100800 */
[----:B-1----:R-:W-:-:S05]  /*1990*/  IMAD.IADD R2, R2, 0x1, R6 ;  /* 0x0000000102027824 */ /* 0x002fca00078e0206 */
[----:B------:R1:W-:Y:S02]  /*19a0*/  STL [R1+0x50], R2 ;  /* 0x0000500201007387 */ /* 0x0003e40000100800 */
.L_x_649:
[----:B------:R-:W2:Y:S01]  /*19b0*/  LDL R15, [R1+0x3c] ;  /* 0x00003c00010f7983 */ /* 0x000ea20000100800 */
[----:B------:R-:W-:-:S03]  /*19c0*/  ISETP.NE.U32.AND P0, PT, RZ, c[0x0][0x360], PT ;  /* 0x0000d800ff007a0c */ /* 0x000fc60003f05070 */
[----:B------:R-:W3:Y:S01]  /*19d0*/  LDL R16, [R1+0x38] ;  /* 0x0000380001107983 */ /* 0x000ee20000100800 */
[----:B------:R-:W-:Y:S01]  /*19e0*/  ISETP.NE.AND.EX P0, PT, RZ, c[0x0][0x364], PT, P0 ;  /* 0x0000d900ff007a0c */ /* 0x000fe20003f05300 */
[----:B------:R-:W-:Y:S01]  /*19f0*/  IMAD.MOV.U32 R14, RZ, RZ, 0x4 ;  /* 0x00000004ff0e7424 */ /* 0x000fe200078e00ff */
[----:B------:R-:W-:Y:S02]  /*1a00*/  ISETP.NE.U32.AND P1, PT, RZ, c[0x0][0x370], PT ;  /* 0x0000dc00ff007a0c */ /* 0x000fe40003f25070 */
[----:B------:R-:W-:Y:S02]  /*1a10*/  ISETP.NE.U32.AND P5, PT, RZ, c[0x0][0x348], PT ;  /* 0x0000d200ff007a0c */ /* 0x000fe40003fa5070 */
[----:B------:R-:W-:Y:S02]  /*1a20*/  ISETP.NE.AND.EX P1, PT, RZ, c[0x0][0x374], PT, P1 ;  /* 0x0000dd00ff007a0c */ /* 0x000fe40003f25310 */
[----:B------:R-:W-:Y:S02]  /*1a30*/  ISETP.NE.U32.AND P4, PT, RZ, c[0x0][0x350], PT ;  /* 0x0000d400ff007a0c */ /* 0x000fe40003f85070 */
[----:B------:R-:W-:-:S02]  /*1a40*/  ISETP.NE.AND.EX P5, PT, RZ, c[0x0][0x34c], PT, P5 ;  /* 0x0000d300ff007a0c */ /* 0x000fc40003fa5350 */
[----:B------:R-:W-:Y:S01]  /*1a50*/  ISETP.NE.AND.EX P4, PT, RZ, c[0x0][0x354], PT, P4 ;  /* 0x0000d500ff007a0c */ /* 0x000fe20003f85340 */
[----:B------:R-:W-:Y:S01]  /*1a60*/  CS2R R4, SRZ ;  /* 0x0000000000047805 */ /* 0x000fe2000001ff00 */
[----:B------:R-:W-:Y:S02]  /*1a70*/  IMAD.MOV.U32 R12, RZ, RZ, RZ ;  /* 0x000000ffff0c7224 */ /* 0x000fe400078e00ff */
[----:B--2---:R-:W-:-:S05]  /*1a80*/  @P0 IMAD.WIDE R8, R15, R14, c[0x0][0x360] ;  /* 0x0000d8000f080625 */ /* 0x004fca00078e020e */
[----:B------:R-:W2:Y:S01]  /*1a90*/  @P0 LDG.E R0, [R8.64] ;  /* 0x0000000808000981 */ /* 0x000ea2000c1e1900 */
[----:B------:R-:W-:-:S04]  /*1aa0*/  @P1 IMAD.WIDE R10, R15, R14, c[0x0][0x370] ;  /* 0x0000dc000f0a1625 */ /* 0x000fc800078e020e */
[CC--:B------:R-:W-:Y:S01]  /*1ab0*/  IMAD.WIDE R6, R15.reuse, R14.reuse, c[0x0][0x348] ;  /* 0x0000d2000f067625 */ /* 0x0c0fe200078e020e */
[----:B------:R4:W5:Y:S03]  /*1ac0*/  @P1 LDG.E R4, [R10.64] ;  /* 0x000000080a041981 */ /* 0x000966000c1e1900 */
[----:B-1----:R-:W-:Y:S01]  /*1ad0*/  IMAD.WIDE R2, R15, R14, c[0x0][0x350] ;  /* 0x0000d4000f027625 */ /* 0x002fe200078e020e */
[----:B------:R4:W5:Y:S04]  /*1ae0*/  @P5 LDG.E R12, [R6.64] ;  /* 0x00000008060c5981 */ /* 0x000968000c1e1900 */
[----:B------:R4:W5:Y:S01]  /*1af0*/  @P4 LDG.E R5, [R2.64] ;  /* 0x0000000802054981 */ /* 0x000962000c1e1900 */
[----:B---3--:R-:W-:-:S05]  /*1b00*/  LOP3.LUT R17, R16, 0xffff, RZ, 0xc0, !PT ;  /* 0x0000ffff10117812 */ /* 0x008fca00078ec0ff */
[----:B------:R4:W-:Y:S01]  /*1b10*/  STL [R1+0x28], R17 ;  /* 0x0000281101007387 */ /* 0x0009e20000100800 */
[----:B------:R-:W-:Y:S03]  /*1b20*/  YIELD ;  /* 0x0000000000007946 */ /* 0x000fe60003800000 */
[----:B--2---:R4:W-:Y:S01]  /*1b30*/  @P0 STL [R1+0x10], R0 ;  /* 0x0000100001000387 */ /* 0x0049e20000100800 */
[----:B------:R-:W-:Y:S05]  /*1b40*/  @P0 BRA `(.L_x_533) ;  /* 0x0000007000000947 */ /* 0x000fea0003800000 */
[----:B----4-:R-:W-:-:S05]  /*1b50*/  MOV R0, c[0x0][0x168] ;  /* 0x00005a0000007a02 */ /* 0x010fca0000000f00 */
[----:B------:R1:W-:Y:S01]  /*1b60*/  STL [R1+0x10], R0 ;  /* 0x0000100001007387 */ /* 0x0003e20000100800 */
[----:B------:R-:W-:Y:S05]  /*1b70*/  @!P5 BRA `(.L_x_533) ;  /* 0x000000400000d947 */ /* 0x000fea0003800000 */
[----:B------:R-:W2:Y:S04]  /*1b80*/  LDG.E R8, [R6.64] ;  /* 0x0000000806087981 */ /* 0x000ea8000c1e1900 */
[----:B-1----:R-:W2:Y:S02]  /*1b90*/  LDG.E R0, [R6.64+0x4] ;  /* 0x0000040806007981 */ /* 0x002ea4000c1e1900 */
[----:B--2---:R-:W-:-:S05]  /*1ba0*/  IADD3 R0, -R8, R0, RZ ;  /* 0x0000000008007210 */ /* 0x004fca0007ffe1ff */
[----:B------:R1:W-:Y:S02]  /*1bb0*/  STL [R1+0x10], R0 ;  /* 0x0000100001007387 */ /* 0x0003e40000100800 */
.L_x_533:
[----:B------:R-:W-:-:S04]  /*1bc0*/  ISETP.NE.U32.AND P0, PT, RZ, c[0x0][0x368], PT ;  /* 0x0000da00ff007a0c */ /* 0x000fc80003f05070 */
[----:B------:R-:W-:-:S13]  /*1bd0*/  ISETP.NE.AND.EX P0, PT, RZ, c[0x0][0x36c], PT, P0 ;  /* 0x0000db00ff007a0c */ /* 0x000fda0003f05300 */
[----:B------:R-:W-:Y:S05]  /*1be0*/  @!P0 BRA `(.L_x_534) ;  /* 0x0000003000008947 */ /* 0x000fea0003800000 */
[----:B----4-:R-:W-:-:S05]  /*1bf0*/  IMAD.WIDE R2, R15, R14, c[0x0][0x368] ;  /* 0x0000da000f027625 */ /* 0x010fca00078e020e */
[----:B-1----:R1:W5:Y:S01]  /*1c00*/  LDG.E R0, [R2.64] ;  /* 0x0000000802007981 */ /* 0x002362000c1e1900 */
[----:B------:R-:W-:Y:S05]  /*1c10*/  BRA `(.L_x_535) ;  /* 0x0000005000007947 */ /* 0x000fea0003800000 */
.L_x_534:
[----:B-1--4-:R-:W-:Y:S01]  /*1c20*/  MOV R0, c[0x0][0x1d0] ;  /* 0x0000740000007a02 */ /* 0x012fe20000000f00 */
[----:B------:R-:W-:Y:S05]  /*1c30*/  @!P4 BRA `(.L_x_535) ;  /* 0x000000300000c947 */ /* 0x000fea0003800000 */
[----:B------:R-:W2:Y:S04]  /*1c40*/  LDG.E R6, [R2.64] ;  /* 0x0000000802067981 */ /* 0x000ea8000c1e1900 */
[----:B------:R-:W2:Y:S02]  /*1c50*/  LDG.E R0, [R2.64+0x4] ;  /* 0x0000040802007981 */ /* 0x000ea4000c1e1900 */
[----:B--2---:R-:W-:Y:S02]  /*1c60*/  IADD3 R0, -R6, R0, RZ ;  /* 0x0000000006007210 */ /* 0x004fe40007ffe1ff */
.L_x_535:
[----:B-1----:R-:W2:Y:S04]  /*1c70*/  LDL R2, [R1+0x10] ;  /* 0x0000100001027983 */ /* 0x002ea80000100800 */
[----:B------:R-:W3:Y:S01]  /*1c80*/  LDL.LU R3, [R1+0x34] ;  /* 0x0000340001037983 */ /* 0x000ee20000300800 */
[----:B-----5:R-:W-:Y:S01]  /*1c90*/  IMAD.IADD R132, R0, 0x1, -R4 ;  /* 0x0000000100847824 */ /* 0x020fe200078e0a04 */
[----:B------:R-:W-:-:S02]  /*1ca0*/  MOV R243, c[0x0][0x32c] ;  /* 0x0000cb0000f37a02 */ /* 0x000fc40000000f00 */
[----:B------:R-:W-:Y:S02]  /*1cb0*/  IADD3 R13, R5, R4, RZ ;  /* 0x00000004050d7210 */ /* 0x000fe40007ffe0ff */
[----:B------:R-:W-:Y:S01]  /*1cc0*/  ISETP.GE.AND P1, PT, R243, 0x1, PT ;  /* 0x00000001f300780c */ /* 0x000fe20003f26270 */
[----:B--2---:R-:W-:Y:S02]  /*1cd0*/  IMAD.MOV.U32 R123, RZ, RZ, R2 ;  /* 0x000000ffff7b7224 */ /* 0x004fe400078e0002 */
[----:B------:R-:W-:Y:S01]  /*1ce0*/  IMAD.MOV.U32 R2, RZ, RZ, c[0x0][0x2c4] ;  /* 0x0000b100ff027624 */ /* 0x000fe200078e00ff */
[----:B---3--:R-:W-:-:S04]  /*1cf0*/  SHF.L.U32 R244, R3, 0x7, RZ ;  /* 0x0000000703f47819 */ /* 0x008fc800000006ff */
[----:B------:R-:W-:Y:S01]  /*1d00*/  ISETP.NE.AND P2, PT, R2, 0x1, PT ;  /* 0x000000010200780c */ /* 0x000fe20003f45270 */
[----:B------:R1:W-:Y:S01]  /*1d10*/  STL [R1+0x20], R244 ;  /* 0x000020f401007387 */ /* 0x0003e20000100800 */
[----:B------:R-:W-:-:S03]  /*1d20*/  IADD3 R2, R244, 0x7f, RZ ;  /* 0x0000007ff4027810 */ /* 0x000fc60007ffe0ff */
[----:B------:R1:W-:Y:S02]  /*1d30*/  STL [R1+0x18], R132 ;  /* 0x0000188401007387 */ /* 0x0003e40000100800 */
[----:B------:R-:W-:-:S06]  /*1d40*/  IMAD.MOV.U32 R0, RZ, RZ, R2 ;  /* 0x000000ffff007224 */ /* 0x000fcc00078e0002 */
[----:B------:R-:W-:Y:S01]  /*1d50*/  @P2 IMAD.HI.U32 R3, R2, c[0x0][0x2c8], RZ ;  /* 0x0000b20002032a27 */ /* 0x000fe200078e00ff */
[----:B------:R-:W-:-:S04]  /*1d60*/  IADD3 R2, R132, 0x1, -R123 ;  /* 0x0000000184027810 */ /* 0x000fc80007ffe87b */
[----:B------:R-:W-:-:S05]  /*1d70*/  @P2 SHF.R.U32.HI R0, RZ, c[0x0][0x2cc], R3 ;  /* 0x0000b300ff002a19 */ /* 0x000fca0000011603 */
[----:B------:R-:W-:-:S05]  /*1d80*/  IMAD.IADD R0, R2, 0x1, R0 ;  /* 0x0000000102007824 */ /* 0x000fca00078e0200 */
[----:B------:R-:W-:Y:S01]  /*1d90*/  IADD3 R3, R0, c[0x0][0x328], RZ ;  /* 0x0000ca0000037a10 */ /* 0x000fe20007ffe0ff */
[----:B------:R-:W-:Y:S05]  /*1da0*/  @!P1 BRA `(.L_x_536) ;  /* 0x0000010000009947 */ /* 0x000fea0003800000 */
[C---:B------:R-:W-:Y:S01]  /*1db0*/  ISETP.GT.AND P0, PT, R0.reuse, RZ, PT ;  /* 0x000000ff0000720c */ /* 0x040fe20003f04270 */
[----:B------:R-:W-:Y:S01]  /*1dc0*/  BSSY B0, `(.L_x_537) ;  /* 0x000000c000007945 */ /* 0x000fe20003800000 */
[----:B------:R-:W-:-:S11]  /*1dd0*/  IADD3 R2, R0, -0x1, RZ ;  /* 0xffffffff00027810 */ /* 0x000fd60007ffe0ff */
[----:B------:R-:W-:Y:S05]  /*1de0*/  @P0 BRA `(.L_x_538) ;  /* 0x0000006000000947 */ /* 0x000fea0003800000 */
[----:B------:R-:W-:Y:S01]  /*1df0*/  ISETP.NE.AND P0, PT, R243, 0x1, PT ;  /* 0x00000001f300780c */ /* 0x000fe20003f05270 */
[----:B------:R-:W-:-:S12]  /*1e00*/  IMAD.MOV R0, RZ, RZ, -R0 ;  /* 0x000000ffff007224 */ /* 0x000fd800078e0a00 */
[----:B------:R-:W-:-:S05]  /*1e10*/  @P0 IMAD.HI.U32 R2, R0, c[0x0][0x330], RZ ;  /* 0x0000cc0000020a27 */ /* 0x000fca00078e00ff */
[----:B------:R-:W-:-:S04]  /*1e20*/  @P0 SHF.R.U32.HI R0, RZ, c[0x0][0x334], R2 ;  /* 0x0000cd00ff000a19 */ /* 0x000fc80000011602 */
[----:B------:R-:W-:Y:S01]  /*1e30*/  LOP3.LUT R2, RZ, R0, RZ, 0x33, !PT ;  /* 0x00000000ff027212 */ /* 0x000fe200078e33ff */
[----:B------:R-:W-:Y:S05]  /*1e40*/  BRA `(.L_x_539) ;  /* 0x0000003000007947 */ /* 0x000fea0003800000 */
.L_x_538:
[----:B------:R-:W-:-:S13]  /*1e50*/  ISETP.NE.AND P0, PT, R243, 0x1, PT ;  /* 0x00000001f300780c */ /* 0x000fda0003f05270 */
[----:B------:R-:W-:-:S05]  /*1e60*/  @P0 IMAD.HI.U32 R0, R2, c[0x0][0x330], RZ ;  /* 0x0000cc0002000a27 */ /* 0x000fca00078e00ff */
[----:B------:R-:W-:Y:S02]  /*1e70*/  @P0 SHF.R.U32.HI R2, RZ, c[0x0][0x334], R0 ;  /* 0x0000cd00ff020a19 */ /* 0x000fe40000011600 */
.L_x_539:
[----:B------:R-:W-:Y:S05]  /*1e80*/  BSYNC B0 ;  /* 0x0000000000007941 */ /* 0x000fea0003800000 */
.L_x_537:
[----:B------:R-:W-:-:S05]  /*1e90*/  IMAD R2, R2, R243, c[0x0][0x32c] ;  /* 0x0000cb0002027624 */ /* 0x000fca00078e02f3 */
[----:B------:R-:W-:-:S04]  /*1ea0*/  IMNMX R3, R3, R2, PT ;  /* 0x0000000203037217 */ /* 0x000fc80003800200 */
.L_x_536:
[----:B------:R-:W-:Y:S01]  /*1eb0*/  IADD3 R3, R3, 0x5f, RZ ;  /* 0x0000005f03037810 */ /* 0x000fe20007ffe0ff */
[----:B------:R-:W-:Y:S01]  /*1ec0*/  @P2 IMAD.HI.U32 R4, R244, c[0x0][0x2c8], RZ ;  /* 0x0000b200f4042a27 */ /* 0x000fe200078e00ff */
[----:B------:R-:W-:-:S03]  /*1ed0*/  IADD3 R2, R132, 0x5f, RZ ;  /* 0x0000005f84027810 */ /* 0x000fc60007ffe0ff */
[----:B------:R-:W-:-:S04]  /*1ee0*/  IMAD.HI R5, R3, 0x2aaaaaab, RZ ;  /* 0x2aaaaaab03057827 */ /* 0x000fc800078e02ff */
[----:B------:R-:W-:Y:S01]  /*1ef0*/  IMAD.HI R2, R2, 0x2aaaaaab, RZ ;  /* 0x2aaaaaab02027827 */ /* 0x000fe200078e02ff */
[----:B------:R-:W-:-:S03]  /*1f00*/  SHF.R.U32.HI R7, RZ, 0x1f, R5 ;  /* 0x0000001fff077819 */ /* 0x000fc60000011605 */
[----:B------:R-:W-:Y:S01]  /*1f10*/  IMAD.MOV.U32 R0, RZ, RZ, R244 ;  /* 0x000000ffff007224 */ /* 0x000fe200078e00f4 */
[----:B------:R-:W-:Y:S01]  /*1f20*/  @P2 SHF.R.U32.HI R0, RZ, c[0x0][0x2cc], R4 ;  /* 0x0000b300ff002a19 */ /* 0x000fe20000011604 */
[----:B------:R-:W-:Y:S01]  /*1f30*/  IMAD.IADD R242, R132, 0x1, -R123 ;  /* 0x0000000184f27824 */ /* 0x000fe200078e0a7b */
[----:B------:R-:W-:Y:S02]  /*1f40*/  SHF.R.U32.HI R3, RZ, 0x1f, R2 ;  /* 0x0000001fff037819 */ /* 0x000fe40000011602 */
[----:B------:R-:W-:Y:S01]  /*1f50*/  LEA.HI.SX32 R7, R5, R7, 0x1c ;  /* 0x0000000705077211 */ /* 0x000fe200078fe2ff */
[----:B------:R-:W-:Y:S01]  /*1f60*/  IMAD.IADD R0, R242, 0x1, R0 ;  /* 0x00000001f2007824 */ /* 0x000fe200078e0200 */
[----:B------:R-:W-:-:S04]  /*1f70*/  LEA.HI.SX32 R3, R2, R3, 0x1c ;  /* 0x0000000302037211 */ /* 0x000fc800078fe2ff */
[----:B------:R-:W-:Y:S02]  /*1f80*/  IADD3 R2, R0, -c[0x0][0x324], RZ ;  /* 0x8000c90000027a10 */ /* 0x000fe40007ffe0ff */
[----:B------:R-:W-:Y:S01]  /*1f90*/  IMNMX R7, R3, R7, PT ;  /* 0x0000000703077217 */ /* 0x000fe20003800200 */
[----:B------:R-:W-:Y:S05]  /*1fa0*/  @!P1 BRA `(.L_x_540) ;  /* 0x000000f000009947 */ /* 0x000fea0003800000 */
[----:B------:R-:W-:Y:S01]  /*1fb0*/  ISETP.GT.AND P0, PT, R0, -0x1, PT ;  /* 0xffffffff0000780c */ /* 0x000fe20003f04270 */
[----:B------:R-:W-:-:S12]  /*1fc0*/  BSSY B0, `(.L_x_541) ;  /* 0x000000b000007945 */ /* 0x000fd80003800000 */
[----:B------:R-:W-:Y:S05]  /*1fd0*/  @P0 BRA `(.L_x_542) ;  /* 0x0000006000000947 */ /* 0x000fea0003800000 */
[----:B------:R-:W-:Y:S02]  /*1fe0*/  ISETP.NE.AND P0, PT, R243, 0x1, PT ;  /* 0x00000001f300780c */ /* 0x000fe40003f05270 */
[----:B------:R-:W-:-:S11]  /*1ff0*/  LOP3.LUT R0, RZ, R0, RZ, 0x33, !PT ;  /* 0x00000000ff007212 */ /* 0x000fd600078e33ff */
[----:B------:R-:W-:-:S05]  /*2000*/  @P0 IMAD.HI.U32 R3, R0, c[0x0][0x330], RZ ;  /* 0x0000cc0000030a27 */ /* 0x000fca00078e00ff */
[----:B------:R-:W-:-:S04]  /*2010*/  @P0 SHF.R.U32.HI R0, RZ, c[0x0][0x334], R3 ;  /* 0x0000cd00ff000a19 */ /* 0x000fc80000011603 */
[----:B------:R-:W-:Y:S01]  /*2020*/  LOP3.LUT R0, RZ, R0, RZ, 0x33, !PT ;  /* 0x00000000ff007212 */ /* 0x000fe200078e33ff */
[----:B------:R-:W-:Y:S05]  /*2030*/  BRA `(.L_x_543) ;  /* 0x0000003000007947 */ /* 0x000fea0003800000 */
.L_x_542:
[----:B------:R-:W-:-:S13]  /*2040*/  ISETP.NE.AND P0, PT, R243, 0x1, PT ;  /* 0x00000001f300780c */ /* 0x000fda0003f05270 */
[----:B------:R-:W-:-:S05]  /*2050*/  @P0 IMAD.HI.U32 R3, R0, c[0x0][0x330], RZ ;  /* 0x0000cc0000030a27 */ /* 0x000fca00078e00ff */
[----:B------:R-:W-:Y:S02]  /*2060*/  @P0 SHF.R.U32.HI R0, RZ, c[0x0][0x334], R3 ;  /* 0x0000cd00ff000a19 */ /* 0x000fe40000011603 */
.L_x_543:
[----:B------:R-:W-:Y:S05]  /*2070*/  BSYNC B0 ;  /* 0x0000000000007941 */ /* 0x000fea0003800000 */
.L_x_541:
[----:B------:R-:W-:-:S05]  /*2080*/  IMAD R0, R0, c[0x0][0x32c], RZ ;  /* 0x0000cb0000007a24 */ /* 0x000fca00078e02ff */
[----:B------:R-:W-:-:S05]  /*2090*/  IMNMX R2, R2, R0, !PT ;  /* 0x0000000002027217 */ /* 0x000fca0007800200 */
.L_x_540:
[----:B------:R-:W-:Y:S01]  /*20a0*/  IMAD.HI R2, R2, 0x2aaaaaab, RZ ;  /* 0x2aaaaaab02027827 */ /* 0x000fe200078e02ff */
[----:B------:R-:W-:Y:S01]  /*20b0*/  LOP3.LUT R3, R16, 0xff000000, RZ, 0xc0, !PT ;  /* 0xff00000010037812 */ /* 0x000fe200078ec0ff */
[----:B------:R-:W-:Y:S03]  /*20c0*/  BSSY B0, `(.L_x_544) ;  /* 0x000002d000007945 */ /* 0x000fe60003800000 */
[----:B------:R-:W-:Y:S02]  /*20d0*/  SHF.R.U32.HI R0, RZ, 0x1f, R2 ;  /* 0x0000001fff007819 */ /* 0x000fe40000011602 */
[----:B------:R-:W-:Y:S02]  /*20e0*/  SHF.R.U32.HI R3, RZ, 0x8, R3 ;  /* 0x00000008ff037819 */ /* 0x000fe40000011603 */
[----:B------:R-:W-:Y:S02]  /*20f0*/  LEA.HI.SX32 R2, R2, R0, 0x1c ;  /* 0x0000000002027211 */ /* 0x000fe400078fe2ff */
[----:B------:R-:W-:-:S02]  /*2100*/  LOP3.LUT R0, R16, 0xff0000, RZ, 0xc0, !PT ;  /* 0x00ff000010007812 */ /* 0x000fc400078ec0ff */
[----:B------:R-:W-:Y:S01]  /*2110*/  IMNMX R6, RZ, R2, !PT ;  /* 0x00000002ff067217 */ /* 0x000fe20007800200 */
[----:B------:R-:W-:Y:S01]  /*2120*/  IMAD.MOV.U32 R2, RZ, RZ, RZ ;  /* 0x000000ffff027224 */ /* 0x000fe200078e00ff */
[----:B------:R-:W-:Y:S02]  /*2130*/  LEA.HI R0, R0, R3, RZ, 0x10 ;  /* 0x0000000300007211 */ /* 0x000fe400078f80ff */
[----:B------:R-:W-:Y:S02]  /*2140*/  ISETP.GT.AND P0, PT, R7, R6, PT ;  /* 0x000000060700720c */ /* 0x000fe40003f04270 */
[----:B------:R-:W-:Y:S02]  /*2150*/  LOP3.LUT R16, R0, 0xff, RZ, 0xc0, !PT ;  /* 0x000000ff00107812 */ /* 0x000fe400078ec0ff */
[----:B------:R-:W-:-:S03]  /*2160*/  SHF.R.U32.HI R5, RZ, 0x10, R0 ;  /* 0x00000010ff057819 */ /* 0x000fc60000011600 */
[----:B------:R2:W-:Y:S04]  /*2170*/  STL [R1+0x34], R16 ;  /* 0x0000341001007387 */ /* 0x0005e80000100800 */
[----:B------:R2:W-:Y:S02]  /*2180*/  STL [R1+0x2c], R5 ;  /* 0x00002c0501007387 */ /* 0x0005e40000100800 */
[----:B------:R-:W-:Y:S05]  /*2190*/  @!P0 BRA `(.L_x_545) ;  /* 0x000001f000008947 */ /* 0x000fea0003800000 */
[----:B------:R-:W-:-:S04]  /*21a0*/  ISETP.NE.AND P0, PT, R5, RZ, PT ;  /* 0x000000ff0500720c */ /* 0x000fc80003f05270 */
[----:B------:R-:W-:-:S04]  /*21b0*/  SEL R0, R5, c[0x0][0x338], P0 ;  /* 0x0000ce0005007a07 */ /* 0x000fc80000000000 */
[----:B------:R-:W-:Y:S02]  /*21c0*/  IABS R3, R0 ;  /* 0x0000000000037213 */ /* 0x000fe40000000000 */
[----:B------:R-:W-:Y:S02]  /*21d0*/  IADD3 R4, R0, -0x1, R7 ;  /* 0xffffffff00047810 */ /* 0x000fe40007ffe007 */
[----:B------:R-:W3:Y:S03]  /*21e0*/  I2F.RP R2, R3 ;  /* 0x0000000300027306 */ /* 0x000ee60000209400 */
[----:B------:R-:W-:Y:S02]  /*21f0*/  IMAD.IADD R8, R4, 0x1, -R6 ;  /* 0x0000000104087824 */ /* 0x000fe400078e0a06 */
[----:B------:R-:W-:-:S03]  /*2200*/  IMAD.MOV.U32 R4, RZ, RZ, RZ ;  /* 0x000000ffff047224 */ /* 0x000fc600078e00ff */
[----:B------:R-:W-:Y:S01]  /*2210*/  IABS R11, R8 ;  /* 0x00000008000b7213 */ /* 0x000fe20000000000 */
[----:B---3--:R-:W3:Y:S02]  /*2220*/  MUFU.RCP R2, R2 ;  /* 0x0000000200027308 */ /* 0x008ee40000001000 */
[----:B---3--:R-:W-:-:S06]  /*2230*/  IADD3 R2, R2, 0xffffffe, RZ ;  /* 0x0ffffffe02027810 */ /* 0x008fcc0007ffe0ff */
[----:B--2---:R-:W2:Y:S02]  /*2240*/  F2I.FTZ.U32.TRUNC.NTZ R5, R2 ;  /* 0x0000000200057305 */ /* 0x004ea4000021f000 */
[----:B--2---:R-:W-:-:S04]  /*2250*/  IMAD.MOV R2, RZ, RZ, -R5 ;  /* 0x000000ffff027224 */ /* 0x004fc800078e0a05 */
        /* <DEDUP_REMOVED lines=19> */
.L_x_545:
[----:B------:R-:W-:Y:S05]  /*2390*/  BSYNC B0 ;  /* 0x0000000000007941 */ /* 0x000fea0003800000 */
.L_x_544:
[----:B------:R-:W-:Y:S01]  /*23a0*/  IMAD R219, R16, R2, R6 ;  /* 0x0000000210db7224 */ /* 0x000fe200078e0206 */
[----:B------:R-:W-:Y:S01]  /*23b0*/  PRMT R0, RZ, 0x7610, R0 ;  /* 0x00007610ff007816 */ /* 0x000fe20000000000 */
[----:B------:R-:W-:Y:S01]  /*23c0*/  CS2R R20, SRZ ;  /* 0x0000000000147805 */ /* 0x000fe2000001ff00 */
[----:B------:R-:W-:Y:S01]  /*23d0*/  CS2R R48, SRZ ;  /* 0x0000000000307805 */ /* 0x000fe2000001ff00 */
[----:B------:R-:W-:Y:S01]  /*23e0*/  IMAD.IADD R2, R219, 0x1, R2 ;  /* 0x00000001db027824 */ /* 0x000fe200078e0202 */
[----:B------:R-:W-:Y:S01]  /*23f0*/  CS2R R46, SRZ ;  /* 0x00000000002e7805 */ /* 0x000fe2000001ff00 */
        /* <DEDUP_REMOVED lines=33> */
[----:B------:R-:W3:Y:S01]  /*2610*/  S2R R3, SR_TID.X ;  /* 0x0000000000037919 */ /* 0x000ee20000002100 */
[----:B------:R-:W-:-:S03]  /*2620*/  ISETP.NE.U32.AND P3, PT, RZ, c[0x0][0x340], PT ;  /* 0x0000d000ff007a0c */ /* 0x000fc60003f65070 */
[----:B--2---:R-:W2:Y:S01]  /*2630*/  LDL.64 R4, [R1] ;  /* 0x0000000001047983 */ /* 0x004ea20000100a00 */
[----:B------:R-:W-:-:S03]  /*2640*/  ISETP.NE.AND.EX P3, PT, RZ, c[0x0][0x344], PT, P3 ;  /* 0x0000d100ff007a0c */ /* 0x000fc60003f65330 */
[----:B------:R4:W2:Y:S01]  /*2650*/  LDL.64 R134, [R1] ;  /* 0x0000000001867983 */ /* 0x0008a20000100a00 */
[----:B---3--:R-:W-:-:S04]  /*2660*/  SHF.R.S32.HI R16, RZ, 0x1f, R3 ;  /* 0x0000001fff107819 */ /* 0x008fc80000011403 */
[----:B------:R-:W-:-:S05]  /*2670*/  LEA.HI R16, R16, R3, RZ, 0x3 ;  /* 0x0000000310107211 */ /* 0x000fca00078f18ff */
[----:B------:R-:W-:Y:S01]  /*2680*/  @P3 IMAD.WIDE R2, R15, R14, c[0x0][0x340] ;  /* 0x0000d0000f023625 */ /* 0x000fe200078e020e */
[----:B------:R-:W-:-:S04]  /*2690*/  SHF.R.S32.HI R16, RZ, 0x3, R16 ;  /* 0x00000003ff107819 */ /* 0x000fc80000011410 */
[----:B------:R3:W5:Y:S01]  /*26a0*/  @P3 LDG.E R9, [R2.64] ;  /* 0x0000000802093981 */ /* 0x000762000c1e1900 */
[----:B------:R-:W-:Y:S01]  /*26b0*/  SHF.R.S32.HI R8, RZ, 0x1f, R15 ;  /* 0x0000001fff087819 */ /* 0x000fe2000001140f */
[----:B------:R-:W-:Y:S01]  /*26c0*/  WARPSYNC 0xffffffff ;  /* 0xffffffff00007948 */ /* 0x000fe20003800000 */
[----:B------:R-:W-:Y:S02]  /*26d0*/  IADD3 R0, P0, R16, R13, RZ ;  /* 0x0000000d10007210 */ /* 0x000fe40007f1e0ff */
[----:B------:R-:W-:Y:S02]  /*26e0*/  SHF.R.S32.HI R10, RZ, 0x1f, R12 ;  /* 0x0000001fff0a7819 */ /* 0x000fe4000001140c */
[----:B------:R-:W-:Y:S02]  /*26f0*/  IADD3 R122, R216, -0x1, RZ ;  /* 0xffffffffd87a7810 */ /* 0x000fe40007ffe0ff */
[----:B---3--:R-:W-:-:S04]  /*2700*/  SHF.R.S32.HI R2, RZ, 0x1f, R13 ;  /* 0x0000001fff027819 */ /* 0x008fc8000001140d */
[----:B------:R-:W-:-:S05]  /*2710*/  LEA.HI.X.SX32 R2, R16, R2, 0x1, P0 ;  /* 0x0000000210027211 */ /* 0x000fca00000f0eff */
[C---:B------:R-:W-:Y:S02]  /*2720*/  IMAD R6, R2.reuse, c[0x0][0x1e0], RZ ;  /* 0x0000780002067a24 */ /* 0x040fe400078e02ff */
[----:B------:R-:W-:Y:S02]  /*2730*/  IMAD R7, R2, c[0x0][0x208], RZ ;  /* 0x0000820002077a24 */ /* 0x000fe400078e02ff */
[----:B------:R-:W-:Y:S01]  /*2740*/  IMAD R6, R0, c[0x0][0x1e4], R6 ;  /* 0x0000790000067a24 */ /* 0x000fe200078e0206 */
[----:B--2---:R-:W-:-:S04]  /*2750*/  MOV R134, R4 ;  /* 0x0000000400867202 */ /* 0x004fc80000000f00 */
[----:B------:R-:W-:Y:S02]  /*2760*/  SHF.R.S32.HI R135, RZ, 0x1f, R134 ;  /* 0x0000001fff877819 */ /* 0x000fe40000011486 */
[----:B------:R-:W-:-:S03]  /*2770*/  IADD3 R14, R134, 0x40, RZ ;  /* 0x00000040860e7810 */ /* 0x000fc60007ffe0ff */
[C-C-:B------:R-:W-:Y:S01]  /*2780*/  IMAD.WIDE.U32 R2, R0.reuse, c[0x0][0x1e0], R134.reuse ;  /* 0x0000780000027a25 */ /* 0x140fe200078e0086 */
[----:B------:R4:W-:Y:S03]  /*2790*/  STL [R1+0x4], R135 ;  /* 0x0000048701007387 */ /* 0x0009e60000100800 */
[----:B------:R-:W-:-:S04]  /*27a0*/  IMAD.WIDE.U32 R4, R0, c[0x0][0x208], R134 ;  /* 0x0000820000047a25 */ /* 0x000fc800078e0086 */
[----:B------:R-:W-:Y:S02]  /*27b0*/  IMAD R0, R0, c[0x0][0x20c], R7 ;  /* 0x0000830000007a24 */ /* 0x000fe400078e0207 */
[----:B------:R-:W-:Y:S02]  /*27c0*/  IMAD.IADD R7, R3, 0x1, R6 ;  /* 0x0000000103077824 */ /* 0x000fe400078e0206 */
[----:B------:R-:W-:Y:S01]  /*27d0*/  IMAD.MOV.U32 R6, RZ, RZ, R2 ;  /* 0x000000ffff067224 */ /* 0x000fe200078e0002 */
[----:B------:R-:W-:-:S03]  /*27e0*/  IADD3 R5, R5, R0, RZ ;  /* 0x0000000005057210 */ /* 0x000fc60007ffe0ff */
[C---:B------:R-:W-:Y:S01]  /*27f0*/  IMAD.WIDE.U32 R6, R17.reuse, c[0x0][0x1e8], R6 ;  /* 0x00007a0011067a25 */ /* 0x040fe200078e0006 */
[----:B-----5:R-:W-:Y:S02]  /*2800*/  @P3 SHF.R.S32.HI R3, RZ, 0x1f, R9 ;  /* 0x0000001fff033819 */ /* 0x020fe40000011409 */
[----:B------:R-:W-:Y:S01]  /*2810*/  @!P3 MOV R3, R8 ;  /* 0x000000080003b202 */ /* 0x000fe20000000f00 */
[----:B------:R-:W-:Y:S01]  /*2820*/  IMAD.WIDE.U32 R4, R17, c[0x0][0x210], R4 ;  /* 0x0000840011047a25 */ /* 0x000fe200078e0004 */
[----:B------:R-:W-:Y:S02]  /*2830*/  @P3 MOV R2, R9 ;  /* 0x0000000900023202 */ /* 0x000fe40000000f00 */
[----:B------:R-:W-:Y:S01]  /*2840*/  SEL R0, R3, RZ, !P4 ;  /* 0x000000ff03007207 */ /* 0x000fe20006000000 */
[----:B------:R-:W-:Y:S01]  /*2850*/  @!P3 IMAD.MOV.U32 R2, RZ, RZ, R15 ;  /* 0x000000ffff02b224 */ /* 0x000fe200078e000f */
[----:B------:R-:W-:Y:S01]  /*2860*/  SEL R8, R8, RZ, !P5 ;  /* 0x000000ff08087207 */ /* 0x000fe20006800000 */
[----:B------:R-:W-:-:S02]  /*2870*/  IMAD R7, R17, c[0x0][0x1ec], R7 ;  /* 0x00007b0011077a24 */ /* 0x000fc400078e0207 */
[----:B------:R-:W-:Y:S01]  /*2880*/  IMAD R5, R17, c[0x0][0x214], R5 ;  /* 0x0000850011057a24 */ /* 0x000fe200078e0205 */
[----:B------:R-:W-:Y:S01]  /*2890*/  SEL R2, R2, RZ, !P4 ;  /* 0x000000ff02027207 */ /* 0x000fe20006000000 */
[C---:B------:R-:W-:Y:S02]  /*28a0*/  IMAD R3, R0.reuse, c[0x0][0x1f0], RZ ;  /* 0x00007c0000037a24 */ /* 0x040fe400078e02ff */
[----:B------:R-:W-:Y:S02]  /*28b0*/  IMAD R0, R0, c[0x0][0x218], RZ ;  /* 0x0000860000007a24 */ /* 0x000fe400078e02ff */
[----:B------:R-:W-:Y:S02]  /*28c0*/  IMAD R9, R10, c[0x0][0x178], RZ ;  /* 0x00005e000a097a24 */ /* 0x000fe400078e02ff */
[----:B------:R-:W-:-:S04]  /*28d0*/  IMAD.WIDE.U32 R222, R2, c[0x0][0x1f0], R6 ;  /* 0x00007c0002de7a25 */ /* 0x000fc800078e0006 */
[C---:B------:R-:W-:Y:S01]  /*28e0*/  IMAD.WIDE.U32 R220, R2.reuse, c[0x0][0x218], R4 ;  /* 0x0000860002dc7a25 */ /* 0x040fe200078e0004 */
[----:B------:R-:W-:Y:S02]  /*28f0*/  SEL R5, R15, RZ, !P5 ;  /* 0x000000ff0f057207 */ /* 0x000fe40006800000 */
[----:B------:R-:W-:Y:S01]  /*2900*/  SHF.R.S32.HI R15, RZ, 0x1f, R14 ;  /* 0x0000001fff0f7819 */ /* 0x000fe2000001140e */
[C---:B------:R-:W-:Y:S02]  /*2910*/  IMAD R6, R2.reuse, c[0x0][0x1f4], R3 ;  /* 0x00007d0002067a24 */ /* 0x040fe400078e0203 */
[----:B------:R-:W-:Y:S02]  /*2920*/  IMAD R4, R2, c[0x0][0x21c], R0 ;  /* 0x0000870002047a24 */ /* 0x000fe400078e0200 */
[C---:B------:R-:W-:Y:S01]  /*2930*/  IMAD R0, R12.reuse, c[0x0][0x17c], R9 ;  /* 0x00005f000c007a24 */ /* 0x040fe200078e0209 */
[----:B------:R-:W-:Y:S01]  /*2940*/  IADD3 R226, R223, R6, RZ ;  /* 0x00000006dfe27210 */ /* 0x000fe20007ffe0ff */
[----:B------:R-:W-:Y:S01]  /*2950*/  IMAD.WIDE.U32 R2, R12, c[0x0][0x178], RZ ;  /* 0x00005e000c027a25 */ /* 0x000fe200078e00ff */
[----:B------:R-:W-:-:S03]  /*2960*/  IADD3 R225, R221, R4, RZ ;  /* 0x00000004dde17210 */ /* 0x000fc60007ffe0ff */
[----:B------:R-:W-:-:S04]  /*2970*/  IMAD.IADD R0, R3, 0x1, R0 ;  /* 0x0000000103007824 */ /* 0x000fc800078e0200 */
[----:B----4-:R-:W2:Y:S01]  /*2980*/  LDL R11, [R1+0x60] ;  /* 0x00006000010b7983 */ /* 0x010ea20000100800 */
[----:B------:R-:W-:Y:S01]  /*2990*/  MOV R3, R0 ;  /* 0x0000000000037202 */ /* 0x000fe20000000f00 */
[----:B------:R-:W-:Y:S01]  /*29a0*/  IMAD R6, R8, c[0x0][0x1c0], RZ ;  /* 0x0000700008067a24 */ /* 0x000fe200078e02ff */
[----:B------:R-:W-:Y:S01]  /*29b0*/  ISETP.GE.AND P6, PT, R134, c[0x0][0x198], PT ;  /* 0x0000660086007a0c */ /* 0x000fe20003fc6270 */
[----:B------:R-:W-:Y:S01]  /*29c0*/  IMAD R13, R123, c[0x0][0x2c4], RZ ;  /* 0x0000b1007b0d7a24 */ /* 0x000fe200078e02ff */
[----:B------:R-:W-:Y:S01]  /*29d0*/  ISETP.GE.AND P3, PT, R14, c[0x0][0x198], PT ;  /* 0x000066000e007a0c */ /* 0x000fe20003f66270 */
[C---:B------:R-:W-:Y:S01]  /*29e0*/  IMAD.WIDE.U32 R2, R17.reuse, c[0x0][0x1b8], R2 ;  /* 0x00006e0011027a25 */ /* 0x040fe200078e0002 */
[----:B------:R-:W-:Y:S01]  /*29f0*/  MOV R120, R222 ;  /* 0x000000de00787202 */ /* 0x000fe20000000f00 */
[----:B------:R-:W-:Y:S01]  /*2a00*/  ULDC.64 UR4, c[0x0][0x208] ;  /* 0x0000820000047ab9 */ /* 0x000fe20000000a00 */
[----:B------:R-:W-:Y:S01]  /*2a10*/  MOV R121, R226 ;  /* 0x000000e200797202 */ /* 0x000fe20000000f00 */
[----:B------:R-:W-:Y:S01]  /*2a20*/  IMAD R3, R17, c[0x0][0x1bc], R3 ;  /* 0x00006f0011037a24 */ /* 0x000fe200078e0203 */
[----:B------:R-:W-:Y:S01]  /*2a30*/  USHF.L.U32 UR7, UR4, 0x6, URZ ;  /* 0x0000000604077899 */ /* 0x000fe2000800063f */
[C---:B------:R-:W-:Y:S01]  /*2a40*/  IMAD R8, R5.reuse, c[0x0][0x1c4], R6 ;  /* 0x0000710005087a24 */ /* 0x040fe200078e0206 */
[----:B------:R-:W-:Y:S01]  /*2a50*/  UMOV UR6, 0x6 ;  /* 0x0000000600067882 */ /* 0x000fe20000000000 */
[----:B------:R-:W-:Y:S01]  /*2a60*/  IMAD.WIDE.U32 R2, R5, c[0x0][0x1c0], R2 ;  /* 0x0000700005027a25 */ /* 0x000fe200078e0002 */
[----:B------:R-:W-:Y:S01]  /*2a70*/  USHF.L.U64.HI UR5, UR4, UR6, UR5 ;  /* 0x0000000604057299 */ /* 0x000fe20008010205 */
[----:B------:R-:W-:Y:S03]  /*2a80*/  BSSY B0, `(.L_x_547) ;  /* 0x00001a7000007945 */ /* 0x000fe60003800000 */
[----:B------:R-:W-:Y:S01]  /*2a90*/  IADD3 R3, R3, R8, RZ ;  /* 0x0000000803037210 */ /* 0x000fe20007ffe0ff */
[----:B------:R-:W-:Y:S01]  /*2aa0*/  BAR.SYNC.DEFER_BLOCKING 0x0 ;  /* 0x0000000000007b1d */ /* 0x000fe20000010000 */
[----:B--2---:R-:W-:-:S04]  /*2ab0*/  IADD3 R4, R11, R244, RZ ;  /* 0x000000f40b047210 */ /* 0x004fc80007ffe0ff */
[----:B------:R-:W-:Y:S01]  /*2ac0*/  MOV R0, R4 ;  /* 0x0000000400007202 */ /* 0x000fe20000000f00 */
[----:B------:R-:W-:-:S05]  /*2ad0*/  @P2 IMAD.HI.U32 R7, R4, c[0x0][0x2c8], RZ ;  /* 0x0000b20004072a27 */ /* 0x000fca00078e00ff */
[----:B------:R-:W-:-:S04]  /*2ae0*/  @P2 SHF.R.U32.HI R0, RZ, c[0x0][0x2cc], R7 ;  /* 0x0000b300ff002a19 */ /* 0x000fc80000011607 */
[C---:B------:R-:W-:Y:S01]  /*2af0*/  IADD3 R6, -R0.reuse, RZ, RZ ;  /* 0x000000ff00067210 */ /* 0x040fe20007ffe1ff */
[----:B------:R-:W-:Y:S01]  /*2b00*/  IMAD.WIDE.U32 R2, R0, c[0x0][0x1b0], R2 ;  /* 0x00006c0000027a25 */ /* 0x000fe200078e0002 */
[----:B------:R-:W-:-:S03]  /*2b10*/  SHF.R.S32.HI R7, RZ, 0x1f, R0 ;  /* 0x0000001fff077819 */ /* 0x000fc60000011400 */
[----:B------:R-:W-:Y:S02]  /*2b20*/  IMAD R4, R6, c[0x0][0x2c4], R4 ;  /* 0x0000b10006047a24 */ /* 0x000fe400078e0204 */
[----:B------:R-:W-:-:S04]  /*2b30*/  IMAD R5, R7, c[0x0][0x1b0], RZ ;  /* 0x00006c0007057a24 */ /* 0x000fc800078e02ff */
[----:B------:R-:W-:Y:S01]  /*2b40*/  IMAD R6, R0, c[0x0][0x1b4], R5 ;  /* 0x00006d0000067a24 */ /* 0x000fe200078e0205 */
[----:B------:R-:W-:-:S04]  /*2b50*/  SHF.R.S32.HI R5, RZ, 0x1f, R4 ;  /* 0x0000001fff057819 */ /* 0x000fc80000011404 */
[----:B------:R-:W-:Y:S01]  /*2b60*/  IADD3 R3, R3, R6, RZ ;  /* 0x0000000603037210 */ /* 0x000fe20007ffe0ff */
[----:B------:R-:W-:-:S04]  /*2b70*/  IMAD R0, R5, c[0x0][0x1a8], RZ ;  /* 0x00006a0005007a24 */ /* 0x000fc800078e02ff */
[C---:B------:R-:W-:Y:S02]  /*2b80*/  IMAD R0, R4.reuse, c[0x0][0x1ac], R0 ;  /* 0x00006b0004007a24 */ /* 0x040fe400078e0200 */
[----:B------:R-:W-:Y:S01]  /*2b90*/  IMAD.WIDE.U32 R4, R4, c[0x0][0x1a8], R2 ;  /* 0x00006a0004047a25 */ /* 0x000fe200078e0002 */
[----:B------:R-:W-:-:S04]  /*2ba0*/  IADD3 R3, R16, R244, RZ ;  /* 0x000000f410037210 */ /* 0x000fc80007ffe0ff */
[----:B------:R-:W-:Y:S02]  /*2bb0*/  IADD3 R0, R5, R0, RZ ;  /* 0x0000000005007210 */ /* 0x000fe40007ffe0ff */
[C---:B------:R-:W-:Y:S02]  /*2bc0*/  LEA R2, P0, R4.reuse, c[0x0][0x160], 0x1 ;  /* 0x0000580004027a11 */ /* 0x040fe400078008ff */
[C---:B------:R-:W-:Y:S02]  /*2bd0*/  ISETP.GE.AND P5, PT, R3.reuse, R13, PT ;  /* 0x0000000d0300720c */ /* 0x040fe40003fa6270 */
[----:B------:R-:W-:Y:S01]  /*2be0*/  LEA.HI.X R0, R4, c[0x0][0x164], R0, 0x1, P0 ;  /* 0x0000590004007a11 */ /* 0x000fe200000f0c00 */
[----:B------:R-:W-:Y:S01]  /*2bf0*/  SHFL.IDX PT, R8, R2, 0x1, 0x181f ;  /* 0x00381f0002087f89 */ /* 0x000fe200000e0000 */
[----:B------:R-:W-:-:S03]  /*2c00*/  IADD3 R7, R3, 0x20, RZ ;  /* 0x0000002003077810 */ /* 0x000fc60007ffe0ff */
[----:B------:R-:W2:Y:S01]  /*2c10*/  SHFL.IDX PT, R4, R2, RZ, 0x181f ;  /* 0x00181fff02047589 */ /* 0x000ea200000e0000 */
[----:B------:R-:W-:-:S03]  /*2c20*/  ISETP.GE.AND P0, PT, R7, R13, PT ;  /* 0x0000000d0700720c */ /* 0x000fc60003f06270 */
[----:B------:R-:W3:Y:S04]  /*2c30*/  SHFL.IDX PT, R5, R0, RZ, 0x181f ;  /* 0x00181fff00057589 */ /* 0x000ee800000e0000 */
[----:B------:R-:W4:Y:S04]  /*2c40*/  SHFL.IDX PT, R9, R0, 0x1, 0x181f ;  /* 0x00381f0000097f89 */ /* 0x000f2800000e0000 */
[----:B------:R-:W5:Y:S04]  /*2c50*/  SHFL.IDX PT, R11, R2, 0x2, 0x181f ;  /* 0x00581f00020b7f89 */ /* 0x000f6800000e0000 */
[----:B------:R-:W1:Y:S04]  /*2c60*/  SHFL.IDX PT, R12, R0, 0x2, 0x181f ;  /* 0x00581f00000c7f89 */ /* 0x000e6800000e0000 */
[----:B------:R5:W1:Y:S01]  /*2c70*/  SHFL.IDX PT, R10, R2, 0x3, 0x181f ;  /* 0x00781f00020a7f89 */ /* 0x000a6200000e0000 */
[----:B--2---:R-:W-:-:S04]  /*2c80*/  @!P5 LEA R6, P4, R134, R4, 0x1 ;  /* 0x000000048606d211 */ /* 0x004fc800078808ff */
[----:B---3--:R-:W-:Y:S02]  /*2c90*/  @!P5 LEA.HI.X R7, R134, R5, R135, 0x1, P4 ;  /* 0x000000058607d211 */ /* 0x008fe400020f0c87 */
[----:B------:R-:W-:-:S03]  /*2ca0*/  @!P5 LEA R4, P4, R14, R4, 0x1 ;  /* 0x000000040e04d211 */ /* 0x000fc600078808ff */
[----:B------:R2:W-:Y:S01]  /*2cb0*/  @!P5 LDGSTS.E.BYPASS.LTC128B.128 [R218+0x100], [R6.64], !P6 ;  /* 0x0010000006dadfae */ /* 0x0005e2000f101d48 */
[----:B------:R-:W-:-:S05]  /*2cc0*/  @!P5 LEA.HI.X R5, R14, R5, R15, 0x1, P4 ;  /* 0x000000050e05d211 */ /* 0x000fca00020f0c0f */
[----:B------:R3:W-:Y:S01]  /*2cd0*/  @!P5 LDGSTS.E.BYPASS.LTC128B.128 [R218+0x4100], [R4.64], !P3 ;  /* 0x0410000004dadfae */ /* 0x0007e2000d901d48 */
[C---:B--2---:R-:W-:Y:S02]  /*2ce0*/  IADD3 R6, R3.reuse, 0x40, RZ ;  /* 0x0000004003067810 */ /* 0x044fe40007ffe0ff */
[----:B------:R-:W-:Y:S02]  /*2cf0*/  IADD3 R3, R3, 0x60, RZ ;  /* 0x0000006003037810 */ /* 0x000fe40007ffe0ff */
[----:B------:R-:W-:Y:S02]  /*2d00*/  ISETP.GE.AND P5, PT, R6, R13, PT ;  /* 0x0000000d0600720c */ /* 0x000fe40003fa6270 */
[----:B---3--:R-:W-:-:S04]  /*2d10*/  @!P0 LEA R4, P4, R134, R8, 0x1 ;  /* 0x0000000886048211 */ /* 0x008fc800078808ff */
[-C--:B----4-:R-:W-:Y:S02]  /*2d20*/  @!P0 LEA.HI.X R5, R134, R9.reuse, R135, 0x1, P4 ;  /* 0x0000000986058211 */ /* 0x090fe400020f0c87 */
[C---:B------:R-:W-:Y:S02]  /*2d30*/  @!P0 LEA R6, P4, R14.reuse, R8, 0x1 ;  /* 0x000000080e068211 */ /* 0x040fe400078808ff */
[----:B------:R2:W3:Y:S02]  /*2d40*/  SHFL.IDX PT, R8, R0, 0x3, 0x181f ;  /* 0x00781f0000087f89 */ /* 0x0004e400000e0000 */
[----:B------:R-:W-:Y:S02]  /*2d50*/  @!P0 LEA.HI.X R7, R14, R9, R15, 0x1, P4 ;  /* 0x000000090e078211 */ /* 0x000fe400020f0c0f */
[----:B------:R4:W-:Y:S01]  /*2d60*/  @!P0 LDGSTS.E.BYPASS.LTC128B.128 [R218+0x1100], [R4.64], !P6 ;  /* 0x0110000004da8fae */ /* 0x0009e2000f101d48 */
[----:B-----5:R-:W-:-:S03]  /*2d70*/  @!P5 LEA R2, P4, R134, R11, 0x1 ;  /* 0x0000000b8602d211 */ /* 0x020fc600078808ff */
[----:B------:R5:W-:Y:S01]  /*2d80*/  @!P0 LDGSTS.E.BYPASS.LTC128B.128 [R218+0x5100], [R6.64], !P3 ;  /* 0x0510000006da8fae */ /* 0x000be2000d901d48 */
[----:B------:R-:W-:Y:S02]  /*2d90*/  ISETP.GE.AND P0, PT, R3, R13, PT ;  /* 0x0000000d0300720c */ /* 0x000fe40003f06270 */
[----:B-1----:R-:W-:-:S05]  /*2da0*/  @!P5 LEA.HI.X R3, R134, R12, R135, 0x1, P4 ;  /* 0x0000000c8603d211 */ /* 0x002fca00020f0c87 */
[----:B------:R1:W-:Y:S01]  /*2db0*/  @!P5 LDGSTS.E.BYPASS.LTC128B.128 [R218+0x2100], [R2.64], !P6 ;  /* 0x0210000002dadfae */ /* 0x0003e2000f101d48 */
[----:B--2---:R-:W-:-:S04]  /*2dc0*/  IMAD.MOV.U32 R0, RZ, RZ, -0x60 ;  /* 0xffffffa0ff007424 */ /* 0x004fc800078e00ff */
[----:B------:R-:W-:Y:S01]  /*2dd0*/  IMAD R0, R216, R0, 0x60 ;  /* 0x00000060d8007424 */ /* 0x000fe200078e0200 */
[C---:B----4-:R-:W-:Y:S02]  /*2de0*/  @!P5 LEA R4, P4, R14.reuse, R11, 0x1 ;  /* 0x0000000b0e04d211 */ /* 0x050fe400078808ff */
[----:B------:R-:W-:Y:S02]  /*2df0*/  SHF.R.S32.HI R11, RZ, 0x1f, R122 ;  /* 0x0000001fff0b7819 */ /* 0x000fe4000001147a */
[----:B------:R-:W-:Y:S01]  /*2e00*/  @!P5 LEA.HI.X R5, R14, R12, R15, 0x1, P4 ;  /* 0x0000000c0e05d211 */ /* 0x000fe200020f0c0f */
[----:B------:R-:W-:Y:S01]  /*2e10*/  IMAD.WIDE.U32 R12, R122, c[0x0][0x1e0], RZ ;  /* 0x000078007a0c7a25 */ /* 0x000fe200078e00ff */
[----:B------:R-:W-:Y:S02]  /*2e20*/  IADD3 R9, R0, R132, -R16 ;  /* 0x0000008400097210 */ /* 0x000fe40007ffe810 */
[----:B-----5:R-:W-:Y:S01]  /*2e30*/  MOV R7, 0x20 ;  /* 0x0000002000077802 */ /* 0x020fe20000000f00 */
[----:B------:R2:W-:Y:S01]  /*2e40*/  @!P5 LDGSTS.E.BYPASS.LTC128B.128 [R218+0x6100], [R4.64], !P3 ;  /* 0x0610000004dadfae */ /* 0x0005e2000d901d48 */
[----:B-1----:R-:W-:Y:S01]  /*2e50*/  IMAD R3, R11, c[0x0][0x1e0], RZ ;  /* 0x000078000b037a24 */ /* 0x002fe200078e02ff */
[----:B------:R-:W-:-:S03]  /*2e60*/  @!P0 LEA R2, P4, R134, R10, 0x1 ;  /* 0x0000000a86028211 */ /* 0x000fc600078808ff */
[----:B------:R-:W-:Y:S01]  /*2e70*/  IMAD R6, R122, c[0x0][0x1e4], R3 ;  /* 0x000079007a067a24 */ /* 0x000fe200078e0203 */
[----:B---3--:R-:W-:Y:S02]  /*2e80*/  @!P0 LEA.HI.X R3, R134, R8, R135, 0x1, P4 ;  /* 0x0000000886038211 */ /* 0x008fe400020f0c87 */
[----:B------:R-:W-:Y:S02]  /*2e90*/  ISETP.GE.AND P4, PT, R9, 0x1, PT ;  /* 0x000000010900780c */ /* 0x000fe40003f86270 */
[----:B------:R-:W-:Y:S01]  /*2ea0*/  IADD3 R6, R13, R6, RZ ;  /* 0x000000060d067210 */ /* 0x000fe20007ffe0ff */
[----:B------:R1:W-:Y:S01]  /*2eb0*/  @!P0 LDGSTS.E.BYPASS.LTC128B.128 [R218+0x3100], [R2.64], !P6 ;  /* 0x0310000002da8fae */ /* 0x0003e2000f101d48 */
[----:B------:R-:W-:-:S03]  /*2ec0*/  ISETP.GE.AND P6, PT, R9, 0x21, PT ;  /* 0x000000210900780c */ /* 0x000fc60003fc6270 */
[----:B------:R-:W-:Y:S01]  /*2ed0*/  IMAD R6, R6, 0x60, RZ ;  /* 0x0000006006067824 */ /* 0x000fe200078e02ff */
[C---:B--2---:R-:W-:Y:S02]  /*2ee0*/  @!P0 LEA R4, P5, R14.reuse, R10, 0x1 ;  /* 0x0000000a0e048211 */ /* 0x044fe400078a08ff */
[----:B------:R-:W-:Y:S02]  /*2ef0*/  MOV R10, 0x40 ;  /* 0x00000040000a7802 */ /* 0x000fe40000000f00 */
[----:B------:R-:W-:Y:S01]  /*2f00*/  @!P0 LEA.HI.X R5, R14, R8, R15, 0x1, P5 ;  /* 0x000000080e058211 */ /* 0x000fe200028f0c0f */
[----:B------:R-:W-:Y:S01]  /*2f10*/  IMAD R8, R7, c[0x0][0x1e4], RZ ;  /* 0x0000790007087a24 */ /* 0x000fe200078e02ff */
[----:B------:R-:W-:-:S03]  /*2f20*/  ISETP.GE.AND P5, PT, R9, 0x41, PT ;  /* 0x000000410900780c */ /* 0x000fc60003fa6270 */
[----:B------:R2:W-:Y:S01]  /*2f30*/  @!P0 LDGSTS.E.BYPASS.LTC128B.128 [R218+0x7100], [R4.64], !P3 ;  /* 0x0710000004da8fae */ /* 0x0005e2000d901d48 */
[----:B------:R-:W-:Y:S01]  /*2f40*/  @P4 ISETP.GE.AND P3, PT, R134, c[0x0][0x1d4], PT ;  /* 0x0000750086004a0c */ /* 0x000fe20003f66270 */
[----:B-1----:R-:W-:Y:S02]  /*2f50*/  IMAD.WIDE.U32 R2, R12, 0x60, R120 ;  /* 0x000000600c027825 */ /* 0x002fe400078e0078 */
[----:B------:R-:W0:Y:S02]  /*2f60*/  LDGDEPBAR ;  /* 0x00000000000079af */ /* 0x000e240000000000 */
[----:B------:R-:W-:Y:S02]  /*2f70*/  IMAD.IADD R3, R3, 0x1, R6 ;  /* 0x0000000103037824 */ /* 0x000fe400078e0206 */
[----:B------:R-:W-:Y:S01]  /*2f80*/  IMAD.WIDE.U32 R12, R7, c[0x0][0x1e0], RZ ;  /* 0x00007800070c7a25 */ /* 0x000fe200078e00ff */
[----:B--2---:R-:W-:-:S04]  /*2f90*/  @P4 LEA R4, P0, R2, c[0x0][0x1c8], 0x1 ;  /* 0x0000720002044a11 */ /* 0x004fc800078008ff */
[C---:B------:R-:W-:Y:S02]  /*2fa0*/  @P4 LEA.HI.X R5, R2.reuse, c[0x0][0x1cc], R3, 0x1, P0 ;  /* 0x0000730002054a11 */ /* 0x040fe400000f0c03 */
[----:B------:R-:W-:-:S03]  /*2fb0*/  @P6 IADD3 R7, P0, R2, R12, RZ ;  /* 0x0000000c02076210 */ /* 0x000fc60007f1e0ff */
[----:B------:R1:W-:Y:S01]  /*2fc0*/  @P4 LDGSTS.E.BYPASS.LTC128B.128 [R218+0x8100], [R4.64], !P3 ;  /* 0x0810000004da4fae */ /* 0x0003e2000d901d48 */
[----:B------:R-:W-:Y:S02]  /*2fd0*/  ISETP.GE.AND P3, PT, R14, c[0x0][0x1d4], PT ;  /* 0x000075000e007a0c */ /* 0x000fe40003f66270 */
[----:B------:R-:W-:Y:S01]  /*2fe0*/  @P6 IADD3.X R8, R3, R13, R8, P0, !PT ;  /* 0x0000000d03086210 */ /* 0x000fe200007fe408 */
[----:B------:R-:W-:Y:S01]  /*2ff0*/  IMAD.WIDE.U32 R12, R10, c[0x0][0x1e0], RZ ;  /* 0x000078000a0c7a25 */ /* 0x000fe200078e00ff */
[----:B------:R-:W-:-:S03]  /*3000*/  @P6 LEA R6, P0, R7, c[0x0][0x1c8], 0x1 ;  /* 0x0000720007066a11 */ /* 0x000fc600078008ff */
[----:B------:R-:W-:Y:S01]  /*3010*/  IMAD R10, R10, c[0x0][0x1e4], RZ ;  /* 0x000079000a0a7a24 */ /* 0x000fe200078e02ff */
[----:B------:R-:W-:Y:S02]  /*3020*/  @P6 LEA.HI.X R7, R7, c[0x0][0x1cc], R8, 0x1, P0 ;  /* 0x0000730007076a11 */ /* 0x000fe400000f0c08 */
[----:B------:R-:W-:-:S03]  /*3030*/  @P5 IADD3 R8, P0, R2, R12, RZ ;  /* 0x0000000c02085210 */ /* 0x000fc60007f1e0ff */
[----:B------:R1:W-:Y:S01]  /*3040*/  @P4 LDGSTS.E.BYPASS.LTC128B.128 [R218+0xb100], [R4.64+0x80], !P3 ;  /* 0x0b10008004da4fae */ /* 0x0003e2000d901d48 */
[----:B------:R-:W-:Y:S02]  /*3050*/  @P5 IADD3.X R3, R3, R13, R10, P0, !PT ;  /* 0x0000000d03035210 */ /* 0x000fe400007fe40a */
[----:B------:R-:W-:Y:S02]  /*3060*/  @P5 LEA R2, P0, R8, c[0x0][0x1c8], 0x1 ;  /* 0x0000720008025a11 */ /* 0x000fe400078008ff */
[----:B------:R-:W-:Y:S02]  /*3070*/  @P6 ISETP.GE.AND P4, PT, R134, c[0x0][0x1d4], PT ;  /* 0x0000750086006a0c */ /* 0x000fe40003f86270 */
[----:B------:R-:W-:Y:S02]  /*3080*/  @P5 LEA.HI.X R3, R8, c[0x0][0x1cc], R3, 0x1, P0 ;  /* 0x0000730008035a11 */ /* 0x000fe400000f0c03 */
[----:B------:R-:W-:-:S09]  /*3090*/  @P5 ISETP.GE.AND P0, PT, R134, c[0x0][0x1d4], PT ;  /* 0x0000750086005a0c */ /* 0x000fd20003f06270 */
[----:B------:R2:W-:Y:S01]  /*30a0*/  @P6 LDGSTS.E.BYPASS.LTC128B.128 [R218+0x9100], [R6.64], !P4 ;  /* 0x0910000006da6fae */ /* 0x0005e2000e101d48 */
[----:B------:R-:W-:-:S03]  /*30b0*/  ISETP.GE.AND P4, PT, R134, c[0x0][0x1d4], PT ;  /* 0x0000750086007a0c */ /* 0x000fc60003f86270 */
[----:B------:R2:W-:Y:S01]  /*30c0*/  @P6 LDGSTS.E.BYPASS.LTC128B.128 [R218+0xc100], [R6.64+0x80], !P3 ;  /* 0x0c10008006da6fae */ /* 0x0005e2000d901d48 */
[----:B------:R-:W-:-:S03]  /*30d0*/  ISETP.LT.OR P6, PT, R9, 0x21, P4 ;  /* 0x000000210900780c */ /* 0x000fc600027c1670 */
[----:B------:R3:W-:Y:S04]  /*30e0*/  @P5 LDGSTS.E.BYPASS.LTC128B.128 [R218+0xa100], [R2.64], !P0 ;  /* 0x0a10000002da5fae */ /* 0x0007e8000c101d48 */
[----:B------:R3:W-:Y:S04]  /*30f0*/  @P5 LDGSTS.E.BYPASS.LTC128B.128 [R218+0xd100], [R2.64+0x80], !P3 ;  /* 0x0d10008002da5fae */ /* 0x0007e8000d901d48 */
[----:B------:R-:W0:Y:S01]  /*3100*/  LDGDEPBAR ;  /* 0x00000000000079af */ /* 0x000e220000000000 */
[----:B--2---:R-:W-:-:S04]  /*3110*/  IMAD.WIDE.U32 R6, R122, c[0x0][0x208], RZ ;  /* 0x000082007a067a25 */ /* 0x004fc800078e00ff */
[----:B---3--:R-:W-:Y:S01]  /*3120*/  IMAD R2, R11, c[0x0][0x208], RZ ;  /* 0x000082000b027a24 */ /* 0x008fe200078e02ff */
[----:B------:R-:W-:-:S04]  /*3130*/  DEPBAR.LE SB0, 0x1 ;  /* 0x000080400000791a */ /* 0x000fc80000000000 */
[----:B------:R-:W-:Y:S01]  /*3140*/  BAR.SYNC.DEFER_BLOCKING 0x0 ;  /* 0x0000000000007b1d */ /* 0x000fe20000010000 */
[----:B------:R-:W-:Y:S01]  /*3150*/  IMAD R2, R122, c[0x0][0x20c], R2 ;  /* 0x000083007a027a24 */ /* 0x000fe200078e0202 */
[----:B------:R-:W-:-:S04]  /*3160*/  MOV R3, R225 ;  /* 0x000000e100037202 */ /* 0x000fc80000000f00 */
[----:B-1----:R-:W-:Y:S02]  /*3170*/  IADD3 R4, R7, R2, RZ ;  /* 0x0000000207047210 */ /* 0x002fe40007ffe0ff */
[----:B------:R-:W-:-:S05]  /*3180*/  MOV R2, R220 ;  /* 0x000000dc00027202 */ /* 0x000fca0000000f00 */
[----:B------:R-:W-:-:S04]  /*3190*/  IMAD.WIDE.U32 R6, R6, 0x60, R2 ;  /* 0x0000006006067825 */ /* 0x000fc800078e0002 */
[----:B------:R-:W-:Y:S01]  /*31a0*/  IMAD R2, R4, 0x60, RZ ;  /* 0x0000006004027824 */ /* 0x000fe200078e02ff */
[----:B------:R-:W-:-:S04]  /*31b0*/  LEA R4, P0, R6, c[0x0][0x1f8], 0x1 ;  /* 0x00007e0006047a11 */ /* 0x000fc800078008ff */
[----:B------:R-:W-:Y:S01]  /*31c0*/  IADD3 R3, R7, R2, RZ ;  /* 0x0000000207037210 */ /* 0x000fe20007ffe0ff */
[----:B------:R-:W-:Y:S01]  /*31d0*/  LDSM.16.M88.4 R124, [R212] ;  /* 0x00000000d47c783b */ /* 0x000fe20000000200 */
[----:B------:R-:W-:Y:S02]  /*31e0*/  IADD3 R2, P5, R4, UR7, RZ ;  /* 0x0000000704027c10 */ /* 0x000fe4000ffbe0ff */
[----:B------:R-:W-:Y:S01]  /*31f0*/  LEA.HI.X R5, R6, c[0x0][0x1fc], R3, 0x1, P0 ;  /* 0x00007f0006057a11 */ /* 0x000fe200000f0c03 */
[----:B------:R-:W-:Y:S01]  /*3200*/  LDSM.16.M88.4 R128, [R213] ;  /* 0x00000000d580783b */ /* 0x000fe20000000200 */
[----:B------:R-:W-:Y:S02]  /*3210*/  IADD3 R6, P0, R2, UR7, RZ ;  /* 0x0000000702067c10 */ /* 0x000fe4000ff1e0ff */
[----:B------:R-:W-:Y:S01]  /*3220*/  IADD3.X R3, R5, UR5, RZ, P5, !PT ;  /* 0x0000000505037c10 */ /* 0x000fe2000affe4ff */
[----:B------:R-:W-:Y:S01]  /*3230*/  LDSM.16.M88.4 R152, [R215] ;  /* 0x00000000d798783b */ /* 0x000fe20000000200 */
[----:B------:R-:W-:-:S02]  /*3240*/  ISETP.LT.OR P5, PT, R9, 0x1, P4 ;  /* 0x000000010900780c */ /* 0x000fc400027a1670 */
[----:B------:R-:W-:Y:S01]  /*3250*/  IADD3.X R7, R3, UR5, RZ, P0, !PT ;  /* 0x0000000503077c10 */ /* 0x000fe200087fe4ff */
[----:B------:R-:W-:Y:S01]  /*3260*/  LDSM.16.M88.4 R164, [R214] ;  /* 0x00000000d6a4783b */ /* 0x000fe20000000200 */
[C---:B------:R-:W-:Y:S02]  /*3270*/  ISETP.LT.OR P0, PT, R9.reuse, 0x1, P3 ;  /* 0x000000010900780c */ /* 0x040fe40001f01670 */
[----:B------:R-:W-:Y:S01]  /*3280*/  ISETP.LT.OR P4, PT, R9, 0x41, P4 ;  /* 0x000000410900780c */ /* 0x000fe20002781670 */
[----:B------:R-:W-:Y:S04]  /*3290*/  LDSM.16.M88.4 R168, [R212+0x4000] ;  /* 0x00400000d4a8783b */ /* 0x000fe80000000200 */
[----:B------:R-:W-:Y:S04]  /*32a0*/  LDSM.16.M88.4 R172, [R213+0x4000] ;  /* 0x00400000d5ac783b */ /* 0x000fe80000000200 */
[----:B------:R-:W-:Y:S04]  /*32b0*/  LDSM.16.M88.4 R176, [R215+0x4000] ;  /* 0x00400000d7b0783b */ /* 0x000fe80000000200 */
[----:B------:R-:W-:Y:S04]  /*32c0*/  LDSM.16.M88.4 R184, [R214+0x4000] ;  /* 0x00400000d6b8783b */ /* 0x000fe80000000200 */
[----:B------:R-:W-:Y:S06]  /*32d0*/  BAR.SYNC.DEFER_BLOCKING 0x0 ;  /* 0x0000000000007b1d */ /* 0x000fec0000010000 */
[----:B------:R-:W-:-:S04]  /*32e0*/  DEPBAR.LE SB0, 0x0 ;  /* 0x000080000000791a */ /* 0x000fc80000000000 */
[----:B------:R-:W-:Y:S06]  /*32f0*/  BAR.SYNC.DEFER_BLOCKING 0x0 ;  /* 0x0000000000007b1d */ /* 0x000fec0000010000 */
[----:B------:R-:W1:Y:S04]  /*3300*/  LDSM.16.M88.4 R24, [R193] ;  /* 0x00000000c118783b */ /* 0x000e680000000200 */
[----:B------:R-:W2:Y:S04]  /*3310*/  LDSM.16.M88.4 R28, [R193+0x1800] ;  /* 0x00180000c11c783b */ /* 0x000ea80000000200 */
[----:B------:R-:W3:Y:S04]  /*3320*/  LDSM.16.M88.4 R32, [R199] ;  /* 0x00000000c720783b */ /* 0x000ee80000000200 */
[----:B------:R-:W4:Y:S04]  /*3330*/  LDSM.16.M88.4 R16, [R193+0x800] ;  /* 0x00080000c110783b */ /* 0x000f280000000200 */
[----:B------:R-:W5:Y:S04]  /*3340*/  LDSM.16.M88.4 R20, [R193+0x1000] ;  /* 0x00100000c114783b */ /* 0x000f680000000200 */
[----:B------:R-:W-:Y:S04]  /*3350*/  LDSM.16.M88.4 R68, [R193+0x2000] ;  /* 0x00200000c144783b */ /* 0x000fe80000000200 */
[----:B------:R-:W-:Y:S04]  /*3360*/  LDSM.16.M88.4 R84, [R193+0x2800] ;  /* 0x00280000c154783b */ /* 0x000fe80000000200 */
[----:B------:R-:W-:Y:S04]  /*3370*/  LDSM.16.M88.4 R56, [R210] ;  /* 0x00000000d238783b */ /* 0x000fe80000000200 */
[----:B------:R-:W-:Y:S04]  /*3380*/  LDSM.16.M88.4 R64, [R209] ;  /* 0x00000000d140783b */ /* 0x000fe80000000200 */
[----:B------:R-:W5:Y:S04]  /*3390*/  LDSM.16.M88.4 R60, [R208] ;  /* 0x00000000d03c783b */ /* 0x000f680000000200 */
[----:B------:R-:W-:Y:S01]  /*33a0*/  LDSM.16.M88.4 R88, [R207] ;  /* 0x00000000cf58783b */ /* 0x000fe20000000200 */
[C---:B-1----:R-:W-:Y:S03]  /*33b0*/  HMMA.16816.F32 R12, R124.reuse, R24, RZ ;  /* 0x000000187c0c723c */ /* 0x042fe600000018ff */
[----:B------:R-:W-:Y:S04]  /*33c0*/  LDSM.16.M88.4 R92, [R206] ;  /* 0x00000000ce5c783b */ /* 0x000fe80000000200 */
[----:B------:R-:W-:Y:S01]  /*33d0*/  @!PT LDS RZ, [RZ] ;  /* 0x00000000fffff984 */ /* 0x000fe20000000800 */
[----:B------:R-:W-:Y:S01]  /*33e0*/  @!PT LDS RZ, [RZ] ;  /* 0x00000000fffff984 */ /* 0x000fe20000000800 */
[----:B------:R-:W-:Y:S01]  /*33f0*/  @!PT LDS RZ, [RZ] ;  /* 0x00000000fffff984 */ /* 0x000fe20000000800 */
[----:B------:R1:W-:Y:S01]  /*3400*/  LDGSTS.E.BYPASS.LTC128B.128 [R218+0x100], [R4.64], !P5 ;  /* 0x0010000004da7fae */ /* 0x0003e2000e901d48 */
[C---:B------:R-:W-:Y:S01]  /*3410*/  ISETP.LT.OR P5, PT, R9.reuse, 0x21, P3 ;  /* 0x000000210900780c */ /* 0x040fe20001fa1670 */
[----:B------:R-:W-:Y:S02]  /*3420*/  HMMA.16816.F32 R40, R124, R26, RZ ;  /* 0x0000001a7c28723c */ /* 0x000fe400000018ff */
[----:B------:R1:W-:Y:S01]  /*3430*/  LDGSTS.E.BYPASS.LTC128B.128 [R218+0x3100], [R4.64+0x80], !P0 ;  /* 0x0310008004da7fae */ /* 0x0003e2000c101d48 */
[----:B------:R-:W-:-:S03]  /*3440*/  ISETP.LT.OR P0, PT, R9, 0x41, P3 ;  /* 0x000000410900780c */ /* 0x000fc60001f01670 */
[----:B------:R1:W-:Y:S02]  /*3450*/  LDGSTS.E.BYPASS.LTC128B.128 [R218+0x1100], [R2.64], !P6 ;  /* 0x0110000002da7fae */ /* 0x0003e4000f101d48 */
[----:B--2---:R-:W-:Y:S04]  /*3460*/  HMMA.16816.F32 R8, R124, R28, RZ ;  /* 0x0000001c7c08723c */ /* 0x004fe800000018ff */
[----:B------:R2:W-:Y:S04]  /*3470*/  LDGSTS.E.BYPASS.LTC128B.128 [R218+0x4100], [R2.64+0x80], !P5 ;  /* 0x0410008002da7fae */ /* 0x0005e8000e901d48 */
[----:B------:R1:W-:Y:S01]  /*3480*/  LDGSTS.E.BYPASS.LTC128B.128 [R218+0x2100], [R6.64], !P4 ;  /* 0x0210000006da7fae */ /* 0x0003e2000e101d48 */
[----:B---3--:R-:W-:Y:S03]  /*3490*/  HMMA.16816.F32 R44, R128, R32, R12 ;  /* 0x00000020802c723c */ /* 0x008fe6000000180c */
[----:B------:R1:W-:Y:S01]  /*34a0*/  LDGSTS.E.BYPASS.LTC128B.128 [R218+0x5100], [R6.64+0x80], !P0 ;  /* 0x0510008006da7fae */ /* 0x0003e2000c101d48 */
[----:B------:R-:W-:-:S03]  /*34b0*/  ISETP.GT.AND P0, PT, R122, R219, PT ;  /* 0x000000db7a00720c */ /* 0x000fc60003f04270 */
[----:B------:R-:W3:Y:S01]  /*34c0*/  LDSM.16.M88.4 R48, [R197] ;  /* 0x00000000c530783b */ /* 0x000ee20000000200 */
[C---:B----4-:R-:W-:Y:S03]  /*34d0*/  HMMA.16816.F32 R36, R124.reuse, R18, RZ ;  /* 0x000000127c24723c */ /* 0x050fe600000018ff */
[----:B------:R-:W4:Y:S04]  /*34e0*/  LDSM.16.M88.4 R52, [R194] ;  /* 0x00000000c234783b */ /* 0x000f280000000200 */
[----:B------:R-:W2:Y:S01]  /*34f0*/  LDSM.16.M88.4 R72, [R197+0x800] ;  /* 0x00080000c548783b */ /* 0x000ea20000000200 */
[C---:B------:R-:W-:Y:S03]  /*3500*/  HMMA.16816.F32 R24, R124.reuse, R16, RZ ;  /* 0x000000107c18723c */ /* 0x040fe600000018ff */
[----:B------:R-:W-:Y:S04]  /*3510*/  LDSM.16.M88.4 R104, [R193+0x3800] ;  /* 0x00380000c168783b */ /* 0x000fe80000000200 */
[----:B------:R-:W-:Y:S01]  /*3520*/  LDSM.16.M88.4 R108, [R197+0x3000] ;  /* 0x00300000c56c783b */ /* 0x000fe20000000200 */
[C---:B-----5:R-:W-:Y:S03]  /*3530*/  HMMA.16816.F32 R16, R124.reuse, R20, RZ ;  /* 0x000000147c10723c */ /* 0x060fe600000018ff */
[----:B------:R-:W-:Y:S04]  /*3540*/  LDSM.16.M88.4 R100, [R204] ;  /* 0x00000000cc64783b */ /* 0x000fe80000000200 */
[----:B------:R-:W0:Y:S01]  /*3550*/  LDGDEPBAR ;  /* 0x00000000000079af */ /* 0x000e220000000000 */
[C---:B------:R-:W-:Y:S08]  /*3560*/  HMMA.16816.F32 R12, R124.reuse, R22, RZ ;  /* 0x000000167c0c723c */ /* 0x040ff000000018ff */
[----:B-1----:R-:W-:Y:S08]  /*3570*/  HMMA.16816.F32 R4, R124, R30, RZ ;  /* 0x0000001e7c04723c */ /* 0x002ff000000018ff */
[C---:B------:R-:W-:Y:S01]  /*3580*/  HMMA.16816.F32 R20, R128.reuse, R34, R40 ;  /* 0x000000228014723c */ /* 0x040fe20000001828 */
[----:B------:R-:W-:Y:S04]  /*3590*/  LDSM.16.M88.4 R40, [R197+0x1800] ;  /* 0x00180000c528783b */ /* 0x000fe80000000200 */
[----:B------:R-:W-:Y:S03]  /*35a0*/  LDSM.16.M88.4 R32, [R197+0x2000] ;  /* 0x00200000c520783b */ /* 0x000fe60000000200 */
[----:B------:R-:W-:Y:S08]  /*35b0*/  HMMA.16816.F32 R116, R128, R60, R8 ;  /* 0x0000003c8074723c */ /* 0x000ff00000001808 */
[----:B---3--:R-:W-:Y:S08]  /*35c0*/  HMMA.16816.F32 R8, R152, R48, R44 ;  /* 0x000000309808723c */ /* 0x008ff0000000182c */
[C---:B------:R-:W-:Y:S01]  /*35d0*/  HMMA.16816.F32 R76, R128.reuse, R58, R36 ;  /* 0x0000003a804c723c */ /* 0x040fe20000001824 */
[----:B------:R-:W1:Y:S07]  /*35e0*/  LDSM.16.M88.4 R36, [R193+0x3000] ;  /* 0x00300000c124783b */ /* 0x000e6e0000000200 */
[C---:B------:R-:W-:Y:S01]  /*35f0*/  HMMA.16816.F32 R24, R128.reuse, R56, R24 ;  /* 0x000000388018723c */ /* 0x040fe20000001818 */
[----:B------:R-:W3:Y:S07]  /*3600*/  LDSM.16.M88.4 R56, [R194+0x800] ;  /* 0x00080000c238783b */ /* 0x000eee0000000200 */
[----:B------:R-:W-:Y:S08]  /*3610*/  HMMA.16816.F32 R60, R128, R62, R4 ;  /* 0x0000003e803c723c */ /* 0x000ff00000001804 */
[----:B------:R-:W-:Y:S01]  /*3620*/  HMMA.16816.F32 R4, R152, R50, R20 ;  /* 0x000000329804723c */ /* 0x000fe20000001814 */
[----:B------:R-:W-:Y:S07]  /*3630*/  LDSM.16.M88.4 R48, [R197+0x1000] ;  /* 0x00100000c530783b */ /* 0x000fee0000000200 */
[----:B------:R-:W-:Y:S08]  /*3640*/  HMMA.16816.F32 R112, R128, R66, R12 ;  /* 0x000000428070723c */ /* 0x000ff0000000180c */
[----:B----4-:R-:W-:Y:S08]  /*3650*/  HMMA.16816.F32 R12, R164, R52, R8 ;  /* 0x00000034a40c723c */ /* 0x010ff00000001808 */
[----:B------:R-:W-:Y:S01]  /*3660*/  HMMA.16816.F32 R80, R128, R64, R16 ;  /* 0x000000408050723c */ /* 0x000fe20000001810 */
[----:B------:R-:W-:Y:S07]  /*3670*/  LDSM.16.M88.4 R64, [R194+0x1000] ;  /* 0x00100000c240783b */ /* 0x000fee0000000200 */
[C---:B------:R-:W-:Y:S08]  /*3680*/  HMMA.16816.F32 R28, R124.reuse, R68, RZ ;  /* 0x000000447c1c723c */ /* 0x040ff000000018ff */
[C---:B------:R-:W-:Y:S01]  /*3690*/  HMMA.16816.F32 R16, R124.reuse, R70, RZ ;  /* 0x000000467c10723c */ /* 0x040fe200000018ff */
[----:B------:R-:W4:Y:S07]  /*36a0*/  LDSM.16.M88.4 R68, [R205] ;  /* 0x00000000cd44783b */ /* 0x000f2e0000000200 */
[----:B------:R-:W-:Y:S08]  /*36b0*/  HMMA.16816.F32 R8, R124, R84, RZ ;  /* 0x000000547c08723c */ /* 0x000ff000000018ff */
[----:B--2---:R-:W-:Y:S08]  /*36c0*/  HMMA.16816.F32 R44, R152, R72, R24 ;  /* 0x00000048982c723c */ /* 0x004ff00000001818 */
[----:B------:R-:W-:Y:S08]  /*36d0*/  HMMA.16816.F32 R24, R164, R54, R4 ;  /* 0x00000036a418723c */ /* 0x000ff00000001804 */
[----:B------:R-:W-:Y:S01]  /*36e0*/  HMMA.16816.F32 R4, R124, R86, RZ ;  /* 0x000000567c04723c */ /* 0x000fe200000018ff */
[----:B------:R-:W2:Y:S07]  /*36f0*/  LDSM.16.M88.4 R84, [R197+0x2800] ;  /* 0x00280000c554783b */ /* 0x000eae0000000200 */
[----:B-1----:R-:W-:Y:S08]  /*3700*/  HMMA.16816.F32 R20, R168, R36, R12 ;  /* 0x00000024a814723c */ /* 0x002ff0000000180c */
[----:B------:R-:W-:Y:S08]  /*3710*/  HMMA.16816.F32 R12, R128, R92, R8 ;  /* 0x0000005c800c723c */ /* 0x000ff00000001808 */
[----:B------:R-:W-:Y:S01]  /*3720*/  HMMA.16816.F32 R8, R152, R74, R76 ;  /* 0x0000004a9808723c */ /* 0x000fe2000000184c */
[----:B------:R-:W1:Y:S04]  /*3730*/  LDSM.16.M88.4 R72, [R194+0x1800] ;  /* 0x00180000c248783b */ /* 0x000e680000000200 */
[----:B------:R-:W-:Y:S03]  /*3740*/  LDSM.16.M88.4 R76, [R194+0x2000] ;  /* 0x00200000c24c783b */ /* 0x000fe60000000200 */
[C---:B------:R-:W-:Y:S08]  /*3750*/  HMMA.16816.F32 R96, R128.reuse, R88, R28 ;  /* 0x000000588060723c */ /* 0x040ff0000000181c */
[C---:B------:R-:W-:Y:S08]  /*3760*/  HMMA.16816.F32 R28, R128.reuse, R90, R16 ;  /* 0x0000005a801c723c */ /* 0x040ff00000001810 */
[----:B------:R-:W-:Y:S01]  /*3770*/  HMMA.16816.F32 R88, R128, R94, R4 ;  /* 0x0000005e8058723c */ /* 0x000fe20000001804 */
[----:B------:R-:W-:Y:S07]  /*3780*/  LDSM.16.M88.4 R92, [R194+0x2800] ;  /* 0x00280000c25c783b */ /* 0x000fee0000000200 */
[----:B---3--:R-:W-:Y:S08]  /*3790*/  HMMA.16816.F32 R4, R164, R56, R44 ;  /* 0x00000038a404723c */ /* 0x008ff0000000182c */
[----:B----4-:R-:W-:Y:S08]  /*37a0*/  HMMA.16816.F32 R20, R172, R68, R20 ;  /* 0x00000044ac14723c */ /* 0x010ff00000001814 */
[----:B------:R-:W-:Y:S08]  /*37b0*/  HMMA.16816.F32 R16, R168, R38, R24 ;  /* 0x00000026a810723c */ /* 0x000ff00000001818 */
[----:B------:R-:W-:Y:S01]  /*37c0*/  HMMA.16816.F32 R36, R152, R50, R112 ;  /* 0x000000329824723c */ /* 0x000fe20000001870 */
[----:B------:R-:W3:Y:S07]  /*37d0*/  LDSM.16.M88.4 R112, [R194+0x3000] ;  /* 0x00300000c270783b */ /* 0x000eee0000000200 */
[----:B------:R-:W-:Y:S08]  /*37e0*/  HMMA.16816.F32 R24, R164, R58, R8 ;  /* 0x0000003aa418723c */ /* 0x000ff00000001808 */
[C---:B------:R-:W-:Y:S08]  /*37f0*/  HMMA.16816.F32 R80, R152.reuse, R48, R80 ;  /* 0x000000309850723c */ /* 0x040ff00000001850 */
[C---:B------:R-:W-:Y:S08]  /*3800*/  HMMA.16816.F32 R48, R152.reuse, R40, R116 ;  /* 0x000000289830723c */ /* 0x040ff00000001874 */
[C---:B------:R-:W-:Y:S08]  /*3810*/  HMMA.16816.F32 R60, R152.reuse, R42, R60 ;  /* 0x0000002a983c723c */ /* 0x040ff0000000183c */
[----:B--2---:R-:W-:Y:S08]  /*3820*/  HMMA.16816.F32 R40, R152, R84, R12 ;  /* 0x000000549828723c */ /* 0x004ff0000000180c */
[----:B------:R-:W-:Y:S08]  /*3830*/  HMMA.16816.F32 R12, R168, R104, R4 ;  /* 0x00000068a80c723c */ /* 0x000ff00000001804 */
[----:B------:R-:W-:Y:S08]  /*3840*/  HMMA.16816.F32 R4, R176, R108, R20 ;  /* 0x0000006cb004723c */ /* 0x000ff00000001814 */
[C---:B------:R-:W-:Y:S08]  /*3850*/  HMMA.16816.F32 R52, R152.reuse, R32, R96 ;  /* 0x000000209834723c */ /* 0x040ff00000001860 */
[----:B------:R-:W-:Y:S01]  /*3860*/  HMMA.16816.F32 R44, R152, R34, R28 ;  /* 0x00000022982c723c */ /* 0x000fe2000000181c */
[----:B------:R-:W2:Y:S07]  /*3870*/  LDSM.16.M88.4 R32, [R193+0x4000] ;  /* 0x00400000c120783b */ /* 0x000eae0000000200 */
[----:B------:R-:W-:Y:S01]  /*3880*/  HMMA.16816.F32 R8, R172, R70, R16 ;  /* 0x00000046ac08723c */ /* 0x000fe20000001810 */
[----:B------:R-:W-:Y:S07]  /*3890*/  LDSM.16.M88.4 R68, [R193+0x4800] ;  /* 0x00480000c144783b */ /* 0x000fee0000000200 */
[----:B------:R-:W-:Y:S01]  /*38a0*/  HMMA.16816.F32 R28, R152, R86, R88 ;  /* 0x00000056981c723c */ /* 0x000fe20000001858 */
[----:B------:R-:W4:Y:S07]  /*38b0*/  LDSM.16.M88.4 R84, [R197+0x3800] ;  /* 0x00380000c554783b */ /* 0x000f2e0000000200 */
[----:B------:R-:W-:Y:S08]  /*38c0*/  HMMA.16816.F32 R20, R168, R106, R24 ;  /* 0x0000006aa814723c */ /* 0x000ff00000001818 */
[----:B------:R-:W-:Y:S08]  /*38d0*/  HMMA.16816.F32 R16, R164, R64, R80 ;  /* 0x00000040a410723c */ /* 0x000ff00000001850 */
[----:B------:R-:W-:Y:S08]  /*38e0*/  HMMA.16816.F32 R12, R172, R100, R12 ;  /* 0x00000064ac0c723c */ /* 0x000ff0000000180c */
[C---:B-1----:R-:W-:Y:S08]  /*38f0*/  HMMA.16816.F32 R48, R164.reuse, R72, R48 ;  /* 0x00000048a430723c */ /* 0x042ff00000001830 */
[----:B------:R-:W-:Y:S08]  /*3900*/  HMMA.16816.F32 R60, R164, R74, R60 ;  /* 0x0000004aa43c723c */ /* 0x000ff0000000183c */
[----:B---3--:R-:W-:Y:S08]  /*3910*/  HMMA.16816.F32 R24, R184, R112, R4 ;  /* 0x00000070b818723c */ /* 0x008ff00000001804 */
[----:B------:R-:W-:Y:S01]  /*3920*/  HMMA.16816.F32 R72, R164, R92, R40 ;  /* 0x0000005ca448723c */ /* 0x000fe20000001828 */
[----:B------:R-:W1:Y:S07]  /*3930*/  LDSM.16.M88.4 R40, [R203] ;  /* 0x00000000cb28783b */ /* 0x000e6e0000000200 */
[----:B------:R-:W-:Y:S08]  /*3940*/  HMMA.16816.F32 R4, R176, R110, R8 ;  /* 0x0000006eb004723c */ /* 0x000ff00000001808 */
[----:B------:R-:W-:Y:S01]  /*3950*/  HMMA.16816.F32 R36, R164, R66, R36 ;  /* 0x00000042a424723c */ /* 0x000fe20000001824 */
[----:B------:R-:W-:-:S04]  /*3960*/  FMUL.FTZ R2, R24, c[0x0][0x320] ;  /* 0x0000c80018027a20 */ /* 0x000fc80000410000 */
[----:B------:R3:W1:Y:S03]  /*3970*/  MUFU.TANH R90, R2 ;  /* 0x00000002005a7308 */ /* 0x0006660000002400 */
[----:B------:R-:W-:Y:S01]  /*3980*/  HMMA.16816.F32 R64, R164, R76, R52 ;  /* 0x0000004ca440723c */ /* 0x000fe20000001834 */
[----:B------:R-:W5:Y:S07]  /*3990*/  LDSM.16.M88.4 R52, [R194+0x3800] ;  /* 0x00380000c234783b */ /* 0x000f6e0000000200 */
[----:B------:R-:W-:Y:S01]  /*39a0*/  HMMA.16816.F32 R20, R172, R102, R20 ;  /* 0x00000066ac14723c */ /* 0x000fe20000001814 */
[----:B---3--:R-:W-:-:S07]  /*39b0*/  FMUL.FTZ R2, R25, c[0x0][0x320] ;  /* 0x0000c80019027a20 */ /* 0x008fce0000410000 */
[----:B--2---:R-:W-:Y:S01]  /*39c0*/  HMMA.16816.F32 R8, R168, R32, R16 ;  /* 0x00000020a808723c */ /* 0x004fe20000001810 */
[----:B------:R2:W3:Y:S07]  /*39d0*/  MUFU.TANH R88, R2 ;  /* 0x0000000200587308 */ /* 0x0004ee0000002400 */
[----:B----4-:R-:W-:Y:S08]  /*39e0*/  HMMA.16816.F32 R16, R176, R84, R12 ;  /* 0x00000054b010723c */ /* 0x010ff0000000180c */
[----:B------:R-:W-:Y:S01]  /*39f0*/  HMMA.16816.F32 R92, R164, R94, R28 ;  /* 0x0000005ea45c723c */ /* 0x000fe2000000181c */
[----:B------:R-:W4:Y:S01]  /*3a00*/  LDSM.16.M88.4 R28, [R197+0x4000] ;  /* 0x00400000c51c783b */ /* 0x000f220000000200 */
[----:B--2---:R-:W-:-:S04]  /*3a10*/  FMUL.FTZ R2, R26, c[0x0][0x320] ;  /* 0x0000c8001a027a20 */ /* 0x004fc80000410000 */
[----:B------:R2:W1:Y:S02]  /*3a20*/  MUFU.TANH R91, R2 ;  /* 0x00000002005b7308 */ /* 0x0004640000002400 */
[----:B------:R-:W-:Y:S08]  /*3a30*/  HMMA.16816.F32 R12, R184, R114, R4 ;  /* 0x00000072b80c723c */ /* 0x000ff00000001804 */
[----:B------:R-:W-:Y:S01]  /*3a40*/  HMMA.16816.F32 R32, R168, R34, R36 ;  /* 0x00000022a820723c */ /* 0x000fe20000001824 */
[----:B------:R-:W3:Y:S01]  /*3a50*/  LDSM.16.M88.4 R36, [R202] ;  /* 0x00000000ca24783b */ /* 0x000ee20000000200 */
[----:B--2---:R-:W-:-:S06]  /*3a60*/  FMUL.FTZ R2, R27, c[0x0][0x320] ;  /* 0x0000c8001b027a20 */ /* 0x004fcc0000410000 */
[----:B------:R-:W-:Y:S01]  /*3a70*/  HMMA.16816.F32 R4, R176, R86, R20 ;  /* 0x00000056b004723c */ /* 0x000fe20000001814 */
[----:B------:R2:W2:Y:S07]  /*3a80*/  MUFU.TANH R89, R2 ;  /* 0x0000000200597308 */ /* 0x0004ae0000002400 */
[----:B-1----:R-:W-:Y:S08]  /*3a90*/  HMMA.16816.F32 R8, R172, R40, R8 ;  /* 0x00000028ac08723c */ /* 0x002ff00000001808 */
[----:B-----5:R-:W-:Y:S01]  /*3aa0*/  HMMA.16816.F32 R24, R184, R52, R16 ;  /* 0x00000034b818723c */ /* 0x020fe20000001810 */
[----:B--2---:R-:W-:-:S04]  /*3ab0*/  FMUL.FTZ R2, R12, c[0x0][0x320] ;  /* 0x0000c8000c027a20 */ /* 0x004fc80000410000 */
[----:B------:R1:W2:Y:S03]  /*3ac0*/  MUFU.TANH R85, R2 ;  /* 0x0000000200557308 */ /* 0x0002a60000002400 */
[----:B------:R-:W-:Y:S01]  /*3ad0*/  HMMA.16816.F32 R76, R164, R78, R44 ;  /* 0x0000004ea44c723c */ /* 0x000fe2000000182c */
[----:B------:R-:W-:Y:S07]  /*3ae0*/  LDSM.16.M88.4 R44, [R194+0x4000] ;  /* 0x00400000c22c783b */ /* 0x000fee0000000200 */
[----:B------:R-:W-:Y:S01]  /*3af0*/  HMMA.16816.F32 R56, R168, R68, R48 ;  /* 0x00000044a838723c */ /* 0x000fe20000001830 */
[----:B------:R-:W5:Y:S01]  /*3b00*/  LDSM.16.M88.4 R48, [R193+0x5000] ;  /* 0x00500000c130783b */ /* 0x000f620000000200 */
[----:B-1----:R-:W-:-:S06]  /*3b10*/  FMUL.FTZ R2, R13, c[0x0][0x320] ;  /* 0x0000c8000d027a20 */ /* 0x002fcc0000410000 */
[----:B------:R-:W-:Y:S01]  /*3b20*/  HMMA.16816.F32 R20, R172, R42, R32 ;  /* 0x0000002aac14723c */ /* 0x000fe20000001820 */
[----:B------:R-:W-:Y:S01]  /*3b30*/  LDSM.16.M88.4 R40, [R197+0x4800] ;  /* 0x00480000c528783b */ /* 0x000fe20000000200 */
[----:B------:R1:W1:Y:S06]  /*3b40*/  MUFU.TANH R83, R2 ;  /* 0x0000000200537308 */ /* 0x00026c0000002400 */
[----:B------:R-:W-:Y:S08]  /*3b50*/  HMMA.16816.F32 R60, R168, R70, R60 ;  /* 0x00000046a83c723c */ /* 0x000ff0000000183c */
[----:B------:R-:W-:Y:S01]  /*3b60*/  HMMA.16816.F32 R4, R184, R54, R4 ;  /* 0x00000036b804723c */ /* 0x000fe20000001804 */
[----:B-1----:R-:W-:-:S04]  /*3b70*/  FMUL.FTZ R2, R14, c[0x0][0x320] ;  /* 0x0000c8000e027a20 */ /* 0x002fc80000410000 */
[----:B------:R1:W1:Y:S03]  /*3b80*/  MUFU.TANH R87, R2 ;  /* 0x0000000200577308 */ /* 0x0002660000002400 */
[C---:B----4-:R-:W-:Y:S08]  /*3b90*/  HMMA.16816.F32 R16, R176.reuse, R28, R8 ;  /* 0x0000001cb010723c */ /* 0x050ff00000001808 */
[----:B------:R-:W-:Y:S01]  /*3ba0*/  HMMA.16816.F32 R8, R176, R30, R20 ;  /* 0x0000001eb008723c */ /* 0x000fe20000001814 */
[----:B------:R-:W-:Y:S01]  /*3bb0*/  LDSM.16.M88.4 R28, [R201] ;  /* 0x00000000c91c783b */ /* 0x000fe20000000200 */
[----:B-1----:R-:W-:-:S06]  /*3bc0*/  FMUL.FTZ R2, R15, c[0x0][0x320] ;  /* 0x0000c8000f027a20 */ /* 0x002fcc0000410000 */
[C---:B---3--:R-:W-:Y:S01]  /*3bd0*/  HMMA.16816.F32 R12, R172.reuse, R36, R56 ;  /* 0x00000024ac0c723c */ /* 0x048fe20000001838 */
[----:B------:R-:W1:Y:S01]  /*3be0*/  LDSM.16.M88.4 R56, [R193+0x5800] ;  /* 0x00580000c138783b */ /* 0x000e620000000200 */
[----:B------:R3:W4:Y:S06]  /*3bf0*/  MUFU.TANH R86, R2 ;  /* 0x0000000200567308 */ /* 0x00072c0000002400 */
[----:B------:R-:W-:Y:S01]  /*3c00*/  HMMA.16816.F32 R20, R172, R38, R60 ;  /* 0x00000026ac14723c */ /* 0x000fe2000000183c */
[----:B------:R-:W2:Y:S07]  /*3c10*/  LDSM.16.M88.4 R36, [R194+0x4800] ;  /* 0x00480000c224783b */ /* 0x000eae0000000200 */
[----:B-----5:R-:W-:Y:S01]  /*3c20*/  HMMA.16816.F32 R64, R168, R48, R64 ;  /* 0x00000030a840723c */ /* 0x020fe20000001840 */
[----:B---3--:R-:W-:-:S04]  /*3c30*/  FMUL.FTZ R2, R24, c[0x0][0x320] ;  /* 0x0000c80018027a20 */ /* 0x008fc80000410000 */
[----:B------:R3:W1:Y:S03]  /*3c40*/  MUFU.TANH R81, R2 ;  /* 0x0000000200517308 */ /* 0x0006660000002400 */
[----:B------:R-:W-:Y:S01]  /*3c50*/  HMMA.16816.F32 R32, R168, R50, R76 ;  /* 0x00000032a820723c */ /* 0x000fe2000000184c */
[----:B------:R-:W-:Y:S01]  /*3c60*/  LDSM.16.M88.4 R48, [R200] ;  /* 0x00000000c830783b */ /* 0x000fe20000000200 */
[----:B---3--:R-:W-:-:S06]  /*3c70*/  FMUL.FTZ R2, R25, c[0x0][0x320] ;  /* 0x0000c80019027a20 */ /* 0x008fcc0000410000 */
[----:B-1----:R-:W-:Y:S01]  /*3c80*/  HMMA.16816.F32 R52, R168, R56, R72 ;  /* 0x00000038a834723c */ /* 0x002fe20000001848 */
[----:B------:R1:W3:Y:S02]  /*3c90*/  MUFU.TANH R80, R2 ;  /* 0x0000000200507308 */ /* 0x0002e40000002400 */
[----:B-1----:R-:W-:-:S06]  /*3ca0*/  FMUL.FTZ R2, R26, c[0x0][0x320] ;  /* 0x0000c8001a027a20 */ /* 0x002fcc0000410000 */
[----:B------:R1:W1:Y:S02]  /*3cb0*/  MUFU.TANH R84, R2 ;  /* 0x0000000200547308 */ /* 0x0002640000002400 */
[----:B-1----:R-:W-:Y:S02]  /*3cc0*/  FMUL.FTZ R2, R27, c[0x0][0x320] ;  /* 0x0000c8001b027a20 */ /* 0x002fe40000410000 */
[----:B------:R-:W-:Y:S04]  /*3cd0*/  HMMA.16816.F32 R24, R184, R44, R16 ;  /* 0x0000002cb818723c */ /* 0x000fe80000001810 */
[----:B------:R1:W1:Y:S04]  /*3ce0*/  MUFU.TANH R82, R2 ;  /* 0x0000000200527308 */ /* 0x0002680000002400 */
        /* <DEDUP_REMOVED lines=13> */
[----:B------:R-:W-:Y:S07]  /*3dc0*/  LDSM.16.M88.4 R40, [R194+0x5000] ;  /* 0x00500000c228783b */ /* 0x000fee0000000200 */
[----:B--2---:R-:W-:Y:S01]  /*3dd0*/  HMMA.16816.F32 R20, R184, R36, R16 ;  /* 0x00000024b814723c */ /* 0x004fe20000001810 */
[----:B-----5:R-:W-:-:S04]  /*3de0*/  FMUL.FTZ R2, R24, c[0x0][0x320] ;  /* 0x0000c80018027a20 */ /* 0x020fc80000410000 */
[----:B------:R2:W1:Y:S11]  /*3df0*/  MUFU.TANH R68, R2 ;  /* 0x0000000200447308 */ /* 0x0004760000002400 */
[----:B------:R-:W-:Y:S01]  /*3e00*/  HMMA.16816.F32 R8, R184, R38, R8 ;  /* 0x00000026b808723c */ /* 0x000fe20000001808 */
[----:B--2---:R-:W-:-:S07]  /*3e10*/  FMUL.FTZ R2, R25, c[0x0][0x320] ;  /* 0x0000c80019027a20 */ /* 0x004fce0000410000 */
[----:B-1----:R-:W-:Y:S01]  /*3e20*/  HMMA.16816.F32 R16, R176, R44, R12 ;  /* 0x0000002cb010723c */ /* 0x002fe2000000180c */
[----:B------:R1:W2:Y:S07]  /*3e30*/  MUFU.TANH R63, R2 ;  /* 0x00000002003f7308 */ /* 0x0002ae0000002400 */
[----:B------:R-:W-:Y:S01]  /*3e40*/  HMMA.16816.F32 R12, R172, R48, R52 ;  /* 0x00000030ac0c723c */ /* 0x000fe20000001834 */
[----:B-1----:R-:W-:-:S04]  /*3e50*/  FMUL.FTZ R2, R26, c[0x0][0x320] ;  /* 0x0000c8001a027a20 */ /* 0x002fc80000410000 */
[----:B------:R1:W1:Y:S02]  /*3e60*/  MUFU.TANH R69, R2 ;  /* 0x0000000200457308 */ /* 0x0002640000002400 */
[----:B-1----:R-:W-:Y:S02]  /*3e70*/  FMUL.FTZ R2, R27, c[0x0][0x320] ;  /* 0x0000c8001b027a20 */ /* 0x002fe40000410000 */
[----:B------:R-:W-:Y:S01]  /*3e80*/  HMMA.16816.F32 R24, R172, R30, R32 ;  /* 0x0000001eac18723c */ /* 0x000fe20000001820 */
[----:B------:R-:W1:Y:S03]  /*3e90*/  LDSM.16.M88.4 R32, [R197+0x5800] ;  /* 0x00580000c520783b */ /* 0x000e660000000200 */
[----:B------:R5:W1:Y:S01]  /*3ea0*/  MUFU.TANH R65, R2 ;  /* 0x0000000200417308 */ /* 0x000a620000002400 */
[----:B------:R-:W2:Y:S01]  /*3eb0*/  LDSM.16.M88.4 R28, [R194+0x5800] ;  /* 0x00580000c21c783b */ /* 0x000ea20000000200 */
[----:B------:R-:W-:-:S04]  /*3ec0*/  DEPBAR.LE SB0, 0x0 ;  /* 0x000080000000791a */ /* 0x000fc80000000000 */
[----:B-----5:R-:W-:-:S04]  /*3ed0*/  FMUL.FTZ R2, R4, c[0x0][0x320] ;  /* 0x0000c80004027a20 */ /* 0x020fc80000410000 */
[----:B------:R5:W1:Y:S10]  /*3ee0*/  MUFU.TANH R61, R2 ;  /* 0x00000002003d7308 */ /* 0x000a740000002400 */
[----:B------:R-:W-:Y:S01]  /*3ef0*/  HMMA.16816.F32 R24, R176, R46, R24 ;  /* 0x0000002eb018723c */ /* 0x000fe20000001818 */
[----:B-----5:R-:W-:-:S07]  /*3f00*/  FMUL.FTZ R2, R5, c[0x0][0x320] ;  /* 0x0000c80005027a20 */ /* 0x020fce0000410000 */
[----:B-1----:R-:W-:Y:S01]  /*3f10*/  HMMA.16816.F32 R12, R176, R32, R12 ;  /* 0x00000020b00c723c */ /* 0x002fe2000000180c */
[----:B------:R1:W1:Y:S02]  /*3f20*/  MUFU.TANH R60, R2 ;  /* 0x00000002003c7308 */ /* 0x0002640000002400 */
        /* <DEDUP_REMOVED lines=16> */
[----:B--2---:R-:W-:Y:S01]  /*4030*/  HMMA.16816.F32 R4, R184, R30, R4 ;  /* 0x0000001eb804723c */ /* 0x004fe20000001804 */
[----:B-1----:R-:W-:-:S07]  /*4040*/  FMUL.FTZ R2, R23, c[0x0][0x320] ;  /* 0x0000c80017027a20 */ /* 0x002fce0000410000 */
[C---:B------:R-:W-:Y:S01]  /*4050*/  HMMA.16816.F32 R20, R184.reuse, R40, R16 ;  /* 0x00000028b814723c */ /* 0x040fe20000001810 */
[----:B------:R1:W2:Y:S07]  /*4060*/  MUFU.TANH R58, R2 ;  /* 0x00000002003a7308 */ /* 0x0002ae0000002400 */
        /* <DEDUP_REMOVED lines=44> */
[----:B-1234-:R-:W-:Y:S01]  /*4330*/  IADD3 R2, R216, -0x2, RZ ;  /* 0xfffffffed8027810 */ /* 0x01efe20007ffe0ff */
[----:B------:R-:W-:Y:S01]  /*4340*/  ULDC.64 UR4, c[0x0][0x1e0] ;  /* 0x0000780000047ab9 */ /* 0x000fe20000000a00 */
[----:B------:R-:W-:Y:S01]  /*4350*/  ISETP.GE.AND P0, PT, R134, c[0x0][0x1d4], PT ;  /* 0x0000750086007a0c */ /* 0x000fe20003f06270 */
[----:B------:R-:W-:Y:S01]  /*4360*/  USHF.L.U32 UR7, UR4, 0x6, URZ ;  /* 0x0000000604077899 */ /* 0x000fe2000800063f */
[----:B------:R-:W-:Y:S01]  /*4370*/  SHF.R.S32.HI R3, RZ, 0x1f, R2 ;  /* 0x0000001fff037819 */ /* 0x000fe20000011402 */
[----:B------:R-:W-:Y:S01]  /*4380*/  IMAD.WIDE.U32 R6, R2, c[0x0][0x1e0], RZ ;  /* 0x0000780002067a25 */ /* 0x000fe200078e00ff */
[----:B------:R-:W-:-:S03]  /*4390*/  USHF.L.U64.HI UR5, UR4, UR6, UR5 ;  /* 0x0000000604057299 */ /* 0x000fc60008010205 */
[----:B------:R-:W-:-:S04]  /*43a0*/  IMAD R3, R3, c[0x0][0x1e0], RZ ;  /* 0x0000780003037a24 */ /* 0x000fc800078e02ff */
[----:B------:R-:W-:-:S04]  /*43b0*/  IMAD R2, R2, c[0x0][0x1e4], R3 ;  /* 0x0000790002027a24 */ /* 0x000fc800078e0203 */
[----:B------:R-:W-:Y:S02]  /*43c0*/  IMAD.IADD R2, R7, 0x1, R2 ;  /* 0x0000000107027824 */ /* 0x000fe400078e0202 */
[----:B------:R-:W-:-:S04]  /*43d0*/  IMAD.WIDE.U32 R6, R6, 0x60, R120 ;  /* 0x0000006006067825 */ /* 0x000fc800078e0078 */
[----:B------:R-:W-:Y:S01]  /*43e0*/  IMAD R2, R2, 0x60, RZ ;  /* 0x0000006002027824 */ /* 0x000fe200078e02ff */
[----:B------:R-:W-:-:S03]  /*43f0*/  LEA R4, P4, R6, c[0x0][0x1c8], 0x1 ;  /* 0x0000720006047a11 */ /* 0x000fc600078808ff */
[----:B------:R-:W-:Y:S01]  /*4400*/  IMAD.IADD R3, R7, 0x1, R2 ;  /* 0x0000000107037824 */ /* 0x000fe200078e0202 */
[----:B------:R-:W-:-:S04]  /*4410*/  IADD3 R2, P5, R4, UR7, RZ ;  /* 0x0000000704027c10 */ /* 0x000fc8000ffbe0ff */
[----:B------:R-:W-:Y:S02]  /*4420*/  LEA.HI.X R5, R6, c[0x0][0x1cc], R3, 0x1, P4 ;  /* 0x0000730006057a11 */ /* 0x000fe400020f0c03 */
[----:B------:R-:W-:Y:S02]  /*4430*/  IADD3 R6, P4, R2, UR7, RZ ;  /* 0x0000000702067c10 */ /* 0x000fe4000ff9e0ff */
[----:B------:R-:W-:Y:S01]  /*4440*/  IADD3.X R3, R5, UR5, RZ, P5, !PT ;  /* 0x0000000505037c10 */ /* 0x000fe2000affe4ff */
[----:B------:R-:W-:Y:S01]  /*4450*/  @!PT LDS RZ, [RZ] ;  /* 0x00000000fffff984 */ /* 0x000fe20000000800 */
[----:B------:R-:W-:Y:S01]  /*4460*/  @!PT LDS RZ, [RZ] ;  /* 0x00000000fffff984 */ /* 0x000fe20000000800 */
[----:B------:R-:W-:Y:S01]  /*4470*/  @!PT LDS RZ, [RZ] ;  /* 0x00000000fffff984 */ /* 0x000fe20000000800 */
[----:B------:R1:W-:Y:S03]  /*4480*/  LDGSTS.E.BYPASS.LTC128B.128 [R218+0x8100], [R4.64], !P0 ;  /* 0x0810000004da7fae */ /* 0x0003e6000c101d48 */
[----:B------:R-:W-:Y:S01]  /*4490*/  IADD3.X R7, R3, UR5, RZ, P4, !PT ;  /* 0x0000000503077c10 */ /* 0x000fe2000a7fe4ff */
[----:B------:R1:W-:Y:S04]  /*44a0*/  LDGSTS.E.BYPASS.LTC128B.128 [R218+0xb100], [R4.64+0x80], !P3 ;  /* 0x0b10008004da7fae */ /* 0x0003e8000d901d48 */
[----:B------:R1:W-:Y:S04]  /*44b0*/  LDGSTS.E.BYPASS.LTC128B.128 [R218+0x9100], [R2.64], !P0 ;  /* 0x0910000002da7fae */ /* 0x0003e8000c101d48 */
[----:B------:R1:W-:Y:S04]  /*44c0*/  LDGSTS.E.BYPASS.LTC128B.128 [R218+0xc100], [R2.64+0x80], !P3 ;  /* 0x0c10008002da7fae */ /* 0x0003e8000d901d48 */
[----:B------:R1:W-:Y:S04]  /*44d0*/  LDGSTS.E.BYPASS.LTC128B.128 [R218+0xa100], [R6.64], !P0 ;  /* 0x0a10000006da7fae */ /* 0x0003e8000c101d48 */
[----:B------:R1:W-:Y:S02]  /*44e0*/  LDGSTS.E.BYPASS.LTC128B.128 [R218+0xd100], [R6.64+0x80], !P3 ;  /* 0x0d10008006da7fae */ /* 0x0003e4000d901d48 */
.L_x_548:
[----:B--234-:R-:W-:Y:S05]  /*44f0*/  BSYNC B0 ;  /* 0x0000000000007941 */ /* 0x01cfea0003800000 */
.L_x_547:
[----:B-1----:R-:W2:Y:S04]  /*4500*/  LDL R2, [R1+0x24] ;  /* 0x0000240001027983 */ /* 0x002ea80000100800 */
[----:B------:R-:W3:Y:S01]  /*4510*/  LDL R9, [R1+0x14] ;  /* 0x0000140001097983 */ /* 0x000ee20000100800 */
[----:B------:R-:W-:-:S02]  /*4520*/  ULDC UR4, c[0x0][0x324] ;  /* 0x0000c90000047ab9 */ /* 0x000fc40000000800 */
[----:B------:R-:W-:Y:S01]  /*4530*/  ULOP3.LUT UR4, URZ, UR4, URZ, 0x33, !UPT ;  /* 0x000000043f047292 */ /* 0x000fe2000f8e333f */
[----:B------:R-:W0:Y:S01]  /*4540*/  LDGDEPBAR ;  /* 0x00000000000079af */ /* 0x000e220000000000 */
[----:B--2---:R-:W-:-:S04]  /*4550*/  IMAD.IADD R2, R2, 0x1, R244 ;  /* 0x0000000102027824 */ /* 0x004fc800078e02f4 */
[----:B------:R-:W-:-:S04]  /*4560*/  @P2 IMAD.HI.U32 R3, R2, c[0x0][0x2c8], RZ ;  /* 0x0000b20002032a27 */ /* 0x000fc800078e00ff */
[----:B------:R-:W-:Y:S01]  /*4570*/  IMAD.MOV.U32 R5, RZ, RZ, R2 ;  /* 0x000000ffff057224 */ /* 0x000fe200078e0002 */
[----:B------:R-:W-:Y:S02]  /*4580*/  @P2 SHF.R.U32.HI R5, RZ, c[0x0][0x2cc], R3 ;  /* 0x0000b300ff052a19 */ /* 0x000fe40000011603 */
[----:B------:R-:W-:-:S03]  /*4590*/  IADD3 R2, R132, R0, RZ ;  /* 0x0000000084027210 */ /* 0x000fc60007ffe0ff */
[----:B------:R-:W1:Y:S01]  /*45a0*/  SHFL.IDX PT, R4, R5, RZ, 0x1c1f ;  /* 0x001c1fff05047589 */ /* 0x000e6200000e0000 */
[----:B---3--:R-:W-:Y:S01]  /*45b0*/  IADD3 R3, -R9, 0x1, R2 ;  /* 0x0000000109037810 */ /* 0x008fe20007ffe102 */
[--C-:B------:R-:W-:Y:S02]  /*45c0*/  IMAD.IADD R8, R2, 0x1, -R9.reuse ;  /* 0x0000000102087824 */ /* 0x100fe400078e0a09 */
[----:B------:R-:W-:Y:S02]  /*45d0*/  IMAD.IADD R9, R0, 0x1, -R9 ;  /* 0x0000000100097824 */ /* 0x000fe400078e0a09 */
[----:B------:R-:W-:-:S05]  /*45e0*/  IMAD.IADD R3, R3, 0x1, -R123 ;  /* 0x0000000103037824 */ /* 0x000fca00078e0a7b */
[C---:B------:R-:W-:Y:S02]  /*45f0*/  IADD3 R6, R3.reuse, c[0x0][0x328], RZ ;  /* 0x0000ca0003067a10 */ /* 0x040fe40007ffe0ff */
[----:B------:R-:W-:Y:S02]  /*4600*/  IADD3 R7, R3, UR4, RZ ;  /* 0x0000000403077c10 */ /* 0x000fe4000fffe0ff */
[-C--:B-1----:R-:W-:Y:S02]  /*4610*/  IADD3 R3, R6, R4.reuse, RZ ;  /* 0x0000000406037210 */ /* 0x082fe40007ffe0ff */
[----:B------:R-:W-:Y:S02]  /*4620*/  IADD3 R2, R7, R4, RZ ;  /* 0x0000000407027210 */ /* 0x000fe40007ffe0ff */
[----:B------:R-:W-:Y:S01]  /*4630*/  IMNMX R3, R8, R3, PT ;  /* 0x0000000308037217 */ /* 0x000fe20003800200 */
[----:B------:R-:W-:Y:S05]  /*4640*/  @!P1 BRA `(.L_x_549) ;  /* 0x0000012000009947 */ /* 0x000fea0003800000 */
[----:B------:R-:W-:Y:S01]  /*4650*/  IADD3 R4, -R123, R132, R4 ;  /* 0x000000847b047210 */ /* 0x000fe20007ffe104 */
[----:B------:R-:W-:Y:S03]  /*4660*/  BSSY B0, `(.L_x_550) ;  /* 0x000000c000007945 */ /* 0x000fe60003800000 */
[----:B------:R-:W-:-:S13]  /*4670*/  ISETP.GT.AND P0, PT, R4, -0x1, PT ;  /* 0xffffffff0400780c */ /* 0x000fda0003f04270 */
[----:B------:R-:W-:Y:S05]  /*4680*/  @P0 BRA `(.L_x_551) ;  /* 0x0000006000000947 */ /* 0x000fea0003800000 */
[----:B------:R-:W-:Y:S02]  /*4690*/  ISETP.NE.AND P0, PT, R243, 0x1, PT ;  /* 0x00000001f300780c */ /* 0x000fe40003f05270 */
[----:B------:R-:W-:-:S11]  /*46a0*/  LOP3.LUT R4, RZ, R4, RZ, 0x33, !PT ;  /* 0x00000004ff047212 */ /* 0x000fd600078e33ff */
[----:B------:R-:W-:-:S05]  /*46b0*/  @P0 IMAD.HI.U32 R10, R4, c[0x0][0x330], RZ ;  /* 0x0000cc00040a0a27 */ /* 0x000fca00078e00ff */
[----:B------:R-:W-:-:S04]  /*46c0*/  @P0 SHF.R.U32.HI R4, RZ, c[0x0][0x334], R10 ;  /* 0x0000cd00ff040a19 */ /* 0x000fc8000001160a */
[----:B------:R-:W-:Y:S01]  /*46d0*/  LOP3.LUT R4, RZ, R4, RZ, 0x33, !PT ;  /* 0x00000004ff047212 */ /* 0x000fe200078e33ff */
[----:B------:R-:W-:Y:S05]  /*46e0*/  BRA `(.L_x_552) ;  /* 0x0000003000007947 */ /* 0x000fea0003800000 */
.L_x_551:
[----:B------:R-:W-:-:S13]  /*46f0*/  ISETP.NE.AND P0, PT, R243, 0x1, PT ;  /* 0x00000001f300780c */ /* 0x000fda0003f05270 */
[----:B------:R-:W-:-:S05]  /*4700*/  @P0 IMAD.HI.U32 R10, R4, c[0x0][0x330], RZ ;  /* 0x0000cc00040a0a27 */ /* 0x000fca00078e00ff */
[----:B------:R-:W-:Y:S02]  /*4710*/  @P0 SHF.R.U32.HI R4, RZ, c[0x0][0x334], R10 ;  /* 0x0000cd00ff040a19 */ /* 0x000fe4000001160a */
.L_x_552:
[----:B------:R-:W-:Y:S05]  /*4720*/  BSYNC B0 ;  /* 0x0000000000007941 */ /* 0x000fea0003800000 */
.L_x_550:
[----:B------:R-:W-:-:S05]  /*4730*/  IMAD R4, R4, c[0x0][0x32c], R9 ;  /* 0x0000cb0004047a24 */ /* 0x000fca00078e0209 */
[----:B------:R-:W-:Y:S02]  /*4740*/  IADD3 R10, R4, c[0x0][0x32c], RZ ;  /* 0x0000cb00040a7a10 */ /* 0x000fe40007ffe0ff */
[----:B------:R-:W-:Y:S02]  /*4750*/  IMNMX R2, R2, R4, !PT ;  /* 0x0000000402027217 */ /* 0x000fe40007800200 */
[----:B------:R-:W-:Y:S02]  /*4760*/  IMNMX R3, R3, R10, PT ;  /* 0x0000000a03037217 */ /* 0x000fe40003800200 */
.L_x_549:
[C---:B------:R-:W-:Y:S02]  /*4770*/  ISETP.GE.AND P0, PT, R0.reuse, 0x9, PT ;  /* 0x000000090000780c */ /* 0x040fe40003f06270 */
[----:B------:R-:W-:Y:S02]  /*4780*/  ISETP.GE.AND P4, PT, R0, 0x2, PT ;  /* 0x000000020000780c */ /* 0x000fe40003f86270 */
[----:B------:R-:W-:Y:S02]  /*4790*/  P2R R30, PR, RZ, 0x1 ;  /* 0x00000001ff1e7803 */ /* 0x000fe40000000000 */
[----:B------:R-:W-:-:S02]  /*47a0*/  ISETP.GT.AND P0, PT, R2, 0x8, !P0 ;  /* 0x000000080200780c */ /* 0x000fc40004704270 */
[----:B------:R-:W-:Y:S02]  /*47b0*/  P2R R25, PR, RZ, 0x10 ;  /* 0x00000010ff197803 */ /* 0x000fe40000000000 */
[----:B------:R-:W-:Y:S02]  /*47c0*/  ISETP.LT.OR P0, PT, R3, 0x9, P0 ;  /* 0x000000090300780c */ /* 0x000fe40000701670 */
[----:B------:R-:W-:Y:S02]  /*47d0*/  ISETP.GT.AND P4, PT, R2, 0x1, !P4 ;  /* 0x000000010200780c */ /* 0x000fe40006784270 */
[----:B------:R-:W-:Y:S02]  /*47e0*/  ISETP.GE.AND P5, PT, R0, 0xa, PT ;  /* 0x0000000a0000780c */ /* 0x000fe40003fa6270 */
[----:B------:R-:W-:Y:S02]  /*47f0*/  FSEL R32, R85, -INF , !P0 ;  /* 0xff80000055207808 */ /* 0x000fe40004000000 */
[----:B------:R-:W-:-:S02]  /*4800*/  ISETP.LT.OR P4, PT, R3, 0x2, P4 ;  /* 0x000000020300780c */ /* 0x000fc40002781670 */
[----:B------:R-:W-:Y:S02]  /*4810*/  ISETP.GT.AND P0, PT, R2, 0x9, !P5 ;  /* 0x000000090200780c */ /* 0x000fe40006f04270 */
[----:B------:R-:W-:Y:S02]  /*4820*/  FSEL R28, R88, -INF , !P4 ;  /* 0xff800000581c7808 */ /* 0x000fe40006000000 */
[----:B------:R-:W-:Y:S02]  /*4830*/  ISETP.LT.OR P0, PT, R3, 0xa, P0 ;  /* 0x0000000a0300780c */ /* 0x000fe40000701670 */
        /* <DEDUP_REMOVED lines=9> */
[C---:B------:R-:W-:Y:S02]  /*48d0*/  ISETP.LT.OR P0, PT, R3.reuse, 0x12, P0 ;  /* 0x000000120300780c */ /* 0x040fe40000701670 */
        /* <DEDUP_REMOVED lines=8> */
[----:B------:R-:W-:Y:S02]  /*4960*/  P2R R22, PR, RZ, 0x10 ;  /* 0x00000010ff167803 */ /* 0x000fe40000000000 */
        /* <DEDUP_REMOVED lines=64> */
[----:B------:R-:W-:Y:S02]  /*4d70*/  ISETP.GE.AND P6, PT, R0, 0x52, PT ;  /* 0x000000520000780c */ /* 0x000fe40003fc6270 */
[----:B------:R-:W-:Y:S02]  /*4d80*/  ISETP.LT.OR P0, PT, R3, 0x51, P0 ;  /* 0x000000510300780c */ /* 0x000fe40000701670 */
[----:B------:R-:W-:Y:S02]  /*4d90*/  P2R R29, PR, RZ, 0x20 ;  /* 0x00000020ff1d7803 */ /* 0x000fe40000000000 */
[----:B------:R-:W-:-:S02]  /*4da0*/  FSEL R161, R36, -INF , !P0 ;  /* 0xff80000024a17808 */ /* 0x000fc40004000000 */
[----:B------:R-:W-:Y:S02]  /*4db0*/  ISETP.GT.AND P0, PT, R2, 0x51, !P6 ;  /* 0x000000510200780c */ /* 0x000fe40007704270 */
[----:B------:R-:W-:Y:S02]  /*4dc0*/  ISETP.GE.AND P5, PT, R0, 0x59, PT ;  /* 0x000000590000780c */ /* 0x000fe40003fa6270 */
[----:B------:R-:W-:Y:S02]  /*4dd0*/  ISETP.LT.OR P0, PT, R3, 0x52, P0 ;  /* 0x000000520300780c */ /* 0x000fe40000701670 */
[----:B------:R-:W-:Y:S02]  /*4de0*/  P2R R33, PR, RZ, 0x10 ;  /* 0x00000010ff217803 */ /* 0x000fe40000000000 */
[----:B------:R-:W-:Y:S02]  /*4df0*/  FSEL R162, R31, -INF , !P0 ;  /* 0xff8000001fa27808 */ /* 0x000fe40004000000 */
[----:B------:R-:W-:-:S02]  /*4e00*/  ISETP.GT.AND P0, PT, R2, 0x58, !P5 ;  /* 0x000000580200780c */ /* 0x000fc40006f04270 */
[----:B------:R-:W-:Y:S02]  /*4e10*/  ISETP.GE.AND P4, PT, R0, 0x1, PT ;  /* 0x000000010000780c */ /* 0x000fe40003f86270 */
[----:B------:R-:W-:Y:S02]  /*4e20*/  ISETP.LT.OR P0, PT, R3, 0x59, P0 ;  /* 0x000000590300780c */ /* 0x000fe40000701670 */
[----:B------:R-:W-:Y:S02]  /*4e30*/  P2R R31, PR, RZ, 0x10 ;  /* 0x00000010ff1f7803 */ /* 0x000fe40000000000 */
[----:B------:R-:W-:Y:S02]  /*4e40*/  FSEL R163, R27, -INF , !P0 ;  /* 0xff8000001ba37808 */ /* 0x000fe40004000000 */
[----:B------:R-:W-:Y:S02]  /*4e50*/  ISETP.GT.AND P0, PT, R2, RZ, !P4 ;  /* 0x000000ff0200720c */ /* 0x000fe40006704270 */
[----:B------:R-:W-:-:S02]  /*4e60*/  ISETP.GE.AND P4, PT, R0, 0x5a, PT ;  /* 0x0000005a0000780c */ /* 0x000fc40003f86270 */
[----:B------:R-:W-:-:S04]  /*4e70*/  ISETP.LT.OR P0, PT, R3, 0x1, P0 ;  /* 0x000000010300780c */ /* 0x000fc80000701670 */
[----:B------:R-:W-:Y:S02]  /*4e80*/  FSEL R27, R90, -INF , !P0 ;  /* 0xff8000005a1b7808 */ /* 0x000fe40004000000 */
[----:B------:R-:W-:-:S04]  /*4e90*/  ISETP.GT.AND P0, PT, R2, 0x59, !P4 ;  /* 0x000000590200780c */ /* 0x000fc80006704270 */
[----:B------:R-:W-:Y:S02]  /*4ea0*/  ISETP.LT.OR P0, PT, R3, 0x5a, P0 ;  /* 0x0000005a0300780c */ /* 0x000fe40000701670 */
[----:B------:R-:W1:Y:S02]  /*4eb0*/  SHFL.IDX PT, R3, R5, 0x1, 0x1c1f ;  /* 0x003c1f0005037f89 */ /* 0x000e6400000e0000 */
[----:B------:R-:W-:Y:S01]  /*4ec0*/  FSEL R180, R35, -INF , !P0 ;  /* 0xff80000023b47808 */ /* 0x000fe20004000000 */
[--C-:B-1----:R-:W-:Y:S02]  /*4ed0*/  IMAD.IADD R2, R6, 0x1, R3.reuse ;  /* 0x0000000106027824 */ /* 0x102fe400078e0203 */
[----:B------:R-:W-:-:S03]  /*4ee0*/  IMAD.IADD R0, R7, 0x1, R3 ;  /* 0x0000000107007824 */ /* 0x000fc600078e0203 */
        /* <DEDUP_REMOVED lines=12> */
.L_x_555:
[----:B------:R-:W-:-:S13]  /*4fb0*/  ISETP.NE.AND P0, PT, R243, 0x1, PT ;  /* 0x00000001f300780c */ /* 0x000fda0003f05270 */
[----:B------:R-:W-:-:S05]  /*4fc0*/  @P0 IMAD.HI.U32 R4, R3, c[0x0][0x330], RZ ;  /* 0x0000cc0003040a27 */ /* 0x000fca00078e00ff */
[----:B------:R-:W-:Y:S02]  /*4fd0*/  @P0 SHF.R.U32.HI R3, RZ, c[0x0][0x334], R4 ;  /* 0x0000cd00ff030a19 */ /* 0x000fe40000011604 */
.L_x_556:
[----:B------:R-:W-:Y:S05]  /*4fe0*/  BSYNC B0 ;  /* 0x0000000000007941 */ /* 0x000fea0003800000 */
.L_x_554:
[----:B------:R-:W-:-:S05]  /*4ff0*/  IMAD R3, R3, c[0x0][0x32c], R9 ;  /* 0x0000cb0003037a24 */ /* 0x000fca00078e0209 */
[----:B------:R-:W-:Y:S02]  /*5000*/  IADD3 R4, R3, c[0x0][0x32c], RZ ;  /* 0x0000cb0003047a10 */ /* 0x000fe40007ffe0ff */
[----:B------:R-:W-:Y:S02]  /*5010*/  IMNMX R0, R0, R3, !PT ;  /* 0x0000000300007217 */ /* 0x000fe40007800200 */
[----:B------:R-:W-:Y:S02]  /*5020*/  IMNMX R2, R2, R4, PT ;  /* 0x0000000402027217 */ /* 0x000fe40003800200 */
.L_x_553:
[----:B------:R-:W-:Y:S02]  /*5030*/  ISETP.NE.AND P0, PT, R25, RZ, PT ;  /* 0x000000ff1900720c */ /* 0x000fe40003f05270 */
[----:B------:R-:W-:Y:S02]  /*5040*/  FMNMX.FTZ R3, R27, R28, !PT ;  /* 0x0000001c1b037209 */ /* 0x000fe40007810000 */
[----:B------:R-:W-:Y:S02]  /*5050*/  ISETP.GT.AND P0, PT, R0, 0x1, !P0 ;  /* 0x000000010000780c */ /* 0x000fe40004704270 */
[----:B------:R-:W-:-:S02]  /*5060*/  FMNMX.FTZ R3, R32, R3, !PT ;  /* 0x0000000320037209 */ /* 0x000fc40007810000 */
[----:B------:R-:W-:Y:S02]  /*5070*/  ISETP.LT.OR P0, PT, R2, 0x2, P0 ;  /* 0x000000020200780c */ /* 0x000fe40000701670 */
[----:B------:R-:W-:Y:S02]  /*5080*/  FMNMX.FTZ R3, R34, R3, !PT ;  /* 0x0000000322037209 */ /* 0x000fe40007810000 */
[----:B------:R-:W-:Y:S02]  /*5090*/  FSEL R7, R89, -INF , !P0 ;  /* 0xff80000059077808 */ /* 0x000fe40004000000 */
[----:B------:R-:W-:Y:S02]  /*50a0*/  ISETP.NE.AND P0, PT, R30, RZ, PT ;  /* 0x000000ff1e00720c */ /* 0x000fe40003f05270 */
[----:B------:R-:W-:Y:S02]  /*50b0*/  FMNMX.FTZ R3, R37, R3, !PT ;  /* 0x0000000325037209 */ /* 0x000fe40007810000 */
[----:B------:R-:W-:-:S02]  /*50c0*/  ISETP.GT.AND P0, PT, R0, 0x8, !P0 ;  /* 0x000000080000780c */ /* 0x000fc40004704270 */
[----:B------:R-:W-:Y:S02]  /*50d0*/  FMNMX.FTZ R3, R45, R3, !PT ;  /* 0x000000032d037209 */ /* 0x000fe40007810000 */
[----:B------:R-:W-:Y:S02]  /*50e0*/  ISETP.LT.OR P0, PT, R2, 0x9, P0 ;  /* 0x000000090200780c */ /* 0x000fe40000701670 */
[----:B------:R-:W-:Y:S02]  /*50f0*/  FMNMX.FTZ R3, R46, R3, !PT ;  /* 0x000000032e037209 */ /* 0x000fe40007810000 */
[----:B------:R-:W-:Y:S02]  /*5100*/  FSEL R8, R87, -INF , !P0 ;  /* 0xff80000057087808 */ /* 0x000fe40004000000 */
[----:B------:R-:W-:Y:S02]  /*5110*/  ISETP.NE.AND P0, PT, R29, RZ, PT ;  /* 0x000000ff1d00720c */ /* 0x000fe40003f05270 */
[----:B------:R-:W-:-:S02]  /*5120*/  FMNMX.FTZ R3, R47, R3, !PT ;  /* 0x000000032f037209 */ /* 0x000fc40007810000 */
[----:B------:R-:W-:Y:S02]  /*5130*/  ISETP.GT.AND P0, PT, R0, 0x9, !P0 ;  /* 0x000000090000780c */ /* 0x000fe40004704270 */
[----:B------:R-:W-:Y:S02]  /*5140*/  FMNMX.FTZ R3, R108, R3, !PT ;  /* 0x000000036c037209 */ /* 0x000fe40007810000 */
[----:B------:R-:W-:Y:S02]  /*5150*/  ISETP.LT.OR P0, PT, R2, 0xa, P0 ;  /* 0x0000000a0200780c */ /* 0x000fe40000701670 */
[----:B------:R-:W-:Y:S02]  /*5160*/  FMNMX.FTZ R3, R109, R3, !PT ;  /* 0x000000036d037209 */ /* 0x000fe40007810000 */
[----:B------:R-:W-:Y:S02]  /*5170*/  FSEL R9, R86, -INF , !P0 ;  /* 0xff80000056097808 */ /* 0x000fe40004000000 */
[----:B------:R-:W-:-:S02]  /*5180*/  ISETP.NE.AND P0, PT, R26, RZ, PT ;  /* 0x000000ff1a00720c */ /* 0x000fc40003f05270 */
[----:B------:R-:W-:Y:S02]  /*5190*/  FMNMX.FTZ R3, R111, R3, !PT ;  /* 0x000000036f037209 */ /* 0x000fe40007810000 */
[----:B------:R-:W-:Y:S02]  /*51a0*/  ISETP.GT.AND P0, PT, R0, 0x10, !P0 ;  /* 0x000000100000780c */ /* 0x000fe40004704270 */
[----:B------:R-:W-:Y:S02]  /*51b0*/  FMNMX.FTZ R3, R136, R3, !PT ;  /* 0x0000000388037209 */ /* 0x000fe40007810000 */
[----:B------:R-:W-:Y:S02]  /*51c0*/  ISETP.LT.OR P0, PT, R2, 0x11, P0 ;  /* 0x000000110200780c */ /* 0x000fe40000701670 */
[----:B------:R-:W-:Y:S02]  /*51d0*/  FMNMX.FTZ R3, R141, R3, !PT ;  /* 0x000000038d037209 */ /* 0x000fe40007810000 */
[----:B------:R-:W-:-:S02]  /*51e0*/  FSEL R36, R84, -INF , !P0 ;  /* 0xff80000054247808 */ /* 0x000fc40004000000 */
[----:B------:R-:W-:Y:S02]  /*51f0*/  ISETP.NE.AND P0, PT, R24, RZ, PT ;  /* 0x000000ff1800720c */ /* 0x000fe40003f05270 */
[----:B------:R-:W-:Y:S02]  /*5200*/  FMNMX.FTZ R3, R142, R3, !PT ;  /* 0x000000038e037209 */ /* 0x000fe40007810000 */
[----:B------:R-:W-:Y:S02]  /*5210*/  ISETP.GT.AND P0, PT, R0, 0x11, !P0 ;  /* 0x000000110000780c */ /* 0x000fe40004704270 */
[----:B------:R-:W-:Y:S02]  /*5220*/  FMNMX.FTZ R3, R143, R3, !PT ;  /* 0x000000038f037209 */ /* 0x000fe40007810000 */
[----:B------:R-:W-:Y:S02]  /*5230*/  ISETP.LT.OR P0, PT, R2, 0x12, P0 ;  /* 0x000000120200780c */ /* 0x000fe40000701670 */
[----:B------:R-:W-:-:S02]  /*5240*/  FMNMX.FTZ R3, R144, R3, !PT ;  /* 0x0000000390037209 */ /* 0x000fc40007810000 */
[----:B------:R-:W-:Y:S02]  /*5250*/  FSEL R39, R82, -INF , !P0 ;  /* 0xff80000052277808 */ /* 0x000fe40004000000 */
[----:B------:R-:W-:Y:S02]  /*5260*/  ISETP.NE.AND P0, PT, R23, RZ, PT ;  /* 0x000000ff1700720c */ /* 0x000fe40003f05270 */
[----:B------:R-:W-:Y:S02]  /*5270*/  FMNMX.FTZ R3, R149, R3, !PT ;  /* 0x0000000395037209 */ /* 0x000fe40007810000 */
[----:B------:R-:W-:Y:S02]  /*5280*/  ISETP.GT.AND P0, PT, R0, 0x18, !P0 ;  /* 0x000000180000780c */ /* 0x000fe40004704270 */
[----:B------:R-:W-:Y:S02]  /*5290*/  FMNMX.FTZ R3, R150, R3, !PT ;  /* 0x0000000396037209 */ /* 0x000fe40007810000 */
[----:B------:R-:W-:-:S02]  /*52a0*/  ISETP.LT.OR P0, PT, R2, 0x19, P0 ;  /* 0x000000190200780c */ /* 0x000fc40000701670 */
[----:B------:R-:W-:Y:S02]  /*52b0*/  FMNMX.FTZ R3, R151, R3, !PT ;  /* 0x0000000397037209 */ /* 0x000fe40007810000 */
[----:B------:R-:W-:Y:S02]  /*52c0*/  FSEL R38, R77, -INF , !P0 ;  /* 0xff8000004d267808 */ /* 0x000fe40004000000 */
        /* <DEDUP_REMOVED lines=12> */
[----:B------:R-:W-:Y:S01]  /*5390*/  ISETP.GT.AND P6, PT, R0, 0x51, !P6 ;  /* 0x000000510000780c */ /* 0x000fe200077c4270 */
[----:B------:R-:W1:Y:S01]  /*53a0*/  SHFL.BFLY PT, R5, R3, 0x2, 0x1f ;  /* 0x0c401f0003057f89 */ /* 0x000e6200000e0000 */
[----:B------:R-:W-:Y:S02]  /*53b0*/  FSEL R69, R69, -INF , !P0 ;  /* 0xff80000045457808 */ /* 0x000fe40004000000 */
[----:B------:R-:W-:Y:S02]  /*53c0*/  ISETP.NE.AND P0, PT, R20, RZ, PT ;  /* 0x000000ff1400720c */ /* 0x000fe40003f05270 */
[C---:B------:R-:W-:Y:S01]  /*53d0*/  ISETP.GT.AND P5, PT, R0.reuse, 0x58, !P5 ;  /* 0x000000580000780c */ /* 0x040fe20006fa4270 */
[----:B------:R-:W-:Y:S01]  /*53e0*/  LDSM.16.MT88.4 R20, [R192] ;  /* 0x00000000c014783b */ /* 0x000fe20000004200 */
[----:B------:R-:W-:-:S02]  /*53f0*/  ISETP.GT.AND P0, PT, R0, 0x21, !P0 ;  /* 0x000000210000780c */ /* 0x000fc40004704270 */
[C---:B------:R-:W-:Y:S02]  /*5400*/  ISETP.LT.OR P6, PT, R2.reuse, 0x52, P6 ;  /* 0x000000520200780c */ /* 0x040fe400037c1670 */
[----:B------:R-:W-:Y:S02]  /*5410*/  ISETP.LT.OR P0, PT, R2, 0x22, P0 ;  /* 0x000000220200780c */ /* 0x000fe40000701670 */
[----:B------:R-:W-:Y:S02]  /*5420*/  ISETP.GT.AND P4, PT, R0, 0x59, !P4 ;  /* 0x000000590000780c */ /* 0x000fe40006784270 */
[----:B------:R-:W-:Y:S02]  /*5430*/  FSEL R71, R65, -INF , !P0 ;  /* 0xff80000041477808 */ /* 0x000fe40004000000 */
[----:B------:R-:W-:Y:S02]  /*5440*/  ISETP.NE.AND P0, PT, R19, RZ, PT ;  /* 0x000000ff1300720c */ /* 0x000fe40003f05270 */
[----:B------:R-:W-:-:S02]  /*5450*/  ISETP.LT.OR P5, PT, R2, 0x59, P5 ;  /* 0x000000590200780c */ /* 0x000fc40002fa1670 */
[----:B------:R-:W-:Y:S02]  /*5460*/  ISETP.GT.AND P0, PT, R0, 0x28, !P0 ;  /* 0x000000280000780c */ /* 0x000fe40004704270 */
[----:B------:R-:W-:Y:S02]  /*5470*/  FSEL R157, R51, -INF , !P6 ;  /* 0xff800000339d7808 */ /* 0x000fe40007000000 */
[C---:B------:R-:W-:Y:S02]  /*5480*/  ISETP.LT.OR P0, PT, R2.reuse, 0x29, P0 ;  /* 0x000000290200780c */ /* 0x040fe40000701670 */
[----:B------:R-:W-:Y:S02]  /*5490*/  ISETP.LT.OR P4, PT, R2, 0x5a, P4 ;  /* 0x0000005a0200780c */ /* 0x000fe40002781670 */
[----:B------:R-:W-:Y:S02]  /*54a0*/  FSEL R70, R64, -INF , !P0 ;  /* 0xff80000040467808 */ /* 0x000fe40004000000 */
[----:B------:R-:W-:-:S02]  /*54b0*/  ISETP.NE.AND P0, PT, R18, RZ, PT ;  /* 0x000000ff1200720c */ /* 0x000fc40003f05270 */
[----:B------:R-:W-:Y:S02]  /*54c0*/  FSEL R160, R50, -INF , !P5 ;  /* 0xff80000032a07808 */ /* 0x000fe40006800000 */
[----:B------:R-:W-:Y:S02]  /*54d0*/  ISETP.GT.AND P0, PT, R0, 0x29, !P0 ;  /* 0x000000290000780c */ /* 0x000fe40004704270 */
[----:B------:R-:W-:Y:S02]  /*54e0*/  FSEL R159, R49, -INF , !P4 ;  /* 0xff800000319f7808 */ /* 0x000fe40006000000 */
[----:B------:R-:W-:Y:S02]  /*54f0*/  ISETP.LT.OR P0, PT, R2, 0x2a, P0 ;  /* 0x0000002a0200780c */ /* 0x000fe40000701670 */
[----:B------:R-:W-:Y:S02]  /*5500*/  IADD3 R216, R216, -0x2, RZ ;  /* 0xfffffffed8d87810 */ /* 0x000fe40007ffe0ff */
[----:B------:R-:W-:-:S02]  /*5510*/  FSEL R110, R62, -INF , !P0 ;  /* 0xff8000003e6e7808 */ /* 0x000fc40004000000 */
[----:B------:R-:W-:-:S04]  /*5520*/  ISETP.NE.AND P0, PT, R17, RZ, PT ;  /* 0x000000ff1100720c */ /* 0x000fc80003f05270 */
[----:B------:R-:W-:-:S04]  /*5530*/  ISETP.GT.AND P0, PT, R0, 0x30, !P0 ;  /* 0x000000300000780c */ /* 0x000fc80004704270 */
[----:B------:R-:W-:-:S04]  /*5540*/  ISETP.LT.OR P0, PT, R2, 0x31, P0 ;  /* 0x000000310200780c */ /* 0x000fc80000701670 */
[----:B------:R-:W-:Y:S02]  /*5550*/  FSEL R137, R59, -INF , !P0 ;  /* 0xff8000003b897808 */ /* 0x000fe40004000000 */
[----:B------:R-:W-:Y:S02]  /*5560*/  ISETP.NE.AND P0, PT, R16, RZ, PT ;  /* 0x000000ff1000720c */ /* 0x000fe40003f05270 */
[----:B------:R-:W-:Y:S02]  /*5570*/  LDSM.16.MT88.4 R16, [R196] ;  /* 0x00000000c410783b */ /* 0x000fe40000004200 */
        /* <DEDUP_REMOVED lines=56> */
[----:B------:R-:W-:Y:S02]  /*5900*/  FMNMX.FTZ R2, R157, R0, !PT ;  /* 0x000000009d027209 */ /* 0x000fe40007810000 */
[----:B-1----:R-:W-:Y:S02]  /*5910*/  FMNMX.FTZ R0, R3, R5, !PT ;  /* 0x0000000503007209 */ /* 0x002fe40007810000 */
[----:B------:R-:W-:-:S03]  /*5920*/  FMNMX.FTZ R2, R160, R2, !PT ;  /* 0x00000002a0027209 */ /* 0x000fc60007810000 */
[----:B------:R-:W1:Y:S01]  /*5930*/  SHFL.BFLY PT, R4, R0, 0x1, 0x1f ;  /* 0x0c201f0000047f89 */ /* 0x000e6200000e0000 */
[----:B------:R-:W-:-:S05]  /*5940*/  FMNMX.FTZ R2, R159, R2, !PT ;  /* 0x000000029f027209 */ /* 0x000fca0007810000 */
[----:B------:R-:W2:Y:S01]  /*5950*/  SHFL.BFLY PT, R3, R2, 0x2, 0x1f ;  /* 0x0c401f0002037f89 */ /* 0x000ea200000e0000 */
[----:B-1----:R-:W-:-:S04]  /*5960*/  FMNMX.FTZ R68, R0, R4, !PT ;  /* 0x0000000400447209 */ /* 0x002fc80007810000 */
[----:B------:R-:W-:Y:S02]  /*5970*/  FSETP.NEU.FTZ.AND P0, PT, R68, -INF , PT ;  /* 0xff8000004400780b */ /* 0x000fe40003f1d000 */
[----:B--2---:R-:W-:Y:S01]  /*5980*/  FMNMX.FTZ R3, R2, R3, !PT ;  /* 0x0000000302037209 */ /* 0x004fe20007810000 */
[----:B------:R-:W-:-:S04]  /*5990*/  FMUL.FTZ R2, R68, c[0x0][0x2d0] ;  /* 0x0000b40044027a20 */ /* 0x000fc80000410000 */
[----:B------:R-:W1:Y:S01]  /*59a0*/  SHFL.BFLY PT, R4, R3, 0x1, 0x1f ;  /* 0x0c201f0003047f89 */ /* 0x000e6200000e0000 */
[----:B------:R-:W-:-:S05]  /*59b0*/  FSEL R2, R2, RZ, P0 ;  /* 0x000000ff02027208 */ /* 0x000fca0000000000 */
[--C-:B------:R-:W-:Y:S02]  /*59c0*/  FFMA.FTZ R0, R27, c[0x0][0x2d0], -R2.reuse ;  /* 0x0000b4001b007a23 */ /* 0x100fe40000010802 */
[----:B------:R-:W2:Y:S02]  /*59d0*/  LDSM.16.MT88.4 R24, [R211] ;  /* 0x00000000d318783b */ /* 0x000ea40000004200 */
[----:B------:R3:W-:Y:S01]  /*59e0*/  MUFU.EX2 R241, R0 ;  /* 0x0000000000f17308 */ /* 0x0007e20000000800 */
[----:B-1----:R-:W-:Y:S01]  /*59f0*/  FMNMX.FTZ R4, R3, R4, !PT ;  /* 0x0000000403047209 */ /* 0x002fe20007810000 */
[--C-:B------:R-:W-:Y:S02]  /*5a00*/  FFMA.FTZ R3, R34, c[0x0][0x2d0], -R2.reuse ;  /* 0x0000b40022037a23 */ /* 0x100fe40000010802 */
[----:B---3--:R-:W-:Y:S01]  /*5a10*/  FFMA.FTZ R0, R28, c[0x0][0x2d0], -R2 ;  /* 0x0000b4001c007a23 */ /* 0x008fe20000010802 */
[----:B------:R-:W-:-:S03]  /*5a20*/  FSETP.NEU.FTZ.AND P0, PT, R4, -INF , PT ;  /* 0xff8000000400780b */ /* 0x000fc60003f1d000 */
[----:B------:R-:W-:Y:S01]  /*5a30*/  MUFU.EX2 R239, R3 ;  /* 0x0000000300ef7308 */ /* 0x000fe20000000800 */
[----:B------:R-:W1:Y:S07]  /*5a40*/  LDSM.16.MT88.4 R28, [R192+0x3000] ;  /* 0x00300000c01c783b */ /* 0x000e6e0000004200 */
[----:B------:R3:W-:Y:S02]  /*5a50*/  MUFU.EX2 R238, R0 ;  /* 0x0000000000ee7308 */ /* 0x0007e40000000800 */
[----:B---3--:R-:W-:-:S06]  /*5a60*/  FFMA.FTZ R0, R32, c[0x0][0x2d0], -R2 ;  /* 0x0000b40020007a23 */ /* 0x008fcc0000010802 */
[----:B------:R3:W4:Y:S02]  /*5a70*/  MUFU.EX2 R240, R0 ;  /* 0x0000000000f07308 */ /* 0x0007240000000800 */
[----:B---3--:R-:W-:Y:S01]  /*5a80*/  FMUL.FTZ R0, R4, c[0x0][0x2d0] ;  /* 0x0000b40004007a20 */ /* 0x008fe20000410000 */
[----:B----4-:R-:W-:-:S04]  /*5a90*/  F2FP.PACK_AB R10, R239, R240 ;  /* 0x000000f0ef0a723e */ /* 0x010fc800000000ff */
[----:B------:R-:W-:-:S05]  /*5aa0*/  FSEL R0, R0, RZ, P0 ;  /* 0x000000ff00007208 */ /* 0x000fca0000000000 */
[----:B------:R-:W-:-:S04]  /*5ab0*/  FFMA.FTZ R3, R6, c[0x0][0x2d0], -R0 ;  /* 0x0000b40006037a23 */ /* 0x000fc80000010800 */
[----:B------:R3:W-:Y:S02]  /*5ac0*/  MUFU.EX2 R235, R3 ;  /* 0x0000000300eb7308 */ /* 0x0007e40000000800 */
[----:B---3--:R-:W-:-:S06]  /*5ad0*/  FFMA.FTZ R3, R7, c[0x0][0x2d0], -R0 ;  /* 0x0000b40007037a23 */ /* 0x008fcc0000010800 */
[----:B------:R3:W4:Y:S02]  /*5ae0*/  MUFU.EX2 R7, R3 ;  /* 0x0000000300077308 */ /* 0x0007240000000800 */
[----:B---3--:R-:W-:Y:S01]  /*5af0*/  FFMA.FTZ R3, R8, c[0x0][0x2d0], -R0 ;  /* 0x0000b40008037a23 */ /* 0x008fe20000010800 */
[----:B------:R-:W-:-:S05]  /*5b00*/  F2FP.PACK_AB R8, R238, R241 ;  /* 0x000000f1ee08723e */ /* 0x000fca00000000ff */
[----:B------:R3:W5:Y:S02]  /*5b10*/  MUFU.EX2 R237, R3 ;  /* 0x0000000300ed7308 */ /* 0x0007640000000800 */
[----:B---3--:R-:W-:Y:S01]  /*5b20*/  FFMA.FTZ R3, R9, c[0x0][0x2d0], -R0 ;  /* 0x0000b40009037a23 */ /* 0x008fe20000010800 */
[----:B----4-:R-:W-:Y:S01]  /*5b30*/  F2FP.PACK_AB R9, R7, R235 ;  /* 0x000000eb0709723e */ /* 0x010fe200000000ff */
[----:B------:R-:W-:-:S04]  /*5b40*/  FADD.FTZ R7, R235, R7 ;  /* 0x00000007eb077221 */ /* 0x000fc80000010000 */
[----:B------:R-:W3:Y:S01]  /*5b50*/  MUFU.EX2 R236, R3 ;  /* 0x0000000300ec7308 */ /* 0x000ee20000000800 */
[----:B-----5:R-:W-:Y:S01]  /*5b60*/  FADD.FTZ R7, R237, R7 ;  /* 0x00000007ed077221 */ /* 0x020fe20000010000 */
[C---:B---3--:R-:W-:Y:S01]  /*5b70*/  F2FP.PACK_AB R11, R236.reuse, R237 ;  /* 0x000000edec0b723e */ /* 0x048fe200000000ff */
[----:B------:R-:W-:Y:S02]  /*5b80*/  FFMA.FTZ R3, R37, c[0x0][0x2d0], -R2 ;  /* 0x0000b40025037a23 */ /* 0x000fe40000010802 */
[----:B------:R-:W-:-:S03]  /*5b90*/  FADD.FTZ R7, R236, R7 ;  /* 0x00000007ec077221 */ /* 0x000fc60000010000 */
[----:B------:R3:W-:Y:S01]  /*5ba0*/  MUFU.EX2 R6, R3 ;  /* 0x0000000300067308 */ /* 0x0007e20000000800 */
[C---:B------:R-:W-:Y:S08]  /*5bb0*/  HMMA.16816.F32 R48, R8.reuse, R12, RZ ;  /* 0x0000000c0830723c */ /* 0x040ff000000018ff */
[----:B------:R-:W-:Y:S01]  /*5bc0*/  HMMA.16816.F32 R40, R8, R14, RZ ;  /* 0x0000000e0828723c */ /* 0x000fe200000018ff */
[----:B------:R-:W4:Y:S01]  /*5bd0*/  LDSM.16.MT88.4 R12, [R195+0x3000] ;  /* 0x00300000c30c783b */ /* 0x000f220000004200 */
[----:B---3--:R-:W-:-:S06]  /*5be0*/  FFMA.FTZ R3, R45, c[0x0][0x2d0], -R2 ;  /* 0x0000b4002d037a23 */ /* 0x008fcc0000010802 */
[C---:B------:R-:W-:Y:S01]  /*5bf0*/  HMMA.16816.F32 R56, R8.reuse, R20, RZ ;  /* 0x000000140838723c */ /* 0x040fe200000018ff */
[----:B------:R3:W5:Y:S07]  /*5c00*/  MUFU.EX2 R233, R3 ;  /* 0x0000000300e97308 */ /* 0x00076e0000000800 */
[C---:B------:R-:W-:Y:S01]  /*5c10*/  HMMA.16816.F32 R72, R8.reuse, R22, RZ ;  /* 0x000000160848723c */ /* 0x040fe200000018ff */
[----:B------:R-:W4:Y:S07]  /*5c20*/  LDSM.16.MT88.4 R20, [R196+0x3000] ;  /* 0x00300000c414783b */ /* 0x000f2e0000004200 */
[----:B------:R-:W-:Y:S01]  /*5c30*/  HMMA.16816.F32 R52, R8, R16, RZ ;  /* 0x000000100834723c */ /* 0x000fe200000018ff */
[----:B---3--:R-:W-:-:S04]  /*5c40*/  FFMA.FTZ R3, R46, c[0x0][0x2d0], -R2 ;  /* 0x0000b4002e037a23 */ /* 0x008fc80000010802 */
[----:B------:R3:W-:Y:S03]  /*5c50*/  MUFU.EX2 R234, R3 ;  /* 0x0000000300ea7308 */ /* 0x0007e60000000800 */
[C---:B------:R-:W-:Y:S01]  /*5c60*/  HMMA.16816.F32 R64, R8.reuse, R18, RZ ;  /* 0x000000120840723c */ /* 0x040fe200000018ff */
[----:B------:R-:W5:Y:S07]  /*5c70*/  LDSM.16.MT88.4 R16, [R198+0x3000] ;  /* 0x00300000c610783b */ /* 0x000f6e0000004200 */
[----:B--2---:R-:W-:Y:S01]  /*5c80*/  HMMA.16816.F32 R32, R8, R24, RZ ;  /* 0x000000180820723c */ /* 0x004fe200000018ff */
[----:B---3--:R-:W-:-:S07]  /*5c90*/  FFMA.FTZ R3, R47, c[0x0][0x2d0], -R2 ;  /* 0x0000b4002f037a23 */ /* 0x008fce0000010802 */
[C---:B------:R-:W-:Y:S01]  /*5ca0*/  HMMA.16816.F32 R60, R8.reuse, R26, RZ ;  /* 0x0000001a083c723c */ /* 0x040fe200000018ff */
[----:B------:R-:W-:Y:S01]  /*5cb0*/  LDSM.16.MT88.4 R24, [R196+0x800] ;  /* 0x00080000c418783b */ /* 0x000fe20000004200 */
[----:B------:R2:W3:Y:S06]  /*5cc0*/  MUFU.EX2 R232, R3 ;  /* 0x0000000300e87308 */ /* 0x0004ec0000000800 */
[C---:B-1----:R-:W-:Y:S08]  /*5cd0*/  HMMA.16816.F32 R76, R8.reuse, R28, RZ ;  /* 0x0000001c084c723c */ /* 0x042ff000000018ff */
[----:B------:R-:W-:Y:S01]  /*5ce0*/  HMMA.16816.F32 R80, R8, R30, RZ ;  /* 0x0000001e0850723c */ /* 0x000fe200000018ff */
[----:B------:R-:W1:Y:S01]  /*5cf0*/  LDSM.16.MT88.4 R28, [R192+0x800] ;  /* 0x00080000c01c783b */ /* 0x000e620000004200 */
[----:B--2---:R-:W-:-:S04]  /*5d00*/  FFMA.FTZ R3, R36, c[0x0][0x2d0], -R0 ;  /* 0x0000b40024037a23 */ /* 0x004fc80000010800 */
[----:B------:R2:W-:Y:S02]  /*5d10*/  MUFU.EX2 R231, R3 ;  /* 0x0000000300e77308 */ /* 0x0005e40000000800 */
[C---:B----4-:R-:W-:Y:S08]  /*5d20*/  HMMA.16816.F32 R92, R8.reuse, R12, RZ ;  /* 0x0000000c085c723c */ /* 0x050ff000000018ff */
[----:B------:R-:W-:Y:S01]  /*5d30*/  HMMA.16816.F32 R96, R8, R14, RZ ;  /* 0x0000000e0860723c */ /* 0x000fe200000018ff */
[----:B------:R-:W4:Y:S01]  /*5d40*/  LDSM.16.MT88.4 R12, [R195+0x800] ;  /* 0x00080000c30c783b */ /* 0x000f220000004200 */
[----:B--2---:R-:W-:-:S06]  /*5d50*/  FFMA.FTZ R3, R39, c[0x0][0x2d0], -R0 ;  /* 0x0000b40027037a23 */ /* 0x004fcc0000010800 */
[C---:B------:R-:W-:Y:S01]  /*5d60*/  HMMA.16816.F32 R84, R8.reuse, R20, RZ ;  /* 0x000000140854723c */ /* 0x040fe200000018ff */
[----:B------:R2:W1:Y:S07]  /*5d70*/  MUFU.EX2 R229, R3 ;  /* 0x0000000300e57308 */ /* 0x00046e0000000800 */
[C---:B------:R-:W-:Y:S01]  /*5d80*/  HMMA.16816.F32 R88, R8.reuse, R22, RZ ;  /* 0x000000160858723c */ /* 0x040fe200000018ff */
[----:B------:R-:W4:Y:S07]  /*5d90*/  LDSM.16.MT88.4 R20, [R198+0x800] ;  /* 0x00080000c614783b */ /* 0x000f2e0000004200 */
[----:B-----5:R-:W-:Y:S01]  /*5da0*/  HMMA.16816.F32 R100, R8, R16, RZ ;  /* 0x000000100864723c */ /* 0x020fe200000018ff */
[----:B--2---:R-:W-:-:S04]  /*5db0*/  FFMA.FTZ R3, R38, c[0x0][0x2d0], -R0 ;  /* 0x0000b40026037a23 */ /* 0x004fc80000010800 */
[----:B------:R2:W-:Y:S03]  /*5dc0*/  MUFU.EX2 R230, R3 ;  /* 0x0000000300e67308 */ /* 0x0005e60000000800 */
[----:B------:R-:W-:Y:S01]  /*5dd0*/  HMMA.16816.F32 R104, R8, R18, RZ ;  /* 0x000000120868723c */ /* 0x000fe200000018ff */
[----:B------:R-:W-:Y:S06]  /*5de0*/  LDSM.16.MT88.4 R16, [R192+0x3800] ;  /* 0x00380000c010783b */ /* 0x000fec0000004200 */
[----:B------:R-:W-:-:S02]  /*5df0*/  F2FP.PACK_AB R8, R233, R6 ;  /* 0x00000006e908723e */ /* 0x000fc400000000ff */
[----:B---3--:R-:W-:Y:S02]  /*5e00*/  F2FP.PACK_AB R10, R232, R234 ;  /* 0x000000eae80a723e */ /* 0x008fe400000000ff */
[----:B-1----:R-:W-:Y:S01]  /*5e10*/  F2FP.PACK_AB R9, R229, R231 ;  /* 0x000000e7e509723e */ /* 0x002fe200000000ff */
[----:B--2---:R-:W-:-:S04]  /*5e20*/  FFMA.FTZ R3, R44, c[0x0][0x2d0], -R0 ;  /* 0x0000b4002c037a23 */ /* 0x004fc80000010800 */
        /* <DEDUP_REMOVED lines=9> */
[----:B------:R1:W3:Y:S07]  /*5ec0*/  MUFU.EX2 R224, R3 ;  /* 0x0000000300e07308 */ /* 0x0002ee0000000800 */
[C---:B----4-:R-:W-:Y:S08]  /*5ed0*/  HMMA.16816.F32 R72, R8.reuse, R12, R48 ;  /* 0x0000000c0848723c */ /* 0x050ff00000001830 */
[----:B------:R-:W-:Y:S01]  /*5ee0*/  HMMA.16816.F32 R52, R8, R14, R40 ;  /* 0x0000000e0834723c */ /* 0x000fe20000001828 */
[----:B------:R-:W4:Y:S01]  /*5ef0*/  LDSM.16.MT88.4 R12, [R198+0x3800] ;  /* 0x00380000c60c783b */ /* 0x000f220000004200 */
[----:B-1----:R-:W-:-:S04]  /*5f00*/  FFMA.FTZ R3, R111, c[0x0][0x2d0], -R2 ;  /* 0x0000b4006f037a23 */ /* 0x002fc80000010802 */
[----:B------:R1:W-:Y:S02]  /*5f10*/  MUFU.EX2 R217, R3 ;  /* 0x0000000300d97308 */ /* 0x0003e40000000800 */
[C---:B------:R-:W-:Y:S01]  /*5f20*/  HMMA.16816.F32 R120, R8.reuse, R26, R64 ;  /* 0x0000001a0878723c */ /* 0x040fe20000001840 */
[----:B------:R-:W5:Y:S07]  /*5f30*/  LDSM.16.MT88.4 R24, [R195+0x3800] ;  /* 0x00380000c318783b */ /* 0x000f6e0000004200 */
[----:B------:R-:W-:Y:S01]  /*5f40*/  HMMA.16816.F32 R44, R8, R22, R60 ;  /* 0x00000016082c723c */ /* 0x000fe2000000183c */
[----:B-1----:R-:W-:-:S07]  /*5f50*/  FFMA.FTZ R3, R136, c[0x0][0x2d0], -R2 ;  /* 0x0000b40088037a23 */ /* 0x002fce0000010802 */
[C---:B------:R-:W-:Y:S01]  /*5f60*/  HMMA.16816.F32 R40, R8.reuse, R20, R32 ;  /* 0x000000140828723c */ /* 0x040fe20000001820 */
[----:B------:R-:W1:Y:S01]  /*5f70*/  LDSM.16.MT88.4 R20, [R195+0x1000] ;  /* 0x00100000c314783b */ /* 0x000e620000004200 */
[----:B------:R3:W1:Y:S03]  /*5f80*/  MUFU.EX2 R191, R3 ;  /* 0x0000000300bf7308 */ /* 0x0006660000000800 */
[----:B------:R-:W-:Y:S03]  /*5f90*/  LDSM.16.MT88.4 R32, [R192+0x1000] ;  /* 0x00100000c020783b */ /* 0x000fe60000004200 */
[C---:B--2---:R-:W-:Y:S08]  /*5fa0*/  HMMA.16816.F32 R56, R8.reuse, R28, R84 ;  /* 0x0000001c0838723c */ /* 0x044ff00000001854 */
[----:B------:R-:W-:Y:S01]  /*5fb0*/  HMMA.16816.F32 R60, R8, R30, R88 ;  /* 0x0000001e083c723c */ /* 0x000fe20000001858 */
[----:B------:R-:W-:Y:S01]  /*5fc0*/  LDSM.16.MT88.4 R28, [R196+0x1000] ;  /* 0x00100000c41c783b */ /* 0x000fe20000004200 */
[----:B---3--:R-:W-:-:S04]  /*5fd0*/  FFMA.FTZ R3, R69, c[0x0][0x2d0], -R0 ;  /* 0x0000b40045037a23 */ /* 0x008fc80000010800 */
[----:B------:R2:W-:Y:S02]  /*5fe0*/  MUFU.EX2 R190, R3 ;  /* 0x0000000300be7308 */ /* 0x0005e40000000800 */
[C---:B----4-:R-:W-:Y:S08]  /*5ff0*/  HMMA.16816.F32 R84, R8.reuse, R12, R100 ;  /* 0x0000000c0854723c */ /* 0x050ff00000001864 */
[----:B------:R-:W-:Y:S01]  /*6000*/  HMMA.16816.F32 R88, R8, R14, R104 ;  /* 0x0000000e0858723c */ /* 0x000fe20000001868 */
[----:B------:R-:W3:Y:S01]  /*6010*/  LDSM.16.MT88.4 R12, [R198+0x1000] ;  /* 0x00100000c60c783b */ /* 0x000ee20000004200 */
[----:B--2---:R-:W-:-:S06]  /*6020*/  FFMA.FTZ R3, R71, c[0x0][0x2d0], -R0 ;  /* 0x0000b40047037a23 */ /* 0x004fcc0000010800 */
[C---:B------:R-:W-:Y:S01]  /*6030*/  HMMA.16816.F32 R36, R8.reuse, R16, R76 ;  /* 0x000000100824723c */ /* 0x040fe2000000184c */
[----:B------:R2:W4:Y:S07]  /*6040*/  MUFU.EX2 R189, R3 ;  /* 0x0000000300bd7308 */ /* 0x00052e0000000800 */
[C---:B------:R-:W-:Y:S01]  /*6050*/  HMMA.16816.F32 R48, R8.reuse, R18, R80 ;  /* 0x000000120830723c */ /* 0x040fe20000001850 */
[----:B------:R-:W3:Y:S07]  /*6060*/  LDSM.16.MT88.4 R16, [R192+0x4000] ;  /* 0x00400000c010783b */ /* 0x000eee0000004200 */
[----:B-----5:R-:W-:Y:S01]  /*6070*/  HMMA.16816.F32 R64, R8, R24, R92 ;  /* 0x000000180840723c */ /* 0x020fe2000000185c */
[----:B--2---:R-:W-:-:S04]  /*6080*/  FFMA.FTZ R3, R70, c[0x0][0x2d0], -R0 ;  /* 0x0000b40046037a23 */ /* 0x004fc80000010800 */
[----:B------:R2:W-:Y:S03]  /*6090*/  MUFU.EX2 R188, R3 ;  /* 0x0000000300bc7308 */ /* 0x0005e60000000800 */
[----:B------:R-:W-:Y:S01]  /*60a0*/  HMMA.16816.F32 R76, R8, R26, R96 ;  /* 0x0000001a084c723c */ /* 0x000fe20000001860 */
[----:B------:R-:W5:Y:S06]  /*60b0*/  LDSM.16.MT88.4 R24, [R196+0x4000] ;  /* 0x00400000c418783b */ /* 0x000f6c0000004200 */
[----:B------:R-:W-:-:S02]  /*60c0*/  F2FP.PACK_AB R8, R224, R227 ;  /* 0x000000e3e008723e */ /* 0x000fc400000000ff */
[----:B-1----:R-:W-:Y:S02]  /*60d0*/  F2FP.PACK_AB R10, R191, R217 ;  /* 0x000000d9bf0a723e */ /* 0x002fe400000000ff */
[----:B----4-:R-:W-:Y:S01]  /*60e0*/  F2FP.PACK_AB R9, R189, R190 ;  /* 0x000000bebd09723e */ /* 0x010fe200000000ff */
        /* <DEDUP_REMOVED lines=9> */
[C---:B---3--:R-:W-:Y:S01]  /*6180*/  HMMA.16816.F32 R80, R8.reuse, R12, R40 ;  /* 0x0000000c0850723c */ /* 0x048fe20000001828 */
        /* <DEDUP_REMOVED lines=8> */
[----:B-1----:R-:W-:-:S07]  /*6210*/  FFMA.FTZ R3, R144, c[0x0][0x2d0], -R2 ;  /* 0x0000b40090037a23 */ /* 0x002fce0000010802 */
[C---:B-----5:R-:W-:Y:S01]  /*6220*/  HMMA.16816.F32 R32, R8.reuse, R24, R56 ;  /* 0x000000180820723c */ /* 0x060fe20000001838 */
[----:B------:R1:W5:Y:S07]  /*6230*/  MUFU.EX2 R142, R3 ;  /* 0x00000003008e7308 */ /* 0x00036e0000000800 */
[C---:B------:R-:W-:Y:S01]  /*6240*/  HMMA.16816.F32 R44, R8.reuse, R26, R60 ;  /* 0x0000001a082c723c */ /* 0x040fe2000000183c */
[----:B------:R-:W3:Y:S07]  /*6250*/  LDSM.16.MT88.4 R24, [R196+0x1800] ;  /* 0x00180000c418783b */ /* 0x000eee0000004200 */
[----:B------:R-:W-:Y:S01]  /*6260*/  HMMA.16816.F32 R108, R8, R28, R112 ;  /* 0x0000001c086c723c */ /* 0x000fe20000001870 */
[----:B-1----:R-:W-:-:S04]  /*6270*/  FFMA.FTZ R3, R137, c[0x0][0x2d0], -R0 ;  /* 0x0000b40089037a23 */ /* 0x002fc80000010800 */
[----:B------:R1:W-:Y:S03]  /*6280*/  MUFU.EX2 R141, R3 ;  /* 0x00000003008d7308 */ /* 0x0003e60000000800 */
[C---:B------:R-:W-:Y:S01]  /*6290*/  HMMA.16816.F32 R116, R8.reuse, R30, R120 ;  /* 0x0000001e0874723c */ /* 0x040fe20000001878 */
[----:B------:R-:W3:Y:S07]  /*62a0*/  LDSM.16.MT88.4 R28, [R192+0x1800] ;  /* 0x00180000c01c783b */ /* 0x000eee0000004200 */
[----:B--2---:R-:W-:Y:S01]  /*62b0*/  HMMA.16816.F32 R48, R8, R20, R64 ;  /* 0x000000140830723c */ /* 0x004fe20000001840 */
[----:B-1----:R-:W-:-:S07]  /*62c0*/  FFMA.FTZ R3, R139, c[0x0][0x2d0], -R0 ;  /* 0x0000b4008b037a23 */ /* 0x002fce0000010800 */
[C---:B------:R-:W-:Y:S01]  /*62d0*/  HMMA.16816.F32 R56, R8.reuse, R22, R76 ;  /* 0x000000160838723c */ /* 0x040fe2000000184c */
[----:B------:R-:W1:Y:S01]  /*62e0*/  LDSM.16.MT88.4 R20, [R195+0x1800] ;  /* 0x00180000c314783b */ /* 0x000e620000004200 */
[----:B------:R2:W2:Y:S06]  /*62f0*/  MUFU.EX2 R139, R3 ;  /* 0x00000003008b7308 */ /* 0x0004ac0000000800 */
[C---:B----4-:R-:W-:Y:S08]  /*6300*/  HMMA.16816.F32 R52, R8.reuse, R12, R84 ;  /* 0x0000000c0834723c */ /* 0x050ff00000001854 */
[----:B------:R-:W-:Y:S01]  /*6310*/  HMMA.16816.F32 R60, R8, R14, R88 ;  /* 0x0000000e083c723c */ /* 0x000fe20000001858 */
[----:B------:R-:W4:Y:S01]  /*6320*/  LDSM.16.MT88.4 R12, [R198+0x1800] ;  /* 0x00180000c60c783b */ /* 0x000f220000004200 */
[----:B--2---:R-:W-:-:S04]  /*6330*/  FFMA.FTZ R3, R138, c[0x0][0x2d0], -R0 ;  /* 0x0000b4008a037a23 */ /* 0x004fc80000010800 */
[----:B------:R2:W-:Y:S02]  /*6340*/  MUFU.EX2 R137, R3 ;  /* 0x0000000300897308 */ /* 0x0005e40000000800 */
[----:B------:R-:W-:Y:S01]  /*6350*/  HMMA.16816.F32 R36, R8, R16, R36 ;  /* 0x000000100824723c */ /* 0x000fe20000001824 */
[----:B------:R-:W1:Y:S06]  /*6360*/  LDSM.16.MT88.4 R16, [R192+0x4800] ;  /* 0x00480000c010783b */ /* 0x000e6c0000004200 */
[----:B---3--:R-:W-:Y:S02]  /*6370*/  F2FP.PACK_AB R8, R181, R182 ;  /* 0x000000b6b508723e */ /* 0x008fe400000000ff */
[----:B-----5:R-:W-:-:S02]  /*6380*/  F2FP.PACK_AB R10, R142, R143 ;  /* 0x0000008f8e0a723e */ /* 0x020fc400000000ff */
[----:B------:R-:W-:Y:S01]  /*6390*/  F2FP.PACK_AB R9, R139, R141 ;  /* 0x0000008d8b09723e */ /* 0x000fe200000000ff */
[----:B--2---:R-:W-:-:S04]  /*63a0*/  FFMA.FTZ R3, R140, c[0x0][0x2d0], -R0 ;  /* 0x0000b4008c037a23 */ /* 0x004fc80000010800 */
[----:B------:R2:W3:Y:S02]  /*63b0*/  MUFU.EX2 R136, R3 ;  /* 0x0000000300887308 */ /* 0x0004e40000000800 */
[----:B--2---:R-:W-:Y:S01]  /*63c0*/  FFMA.FTZ R3, R149, c[0x0][0x2d0], -R2 ;  /* 0x0000b40095037a23 */ /* 0x004fe20000010802 */
[----:B---3--:R-:W-:-:S05]  /*63d0*/  F2FP.PACK_AB R11, R136, R137 ;  /* 0x00000089880b723e */ /* 0x008fca00000000ff */
[----:B------:R2:W-:Y:S02]  /*63e0*/  MUFU.EX2 R135, R3 ;  /* 0x0000000300877308 */ /* 0x0005e40000000800 */
[C---:B------:R-:W-:Y:S08]  /*63f0*/  HMMA.16816.F32 R88, R8.reuse, R24, R108 ;  /* 0x000000180858723c */ /* 0x040ff0000000186c */
[----:B------:R-:W-:Y:S01]  /*6400*/  HMMA.16816.F32 R64, R8, R28, R92 ;  /* 0x0000001c0840723c */ /* 0x000fe2000000185c */
[----:B--2---:R-:W-:-:S04]  /*6410*/  FFMA.FTZ R3, R150, c[0x0][0x2d0], -R2 ;  /* 0x0000b40096037a23 */ /* 0x004fc80000010802 */
[----:B------:R2:W3:Y:S03]  /*6420*/  MUFU.EX2 R134, R3 ;  /* 0x0000000300867308 */ /* 0x0004e60000000800 */
[C---:B------:R-:W-:Y:S01]  /*6430*/  HMMA.16816.F32 R84, R8.reuse, R30, R100 ;  /* 0x0000001e0854723c */ /* 0x040fe20000001864 */
[----:B------:R-:W5:Y:S07]  /*6440*/  LDSM.16.MT88.4 R28, [R196+0x4800] ;  /* 0x00480000c41c783b */ /* 0x000f6e0000004200 */
[----:B-1----:R-:W-:Y:S01]  /*6450*/  HMMA.16816.F32 R112, R8, R20, R104 ;  /* 0x000000140870723c */ /* 0x002fe20000001868 */
[----:B--2---:R-:W-:-:S07]  /*6460*/  FFMA.FTZ R3, R151, c[0x0][0x2d0], -R2 ;  /* 0x0000b40097037a23 */ /* 0x004fce0000010802 */
[C---:B------:R-:W-:Y:S01]  /*6470*/  HMMA.16816.F32 R108, R8.reuse, R22, R96 ;  /* 0x00000016086c723c */ /* 0x040fe20000001860 */
[----:B------:R-:W1:Y:S01]  /*6480*/  LDSM.16.MT88.4 R20, [R195+0x4800] ;  /* 0x00480000c314783b */ /* 0x000e620000004200 */
[----:B------:R2:W-:Y:S06]  /*6490*/  MUFU.EX2 R133, R3 ;  /* 0x0000000300857308 */ /* 0x0005ec0000000800 */
[C---:B----4-:R-:W-:Y:S08]  /*64a0*/  HMMA.16816.F32 R100, R8.reuse, R12, R80 ;  /* 0x0000000c0864723c */ /* 0x050ff00000001850 */
[----:B------:R-:W-:Y:S01]  /*64b0*/  HMMA.16816.F32 R104, R8, R14, R72 ;  /* 0x0000000e0868723c */ /* 0x000fe20000001848 */
[----:B------:R-:W4:Y:S01]  /*64c0*/  LDSM.16.MT88.4 R12, [R198+0x4800] ;  /* 0x00480000c60c783b */ /* 0x000f220000004200 */
        /* <DEDUP_REMOVED lines=8> */
[C---:B-1----:R-:W-:Y:S08]  /*6550*/  HMMA.16816.F32 R40, R8.reuse, R20, R48 ;  /* 0x000000140828723c */ /* 0x042ff00000001830 */
[----:B------:R-:W-:Y:S01]  /*6560*/  HMMA.16816.F32 R116, R8, R26, R116 ;  /* 0x0000001a0874723c */ /* 0x000fe20000001874 */
[----:B------:R-:W-:Y:S01]  /*6570*/  LDSM.16.MT88.4 R24, [R195+0x2000] ;  /* 0x00200000c318783b */ /* 0x000fe20000004200 */
[----:B--2---:R-:W-:-:S04]  /*6580*/  FFMA.FTZ R3, R147, c[0x0][0x2d0], -R0 ;  /* 0x0000b40093037a23 */ /* 0x004fc80000010800 */
[----:B------:R1:W2:Y:S02]  /*6590*/  MUFU.EX2 R122, R3 ;  /* 0x00000003007a7308 */ /* 0x0002a40000000800 */
[C---:B------:R-:W-:Y:S01]  /*65a0*/  HMMA.16816.F32 R32, R8.reuse, R28, R32 ;  /* 0x0000001c0820723c */ /* 0x040fe20000001820 */
[----:B------:R-:W5:Y:S07]  /*65b0*/  LDSM.16.MT88.4 R28, [R196+0x2000] ;  /* 0x00200000c41c783b */ /* 0x000f6e0000004200 */
[----:B------:R-:W-:Y:S01]  /*65c0*/  HMMA.16816.F32 R96, R8, R22, R56 ;  /* 0x000000160860723c */ /* 0x000fe20000001838 */
[----:B------:R-:W5:Y:S01]  /*65d0*/  LDSM.16.MT88.4 R20, [R198+0x2000] ;  /* 0x00200000c614783b */ /* 0x000f620000004200 */
[----:B-1----:R-:W-:-:S06]  /*65e0*/  FFMA.FTZ R3, R146, c[0x0][0x2d0], -R0 ;  /* 0x0000b40092037a23 */ /* 0x002fcc0000010800 */
[C---:B----4-:R-:W-:Y:S01]  /*65f0*/  HMMA.16816.F32 R48, R8.reuse, R12, R52 ;  /* 0x0000000c0830723c */ /* 0x050fe20000001834 */
[----:B------:R1:W-:Y:S07]  /*6600*/  MUFU.EX2 R121, R3 ;  /* 0x0000000300797308 */ /* 0x0003ee0000000800 */
[----:B------:R-:W-:Y:S01]  /*6610*/  HMMA.16816.F32 R44, R8, R14, R60 ;  /* 0x0000000e082c723c */ /* 0x000fe2000000183c */
[----:B------:R-:W-:Y:S06]  /*6620*/  LDSM.16.MT88.4 R12, [R192+0x5000] ;  /* 0x00500000c00c783b */ /* 0x000fec0000004200 */
[----:B---3--:R-:W-:-:S02]  /*6630*/  F2FP.PACK_AB R8, R134, R135 ;  /* 0x000000878608723e */ /* 0x008fc400000000ff */
[----:B------:R-:W-:Y:S01]  /*6640*/  F2FP.PACK_AB R10, R132, R133 ;  /* 0x00000085840a723e */ /* 0x000fe200000000ff */
[----:B-1----:R-:W-:Y:S01]  /*6650*/  FFMA.FTZ R3, R148, c[0x0][0x2d0], -R0 ;  /* 0x0000b40094037a23 */ /* 0x002fe20000010800 */
[----:B--2---:R-:W-:-:S03]  /*6660*/  F2FP.PACK_AB R9, R122, R123 ;  /* 0x0000007b7a09723e */ /* 0x004fc600000000ff */
[----:B------:R-:W1:Y:S02]  /*6670*/  MUFU.EX2 R120, R3 ;  /* 0x0000000300787308 */ /* 0x000e640000000800 */
[----:B-1----:R-:W-:Y:S01]  /*6680*/  F2FP.PACK_AB R11, R120, R121 ;  /* 0x00000079780b723e */ /* 0x002fe200000000ff */
[----:B------:R-:W-:-:S05]  /*6690*/  FFMA.FTZ R3, R161, c[0x0][0x2d0], -R2 ;  /* 0x0000b400a1037a23 */ /* 0x000fca0000010802 */
[----:B------:R1:W-:Y:S01]  /*66a0*/  MUFU.EX2 R71, R3 ;  /* 0x0000000300477308 */ /* 0x0003e20000000800 */
[C---:B------:R-:W-:Y:S08]  /*66b0*/  HMMA.16816.F32 R72, R8.reuse, R16, R64 ;  /* 0x000000100848723c */ /* 0x040ff00000001840 */
[----:B------:R-:W-:Y:S01]  /*66c0*/  HMMA.16816.F32 R52, R8, R18, R84 ;  /* 0x000000120834723c */ /* 0x000fe20000001854 */
[----:B------:R-:W2:Y:S04]  /*66d0*/  LDSM.16.MT88.4 R16, [R196+0x5000] ;  /* 0x00500000c410783b */ /* 0x000ea80000004200 */
[----:B------:R-:W-:Y:S01]  /*66e0*/  LDSM.16.MT88.4 R84, [R196+0x2800] ;  /* 0x00280000c454783b */ /* 0x000fe20000004200 */
[----:B-1----:R-:W-:-:S02]  /*66f0*/  FFMA.FTZ R3, R162, c[0x0][0x2d0], -R2 ;  /* 0x0000b400a2037a23 */ /* 0x002fc40000010802 */
[C---:B-----5:R-:W-:Y:S02]  /*6700*/  HMMA.16816.F32 R80, R8.reuse, R28, R88 ;  /* 0x0000001c0850723c */ /* 0x060fe40000001858 */
[----:B------:R1:W3:Y:S06]  /*6710*/  MUFU.EX2 R70, R3 ;  /* 0x0000000300467308 */ /* 0x0002ec0000000800 */
[C---:B------:R-:W-:Y:S01]  /*6720*/  HMMA.16816.F32 R60, R8.reuse, R20, R100 ;  /* 0x00000014083c723c */ /* 0x040fe20000001864 */
[----:B------:R-:W-:Y:S07]  /*6730*/  LDSM.16.MT88.4 R100, [R198+0x2800] ;  /* 0x00280000c664783b */ /* 0x000fee0000004200 */
[----:B------:R-:W-:Y:S01]  /*6740*/  HMMA.16816.F32 R88, R8, R24, R112 ;  /* 0x000000180858723c */ /* 0x000fe20000001870 */
[--C-:B-1----:R-:W-:Y:S01]  /*6750*/  FFMA.FTZ R3, R163, c[0x0][0x2d0], -R2.reuse ;  /* 0x0000b400a3037a23 */ /* 0x102fe20000010802 */
[----:B---3--:R-:W-:Y:S01]  /*6760*/  F2FP.PACK_AB R64, R70, R71 ;  /* 0x000000474640723e */ /* 0x008fe200000000ff */
[----:B------:R-:W-:-:S02]  /*6770*/  FFMA.FTZ R2, R180, c[0x0][0x2d0], -R2 ;  /* 0x0000b400b4027a23 */ /* 0x000fc40000010802 */
[----:B------:R-:W-:Y:S03]  /*6780*/  MUFU.EX2 R69, R3 ;  /* 0x0000000300457308 */ /* 0x000fe60000000800 */
[C---:B------:R-:W-:Y:S01]  /*6790*/  HMMA.16816.F32 R56, R8.reuse, R26, R108 ;  /* 0x0000001a0838723c */ /* 0x040fe2000000186c */
[----:B------:R-:W1:Y:S04]  /*67a0*/  LDSM.16.MT88.4 R24, [R195+0x5000] ;  /* 0x00500000c318783b */ /* 0x000e680000004200 */
[----:B------:R-:W-:Y:S03]  /*67b0*/  LDSM.16.MT88.4 R108, [R192+0x5800] ;  /* 0x00580000c06c783b */ /* 0x000fe60000004200 */
[C---:B------:R-:W-:Y:S08]  /*67c0*/  HMMA.16816.F32 R20, R8.reuse, R22, R104 ;  /* 0x000000160814723c */ /* 0x040ff00000001868 */
[C---:B--2---:R-:W-:Y:S01]  /*67d0*/  HMMA.16816.F32 R32, R8.reuse, R16, R32 ;  /* 0x000000100820723c */ /* 0x044fe20000001820 */
[----:B------:R2:W3:Y:S07]  /*67e0*/  MUFU.EX2 R17, R2 ;  /* 0x0000000200117308 */ /* 0x0004ee0000000800 */
[C---:B------:R-:W-:Y:S01]  /*67f0*/  HMMA.16816.F32 R104, R8.reuse, R12, R92 ;  /* 0x0000000c0868723c */ /* 0x040fe2000000185c */
[----:B------:R-:W-:Y:S07]  /*6800*/  LDSM.16.MT88.4 R92, [R195+0x2800] ;  /* 0x00280000c35c783b */ /* 0x000fee0000004200 */
[----:B------:R-:W-:Y:S01]  /*6810*/  HMMA.16816.F32 R112, R8, R14, R76 ;  /* 0x0000000e0870723c */ /* 0x000fe2000000184c */
[----:B--2---:R-:W-:Y:S01]  /*6820*/  FFMA.FTZ R2, R158, c[0x0][0x2d0], -R0 ;  /* 0x0000b4009e027a23 */ /* 0x004fe20000010800 */
[----:B------:R-:W2:Y:S01]  /*6830*/  LDSM.16.MT88.4 R12, [R198+0x5000] ;  /* 0x00500000c60c783b */ /* 0x000ea20000004200 */
[----:B---3--:R-:W-:-:S02]  /*6840*/  F2FP.PACK_AB R66, R17, R69 ;  /* 0x000000451142723e */ /* 0x008fc400000000ff */
[----:B------:R3:W-:Y:S01]  /*6850*/  MUFU.EX2 R16, R2 ;  /* 0x0000000200107308 */ /* 0x0007e20000000800 */
[----:B------:R-:W-:Y:S02]  /*6860*/  LDSM.16.MT88.4 R76, [R192+0x2800] ;  /* 0x00280000c04c783b */ /* 0x000fe40000004200 */
[C---:B------:R-:W-:Y:S02]  /*6870*/  HMMA.16816.F32 R28, R8.reuse, R30, R116 ;  /* 0x0000001e081c723c */ /* 0x040fe40000001874 */
[----:B------:R-:W-:Y:S06]  /*6880*/  LDSM.16.MT88.4 R116, [R196+0x5800] ;  /* 0x00580000c474783b */ /* 0x000fec0000004200 */
[----:B-1----:R-:W-:Y:S01]  /*6890*/  HMMA.16816.F32 R40, R8, R24, R40 ;  /* 0x000000180828723c */ /* 0x002fe20000001828 */
[----:B---3--:R-:W-:-:S07]  /*68a0*/  FFMA.FTZ R2, R157, c[0x0][0x2d0], -R0 ;  /* 0x0000b4009d027a23 */ /* 0x008fce0000010800 */
[C---:B------:R-:W-:Y:S01]  /*68b0*/  HMMA.16816.F32 R36, R8.reuse, R18, R36 ;  /* 0x000000120824723c */ /* 0x040fe20000001824 */
[----:B------:R1:W3:Y:S07]  /*68c0*/  MUFU.EX2 R5, R2 ;  /* 0x0000000200057308 */ /* 0x0002ee0000000800 */
[----:B------:R-:W-:Y:S01]  /*68d0*/  HMMA.16816.F32 R24, R8, R26, R96 ;  /* 0x0000001a0818723c */ /* 0x000fe20000001860 */
[----:B-1----:R-:W-:-:S07]  /*68e0*/  FFMA.FTZ R2, R160, c[0x0][0x2d0], -R0 ;  /* 0x0000b400a0027a23 */ /* 0x002fce0000010800 */
[C---:B--2---:R-:W-:Y:S01]  /*68f0*/  HMMA.16816.F32 R48, R8.reuse, R12, R48 ;  /* 0x0000000c0830723c */ /* 0x044fe20000001830 */
[----:B------:R-:W-:Y:S01]  /*6900*/  FFMA.FTZ R0, R159, c[0x0][0x2d0], -R0 ;  /* 0x0000b4009f007a23 */ /* 0x000fe20000010800 */
[----:B---3--:R-:W-:Y:S01]  /*6910*/  F2FP.PACK_AB R65, R5, R16 ;  /* 0x000000100541723e */ /* 0x008fe200000000ff */
[----:B------:R-:W-:Y:S05]  /*6920*/  MUFU.EX2 R3, R2 ;  /* 0x0000000200037308 */ /* 0x000fea0000000800 */
[----:B------:R-:W-:Y:S01]  /*6930*/  HMMA.16816.F32 R44, R8, R14, R44 ;  /* 0x0000000e082c723c */ /* 0x000fe2000000182c */
[----:B------:R-:W1:Y:S02]  /*6940*/  LDSM.16.MT88.4 R8, [R198+0x5800] ;  /* 0x00580000c608783b */ /* 0x000e640000004200 */
[----:B------:R2:W3:Y:S02]  /*6950*/  MUFU.EX2 R2, R0 ;  /* 0x0000000000027308 */ /* 0x0004e40000000800 */
[----:B--2---:R-:W-:Y:S01]  /*6960*/  FADD.FTZ R0, R241, R238 ;  /* 0x000000eef1007221 */ /* 0x004fe20000010000 */
[----:B---3--:R-:W-:-:S03]  /*6970*/  F2FP.PACK_AB R67, R2, R3 ;  /* 0x000000030243723e */ /* 0x008fc600000000ff */
[----:B------:R-:W-:-:S04]  /*6980*/  FADD.FTZ R0, R240, R0 ;  /* 0x00000000f0007221 */ /* 0x000fc80000010000 */
[----:B------:R-:W-:Y:S01]  /*6990*/  FADD.FTZ R0, R239, R0 ;  /* 0x00000000ef007221 */ /* 0x000fe20000010000 */
[C---:B------:R-:W-:Y:S03]  /*69a0*/  HMMA.16816.F32 R88, R64.reuse, R92, R88 ;  /* 0x0000005c4058723c */ /* 0x040fe60000001858 */
[----:B------:R-:W-:Y:S02]  /*69b0*/  FADD.FTZ R6, R6, R0 ;  /* 0x0000000006067221 */ /* 0x000fe40000010000 */
[----:B------:R-:W-:Y:S02]  /*69c0*/  FADD.FTZ R0, R231, R7 ;  /* 0x00000007e7007221 */ /* 0x000fe40000010000 */
[----:B------:R-:W-:Y:S01]  /*69d0*/  FADD.FTZ R6, R233, R6 ;  /* 0x00000006e9067221 */ /* 0x000fe20000010000 */
[----:B------:R-:W-:Y:S01]  /*69e0*/  HMMA.16816.F32 R92, R64, R94, R56 ;  /* 0x0000005e405c723c */ /* 0x000fe20000001838 */
[----:B------:R-:W-:Y:S01]  /*69f0*/  FADD.FTZ R0, R229, R0 ;  /* 0x00000000e5007221 */ /* 0x000fe20000010000 */
[----:B------:R-:W2:Y:S01]  /*6a00*/  LDSM.16.MT88.4 R56, [R195+0x5800] ;  /* 0x00580000c338783b */ /* 0x000ea20000004200 */
[----:B------:R-:W-:-:S02]  /*6a10*/  FADD.FTZ R6, R234, R6 ;  /* 0x00000006ea067221 */ /* 0x000fc40000010000 */
[----:B------:R-:W-:Y:S02]  /*6a20*/  FADD.FTZ R0, R230, R0 ;  /* 0x00000000e6007221 */ /* 0x000fe40000010000 */
        /* <DEDUP_REMOVED lines=41> */
[C---:B--2---:R-:W-:Y:S01]  /*6cc0*/  HMMA.16816.F32 R52, R64.reuse, R56, R40 ;  /* 0x000000384034723c */ /* 0x044fe20000001828 */
[----:B------:R-:W-:Y:S02]  /*6cd0*/  FADD.FTZ R2, R2, R3 ;  /* 0x0000000302027221 */ /* 0x000fe40000010000 */
[----:B------:R-:W-:Y:S01]  /*6ce0*/  @P2 IMAD.HI.U32 R8, R244, c[0x0][0x2c8], RZ ;  /* 0x0000b200f4082a27 */ /* 0x000fe200078e00ff */
[----:B------:R1:W-:Y:S03]  /*6cf0*/  STL [R1+0x8], R5 ;  /* 0x0000080501007387 */ /* 0x0003e60000100800 */
[----:B------:R-:W-:Y:S01]  /*6d00*/  IMAD.MOV.U32 R0, RZ, RZ, R244 ;  /* 0x000000ffff007224 */ /* 0x000fe200078e00f4 */
[----:B------:R1:W-:Y:S01]  /*6d10*/  STL [R1+0xc], R2 ;  /* 0x00000c0201007387 */ /* 0x0003e20000100800 */
[----:B------:R-:W-:Y:S01]  /*6d20*/  @P2 SHF.R.U32.HI R0, RZ, c[0x0][0x2cc], R8 ;  /* 0x0000b300ff002a19 */ /* 0x000fe20000011608 */
[----:B------:R-:W-:Y:S04]  /*6d30*/  HMMA.16816.F32 R84, R64, R86, R28 ;  /* 0x000000564054723c */ /* 0x000fe8000000181c */
[----:B------:R-:W-:-:S04]  /*6d40*/  IMAD.IADD R0, R242, 0x1, R0 ;  /* 0x00000001f2007824 */ /* 0x000fc800078e0200 */
[----:B------:R-:W-:Y:S01]  /*6d50*/  HMMA.16816.F32 R100, R64, R102, R20 ;  /* 0x000000664064723c */ /* 0x000fe20000001814 */
[----:B------:R-:W-:-:S07]  /*6d60*/  IADD3 R3, R0, c[0x0][0x328], RZ ;  /* 0x0000ca0000037a10 */ /* 0x000fce0007ffe0ff */
[C---:B------:R-:W-:Y:S08]  /*6d70*/  HMMA.16816.F32 R116, R64.reuse, R118, R36 ;  /* 0x000000764074723c */ /* 0x040ff00000001824 */
[C---:B------:R-:W-:Y:S08]  /*6d80*/  HMMA.16816.F32 R56, R64.reuse, R58, R24 ;  /* 0x0000003a4038723c */ /* 0x040ff00000001818 */
[----:B------:R-:W-:Y:S01]  /*6d90*/  HMMA.16816.F32 R64, R64, R10, R44 ;  /* 0x0000000a4040723c */ /* 0x000fe2000000182c */
[----:B------:R-:W-:Y:S07]  /*6da0*/  @!P1 BRA `(.L_x_557) ;  /* 0x0000010000009947 */ /* 0x000fee0003800000 */
[C---:B-1----:R-:W-:Y:S01]  /*6db0*/  ISETP.GT.AND P0, PT, R0.reuse, RZ, PT ;  /* 0x000000ff0000720c */ /* 0x042fe20003f04270 */
        /* <DEDUP_REMOVED lines=9> */
.L_x_559:
[----:B------:R-:W-:-:S13]  /*6e50*/  ISETP.NE.AND P0, PT, R243, 0x1, PT ;  /* 0x00000001f300780c */ /* 0x000fda0003f05270 */
[----:B------:R-:W-:-:S05]  /*6e60*/  @P0 IMAD.HI.U32 R0, R2, c[0x0][0x330], RZ ;  /* 0x0000cc0002000a27 */ /* 0x000fca00078e00ff */
[----:B------:R-:W-:Y:S02]  /*6e70*/  @P0 SHF.R.U32.HI R2, RZ, c[0x0][0x334], R0 ;  /* 0x0000cd00ff020a19 */ /* 0x000fe40000011600 */
.L_x_560:
[----:B------:R-:W-:Y:S05]  /*6e80*/  BSYNC B0 ;  /* 0x0000000000007941 */ /* 0x000fea0003800000 */
.L_x_558:
[----:B------:R-:W-:-:S05]  /*6e90*/  IMAD R2, R2, R243, c[0x0][0x32c] ;  /* 0x0000cb0002027624 */ /* 0x000fca00078e02f3 */
[----:B------:R-:W-:-:S05]  /*6ea0*/  IMNMX R3, R3, R2, PT ;  /* 0x0000000203037217 */ /* 0x000fca0003800200 */
.L_x_557:
[----:B-1----:R-:W-:-:S05]  /*6eb0*/  IMAD.HI R3, R3, 0x2aaaaaab, RZ ;  /* 0x2aaaaaab03037827 */ /* 0x002fca00078e02ff */
[----:B------:R-:W-:-:S04]  /*6ec0*/  SHF.R.U32.HI R0, RZ, 0x1f, R3 ;  /* 0x0000001fff007819 */ /* 0x000fc80000011603 */
[----:B------:R-:W-:-:S04]  /*6ed0*/  LEA.HI.SX32 R3, R3, R0, 0x1c ;  /* 0x0000000003037211 */ /* 0x000fc800078fe2ff */
[----:B------:R-:W-:-:S04]  /*6ee0*/  IMNMX R248, R219, R3, !PT ;  /* 0x00000003dbf87217 */ /* 0x000fc80007800200 */
[----:B------:R-:W-:-:S13]  /*6ef0*/  ISETP.GE.AND P0, PT, R216, R248, PT ;  /* 0x000000f8d800720c */ /* 0x000fda0003f06270 */
[----:B------:R-:W-:Y:S05]  /*6f00*/  @!P0 BRA `(.L_x_561) ;  /* 0x000044d000008947 */ /* 0x000fea0003800000 */
[----:B------:R-:W-:Y:S02]  /*6f10*/  MOV R70, R4 ;  /* 0x0000000400467202 */ /* 0x000fe40000000f00 */
[----:B------:R-:W-:Y:S02]  /*6f20*/  MOV R69, R68 ;  /* 0x0000004400457202 */ /* 0x000fe40000000f00 */
[----:B------:R-:W-:Y:S02]  /*6f30*/  MOV R217, R216 ;  /* 0x000000d800d97202 */ /* 0x000fe40000000f00 */
.L_x_570:
[----:B------:R-:W2:Y:S01]  /*6f40*/  LDL.64 R228, [R1] ;  /* 0x0000000001e47983 */ /* 0x000ea20000100a00 */
[----:B------:R-:W-:Y:S04]  /*6f50*/  DEPBAR.LE SB0, 0x0 ;  /* 0x000080000000791a */ /* 0x000fe80000000000 */
[----:B------:R-:W-:Y:S01]  /*6f60*/  WARPSYNC 0xffffffff ;  /* 0xffffffff00007948 */ /* 0x000fe20003800000 */
[----:B------:R-:W-:Y:S01]  /*6f70*/  BAR.SYNC.DEFER_BLOCKING 0x0 ;  /* 0x0000000000007b1d */ /* 0x000fe20000010000 */
[----:B------:R-:W-:Y:S11]  /*6f80*/  ISETP.GT.AND P6, PT, R219, R217, PT ;  /* 0x000000d9db00720c */ /* 0x000ff60003fc4270 */
[----:B------:R-:W-:Y:S02]  /*6f90*/  @!UPT UIADD3 URZ, URZ, URZ, URZ ;  /* 0x0000003f3f3ff290 */ /* 0x000fe4000fffe03f */
[----:B-1----:R-:W-:Y:S01]  /*6fa0*/  @!P6 SHF.R.S32.HI R0, RZ, 0x1f, R217 ;  /* 0x0000001fff00e819 */ /* 0x002fe200000114d9 */
[----:B------:R-:W-:Y:S01]  /*6fb0*/  @!P6 IMAD.MOV.U32 R3, RZ, RZ, 0x5 ;  /* 0x00000005ff03e424 */ /* 0x000fe200078e00ff */
[----:B------:R-:W-:Y:S01]  /*6fc0*/  @!P6 MOV R2, c[0x0][0x208] ;  /* 0x000082000002ea02 */ /* 0x000fe20000000f00 */
[C---:B------:R-:W-:Y:S01]  /*6fd0*/  @!P6 IMAD.WIDE.U32 R30, R217.reuse, c[0x0][0x208], RZ ;  /* 0x00008200d91eea25 */ /* 0x040fe200078e00ff */
[----:B------:R-:W-:Y:S02]  /*6fe0*/  @!P6 MOV R36, R220 ;  /* 0x000000dc0024e202 */ /* 0x000fe40000000f00 */
[----:B------:R-:W-:Y:S01]  /*6ff0*/  @!P6 SHF.L.U64.HI R29, R2, R3, c[0x0][0x20c] ;  /* 0x00008300021de619 */ /* 0x000fe20000010203 */
[----:B------:R-:W-:Y:S01]  /*7000*/  @!P6 IMAD R0, R0, c[0x0][0x208], RZ ;  /* 0x000082000000ea24 */ /* 0x000fe200078e02ff */
[----:B------:R-:W-:Y:S01]  /*7010*/  @!P6 SHF.L.U32 R28, R2, 0x5, RZ ;  /* 0x00000005021ce819 */ /* 0x000fe200000006ff */
[----:B------:R-:W-:Y:S01]  /*7020*/  @!P6 IMAD.MOV.U32 R37, RZ, RZ, R225 ;  /* 0x000000ffff25e224 */ /* 0x000fe200078e00e1 */
[----:B------:R-:W1:Y:S01]  /*7030*/  LDSM.16.M88.4 R8, [R193] ;  /* 0x00000000c108783b */ /* 0x000e620000000200 */
[----:B------:R-:W-:Y:S01]  /*7040*/  @!P6 IMAD R0, R217, c[0x0][0x20c], R0 ;  /* 0x00008300d900ea24 */ /* 0x000fe200078e0200 */
[----:B------:R-:W-:Y:S01]  /*7050*/  @!P6 IADD3 R44, P0, R220, 0x40, RZ ;  /* 0x00000040dc2ce810 */ /* 0x000fe20007f1e0ff */
[----:B------:R-:W-:Y:S01]  /*7060*/  @!P6 IMAD.WIDE.U32 R2, R30, 0x60, R28 ;  /* 0x000000601e02e825 */ /* 0x000fe200078e001c */
[----:B------:R-:W-:Y:S02]  /*7070*/  ULDC UR4, c[0x0][0x324] ;  /* 0x0000c90000047ab9 */ /* 0x000fe40000000800 */
[----:B------:R-:W-:Y:S01]  /*7080*/  @!P6 IADD3.X R38, RZ, R225, RZ, P0, !PT ;  /* 0x000000e1ff26e210 */ /* 0x000fe200007fe4ff */
[----:B------:R-:W-:Y:S01]  /*7090*/  @!P6 IMAD.IADD R0, R31, 0x1, R0 ;  /* 0x000000011f00e824 */ /* 0x000fe200078e0200 */
[----:B------:R-:W3:Y:S01]  /*70a0*/  LDSM.16.M88.4 R16, [R193+0x800] ;  /* 0x00080000c110783b */ /* 0x000ee20000000200 */
[-C--:B------:R-:W-:Y:S01]  /*70b0*/  @!P6 IADD3 R31, P5, R220, R2.reuse, RZ ;  /* 0x00000002dc1fe210 */ /* 0x080fe20007fbe0ff */
[----:B------:R-:W-:Y:S01]  /*70c0*/  @!P6 IMAD.WIDE.U32 R36, R30, 0x60, R36 ;  /* 0x000000601e24e825 */ /* 0x000fe200078e0024 */
[----:B------:R-:W-:Y:S02]  /*70d0*/  ULOP3.LUT UR4, URZ, UR4, URZ, 0x33, !UPT ;  /* 0x000000043f047292 */ /* 0x000fe4000f8e333f */
[----:B------:R-:W-:Y:S01]  /*70e0*/  @!P6 LEA R162, P4, R31, c[0x0][0x1f8], 0x1 ;  /* 0x00007e001fa2ea11 */ /* 0x000fe200078808ff */
[----:B------:R-:W-:Y:S02]  /*70f0*/  @!P6 IMAD R45, R0, 0x60, RZ ;  /* 0x00000060002de824 */ /* 0x000fe400078e02ff */
[----:B------:R-:W4:Y:S01]  /*7100*/  LDSM.16.M88.4 R24, [R193+0x1000] ;  /* 0x00100000c118783b */ /* 0x000f220000000200 */
[----:B------:R-:W-:Y:S02]  /*7110*/  @!P6 IMAD.SHL.U32 R46, R36, 0x2, RZ ;  /* 0x00000002242ee824 */ /* 0x000fe400078e00ff */
[----:B------:R-:W-:Y:S02]  /*7120*/  @!P6 IADD3 R0, R45, R3, RZ ;  /* 0x000000032d00e210 */ /* 0x000fe40007ffe0ff */
[----:B------:R-:W-:Y:S03]  /*7130*/  @!P6 IADD3 R45, R37, R45, RZ ;  /* 0x0000002d252de210 */ /* 0x000fe60007ffe0ff */
[----:B------:R-:W5:Y:S01]  /*7140*/  LDL R224, [R1+0x20] ;  /* 0x0000200001e07983 */ /* 0x000f620000100800 */
[----:B------:R-:W-:Y:S01]  /*7150*/  @!P6 IMAD.X R3, R0, 0x1, R225, P5 ;  /* 0x000000010003e824 */ /* 0x000fe200028e06e1 */
[-C--:B------:R-:W-:Y:S02]  /*7160*/  @!P6 IADD3 R39, P5, R44, R2.reuse, RZ ;  /* 0x000000022c27e210 */ /* 0x080fe40007fbe0ff */
[----:B------:R-:W4:Y:S02]  /*7170*/  LDSM.16.M88.4 R32, [R193+0x1800] ;  /* 0x00180000c120783b */ /* 0x000f240000000200 */
[----:B------:R-:W-:Y:S02]  /*7180*/  @!P6 LEA.HI.X R163, R31, c[0x0][0x1fc], R3, 0x1, P4 ;  /* 0x00007f001fa3ea11 */ /* 0x000fe400020f0c03 */
[----:B------:R-:W-:Y:S04]  /*7190*/  @!P6 IADD3 R3, P4, R28, R2, RZ ;  /* 0x000000021c03e210 */ /* 0x000fe80007f9e0ff */
[----:B------:R-:W5:Y:S01]  /*71a0*/  LDL R216, [R1+0x24] ;  /* 0x0000240001d87983 */ /* 0x000f620000100800 */
[----:B------:R-:W-:Y:S01]  /*71b0*/  @!P6 IADD3 R37, P0, R3, R44, RZ ;  /* 0x0000002c0325e210 */ /* 0x000fe20007f1e0ff */
[C---:B------:R-:W-:Y:S01]  /*71c0*/  @!P6 IMAD.X R44, R0.reuse, 0x1, R38, P5 ;  /* 0x00000001002ce824 */ /* 0x040fe200028e0626 */
[----:B------:R-:W-:Y:S01]  /*71d0*/  @!P6 IADD3.X R2, R0, R29, RZ, P4, !PT ;  /* 0x0000001d0002e210 */ /* 0x000fe200027fe4ff */
[C---:B-1----:R-:W-:Y:S01]  /*71e0*/  HMMA.16816.F32 R4, R124.reuse, R8, RZ ;  /* 0x000000087c04723c */ /* 0x042fe200000018ff */
[----:B------:R-:W1:Y:S02]  /*71f0*/  LDSM.16.M88.4 R40, [R193+0x2000] ;  /* 0x00200000c128783b */ /* 0x000e640000000200 */
[----:B------:R-:W-:Y:S02]  /*7200*/  @!P6 LEA R160, P4, R39, c[0x0][0x1f8], 0x1 ;  /* 0x00007e0027a0ea11 */ /* 0x000fe400078808ff */
[----:B------:R-:W-:Y:S02]  /*7210*/  @!P6 IADD3 R3, P5, R3, R220, RZ ;  /* 0x000000dc0303e210 */ /* 0x000fe40007fbe0ff */
[----:B------:R-:W-:Y:S01]  /*7220*/  @!P6 LEA.HI.X R161, R39, c[0x0][0x1fc], R44, 0x1, P4 ;  /* 0x00007f0027a1ea11 */ /* 0x000fe200020f0c2c */
[C---:B------:R-:W-:Y:S01]  /*7230*/  HMMA.16816.F32 R8, R124.reuse, R10, RZ ;  /* 0x0000000a7c08723c */ /* 0x040fe200000018ff */
[----:B------:R-:W1:Y:S03]  /*7240*/  LDSM.16.M88.4 R48, [R193+0x2800] ;  /* 0x00280000c130783b */ /* 0x000e660000000200 */
[----:B------:R-:W-:Y:S02]  /*7250*/  @!P6 LEA R158, P4, R3, c[0x0][0x1f8], 0x1 ;  /* 0x00007e00039eea11 */ /* 0x000fe400078808ff */
[C---:B------:R-:W-:Y:S02]  /*7260*/  @!P6 IADD3.X R38, R2.reuse, R38, RZ, P0, !PT ;  /* 0x000000260226e210 */ /* 0x040fe400007fe4ff */
[C---:B---3--:R-:W-:Y:S01]  /*7270*/  HMMA.16816.F32 R12, R124.reuse, R16, RZ ;  /* 0x000000107c0c723c */ /* 0x048fe200000018ff */
[----:B------:R-:W3:Y:S03]  /*7280*/  LDSM.16.M88.4 R120, [R199] ;  /* 0x00000000c778783b */ /* 0x000ee60000000200 */
[C---:B------:R-:W-:Y:S02]  /*7290*/  @!P6 LEA R156, P0, R37.reuse, c[0x0][0x1f8], 0x1 ;  /* 0x00007e00259cea11 */ /* 0x040fe400078008ff */
[----:B------:R-:W-:Y:S02]  /*72a0*/  @!P6 IADD3.X R2, R2, R225, RZ, P5, !PT ;  /* 0x000000e10202e210 */ /* 0x000fe40002ffe4ff */
[C---:B------:R-:W-:Y:S01]  /*72b0*/  HMMA.16816.F32 R16, R124.reuse, R18, RZ ;  /* 0x000000127c10723c */ /* 0x040fe200000018ff */
[----:B------:R-:W2:Y:S03]  /*72c0*/  LDSM.16.M88.4 R132, [R210] ;  /* 0x00000000d284783b */ /* 0x000ea60000000200 */
[----:B------:R-:W-:Y:S02]  /*72d0*/  @!P6 LEA.HI.X R157, R37, c[0x0][0x1fc], R38, 0x1, P0 ;  /* 0x00007f00259dea11 */ /* 0x000fe400000f0c26 */
[----:B------:R-:W-:Y:S02]  /*72e0*/  @!P6 LEA.HI.X R159, R3, c[0x0][0x1fc], R2, 0x1, P4 ;  /* 0x00007f00039fea11 */ /* 0x000fe400020f0c02 */
[C---:B----4-:R-:W-:Y:S01]  /*72f0*/  HMMA.16816.F32 R20, R124.reuse, R24, RZ ;  /* 0x000000187c14723c */ /* 0x050fe200000018ff */
[----:B------:R-:W4:Y:S03]  /*7300*/  LDSM.16.M88.4 R136, [R209] ;  /* 0x00000000d188783b */ /* 0x000f260000000200 */
[----:B------:R-:W-:Y:S02]  /*7310*/  @!P6 IADD3 R44, P4, R46, c[0x0][0x1f8], RZ ;  /* 0x00007e002e2cea10 */ /* 0x000fe40007f9e0ff */
[----:B------:R-:W-:Y:S02]  /*7320*/  @!P6 SHF.L.U64.HI R0, R36, 0x1, R45 ;  /* 0x000000012400e819 */ /* 0x000fe4000001022d */
[C---:B------:R-:W-:Y:S01]  /*7330*/  HMMA.16816.F32 R24, R124.reuse, R26, RZ ;  /* 0x0000001a7c18723c */ /* 0x040fe200000018ff */
[----:B------:R-:W2:Y:S03]  /*7340*/  LDSM.16.M88.4 R140, [R208] ;  /* 0x00000000d08c783b */ /* 0x000ea60000000200 */
[----:B------:R-:W-:Y:S02]  /*7350*/  @!P6 IADD3.X R45, R0, c[0x0][0x1fc], RZ, P4, !PT ;  /* 0x00007f00002dea10 */ /* 0x000fe400027fe4ff */
[----:B------:R-:W-:Y:S02]  /*7360*/  @!P6 IADD3 R2, P5, R46, 0x80, RZ ;  /* 0x000000802e02e810 */ /* 0x000fe40007fbe0ff */
[C---:B------:R-:W-:Y:S01]  /*7370*/  HMMA.16816.F32 R28, R124.reuse, R32, RZ ;  /* 0x000000207c1c723c */ /* 0x040fe200000018ff */
[----:B------:R-:W2:Y:S03]  /*7380*/  LDSM.16.M88.4 R144, [R207] ;  /* 0x00000000cf90783b */ /* 0x000ea60000000200 */
[----:B------:R-:W-:Y:S04]  /*7390*/  @!P6 IADD3 R2, P4, R2, c[0x0][0x1f8], RZ ;  /* 0x00007e000202ea10 */ /* 0x000fe80007f9e0ff */
[C---:B------:R-:W-:Y:S01]  /*73a0*/  HMMA.16816.F32 R32, R124.reuse, R34, RZ ;  /* 0x000000227c20723c */ /* 0x040fe200000018ff */
[----:B------:R-:W2:Y:S03]  /*73b0*/  LDSM.16.M88.4 R148, [R206] ;  /* 0x00000000ce94783b */ /* 0x000ea60000000200 */
[----:B------:R-:W-:Y:S04]  /*73c0*/  @!P6 IADD3.X R3, RZ, c[0x0][0x1fc], R0, P4, P5 ;  /* 0x00007f00ff03ea10 */ /* 0x000fe800027ea400 */
[C---:B-1----:R-:W-:Y:S08]  /*73d0*/  HMMA.16816.F32 R36, R124.reuse, R40, RZ ;  /* 0x000000287c24723c */ /* 0x042ff000000018ff */
[C---:B------:R-:W-:Y:S01]  /*73e0*/  HMMA.16816.F32 R40, R124.reuse, R42, RZ ;  /* 0x0000002a7c28723c */ /* 0x040fe200000018ff */
[----:B--2---:R-:W-:Y:S11]  /*73f0*/  @!P6 ISETP.GE.AND P0, PT, R228, c[0x0][0x1d4], PT ;  /* 0x00007500e400ea0c */ /* 0x004ff60003f06270 */
[----:B------:R-:W-:Y:S02]  /*7400*/  @!UPT UIADD3 URZ, URZ, URZ, URZ ;  /* 0x0000003f3f3ff290 */ /* 0x000fe4000fffe03f */
[----:B------:R-:W-:Y:S01]  /*7410*/  @!PT LDS RZ, [RZ] ;  /* 0x00000000fffff984 */ /* 0x000fe20000000800 */
[----:B------:R-:W-:Y:S01]  /*7420*/  @!PT LDS RZ, [RZ] ;  /* 0x00000000fffff984 */ /* 0x000fe20000000800 */
[----:B------:R-:W-:Y:S01]  /*7430*/  @!PT LDS RZ, [RZ] ;  /* 0x00000000fffff984 */ /* 0x000fe20000000800 */
[----:B------:R1:W-:Y:S08]  /*7440*/  @!P6 LDGSTS.E.BYPASS.LTC128B.128 [R218+0x100], [R44.64], !P0 ;  /* 0x001000002cdaefae */ /* 0x0003f0000c101d48 */
[----:B------:R2:W-:Y:S08]  /*7450*/  @!P6 LDGSTS.E.BYPASS.LTC128B.128 [R218+0x3100], [R2.64], !P3 ;  /* 0x0310000002daefae */ /* 0x0005f0000d901d48 */
[----:B------:R2:W-:Y:S08]  /*7460*/  @!P6 LDGSTS.E.BYPASS.LTC128B.128 [R218+0x1100], [R162.64], !P0 ;  /* 0x01100000a2daefae */ /* 0x0005f0000c101d48 */
[----:B------:R2:W-:Y:S01]  /*7470*/  @!P6 LDGSTS.E.BYPASS.LTC128B.128 [R218+0x4100], [R160.64], !P3 ;  /* 0x04100000a0daefae */ /* 0x0005e2000d901d48 */
[C---:B-1----:R-:W-:Y:S07]  /*7480*/  HMMA.16816.F32 R44, R124.reuse, R48, RZ ;  /* 0x000000307c2c723c */ /* 0x042fee00000018ff */
[----:B------:R1:W-:Y:S01]  /*7490*/  @!P6 LDGSTS.E.BYPASS.LTC128B.128 [R218+0x2100], [R158.64], !P0 ;  /* 0x021000009edaefae */ /* 0x0003e2000c101d48 */
[----:B------:R-:W-:Y:S07]  /*74a0*/  HMMA.16816.F32 R48, R124, R50, RZ ;  /* 0x000000327c30723c */ /* 0x000fee00000018ff */
[----:B------:R1:W-:Y:S01]  /*74b0*/  @!P6 LDGSTS.E.BYPASS.LTC128B.128 [R218+0x5100], [R156.64], !P3 ;  /* 0x051000009cdaefae */ /* 0x0003e2000d901d48 */
[----:B------:R-:W-:Y:S01]  /*74c0*/  ISETP.GT.AND P6, PT, R217, R219, PT ;  /* 0x000000dbd900720c */ /* 0x000fe20003fc4270 */
[C---:B---3--:R-:W-:Y:S06]  /*74d0*/  HMMA.16816.F32 R4, R128.reuse, R120, R4 ;  /* 0x000000788004723c */ /* 0x048fec0000001804 */
[----:B------:R-:W-:Y:S02]  /*74e0*/  LDSM.16.M88.4 R180, [R197+0x5800] ;  /* 0x00580000c5b4783b */ /* 0x000fe40000000200 */
[C---:B------:R-:W-:Y:S06]  /*74f0*/  HMMA.16816.F32 R8, R128.reuse, R122, R8 ;  /* 0x0000007a8008723c */ /* 0x040fec0000001808 */
[----:B------:R-:W0:Y:S02]  /*7500*/  LDGDEPBAR ;  /* 0x00000000000079af */ /* 0x000e240000000000 */
[C---:B------:R-:W-:Y:S06]  /*7510*/  HMMA.16816.F32 R12, R128.reuse, R132, R12 ;  /* 0x00000084800c723c */ /* 0x040fec000000180c */
[----:B------:R-:W-:Y:S02]  /*7520*/  LDSM.16.M88.4 R120, [R197+0x800] ;  /* 0x00080000c578783b */ /* 0x000fe40000000200 */
[C---:B------:R-:W-:Y:S06]  /*7530*/  HMMA.16816.F32 R16, R128.reuse, R134, R16 ;  /* 0x000000868010723c */ /* 0x040fec0000001810 */
[----:B-1----:R-:W1:Y:S02]  /*7540*/  LDSM.16.M88.4 R156, [R197] ;  /* 0x00000000c59c783b */ /* 0x002e640000000200 */
[C---:B----4-:R-:W-:Y:S06]  /*7550*/  HMMA.16816.F32 R20, R128.reuse, R136, R20 ;  /* 0x000000888014723c */ /* 0x050fec0000001814 */
[----:B--2---:R-:W2:Y:S02]  /*7560*/  LDSM.16.M88.4 R160, [R197+0x1000] ;  /* 0x00100000c5a0783b */ /* 0x004ea40000000200 */
[C---:B------:R-:W-:Y:S06]  /*7570*/  HMMA.16816.F32 R24, R128.reuse, R138, R24 ;  /* 0x0000008a8018723c */ /* 0x040fec0000001818 */
[----:B------:R-:W3:Y:S02]  /*7580*/  LDSM.16.M88.4 R132, [R197+0x1800] ;  /* 0x00180000c584783b */ /* 0x000ee40000000200 */
[C---:B------:R-:W-:Y:S06]  /*7590*/  HMMA.16816.F32 R28, R128.reuse, R140, R28 ;  /* 0x0000008c801c723c */ /* 0x040fec000000181c */
[----:B------:R-:W4:Y:S02]  /*75a0*/  LDSM.16.M88.4 R136, [R197+0x2000] ;  /* 0x00200000c588783b */ /* 0x000f240000000200 */
[C---:B------:R-:W-:Y:S06]  /*75b0*/  HMMA.16816.F32 R32, R128.reuse, R142, R32 ;  /* 0x0000008e8020723c */ /* 0x040fec0000001820 */
[----:B------:R-:W-:Y:S02]  /*75c0*/  LDSM.16.M88.4 R140, [R194] ;  /* 0x00000000c28c783b */ /* 0x000fe40000000200 */
[C---:B------:R-:W-:Y:S06]  /*75d0*/  HMMA.16816.F32 R36, R128.reuse, R144, R36 ;  /* 0x000000908024723c */ /* 0x040fec0000001824 */
[----:B------:R-:W-:Y:S02]  /*75e0*/  LDSM.16.M88.4 R188, [R194+0x3000] ;  /* 0x00300000c2bc783b */ /* 0x000fe40000000200 */
[C---:B------:R-:W-:Y:S06]  /*75f0*/  HMMA.16816.F32 R40, R128.reuse, R146, R40 ;  /* 0x000000928028723c */ /* 0x040fec0000001828 */
[----:B------:R-:W-:Y:S02]  /*7600*/  LDSM.16.M88.4 R144, [R194+0x800] ;  /* 0x00080000c290783b */ /* 0x000fe40000000200 */
[C---:B------:R-:W-:Y:S08]  /*7610*/  HMMA.16816.F32 R44, R128.reuse, R148, R44 ;  /* 0x00000094802c723c */ /* 0x040ff0000000182c */
[----:B------:R-:W-:Y:S01]  /*7620*/  HMMA.16816.F32 R48, R128, R150, R48 ;  /* 0x000000968030723c */ /* 0x000fe20000001830 */
[----:B------:R-:W-:Y:S07]  /*7630*/  LDSM.16.M88.4 R148, [R194+0x1000] ;  /* 0x00100000c294783b */ /* 0x000fee0000000200 */
[C---:B-1----:R-:W-:Y:S08]  /*7640*/  HMMA.16816.F32 R4, R152.reuse, R156, R4 ;  /* 0x0000009c9804723c */ /* 0x042ff00000001804 */
[C---:B------:R-:W-:Y:S01]  /*7650*/  HMMA.16816.F32 R8, R152.reuse, R158, R8 ;  /* 0x0000009e9808723c */ /* 0x040fe20000001808 */
[----:B------:R-:W-:Y:S07]  /*7660*/  LDSM.16.M88.4 R156, [R194+0x1800] ;  /* 0x00180000c29c783b */ /* 0x000fee0000000200 */
[C---:B------:R-:W-:Y:S08]  /*7670*/  HMMA.16816.F32 R12, R152.reuse, R120, R12 ;  /* 0x00000078980c723c */ /* 0x040ff0000000180c */
[C---:B------:R-:W-:Y:S01]  /*7680*/  HMMA.16816.F32 R16, R152.reuse, R122, R16 ;  /* 0x0000007a9810723c */ /* 0x040fe20000001810 */
[----:B------:R-:W1:Y:S07]  /*7690*/  LDSM.16.M88.4 R120, [R197+0x2800] ;  /* 0x00280000c578783b */ /* 0x000e6e0000000200 */
[C---:B--2---:R-:W-:Y:S08]  /*76a0*/  HMMA.16816.F32 R20, R152.reuse, R160, R20 ;  /* 0x000000a09814723c */ /* 0x044ff00000001814 */
[C---:B------:R-:W-:Y:S01]  /*76b0*/  HMMA.16816.F32 R24, R152.reuse, R162, R24 ;  /* 0x000000a29818723c */ /* 0x040fe20000001818 */
[----:B------:R-:W-:Y:S07]  /*76c0*/  LDSM.16.M88.4 R160, [R203] ;  /* 0x00000000cba0783b */ /* 0x000fee0000000200 */
[C---:B---3--:R-:W-:Y:S08]  /*76d0*/  HMMA.16816.F32 R28, R152.reuse, R132, R28 ;  /* 0x00000084981c723c */ /* 0x048ff0000000181c */
[C---:B------:R-:W-:Y:S01]  /*76e0*/  HMMA.16816.F32 R32, R152.reuse, R134, R32 ;  /* 0x000000869820723c */ /* 0x040fe20000001820 */
[----:B------:R-:W2:Y:S07]  /*76f0*/  LDSM.16.M88.4 R132, [R194+0x2000] ;  /* 0x00200000c284783b */ /* 0x000eae0000000200 */
[C---:B----4-:R-:W-:Y:S08]  /*7700*/  HMMA.16816.F32 R36, R152.reuse, R136, R36 ;  /* 0x000000889824723c */ /* 0x050ff00000001824 */
[C---:B------:R-:W-:Y:S01]  /*7710*/  HMMA.16816.F32 R40, R152.reuse, R138, R40 ;  /* 0x0000008a9828723c */ /* 0x040fe20000001828 */
[----:B------:R-:W3:Y:S07]  /*7720*/  LDSM.16.M88.4 R136, [R194+0x2800] ;  /* 0x00280000c288783b */ /* 0x000eee0000000200 */
[C---:B-1----:R-:W-:Y:S08]  /*7730*/  HMMA.16816.F32 R44, R152.reuse, R120, R44 ;  /* 0x00000078982c723c */ /* 0x042ff0000000182c */
[----:B------:R-:W-:Y:S01]  /*7740*/  HMMA.16816.F32 R48, R152, R122, R48 ;  /* 0x0000007a9830723c */ /* 0x000fe20000001830 */
[----:B------:R-:W1:Y:S07]  /*7750*/  LDSM.16.M88.4 R120, [R193+0x3000] ;  /* 0x00300000c178783b */ /* 0x000e6e0000000200 */
[C---:B------:R-:W-:Y:S08]  /*7760*/  HMMA.16816.F32 R4, R164.reuse, R140, R4 ;  /* 0x0000008ca404723c */ /* 0x040ff00000001804 */
[C---:B------:R-:W-:Y:S01]  /*7770*/  HMMA.16816.F32 R8, R164.reuse, R142, R8 ;  /* 0x0000008ea408723c */ /* 0x040fe20000001808 */
[----:B------:R-:W4:Y:S07]  /*7780*/  LDSM.16.M88.4 R140, [R193+0x3800] ;  /* 0x00380000c18c783b */ /* 0x000f2e0000000200 */
        /* <DEDUP_REMOVED lines=8> */
[----:B------:R-:W-:Y:S07]  /*7810*/  LDSM.16.M88.4 R156, [R204] ;  /* 0x00000000cc9c783b */ /* 0x000fee0000000200 */
[C---:B--2---:R-:W-:Y:S08]  /*7820*/  HMMA.16816.F32 R36, R164.reuse, R132, R36 ;  /* 0x00000084a424723c */ /* 0x044ff00000001824 */
[C---:B------:R-:W-:Y:S01]  /*7830*/  HMMA.16816.F32 R40, R164.reuse, R134, R40 ;  /* 0x00000086a428723c */ /* 0x040fe20000001828 */
[----:B------:R-:W2:Y:S07]  /*7840*/  LDSM.16.M88.4 R132, [R193+0x4800] ;  /* 0x00480000c184783b */ /* 0x000eae0000000200 */
[C---:B---3--:R-:W-:Y:S08]  /*7850*/  HMMA.16816.F32 R44, R164.reuse, R136, R44 ;  /* 0x00000088a42c723c */ /* 0x048ff0000000182c */
[----:B------:R-:W-:Y:S01]  /*7860*/  HMMA.16816.F32 R48, R164, R138, R48 ;  /* 0x0000008aa430723c */ /* 0x000fe20000001830 */
[----:B------:R-:W3:Y:S07]  /*7870*/  LDSM.16.M88.4 R136, [R193+0x5800] ;  /* 0x00580000c188783b */ /* 0x000eee0000000200 */
[C---:B-1----:R-:W-:Y:S08]  /*7880*/  HMMA.16816.F32 R4, R168.reuse, R120, R4 ;  /* 0x00000078a804723c */ /* 0x042ff00000001804 */
        /* <DEDUP_REMOVED lines=9> */
[C---:B------:R-:W-:Y:S01]  /*7920*/  HMMA.16816.F32 R32, R168.reuse, R134, R32 ;  /* 0x00000086a820723c */ /* 0x040fe20000001820 */
[----:B------:R-:W2:Y:S07]  /*7930*/  LDSM.16.M88.4 R132, [R201] ;  /* 0x00000000c984783b */ /* 0x000eae0000000200 */
[C---:B------:R-:W-:Y:S08]  /*7940*/  HMMA.16816.F32 R36, R168.reuse, R148, R36 ;  /* 0x00000094a824723c */ /* 0x040ff00000001824 */
[C---:B------:R-:W-:Y:S01]  /*7950*/  HMMA.16816.F32 R40, R168.reuse, R150, R40 ;  /* 0x00000096a828723c */ /* 0x040fe20000001828 */
[----:B------:R-:W2:Y:S07]  /*7960*/  LDSM.16.M88.4 R148, [R197+0x3000] ;  /* 0x00300000c594783b */ /* 0x000eae0000000200 */
[C---:B---3--:R-:W-:Y:S08]  /*7970*/  HMMA.16816.F32 R44, R168.reuse, R136, R44 ;  /* 0x00000088a82c723c */ /* 0x048ff0000000182c */
[----:B------:R-:W-:Y:S01]  /*7980*/  HMMA.16816.F32 R48, R168, R138, R48 ;  /* 0x0000008aa830723c */ /* 0x000fe20000001830 */
[----:B------:R-:W-:Y:S07]  /*7990*/  LDSM.16.M88.4 R136, [R197+0x4000] ;  /* 0x00400000c588783b */ /* 0x000fee0000000200 */
[C---:B-1----:R-:W-:Y:S08]  /*79a0*/  HMMA.16816.F32 R4, R172.reuse, R120, R4 ;  /* 0x00000078ac04723c */ /* 0x042ff00000001804 */
[C---:B------:R-:W-:Y:S01]  /*79b0*/  HMMA.16816.F32 R8, R172.reuse, R122, R8 ;  /* 0x0000007aac08723c */ /* 0x040fe20000001808 */
[----:B------:R-:W1:Y:S07]  /*79c0*/  LDSM.16.M88.4 R120, [R197+0x3800] ;  /* 0x00380000c578783b */ /* 0x000e6e0000000200 */
[C---:B------:R-:W-:Y:S08]  /*79d0*/  HMMA.16816.F32 R12, R172.reuse, R156, R12 ;  /* 0x0000009cac0c723c */ /* 0x040ff0000000180c */
[C---:B------:R-:W-:Y:S01]  /*79e0*/  HMMA.16816.F32 R16, R172.reuse, R158, R16 ;  /* 0x0000009eac10723c */ /* 0x040fe20000001810 */
[----:B------:R-:W3:Y:S07]  /*79f0*/  LDSM.16.M88.4 R156, [R197+0x4800] ;  /* 0x00480000c59c783b */ /* 0x000eee0000000200 */
[C---:B------:R-:W-:Y:S08]  /*7a00*/  HMMA.16816.F32 R20, R172.reuse, R160, R20 ;  /* 0x000000a0ac14723c */ /* 0x040ff00000001814 */
[C---:B------:R-:W-:Y:S01]  /*7a10*/  HMMA.16816.F32 R24, R172.reuse, R162, R24 ;  /* 0x000000a2ac18723c */ /* 0x040fe20000001818 */
[----:B------:R-:W1:Y:S07]  /*7a20*/  LDSM.16.M88.4 R160, [R197+0x5000] ;  /* 0x00500000c5a0783b */ /* 0x000e6e0000000200 */
[C---:B----4-:R-:W-:Y:S08]  /*7a30*/  HMMA.16816.F32 R28, R172.reuse, R140, R28 ;  /* 0x0000008cac1c723c */ /* 0x050ff0000000181c */
[C---:B------:R-:W-:Y:S08]  /*7a40*/  HMMA.16816.F32 R32, R172.reuse, R142, R32 ;  /* 0x0000008eac20723c */ /* 0x040ff00000001820 */
[C---:B--2---:R-:W-:Y:S08]  /*7a50*/  HMMA.16816.F32 R36, R172.reuse, R132, R36 ;  /* 0x00000084ac24723c */ /* 0x044ff00000001824 */
[C---:B------:R-:W-:Y:S08]  /*7a60*/  HMMA.16816.F32 R40, R172.reuse, R134, R40 ;  /* 0x00000086ac28723c */ /* 0x040ff00000001828 */
[C---:B------:R-:W-:Y:S08]  /*7a70*/  HMMA.16816.F32 R44, R172.reuse, R144, R44 ;  /* 0x00000090ac2c723c */ /* 0x040ff0000000182c */
[----:B------:R-:W-:Y:S08]  /*7a80*/  HMMA.16816.F32 R48, R172, R146, R48 ;  /* 0x00000092ac30723c */ /* 0x000ff00000001830 */
[C---:B------:R-:W-:Y:S08]  /*7a90*/  HMMA.16816.F32 R4, R176.reuse, R148, R4 ;  /* 0x00000094b004723c */ /* 0x040ff00000001804 */
[C---:B------:R-:W-:Y:S08]  /*7aa0*/  HMMA.16816.F32 R8, R176.reuse, R150, R8 ;  /* 0x00000096b008723c */ /* 0x040ff00000001808 */
[C---:B-1----:R-:W-:Y:S08]  /*7ab0*/  HMMA.16816.F32 R12, R176.reuse, R120, R12 ;  /* 0x00000078b00c723c */ /* 0x042ff0000000180c */
[C---:B------:R-:W-:Y:S01]  /*7ac0*/  HMMA.16816.F32 R16, R176.reuse, R122, R16 ;  /* 0x0000007ab010723c */ /* 0x040fe20000001810 */
[----:B------:R-:W1:Y:S07]  /*7ad0*/  LDSM.16.M88.4 R120, [R194+0x3800] ;  /* 0x00380000c278783b */ /* 0x000e6e0000000200 */
[C---:B------:R-:W-:Y:S08]  /*7ae0*/  HMMA.16816.F32 R20, R176.reuse, R136, R20 ;  /* 0x00000088b014723c */ /* 0x040ff00000001814 */
[C---:B------:R-:W-:Y:S08]  /*7af0*/  HMMA.16816.F32 R24, R176.reuse, R138, R24 ;  /* 0x0000008ab018723c */ /* 0x040ff00000001818 */
[C---:B---3--:R-:W-:Y:S08]  /*7b00*/  HMMA.16816.F32 R28, R176.reuse, R156, R28 ;  /* 0x0000009cb01c723c */ /* 0x048ff0000000181c */
        /* <DEDUP_REMOVED lines=10> */
[----:B------:R1:W2:Y:S04]  /*7bb0*/  MUFU.TANH R146, R0 ;  /* 0x0000000000927308 */ /* 0x0002a80000002400 */
[----:B------:R-:W-:Y:S06]  /*7bc0*/  FMUL.FTZ R2, R11, c[0x0][0x320] ;  /* 0x0000c8000b027a20 */ /* 0x000fec0000410000 */
[----:B------:R3:W4:Y:S01]  /*7bd0*/  MUFU.TANH R161, R2 ;  /* 0x0000000200a17308 */ /* 0x0007220000002400 */
[----:B-1----:R-:W-:Y:S09]  /*7be0*/  FMUL.FTZ R0, R5, c[0x0][0x320] ;  /* 0x0000c80005007a20 */ /* 0x002ff20000410000 */
[----:B------:R1:W1:Y:S01]  /*7bf0*/  MUFU.TANH R145, R0 ;  /* 0x0000000000917308 */ /* 0x0002620000002400 */
[----:B---3--:R-:W-:Y:S09]  /*7c00*/  FMUL.FTZ R2, R19, c[0x0][0x320] ;  /* 0x0000c80013027a20 */ /* 0x008ff20000410000 */
[----:B------:R-:W3:Y:S01]  /*7c10*/  MUFU.TANH R149, R2 ;  /* 0x0000000200957308 */ /* 0x000ee20000002400 */
[----:B-1----:R-:W-:Y:S09]  /*7c20*/  FMUL.FTZ R0, R6, c[0x0][0x320] ;  /* 0x0000c80006007a20 */ /* 0x002ff20000410000 */
[----:B------:R1:W1:Y:S02]  /*7c30*/  MUFU.TANH R180, R0 ;  /* 0x0000000000b47308 */ /* 0x0002640000002400 */
[----:B-1----:R-:W-:Y:S02]  /*7c40*/  FMUL.FTZ R0, R7, c[0x0][0x320] ;  /* 0x0000c80007007a20 */ /* 0x002fe40000410000 */
[----:B------:R-:W1:Y:S06]  /*7c50*/  LDSM.16.M88.4 R4, [R194+0x4000] ;  /* 0x00400000c204783b */ /* 0x000e6c0000000200 */
[----:B------:R2:W1:Y:S02]  /*7c60*/  MUFU.TANH R163, R0 ;  /* 0x0000000000a37308 */ /* 0x0004640000002400 */
[----:B--2---:R-:W-:Y:S08]  /*7c70*/  FMUL.FTZ R0, R8, c[0x0][0x320] ;  /* 0x0000c80008007a20 */ /* 0x004ff00000410000 */
[----:B------:R2:W2:Y:S01]  /*7c80*/  MUFU.TANH R143, R0 ;  /* 0x00000000008f7308 */ /* 0x0004a20000002400 */
[C---:B-1----:R-:W-:Y:S08]  /*7c90*/  HMMA.16816.F32 R20, R184.reuse, R4, R20 ;  /* 0x00000004b814723c */ /* 0x042ff00000001814 */
[C---:B------:R-:W-:Y:S01]  /*7ca0*/  HMMA.16816.F32 R24, R184.reuse, R6, R24 ;  /* 0x00000006b818723c */ /* 0x040fe20000001818 */
[----:B------:R-:W-:Y:S03]  /*7cb0*/  LDSM.16.M88.4 R4, [R194+0x5000] ;  /* 0x00500000c204783b */ /* 0x000fe60000000200 */
[----:B--2---:R-:W-:Y:S04]  /*7cc0*/  FMUL.FTZ R0, R9, c[0x0][0x320] ;  /* 0x0000c80009007a20 */ /* 0x004fe80000410000 */
[----:B------:R1:W2:Y:S11]  /*7cd0*/  MUFU.TANH R142, R0 ;  /* 0x00000000008e7308 */ /* 0x0002b60000002400 */
[----:B------:R-:W-:Y:S05]  /*7ce0*/  @!UPT UIADD3 URZ, URZ, URZ, URZ ;  /* 0x0000003f3f3ff290 */ /* 0x000fea000fffe03f */
[----:B------:R-:W-:Y:S04]  /*7cf0*/  FMUL.FTZ R2, R27, c[0x0][0x320] ;  /* 0x0000c8001b027a20 */ /* 0x000fe80000410000 */
[----:B------:R-:W2:Y:S01]  /*7d00*/  MUFU.TANH R144, R2 ;  /* 0x0000000200907308 */ /* 0x000ea20000002400 */
[----:B-1----:R-:W-:Y:S02]  /*7d10*/  FMUL.FTZ R0, R10, c[0x0][0x320] ;  /* 0x0000c8000a007a20 */ /* 0x002fe40000410000 */
[----:B------:R-:W1:Y:S07]  /*7d20*/  LDSM.16.M88.4 R8, [R194+0x4800] ;  /* 0x00480000c208783b */ /* 0x000e6e0000000200 */
[----:B------:R2:W1:Y:S02]  /*7d30*/  MUFU.TANH R162, R0 ;  /* 0x0000000000a27308 */ /* 0x0004640000002400 */
[----:B--2---:R-:W-:Y:S02]  /*7d40*/  FMUL.FTZ R0, R12, c[0x0][0x320] ;  /* 0x0000c8000c007a20 */ /* 0x004fe40000410000 */
[----:B------:R-:W-:Y:S06]  /*7d50*/  @P6 IMAD.MOV.U32 R12, RZ, RZ, R222 ;  /* 0x000000ffff0c6224 */ /* 0x000fec00078e00de */
[----:B------:R2:W2:Y:S01]  /*7d60*/  MUFU.TANH R140, R0 ;  /* 0x00000000008c7308 */ /* 0x0004a20000002400 */
[C---:B-1----:R-:W-:Y:S08]  /*7d70*/  HMMA.16816.F32 R28, R184.reuse, R8, R28 ;  /* 0x00000008b81c723c */ /* 0x042ff0000000181c */
[C---:B------:R-:W-:Y:S01]  /*7d80*/  HMMA.16816.F32 R32, R184.reuse, R10, R32 ;  /* 0x0000000ab820723c */ /* 0x040fe20000001820 */
[----:B------:R-:W1:Y:S01]  /*7d90*/  LDSM.16.M88.4 R8, [R194+0x5800] ;  /* 0x00580000c208783b */ /* 0x000e620000000200 */
[----:B------:R-:W-:Y:S04]  /*7da0*/  DEPBAR.LE SB0, 0x0 ;  /* 0x000080000000791a */ /* 0x000fe80000000000 */
[----:B--2---:R-:W-:Y:S01]  /*7db0*/  FMUL.FTZ R0, R13, c[0x0][0x320] ;  /* 0x0000c8000d007a20 */ /* 0x004fe20000410000 */
[----:B------:R-:W-:Y:S01]  /*7dc0*/  @P6 MOV R13, R226 ;  /* 0x000000e2000d6202 */ /* 0x000fe20000000f00 */
[C---:B------:R-:W-:Y:S02]  /*7dd0*/  HMMA.16816.F32 R36, R184.reuse, R4, R36 ;  /* 0x00000004b824723c */ /* 0x040fe40000001824 */
[----:B------:R2:W1:Y:S01]  /*7de0*/  MUFU.TANH R138, R0 ;  /* 0x00000000008a7308 */ /* 0x0004620000002400 */
[----:B------:R-:W-:Y:S04]  /*7df0*/  BAR.SYNC.DEFER_BLOCKING 0x0 ;  /* 0x0000000000007b1d */ /* 0x000fe80000010000 */
[----:B------:R-:W-:Y:S01]  /*7e00*/  @P6 IMAD.MOV.U32 R5, RZ, RZ, c[0x0][0x1e0] ;  /* 0x00007800ff056624 */ /* 0x000fe200078e00ff */
[C---:B------:R-:W-:Y:S08]  /*7e10*/  HMMA.16816.F32 R40, R184.reuse, R6, R40 ;  /* 0x00000006b828723c */ /* 0x040ff00000001828 */
[----:B------:R-:W-:Y:S04]  /*7e20*/  FMUL.FTZ R2, R35, c[0x0][0x320] ;  /* 0x0000c80023027a20 */ /* 0x000fe80000410000 */
[----:B------:R3:W3:Y:S01]  /*7e30*/  MUFU.TANH R122, R2 ;  /* 0x00000002007a7308 */ /* 0x0006e20000002400 */
[----:B--2---:R-:W-:Y:S09]  /*7e40*/  FMUL.FTZ R0, R14, c[0x0][0x320] ;  /* 0x0000c8000e007a20 */ /* 0x004ff20000410000 */
[----:B------:R2:W2:Y:S02]  /*7e50*/  MUFU.TANH R158, R0 ;  /* 0x00000000009e7308 */ /* 0x0004a40000002400 */
[----:B------:R-:W-:Y:S01]  /*7e60*/  FMUL.FTZ R3, R42, c[0x0][0x320] ;  /* 0x0000c8002a037a20 */ /* 0x000fe20000410000 */
[C---:B-1----:R-:W-:Y:S07]  /*7e70*/  HMMA.16816.F32 R44, R184.reuse, R8, R44 ;  /* 0x00000008b82c723c */ /* 0x042fee000000182c */
[----:B------:R1:W1:Y:S01]  /*7e80*/  MUFU.TANH R71, R3 ;  /* 0x0000000300477308 */ /* 0x0002620000002400 */
[----:B------:R-:W-:Y:S01]  /*7e90*/  FMUL.FTZ R8, R43, c[0x0][0x320] ;  /* 0x0000c8002b087a20 */ /* 0x000fe20000410000 */
[----:B------:R-:W-:Y:S03]  /*7ea0*/  HMMA.16816.F32 R48, R184, R10, R48 ;  /* 0x0000000ab830723c */ /* 0x000fe60000001830 */
[----:B---3--:R-:W-:Y:S05]  /*7eb0*/  FMUL.FTZ R2, R41, c[0x0][0x320] ;  /* 0x0000c80029027a20 */ /* 0x008fea0000410000 */
[----:B------:R-:W3:Y:S01]  /*7ec0*/  MUFU.TANH R42, R8 ;  /* 0x00000008002a7308 */ /* 0x000ee20000002400 */
[----:B--2---:R-:W-:Y:S06]  /*7ed0*/  FMUL.FTZ R0, R15, c[0x0][0x320] ;  /* 0x0000c8000f007a20 */ /* 0x004fec0000410000 */
[----:B------:R-:W-:Y:S02]  /*7ee0*/  FMUL.FTZ R14, R45, c[0x0][0x320] ;  /* 0x0000c8002d0e7a20 */ /* 0x000fe40000410000 */
[----:B------:R-:W2:Y:S01]  /*7ef0*/  LDL R45, [R1+0x14] ;  /* 0x00001400012d7983 */ /* 0x000ea20000100800 */
[----:B------:R3:W2:Y:S01]  /*7f00*/  MUFU.TANH R157, R0 ;  /* 0x00000000009d7308 */ /* 0x0006a20000002400 */
[----:B------:R-:W-:Y:S02]  /*7f10*/  FMUL.FTZ R11, R47, c[0x0][0x320] ;  /* 0x0000c8002f0b7a20 */ /* 0x000fe40000410000 */
[----:B------:R-:W2:Y:S01]  /*7f20*/  LDL R47, [R1+0x18] ;  /* 0x00001800012f7983 */ /* 0x000ea20000100800 */
[----:B-1----:R-:W-:Y:S04]  /*7f30*/  @P6 MOV R3, 0x5 ;  /* 0x0000000500036802 */ /* 0x002fe80000000f00 */
[----:B------:R-:W-:Y:S02]  /*7f40*/  @P6 SHF.L.U64.HI R3, R5, R3, c[0x0][0x1e4] ;  /* 0x0000790005036619 */ /* 0x000fe40000010203 */
[----:B------:R-:W1:Y:S10]  /*7f50*/  MUFU.TANH R35, R14 ;  /* 0x0000000e00237308 */ /* 0x000e740000002400 */
[----:B------:R-:W1:Y:S01]  /*7f60*/  MUFU.TANH R43, R11 ;  /* 0x0000000b002b7308 */ /* 0x000e620000002400 */
[----:B---3--:R-:W-:Y:S09]  /*7f70*/  FMUL.FTZ R0, R16, c[0x0][0x320] ;  /* 0x0000c80010007a20 */ /* 0x008ff20000410000 */
[----:B------:R3:W1:Y:S02]  /*7f80*/  MUFU.TANH R136, R0 ;  /* 0x0000000000887308 */ /* 0x0006640000002400 */
[----:B---3--:R-:W-:Y:S08]  /*7f90*/  FMUL.FTZ R0, R17, c[0x0][0x320] ;  /* 0x0000c80011007a20 */ /* 0x008ff00000410000 */
        /* <DEDUP_REMOVED lines=38> */
[----:B------:R-:W3:Y:S10]  /*8200*/  MUFU.TANH R39, R2 ;  /* 0x0000000200277308 */ /* 0x000ef40000002400 */
[----:B------:R1:W1:Y:S02]  /*8210*/  MUFU.TANH R120, R0 ;  /* 0x0000000000787308 */ /* 0x0002640000002400 */
[----:B-1----:R-:W-:Y:S08]  /*8220*/  FMUL.FTZ R0, R40, c[0x0][0x320] ;  /* 0x0000c80028007a20 */ /* 0x002ff00000410000 */
[----:B------:R1:W1:Y:S02]  /*8230*/  MUFU.TANH R68, R0 ;  /* 0x0000000000447308 */ /* 0x0002640000002400 */
[----:B-1----:R-:W-:Y:S04]  /*8240*/  @P6 IADD3 R0, R217, -0x1, RZ ;  /* 0xffffffffd9006810 */ /* 0x002fe80007ffe0ff */
[----:B------:R-:W-:Y:S01]  /*8250*/  @P6 SHF.R.S32.HI R2, RZ, 0x1f, R0 ;  /* 0x0000001fff026819 */ /* 0x000fe20000011400 */
[----:B------:R-:W-:Y:S04]  /*8260*/  @P6 IMAD.WIDE.U32 R6, R0, c[0x0][0x1e0], RZ ;  /* 0x0000780000066a25 */ /* 0x000fe800078e00ff */
[----:B------:R-:W-:Y:S04]  /*8270*/  @P6 IMAD R2, R2, c[0x0][0x1e0], RZ ;  /* 0x0000780002026a24 */ /* 0x000fe800078e02ff */
[----:B------:R-:W-:Y:S01]  /*8280*/  @P6 IMAD R4, R0, c[0x0][0x1e4], R2 ;  /* 0x0000790000046a24 */ /* 0x000fe200078e0202 */
[----:B------:R-:W-:Y:S03]  /*8290*/  @P6 SHF.L.U32 R2, R5, 0x5, RZ ;  /* 0x0000000505026819 */ /* 0x000fe600000006ff */
[----:B------:R-:W-:Y:S02]  /*82a0*/  @P6 IMAD.IADD R0, R7, 0x1, R4 ;  /* 0x0000000107006824 */ /* 0x000fe400078e0204 */
[----:B------:R-:W-:Y:S02]  /*82b0*/  FMUL.FTZ R7, R44, c[0x0][0x320] ;  /* 0x0000c8002c077a20 */ /* 0x000fe40000410000 */
[----:B------:R-:W-:Y:S02]  /*82c0*/  @P6 IMAD R9, R0, 0x60, RZ ;  /* 0x0000006000096824 */ /* 0x000fe400078e02ff */
[----:B------:R1:W1:Y:S01]  /*82d0*/  MUFU.TANH R36, R7 ;  /* 0x0000000700247308 */ /* 0x0002620000002400 */
[----:B------:R-:W-:Y:S05]  /*82e0*/  @P6 IMAD.WIDE.U32 R4, R6, 0x60, R2 ;  /* 0x0000006006046825 */ /* 0x000fea00078e0002 */
[----:B------:R-:W-:Y:S02]  /*82f0*/  @P6 IADD3 R8, P4, R222, R4, RZ ;  /* 0x00000004de086210 */ /* 0x000fe40007f9e0ff */
[----:B------:R-:W-:Y:S02]  /*8300*/  @P6 IADD3 R0, R9, R5, RZ ;  /* 0x0000000509006210 */ /* 0x000fe40007ffe0ff */
[----:B------:R-:W-:Y:S02]  /*8310*/  @P6 LEA R16, P0, R8, c[0x0][0x1c8], 0x1 ;  /* 0x0000720008106a11 */ /* 0x000fe400078008ff */
[----:B------:R-:W-:Y:S04]  /*8320*/  @P6 IADD3.X R5, R0, R226, RZ, P4, !PT ;  /* 0x000000e200056210 */ /* 0x000fe800027fe4ff */
[----:B------:R-:W-:Y:S02]  /*8330*/  @P6 LEA.HI.X R17, R8, c[0x0][0x1cc], R5, 0x1, P0 ;  /* 0x0000730008116a11 */ /* 0x000fe400000f0c05 */
[-C--:B------:R-:W-:Y:S02]  /*8340*/  @P6 IADD3 R5, P0, R2, R4.reuse, RZ ;  /* 0x0000000402056210 */ /* 0x080fe40007f1e0ff */
[----:B------:R-:W-:Y:S01]  /*8350*/  @P6 IADD3 R8, P4, R222, 0x40, RZ ;  /* 0x00000040de086810 */ /* 0x000fe20007f9e0ff */
[----:B-1----:R-:W-:Y:S04]  /*8360*/  @P6 IMAD.WIDE.U32 R6, R6, 0x60, R12 ;  /* 0x0000006006066825 */ /* 0x002fe800078e000c */
[----:B------:R-:W-:Y:S01]  /*8370*/  @P6 IMAD.SHL.U32 R15, R6, 0x2, RZ ;  /* 0x00000002060f6824 */ /* 0x000fe200078e00ff */
[----:B------:R-:W-:Y:S01]  /*8380*/  @P6 IADD3 R2, R7, R9, RZ ;  /* 0x0000000907026210 */ /* 0x000fe20007ffe0ff */
[----:B------:R-:W-:Y:S01]  /*8390*/  FMUL.FTZ R9, R46, c[0x0][0x320] ;  /* 0x0000c8002e097a20 */ /* 0x000fe20000410000 */
[----:B------:R-:W-:Y:S01]  /*83a0*/  @P6 IADD3 R7, P5, R8, R4, RZ ;  /* 0x0000000408076210 */ /* 0x000fe20007fbe0ff */
[----:B------:R-:W3:Y:S01]  /*83b0*/  LDL R46, [R1+0x10] ;  /* 0x00001000012e7983 */ /* 0x000ee20000100800 */
[----:B------:R-:W-:Y:S01]  /*83c0*/  @P6 IADD3.X R4, RZ, R226, RZ, P4, !PT ;  /* 0x000000e2ff046210 */ /* 0x000fe200027fe4ff */
[----:B------:R1:W1:Y:S01]  /*83d0*/  MUFU.TANH R44, R9 ;  /* 0x00000009002c7308 */ /* 0x0002620000002400 */
[----:B------:R-:W-:Y:S02]  /*83e0*/  @P6 SHF.L.U64.HI R14, R6, 0x1, R2 ;  /* 0x00000001060e6819 */ /* 0x000fe40000010202 */
[C---:B------:R-:W-:Y:S02]  /*83f0*/  @P6 IADD3 R6, P4, R5.reuse, R8, RZ ;  /* 0x0000000805066210 */ /* 0x040fe40007f9e0ff */
[C---:B------:R-:W-:Y:S01]  /*8400*/  @P6 IADD3.X R2, R0.reuse, R3, RZ, P0, !PT ;  /* 0x0000000300026210 */ /* 0x040fe200007fe4ff */
[----:B------:R-:W-:Y:S01]  /*8410*/  @P6 IMAD.X R0, R0, 0x1, R4, P5 ;  /* 0x0000000100006824 */ /* 0x000fe200028e0604 */
[----:B------:R-:W-:Y:S01]  /*8420*/  @P6 IADD3 R3, P0, R5, R222, RZ ;  /* 0x000000de05036210 */ /* 0x000fe20007f1e0ff */
[----:B-----5:R-:W-:Y:S01]  /*8430*/  IMAD.IADD R5, R216, 0x1, R224 ;  /* 0x00000001d8057824 */ /* 0x020fe200078e02e0 */
[C---:B------:R-:W-:Y:S02]  /*8440*/  @P6 IADD3.X R4, R2.reuse, R4, RZ, P4, !PT ;  /* 0x0000000402046210 */ /* 0x040fe400027fe4ff */
[----:B------:R-:W-:Y:S02]  /*8450*/  @P6 IADD3.X R2, R2, R226, RZ, P0, !PT ;  /* 0x000000e202026210 */ /* 0x000fe400007fe4ff */
[----:B------:R-:W-:Y:S02]  /*8460*/  @P6 LEA R8, P0, R6, c[0x0][0x1c8], 0x1 ;  /* 0x0000720006086a11 */ /* 0x000fe400078008ff */
[----:B------:R-:W-:Y:S02]  /*8470*/  @P6 LEA R10, P4, R3, c[0x0][0x1c8], 0x1 ;  /* 0x00007200030a6a11 */ /* 0x000fe400078808ff */
[----:B------:R-:W-:Y:S02]  /*8480*/  @P6 LEA R12, P5, R7, c[0x0][0x1c8], 0x1 ;  /* 0x00007200070c6a11 */ /* 0x000fe400078a08ff */
[----:B------:R-:W-:Y:S02]  /*8490*/  @P6 LEA.HI.X R11, R3, c[0x0][0x1cc], R2, 0x1, P4 ;  /* 0x00007300030b6a11 */ /* 0x000fe400020f0c02 */
[----:B------:R-:W-:Y:S01]  /*84a0*/  @P6 LEA.HI.X R13, R7, c[0x0][0x1cc], R0, 0x1, P5 ;  /* 0x00007300070d6a11 */ /* 0x000fe200028f0c00 */
[----:B------:R-:W-:Y:S01]  /*84b0*/  FMUL.FTZ R0, R48, c[0x0][0x320] ;  /* 0x0000c80030007a20 */ /* 0x000fe20000410000 */
[----:B------:R-:W-:Y:S02]  /*84c0*/  @P6 IADD3 R2, P5, R15, 0x80, RZ ;  /* 0x000000800f026810 */ /* 0x000fe40007fbe0ff */
[----:B-1----:R-:W-:Y:S01]  /*84d0*/  @P6 LEA.HI.X R9, R6, c[0x0][0x1cc], R4, 0x1, P0 ;  /* 0x0000730006096a11 */ /* 0x002fe200000f0c04 */
[----:B------:R1:W1:Y:S01]  /*84e0*/  MUFU.TANH R34, R0 ;  /* 0x0000000000227308 */ /* 0x0002620000002400 */
[----:B------:R-:W-:Y:S01]  /*84f0*/  @P6 ISETP.GE.AND P0, PT, R228, c[0x0][0x1d4], PT ;  /* 0x00007500e4006a0c */ /* 0x000fe20003f06270 */
[----:B------:R-:W-:Y:S01]  /*8500*/  FMUL.FTZ R4, R49, c[0x0][0x320] ;  /* 0x0000c80031047a20 */ /* 0x000fe20000410000 */
[----:B------:R-:W-:Y:S04]  /*8510*/  @P6 IADD3 R6, P4, R15, c[0x0][0x1c8], RZ ;  /* 0x000072000f066a10 */ /* 0x000fe80007f9e0ff */
[----:B------:R-:W-:Y:S02]  /*8520*/  @P6 IADD3.X R7, R14, c[0x0][0x1cc], RZ, P4, !PT ;  /* 0x000073000e076a10 */ /* 0x000fe400027fe4ff */
[----:B------:R-:W-:Y:S01]  /*8530*/  @P6 IADD3 R2, P4, R2, c[0x0][0x1c8], RZ ;  /* 0x0000720002026a10 */ /* 0x000fe20007f9e0ff */
[----:B------:R-:W2:Y:S03]  /*8540*/  MUFU.TANH R33, R4 ;  /* 0x0000000400217308 */ /* 0x000ea60000002400 */
[----:B------:R-:W-:Y:S01]  /*8550*/  @P6 IADD3.X R3, RZ, c[0x0][0x1cc], R14, P4, P5 ;  /* 0x00007300ff036a10 */ /* 0x000fe200027ea40e */
[----:B------:R-:W-:Y:S01]  /*8560*/  @!PT LDS RZ, [RZ] ;  /* 0x00000000fffff984 */ /* 0x000fe20000000800 */
[----:B------:R-:W-:Y:S01]  /*8570*/  @!PT LDS RZ, [RZ] ;  /* 0x00000000fffff984 */ /* 0x000fe20000000800 */
[----:B------:R-:W-:Y:S01]  /*8580*/  @!PT LDS RZ, [RZ] ;  /* 0x00000000fffff984 */ /* 0x000fe20000000800 */
[----:B------:R5:W-:Y:S08]  /*8590*/  @P6 LDGSTS.E.BYPASS.LTC128B.128 [R218+0x8100], [R6.64], !P0 ;  /* 0x0810000006da6fae */ /* 0x000bf0000c101d48 */
[----:B------:R2:W-:Y:S01]  /*85a0*/  @P6 LDGSTS.E.BYPASS.LTC128B.128 [R218+0xb100], [R2.64], !P3 ;  /* 0x0b10000002da6fae */ /* 0x0005e2000d901d48 */
[----:B-1----:R-:W-:Y:S05]  /*85b0*/  @P2 IMAD.HI.U32 R0, R5, c[0x0][0x2c8], RZ ;  /* 0x0000b20005002a27 */ /* 0x002fea00078e00ff */
[----:B------:R-:W-:Y:S02]  /*85c0*/  @P2 SHF.R.U32.HI R5, RZ, c[0x0][0x2cc], R0 ;  /* 0x0000b300ff052a19 */ /* 0x000fe40000011600 */
[----:B------:R1:W-:Y:S01]  /*85d0*/  @P6 LDGSTS.E.BYPASS.LTC128B.128 [R218+0x9100], [R16.64], !P0 ;  /* 0x0910000010da6fae */ /* 0x0003e2000c101d48 */
[----:B------:R-:W-:Y:S04]  /*85e0*/  FMUL.FTZ R0, R50, c[0x0][0x320] ;  /* 0x0000c80032007a20 */ /* 0x000fe80000410000 */
[----:B------:R1:W1:Y:S03]  /*85f0*/  MUFU.TANH R38, R0 ;  /* 0x0000000000267308 */ /* 0x0002660000002400 */
[----:B------:R3:W-:Y:S08]  /*8600*/  @P6 LDGSTS.E.BYPASS.LTC128B.128 [R218+0xc100], [R12.64], !P3 ;  /* 0x0c1000000cda6fae */ /* 0x0007f0000d901d48 */
[----:B------:R3:W-:Y:S01]  /*8610*/  @P6 LDGSTS.E.BYPASS.LTC128B.128 [R218+0xa100], [R10.64], !P0 ;  /* 0x0a1000000ada6fae */ /* 0x0007e2000c101d48 */
[----:B--2---:R-:W-:Y:S04]  /*8620*/  FMUL.FTZ R2, R51, c[0x0][0x320] ;  /* 0x0000c80033027a20 */ /* 0x004fe80000410000 */
[----:B------:R2:W2:Y:S03]  /*8630*/  MUFU.TANH R37, R2 ;  /* 0x0000000200257308 */ /* 0x0004a60000002400 */
[----:B------:R3:W-:Y:S01]  /*8640*/  @P6 LDGSTS.E.BYPASS.LTC128B.128 [R218+0xd100], [R8.64], !P3 ;  /* 0x0d10000008da6fae */ /* 0x0007e2000d901d48 */
[----:B-1----:R-:W-:Y:S07]  /*8650*/  IMAD R0, R217, -0x60, RZ ;  /* 0xffffffa0d9007824 */ /* 0x002fee00078e02ff */
[----:B------:R-:W1:Y:S08]  /*8660*/  SHFL.IDX PT, R4, R5, RZ, 0x1c1f ;  /* 0x001c1fff05047589 */ /* 0x000e7000000e0000 */
[----:B------:R-:W0:Y:S01]  /*8670*/  LDGDEPBAR ;  /* 0x00000000000079af */ /* 0x000e220000000000 */
[----:B--2---:R-:W-:Y:S04]  /*8680*/  IADD3 R2, -R45, 0x1, R0 ;  /* 0x000000012d027810 */ /* 0x004fe80007ffe100 */
[----:B---3--:R-:W-:Y:S04]  /*8690*/  IADD3 R2, -R46, R2, R47 ;  /* 0x000000022e027210 */ /* 0x008fe80007ffe12f */
[C---:B-----5:R-:W-:Y:S02]  /*86a0*/  IADD3 R7, R2.reuse, c[0x0][0x328], RZ ;  /* 0x0000ca0002077a10 */ /* 0x060fe40007ffe0ff */
[----:B------:R-:W-:Y:S02]  /*86b0*/  IADD3 R6, R2, UR4, RZ ;  /* 0x0000000402067c10 */ /* 0x000fe4000fffe0ff */
[----:B-1----:R-:W-:Y:S02]  /*86c0*/  IADD3 R3, R7, R4, RZ ;  /* 0x0000000407037210 */ /* 0x002fe40007ffe0ff */
[----:B------:R-:W-:Y:S01]  /*86d0*/  IADD3 R2, R4, R6, RZ ;  /* 0x0000000604027210 */ /* 0x000fe20007ffe0ff */
[----:B------:R-:W-:-:S05]  /*86e0*/  @!P1 BRA `(.L_x_562) ;  /* 0x0000018000009947 */ /* 0x000fca0003800000 */
[----:B----4-:R-:W-:Y:S01]  /*86f0*/  IADD3 R4, -R46, R47, R4 ;  /* 0x0000002f2e047210 */ /* 0x010fe20007ffe104 */
[----:B------:R-:W-:Y:S03]  /*8700*/  BSSY B0, `(.L_x_563) ;  /* 0x0000011000007945 */ /* 0x000fe60003800000 */
        /* <DEDUP_REMOVED lines=11> */
.L_x_564:
[----:B------:R-:W-:Y:S04]  /*87c0*/  MOV R8, c[0x0][0x32c] ;  /* 0x0000cb0000087a02 */ /* 0x000fe80000000f00 */
[----:B------:R-:W-:Y:S11]  /*87d0*/  ISETP.NE.AND P0, PT, R8, 0x1, PT ;  /* 0x000000010800780c */ /* 0x000ff60003f05270 */
[----:B------:R-:W-:Y:S02]  /*87e0*/  @!UPT UIADD3 URZ, URZ, URZ, URZ ;  /* 0x0000003f3f3ff290 */ /* 0x000fe4000fffe03f */
[----:B------:R-:W-:Y:S05]  /*87f0*/  @P0 IMAD.HI.U32 R8, R4, c[0x0][0x330], RZ ;  /* 0x0000cc0004080a27 */ /* 0x000fea00078e00ff */
[----:B------:R-:W-:Y:S02]  /*8800*/  @P0 SHF.R.U32.HI R4, RZ, c[0x0][0x334], R8 ;  /* 0x0000cd00ff040a19 */ /* 0x000fe40000011608 */
.L_x_565:
[----:B------:R-:W-:Y:S05]  /*8810*/  BSYNC B0 ;  /* 0x0000000000007941 */ /* 0x000fea0003800000 */
.L_x_563:
[----:B------:R-:W-:Y:S04]  /*8820*/  IMAD.IADD R8, R0, 0x1, -R45 ;  /* 0x0000000100087824 */ /* 0x000fe800078e0a2d */
[----:B------:R-:W-:Y:S05]  /*8830*/  IMAD R4, R4, c[0x0][0x32c], R8 ;  /* 0x0000cb0004047a24 */ /* 0x000fea00078e0208 */
[----:B------:R-:W-:Y:S02]  /*8840*/  IADD3 R8, R4, c[0x0][0x32c], RZ ;  /* 0x0000cb0004087a10 */ /* 0x000fe40007ffe0ff */
[----:B------:R-:W-:Y:S02]  /*8850*/  IMNMX R2, R2, R4, !PT ;  /* 0x0000000402027217 */ /* 0x000fe40007800200 */
[----:B------:R-:W-:Y:S02]  /*8860*/  IMNMX R3, R3, R8, PT ;  /* 0x0000000803037217 */ /* 0x000fe40003800200 */
.L_x_562:
[C---:B----4-:R-:W-:Y:S01]  /*8870*/  ISETP.GE.AND P0, PT, R0.reuse, 0x2, PT ;  /* 0x000000020000780c */ /* 0x050fe20003f06270 */
[----:B------:R-:W1:Y:S01]  /*8880*/  SHFL.IDX PT, R4, R5, 0x1, 0x1c1f ;  /* 0x003c1f0005047f89 */ /* 0x000e6200000e0000 */
[----:B------:R-:W-:Y:S02]  /*8890*/  ISETP.GE.AND P4, PT, R0, 0x1, PT ;  /* 0x000000010000780c */ /* 0x000fe40003f86270 */
[----:B------:R-:W-:Y:S02]  /*88a0*/  P2R R13, PR, RZ, 0x1 ;  /* 0x00000001ff0d7803 */ /* 0x000fe40000000000 */
[C---:B------:R-:W-:Y:S02]  /*88b0*/  ISETP.GT.AND P0, PT, R2.reuse, 0x1, !P0 ;  /* 0x000000010200780c */ /* 0x040fe40004704270 */
[----:B------:R-:W-:Y:S02]  /*88c0*/  P2R R11, PR, RZ, 0x10 ;  /* 0x00000010ff0b7803 */ /* 0x000fe40000000000 */
[----:B------:R-:W-:Y:S02]  /*88d0*/  ISETP.GT.AND P4, PT, R2, RZ, !P4 ;  /* 0x000000ff0200720c */ /* 0x000fe40006784270 */
[C---:B------:R-:W-:Y:S02]  /*88e0*/  ISETP.LT.OR P0, PT, R3.reuse, 0x2, P0 ;  /* 0x000000020300780c */ /* 0x040fe40000701670 */
[----:B------:R-:W-:Y:S02]  /*88f0*/  ISETP.GE.AND P5, PT, R0, 0x9, PT ;  /* 0x000000090000780c */ /* 0x000fe40003fa6270 */
        /* <DEDUP_REMOVED lines=93> */
[----:B------:R-:W-:Y:S02]  /*8ed0*/  ISETP.GE.AND P6, PT, R0, 0x52, PT ;  /* 0x000000520000780c */ /* 0x000fe40003fc6270 */
[C---:B------:R-:W-:Y:S02]  /*8ee0*/  ISETP.LT.OR P0, PT, R3.reuse, 0x51, P0 ;  /* 0x000000510300780c */ /* 0x040fe40000701670 */
[----:B------:R-:W-:Y:S02]  /*8ef0*/  P2R R14, PR, RZ, 0x20 ;  /* 0x00000020ff0e7803 */ /* 0x000fe40000000000 */
[----:B------:R-:W-:Y:S02]  /*8f00*/  FSEL R189, R36, -INF , !P0 ;  /* 0xff80000024bd7808 */ /* 0x000fe40004000000 */
[----:B------:R-:W-:Y:S02]  /*8f10*/  ISETP.GT.AND P0, PT, R2, 0x51, !P6 ;  /* 0x000000510200780c */ /* 0x000fe40007704270 */
[----:B------:R-:W-:Y:S02]  /*8f20*/  ISETP.GE.AND P5, PT, R0, 0x59, PT ;  /* 0x000000590000780c */ /* 0x000fe40003fa6270 */
[----:B------:R-:W-:Y:S02]  /*8f30*/  ISETP.LT.OR P0, PT, R3, 0x52, P0 ;  /* 0x000000520300780c */ /* 0x000fe40000701670 */
[----:B------:R-:W-:Y:S02]  /*8f40*/  P2R R16, PR, RZ, 0x10 ;  /* 0x00000010ff107803 */ /* 0x000fe40000000000 */
[----:B------:R-:W-:Y:S02]  /*8f50*/  FSEL R190, R35, -INF , !P0 ;  /* 0xff80000023be7808 */ /* 0x000fe40004000000 */
[----:B------:R-:W-:Y:S02]  /*8f60*/  ISETP.GT.AND P0, PT, R2, 0x58, !P5 ;  /* 0x000000580200780c */ /* 0x000fe40006f04270 */
[----:B------:R-:W-:Y:S02]  /*8f70*/  ISETP.GE.AND P4, PT, R0, 0x5a, PT ;  /* 0x0000005a0000780c */ /* 0x000fe40003f86270 */
[C---:B------:R-:W-:Y:S04]  /*8f80*/  ISETP.LT.OR P0, PT, R3.reuse, 0x59, P0 ;  /* 0x000000590300780c */ /* 0x040fe80000701670 */
[----:B------:R-:W-:Y:S02]  /*8f90*/  FSEL R191, R34, -INF , !P0 ;  /* 0xff80000022bf7808 */ /* 0x000fe40004000000 */
[----:B------:R-:W-:Y:S01]  /*8fa0*/  ISETP.GT.AND P0, PT, R2, 0x59, !P4 ;  /* 0x000000590200780c */ /* 0x000fe20006704270 */
[--C-:B-1----:R-:W-:Y:S03]  /*8fb0*/  IMAD.IADD R2, R6, 0x1, R4.reuse ;  /* 0x0000000106027824 */ /* 0x102fe600078e0204 */
[----:B------:R-:W-:Y:S01]  /*8fc0*/  ISETP.LT.OR P0, PT, R3, 0x5a, P0 ;  /* 0x0000005a0300780c */ /* 0x000fe20000701670 */
[----:B------:R-:W-:Y:S03]  /*8fd0*/  IMAD.IADD R3, R7, 0x1, R4 ;  /* 0x0000000107037824 */ /* 0x000fe600078e0204 */
[----:B------:R-:W-:Y:S01]  /*8fe0*/  FSEL R216, R33, -INF , !P0 ;  /* 0xff80000021d87808 */ /* 0x000fe20004000000 */
[----:B------:R-:W-:-:S05]  /*8ff0*/  @!P1 BRA `(.L_x_566) ;  /* 0x0000018000009947 */ /* 0x000fca0003800000 */
[----:B------:R-:W-:Y:S01]  /*9000*/  IADD3 R4, -R46, R47, R4 ;  /* 0x0000002f2e047210 */ /* 0x000fe20007ffe104 */
        /* <DEDUP_REMOVED lines=12> */
.L_x_568:
[----:B------:R-:W-:Y:S04]  /*90d0*/  MOV R5, c[0x0][0x32c] ;  /* 0x0000cb0000057a02 */ /* 0x000fe80000000f00 */
[----:B------:R-:W-:Y:S11]  /*90e0*/  ISETP.NE.AND P0, PT, R5, 0x1, PT ;  /* 0x000000010500780c */ /* 0x000ff60003f05270 */
[----:B------:R-:W-:Y:S02]  /*90f0*/  @!UPT UIADD3 URZ, URZ, URZ, URZ ;  /* 0x0000003f3f3ff290 */ /* 0x000fe4000fffe03f */
[----:B------:R-:W-:Y:S05]  /*9100*/  @P0 IMAD.HI.U32 R5, R4, c[0x0][0x330], RZ ;  /* 0x0000cc0004050a27 */ /* 0x000fea00078e00ff */
[----:B------:R-:W-:Y:S02]  /*9110*/  @P0 SHF.R.U32.HI R4, RZ, c[0x0][0x334], R5 ;  /* 0x0000cd00ff040a19 */ /* 0x000fe40000011605 */
.L_x_569:
[----:B------:R-:W-:Y:S05]  /*9120*/  BSYNC B0 ;  /* 0x0000000000007941 */ /* 0x000fea0003800000 */
.L_x_567:
[----:B------:R-:W-:Y:S04]  /*9130*/  IMAD.IADD R0, R0, 0x1, -R45 ;  /* 0x0000000100007824 */ /* 0x000fe800078e0a2d */
[----:B------:R-:W-:Y:S05]  /*9140*/  IMAD R0, R4, c[0x0][0x32c], R0 ;  /* 0x0000cb0004007a24 */ /* 0x000fea00078e0200 */
[----:B------:R-:W-:Y:S02]  /*9150*/  IADD3 R4, R0, c[0x0][0x32c], RZ ;  /* 0x0000cb0000047a10 */ /* 0x000fe40007ffe0ff */
[----:B------:R-:W-:Y:S02]  /*9160*/  IMNMX R2, R2, R0, !PT ;  /* 0x0000000002027217 */ /* 0x000fe40007800200 */
[----:B------:R-:W-:Y:S02]  /*9170*/  IMNMX R3, R3, R4, PT ;  /* 0x0000000403037217 */ /* 0x000fe40003800200 */
.L_x_566:
[----:B------:R-:W-:Y:S01]  /*9180*/  ISETP.NE.AND P0, PT, R11, RZ, PT ;  /* 0x000000ff0b00720c */ /* 0x000fe20003f05270 */
[----:B------:R-:W2:Y:S01]  /*9190*/  LDL.LU R250, [R1+0x8] ;  /* 0x0000080001fa7983 */ /* 0x000ea20000300800 */
[----:B------:R-:W-:Y:S02]  /*91a0*/  FMNMX.FTZ R0, R8, R69, !PT ;  /* 0x0000004508007209 */ /* 0x000fe40007810000 */
[----:B------:R-:W-:Y:S01]  /*91b0*/  ISETP.GT.AND P0, PT, R2, RZ, !P0 ;  /* 0x000000ff0200720c */ /* 0x000fe20004704270 */
[----:B------:R-:W3:Y:S01]  /*91c0*/  LDL.LU R249, [R1+0xc] ;  /* 0x00000c0001f97983 */ /* 0x000ee20000300800 */
        /* <DEDUP_REMOVED lines=54> */
[----:B------:R-:W-:Y:S01]  /*9530*/  FMNMX.FTZ R0, R182, R0, !PT ;  /* 0x00000000b6007209 */ /* 0x000fe20007810000 */
[----:B------:R-:W-:Y:S01]  /*9540*/  LDSM.16.MT88.4 R28, [R195] ;  /* 0x00000000c31c783b */ /* 0x000fe20000004200 */
        /* <DEDUP_REMOVED lines=23> */
[C---:B------:R-:W-:Y:S02]  /*96c0*/  ISETP.LT.OR P0, PT, R3.reuse, 0x2a, P0 ;  /* 0x0000002a0300780c */ /* 0x040fe40000701670 */
[----:B------:R-:W-:Y:S01]  /*96d0*/  ISETP.GT.AND P6, PT, R2, 0x51, !P6 ;  /* 0x000000510200780c */ /* 0x000fe200077c4270 */
[----:B------:R-:W1:Y:S01]  /*96e0*/  SHFL.BFLY PT, R13, R0, 0x2, 0x1f ;  /* 0x0c401f00000d7f89 */ /* 0x000e6200000e0000 */
[----:B------:R-:W-:Y:S02]  /*96f0*/  FSEL R144, R144, -INF , !P0 ;  /* 0xff80000090907808 */ /* 0x000fe40004000000 */
[----:B------:R-:W-:Y:S02]  /*9700*/  ISETP.NE.AND P0, PT, R24, RZ, PT ;  /* 0x000000ff1800720c */ /* 0x000fe40003f05270 */
[----:B------:R-:W-:Y:S02]  /*9710*/  FMNMX.FTZ R11, R144, R11, !PT ;  /* 0x0000000b900b7209 */ /* 0x000fe40007810000 */
[C---:B------:R-:W-:Y:S02]  /*9720*/  ISETP.GT.AND P0, PT, R2.reuse, 0x30, !P0 ;  /* 0x000000300200780c */ /* 0x040fe40004704270 */
[C---:B------:R-:W-:Y:S02]  /*9730*/  ISETP.GT.AND P5, PT, R2.reuse, 0x58, !P5 ;  /* 0x000000580200780c */ /* 0x040fe40006fa4270 */
[----:B------:R-:W-:Y:S02]  /*9740*/  ISETP.LT.OR P0, PT, R3, 0x31, P0 ;  /* 0x000000310300780c */ /* 0x000fe40000701670 */
[C---:B------:R-:W-:Y:S02]  /*9750*/  ISETP.GT.AND P4, PT, R2.reuse, 0x59, !P4 ;  /* 0x000000590200780c */ /* 0x040fe40006784270 */
[----:B------:R-:W-:Y:S02]  /*9760*/  FSEL R139, R139, -INF , !P0 ;  /* 0xff8000008b8b7808 */ /* 0x000fe40004000000 */
[----:B------:R-:W-:Y:S02]  /*9770*/  ISETP.NE.AND P0, PT, R23, RZ, PT ;  /* 0x000000ff1700720c */ /* 0x000fe40003f05270 */
[----:B------:R-:W-:Y:S02]  /*9780*/  FMNMX.FTZ R11, R139, R11, !PT ;  /* 0x0000000b8b0b7209 */ /* 0x000fe40007810000 */
[----:B------:R-:W-:Y:S02]  /*9790*/  ISETP.GT.AND P0, PT, R2, 0x31, !P0 ;  /* 0x000000310200780c */ /* 0x000fe40004704270 */
[C---:B------:R-:W-:Y:S02]  /*97a0*/  ISETP.LT.OR P6, PT, R3.reuse, 0x52, P6 ;  /* 0x000000520300780c */ /* 0x040fe400037c1670 */
[C---:B------:R-:W-:Y:S02]  /*97b0*/  ISETP.LT.OR P0, PT, R3.reuse, 0x32, P0 ;  /* 0x000000320300780c */ /* 0x040fe40000701670 */
[----:B------:R-:W-:Y:S02]  /*97c0*/  ISETP.LT.OR P5, PT, R3, 0x59, P5 ;  /* 0x000000590300780c */ /* 0x000fe40002fa1670 */
[----:B------:R-:W-:Y:S02]  /*97d0*/  FSEL R137, R137, -INF , !P0 ;  /* 0xff80000089897808 */ /* 0x000fe40004000000 */
[----:B------:R-:W-:Y:S02]  /*97e0*/  ISETP.NE.AND P0, PT, R22, RZ, PT ;  /* 0x000000ff1600720c */ /* 0x000fe40003f05270 */
[----:B------:R-:W-:Y:S02]  /*97f0*/  FMNMX.FTZ R11, R137, R11, !PT ;  /* 0x0000000b890b7209 */ /* 0x000fe40007810000 */
[C---:B------:R-:W-:Y:S02]  /*9800*/  ISETP.GT.AND P0, PT, R2.reuse, 0x38, !P0 ;  /* 0x000000380200780c */ /* 0x040fe40004704270 */
[C---:B------:R-:W-:Y:S02]  /*9810*/  ISETP.LT.OR P4, PT, R3.reuse, 0x5a, P4 ;  /* 0x0000005a0300780c */ /* 0x040fe40002781670 */
[----:B------:R-:W-:Y:S02]  /*9820*/  ISETP.LT.OR P0, PT, R3, 0x39, P0 ;  /* 0x000000390300780c */ /* 0x000fe40000701670 */
[----:B------:R-:W-:Y:S02]  /*9830*/  FSEL R162, R43, -INF , !P6 ;  /* 0xff8000002ba27808 */ /* 0x000fe40007000000 */
[----:B------:R-:W-:Y:S02]  /*9840*/  FSEL R147, R123, -INF , !P0 ;  /* 0xff8000007b937808 */ /* 0x000fe40004000000 */
[----:B------:R-:W-:Y:S02]  /*9850*/  ISETP.NE.AND P0, PT, R21, RZ, PT ;  /* 0x000000ff1500720c */ /* 0x000fe40003f05270 */
[----:B------:R-:W-:Y:S02]  /*9860*/  FMNMX.FTZ R11, R147, R11, !PT ;  /* 0x0000000b930b7209 */ /* 0x000fe40007810000 */
[----:B------:R-:W-:Y:S02]  /*9870*/  ISETP.GT.AND P0, PT, R2, 0x39, !P0 ;  /* 0x000000390200780c */ /* 0x000fe40004704270 */
[----:B------:R-:W-:Y:S02]  /*9880*/  FSEL R163, R38, -INF , !P5 ;  /* 0xff80000026a37808 */ /* 0x000fe40006800000 */
[C---:B------:R-:W-:Y:S04]  /*9890*/  ISETP.LT.OR P0, PT, R3.reuse, 0x3a, P0 ;  /* 0x0000003a0300780c */ /* 0x040fe80000701670 */
[----:B------:R-:W-:Y:S02]  /*98a0*/  FSEL R148, R122, -INF , !P0 ;  /* 0xff8000007a947808 */ /* 0x000fe40004000000 */
[----:B------:R-:W-:Y:S02]  /*98b0*/  ISETP.NE.AND P0, PT, R20, RZ, PT ;  /* 0x000000ff1400720c */ /* 0x000fe40003f05270 */
[----:B------:R-:W-:Y:S01]  /*98c0*/  FMNMX.FTZ R11, R148, R11, !PT ;  /* 0x0000000b940b7209 */ /* 0x000fe20007810000 */
[----:B------:R-:W-:Y:S01]  /*98d0*/  LDSM.16.MT88.4 R20, [R196] ;  /* 0x00000000c414783b */ /* 0x000fe20000004200 */
[C---:B------:R-:W-:Y:S04]  /*98e0*/  ISETP.GT.AND P0, PT, R2.reuse, 0x40, !P0 ;  /* 0x000000400200780c */ /* 0x040fe80004704270 */
[----:B------:R-:W-:Y:S04]  /*98f0*/  ISETP.LT.OR P0, PT, R3, 0x41, P0 ;  /* 0x000000410300780c */ /* 0x000fe80000701670 */
[----:B------:R-:W-:Y:S02]  /*9900*/  FSEL R149, R121, -INF , !P0 ;  /* 0xff80000079957808 */ /* 0x000fe40004000000 */
[----:B------:R-:W-:Y:S02]  /*9910*/  ISETP.NE.AND P0, PT, R19, RZ, PT ;  /* 0x000000ff1300720c */ /* 0x000fe40003f05270 */
[----:B------:R-:W-:Y:S02]  /*9920*/  FMNMX.FTZ R11, R149, R11, !PT ;  /* 0x0000000b950b7209 */ /* 0x000fe40007810000 */
[----:B------:R-:W-:Y:S04]  /*9930*/  ISETP.GT.AND P0, PT, R2, 0x41, !P0 ;  /* 0x000000410200780c */ /* 0x000fe80004704270 */
[C---:B------:R-:W-:Y:S04]  /*9940*/  ISETP.LT.OR P0, PT, R3.reuse, 0x42, P0 ;  /* 0x000000420300780c */ /* 0x040fe80000701670 */
[----:B------:R-:W-:Y:S02]  /*9950*/  FSEL R150, R120, -INF , !P0 ;  /* 0xff80000078967808 */ /* 0x000fe40004000000 */
[----:B------:R-:W-:Y:S02]  /*9960*/  ISETP.NE.AND P0, PT, R18, RZ, PT ;  /* 0x000000ff1200720c */ /* 0x000fe40003f05270 */
[----:B------:R-:W-:Y:S02]  /*9970*/  FMNMX.FTZ R11, R150, R11, !PT ;  /* 0x0000000b960b7209 */ /* 0x000fe40007810000 */
[C---:B------:R-:W-:Y:S04]  /*9980*/  ISETP.GT.AND P0, PT, R2.reuse, 0x48, !P0 ;  /* 0x000000480200780c */ /* 0x040fe80004704270 */
[----:B------:R-:W-:Y:S04]  /*9990*/  ISETP.LT.OR P0, PT, R3, 0x49, P0 ;  /* 0x000000490300780c */ /* 0x000fe80000701670 */
[----:B------:R-:W-:Y:S02]  /*99a0*/  FSEL R157, R71, -INF , !P0 ;  /* 0xff800000479d7808 */ /* 0x000fe40004000000 */
[----:B------:R-:W-:Y:S02]  /*99b0*/  ISETP.NE.AND P0, PT, R17, RZ, PT ;  /* 0x000000ff1100720c */ /* 0x000fe40003f05270 */
[----:B------:R-:W-:Y:S02]  /*99c0*/  FMNMX.FTZ R11, R157, R11, !PT ;  /* 0x0000000b9d0b7209 */ /* 0x000fe40007810000 */
[----:B------:R-:W-:Y:S02]  /*99d0*/  ISETP.GT.AND P0, PT, R2, 0x49, !P0 ;  /* 0x000000490200780c */ /* 0x000fe40004704270 */
[----:B------:R-:W-:Y:S02]  /*99e0*/  FSEL R71, R37, -INF , !P4 ;  /* 0xff80000025477808 */ /* 0x000fe40006000000 */
[C---:B------:R-:W-:Y:S01]  /*99f0*/  ISETP.LT.OR P0, PT, R3.reuse, 0x4a, P0 ;  /* 0x0000004a0300780c */ /* 0x040fe20000701670 */
[----:B------:R-:W-:Y:S03]  /*9a00*/  LDSM.16.MT88.4 R36, [R211] ;  /* 0x00000000d324783b */ /* 0x000fe60000004200 */
[----:B------:R-:W-:Y:S02]  /*9a10*/  FSEL R158, R42, -INF , !P0 ;  /* 0xff8000002a9e7808 */ /* 0x000fe40004000000 */
[----:B------:R-:W-:Y:S02]  /*9a20*/  ISETP.NE.AND P0, PT, R16, RZ, PT ;  /* 0x000000ff1000720c */ /* 0x000fe40003f05270 */
[----:B------:R-:W-:Y:S02]  /*9a30*/  FMNMX.FTZ R11, R158, R11, !PT ;  /* 0x0000000b9e0b7209 */ /* 0x000fe40007810000 */
[----:B------:R-:W-:Y:S04]  /*9a40*/  ISETP.GT.AND P0, PT, R2, 0x50, !P0 ;  /* 0x000000500200780c */ /* 0x000fe80004704270 */
[----:B------:R-:W-:Y:S04]  /*9a50*/  ISETP.LT.OR P0, PT, R3, 0x51, P0 ;  /* 0x000000510300780c */ /* 0x000fe80000701670 */
[----:B------:R-:W-:Y:S02]  /*9a60*/  FSEL R161, R44, -INF , !P0 ;  /* 0xff8000002ca17808 */ /* 0x000fe40004000000 */
[----:B------:R-:W-:Y:S02]  /*9a70*/  LDSM.16.MT88.4 R44, [R192+0x3000] ;  /* 0x00300000c02c783b */ /* 0x000fe40000004200 */
[----:B------:R-:W-:Y:S02]  /*9a80*/  FMNMX.FTZ R2, R161, R11, !PT ;  /* 0x0000000ba1027209 */ /* 0x000fe40007810000 */
[----:B-1----:R-:W-:Y:S02]  /*9a90*/  FMNMX.FTZ R3, R0, R13, !PT ;  /* 0x0000000d00037209 */ /* 0x002fe40007810000 */
[----:B------:R-:W-:Y:S03]  /*9aa0*/  FMNMX.FTZ R0, R162, R2, !PT ;  /* 0x00000002a2007209 */ /* 0x000fe60007810000 */
[----:B------:R-:W1:Y:S01]  /*9ab0*/  SHFL.BFLY PT, R11, R3, 0x1, 0x1f ;  /* 0x0c201f00030b7f89 */ /* 0x000e6200000e0000 */
[----:B------:R-:W-:Y:S04]  /*9ac0*/  FMNMX.FTZ R0, R163, R0, !PT ;  /* 0x00000000a3007209 */ /* 0x000fe80007810000 */
[----:B------:R-:W-:Y:S05]  /*9ad0*/  FMNMX.FTZ R0, R71, R0, !PT ;  /* 0x0000000047007209 */ /* 0x000fea0007810000 */
[----:B------:R-:W4:Y:S01]  /*9ae0*/  SHFL.BFLY PT, R2, R0, 0x2, 0x1f ;  /* 0x0c401f0000027f89 */ /* 0x000f2200000e0000 */
[----:B-1----:R-:W-:Y:S04]  /*9af0*/  FMNMX.FTZ R68, R3, R11, !PT ;  /* 0x0000000b03447209 */ /* 0x002fe80007810000 */
[C---:B------:R-:W-:Y:S01]  /*9b00*/  FSETP.NEU.FTZ.AND P0, PT, R68.reuse, -INF , PT ;  /* 0xff8000004400780b */ /* 0x040fe20003f1d000 */
[----:B------:R-:W-:Y:S05]  /*9b10*/  FMUL.FTZ R3, R68, c[0x0][0x2d0] ;  /* 0x0000b40044037a20 */ /* 0x000fea0000410000 */
[----:B------:R-:W-:Y:S02]  /*9b20*/  FSEL R132, R3, RZ, P0 ;  /* 0x000000ff03847208 */ /* 0x000fe40000000000 */
[----:B----4-:R-:W-:Y:S03]  /*9b30*/  FMNMX.FTZ R2, R0, R2, !PT ;  /* 0x0000000200027209 */ /* 0x010fe60007810000 */
[--C-:B------:R-:W-:Y:S02]  /*9b40*/  FFMA.FTZ R0, R8, c[0x0][0x2d0], -R132.reuse ;  /* 0x0000b40008007a23 */ /* 0x100fe40000010884 */
[----:B------:R-:W1:Y:S01]  /*9b50*/  SHFL.BFLY PT, R3, R2, 0x1, 0x1f ;  /* 0x0c201f0002037f89 */ /* 0x000e6200000e0000 */
[--C-:B------:R-:W-:Y:S01]  /*9b60*/  FFMA.FTZ R8, R12, c[0x0][0x2d0], -R132.reuse ;  /* 0x0000b4000c087a23 */ /* 0x100fe20000010884 */
[----:B------:R4:W-:Y:S06]  /*9b70*/  MUFU.EX2 R244, R0 ;  /* 0x0000000000f47308 */ /* 0x0009ec0000000800 */
[----:B------:R-:W5:Y:S04]  /*9b80*/  LDSM.16.MT88.4 R12, [R192] ;  /* 0x00000000c00c783b */ /* 0x000f680000004200 */
[----:B------:R2:W-:Y:S01]  /*9b90*/  MUFU.EX2 R245, R8 ;  /* 0x0000000800f57308 */ /* 0x0005e20000000800 */
[----:B-1----:R-:W-:Y:S01]  /*9ba0*/  FMNMX.FTZ R3, R2, R3, !PT ;  /* 0x0000000302037209 */ /* 0x002fe20007810000 */
[--C-:B----4-:R-:W-:Y:S08]  /*9bb0*/  FFMA.FTZ R0, R10, c[0x0][0x2d0], -R132.reuse ;  /* 0x0000b4000a007a23 */ /* 0x110ff00000010884 */
[----:B------:R1:W4:Y:S01]  /*9bc0*/  MUFU.EX2 R247, R0 ;  /* 0x0000000000f77308 */ /* 0x0003220000000800 */
[----:B--2---:R-:W-:Y:S02]  /*9bd0*/  FMUL.FTZ R8, R3, c[0x0][0x2d0] ;  /* 0x0000b40003087a20 */ /* 0x004fe40000410000 */
[----:B-1----:R-:W-:Y:S01]  /*9be0*/  FFMA.FTZ R0, R9, c[0x0][0x2d0], -R132 ;  /* 0x0000b40009007a23 */ /* 0x002fe20000010884 */
[----:B----4-:R-:W-:Y:S06]  /*9bf0*/  F2FP.PACK_AB R120, R247, R244 ;  /* 0x000000f4f778723e */ /* 0x010fec00000000ff */
[----:B------:R1:W2:Y:S02]  /*9c00*/  MUFU.EX2 R246, R0 ;  /* 0x0000000000f67308 */ /* 0x0002a40000000800 */
[----:B-1----:R-:W-:Y:S02]  /*9c10*/  FSEL R0, R68, RZ, P0 ;  /* 0x000000ff44007208 */ /* 0x002fe40000000000 */
[----:B------:R-:W-:Y:S02]  /*9c20*/  FSETP.NEU.FTZ.AND P0, PT, R3, -INF , PT ;  /* 0xff8000000300780b */ /* 0x000fe40003f1d000 */
[----:B--2---:R-:W-:Y:S01]  /*9c30*/  F2FP.PACK_AB R122, R245, R246 ;  /* 0x000000f6f57a723e */ /* 0x004fe200000000ff */
[----:B------:R-:W-:Y:S01]  /*9c40*/  FADD.FTZ R0, -R0, R69 ;  /* 0x0000004500007221 */ /* 0x000fe20000010100 */
[----:B------:R-:W-:Y:S03]  /*9c50*/  FSEL R69, R8, RZ, P0 ;  /* 0x000000ff08457208 */ /* 0x000fe60000000000 */
[----:B------:R-:W-:Y:S02]  /*9c60*/  FMUL.FTZ R0, R0, c[0x0][0x2d0] ;  /* 0x0000b40000007a20 */ /* 0x000fe40000410000 */
[--C-:B------:R-:W-:Y:S02]  /*9c70*/  FFMA.FTZ R4, R4, c[0x0][0x2d0], -R69.reuse ;  /* 0x0000b40004047a23 */ /* 0x100fe40000010845 */
[----:B------:R1:W2:Y:S01]  /*9c80*/  MUFU.EX2 R2, R0 ;  /* 0x0000000000027308 */ /* 0x0002a20000000800 */
[--C-:B------:R-:W-:Y:S09]  /*9c90*/  FFMA.FTZ R7, R7, c[0x0][0x2d0], -R69.reuse ;  /* 0x0000b40007077a23 */ /* 0x100ff20000010845 */
[----:B------:R4:W-:Y:S10]  /*9ca0*/  MUFU.EX2 R243, R4 ;  /* 0x0000000400f37308 */ /* 0x0009f40000000800 */
[----:B------:R-:W-:Y:S01]  /*9cb0*/  MUFU.EX2 R240, R7 ;  /* 0x0000000700f07308 */ /* 0x000fe20000000800 */
[--C-:B-1----:R-:W-:Y:S02]  /*9cc0*/  FFMA.FTZ R0, R6, c[0x0][0x2d0], -R69.reuse ;  /* 0x0000b40006007a23 */ /* 0x102fe40000010845 */
[C---:B--2---:R-:W-:Y:S02]  /*9cd0*/  FMUL.FTZ R8, R2.reuse, R76 ;  /* 0x0000004c02087220 */ /* 0x044fe40000410000 */
[C---:B------:R-:W-:Y:S05]  /*9ce0*/  FMUL.FTZ R9, R2.reuse, R77 ;  /* 0x0000004d02097220 */ /* 0x040fea0000410000 */
[----:B------:R-:W1:Y:S01]  /*9cf0*/  MUFU.EX2 R242, R0 ;  /* 0x0000000000f27308 */ /* 0x000e620000000800 */
[C---:B------:R-:W-:Y:S02]  /*9d00*/  FMUL.FTZ R16, R2.reuse, R84 ;  /* 0x0000005402107220 */ /* 0x040fe40000410000 */
[C---:B------:R-:W-:Y:S02]  /*9d10*/  FMUL.FTZ R17, R2.reuse, R85 ;  /* 0x0000005502117220 */ /* 0x040fe40000410000 */
[C---:B----4-:R-:W-:Y:S02]  /*9d20*/  FMUL.FTZ R4, R2.reuse, R72 ;  /* 0x0000004802047220 */ /* 0x050fe40000410000 */
        /* <DEDUP_REMOVED lines=8> */
[----:B------:R-:W-:Y:S01]  /*9db0*/  FMUL.FTZ R60, R2, R60 ;  /* 0x0000003c023c7220 */ /* 0x000fe20000410000 */
[----:B-1----:R-:W-:Y:S01]  /*9dc0*/  F2FP.PACK_AB R121, R242, R243 ;  /* 0x000000f3f279723e */ /* 0x002fe200000000ff */
[--C-:B------:R-:W-:Y:S02]  /*9dd0*/  FFMA.FTZ R0, R5, c[0x0][0x2d0], -R69.reuse ;  /* 0x0000b40005007a23 */ /* 0x100fe40000010845 */
[C---:B------:R-:W-:Y:S02]  /*9de0*/  FMUL.FTZ R5, R2.reuse, R73 ;  /* 0x0000004902057220 */ /* 0x040fe40000410000 */
[----:B------:R1:W2:Y:S01]  /*9df0*/  MUFU.EX2 R241, R0 ;  /* 0x0000000000f17308 */ /* 0x0002a20000000800 */
[C---:B------:R-:W-:Y:S02]  /*9e00*/  FMUL.FTZ R61, R2.reuse, R61 ;  /* 0x0000003d023d7220 */ /* 0x040fe40000410000 */
[C---:B------:R-:W-:Y:S02]  /*9e10*/  FMUL.FTZ R64, R2.reuse, R64 ;  /* 0x0000004002407220 */ /* 0x040fe40000410000 */
[----:B------:R-:W-:Y:S01]  /*9e20*/  FMUL.FTZ R65, R2, R65 ;  /* 0x0000004102417220 */ /* 0x000fe20000410000 */
[----:B-1----:R-:W-:Y:S02]  /*9e30*/  FSEL R0, R3, RZ, P0 ;  /* 0x000000ff03007208 */ /* 0x002fe40000000000 */
[----:B--2---:R-:W-:Y:S02]  /*9e40*/  F2FP.PACK_AB R123, R240, R241 ;  /* 0x000000f1f07b723e */ /* 0x004fe400000000ff */
[----:B------:R-:W-:Y:S01]  /*9e50*/  ISETP.GT.AND P0, PT, R217, R248, PT ;  /* 0x000000f8d900720c */ /* 0x000fe20003f04270 */
[----:B------:R-:W-:Y:S02]  /*9e60*/  FADD.FTZ R0, -R0, R70 ;  /* 0x0000004600007221 */ /* 0x000fe40000010100 */
[--C-:B------:R-:W-:Y:S02]  /*9e70*/  FFMA.FTZ R70, R133, c[0x0][0x2d0], -R69.reuse ;  /* 0x0000b40085467a23 */ /* 0x100fe40000010845 */
[----:B------:R-:W-:Y:S02]  /*9e80*/  FMUL.FTZ R0, R0, c[0x0][0x2d0] ;  /* 0x0000b40000007a20 */ /* 0x000fe40000410000 */
[----:B------:R1:W-:Y:S10]  /*9e90*/  MUFU.EX2 R235, R70 ;  /* 0x0000004600eb7308 */ /* 0x0003f40000000800 */
[----:B------:R-:W2:Y:S01]  /*9ea0*/  MUFU.EX2 R0, R0 ;  /* 0x0000000000007308 */ /* 0x000ea20000000800 */
[--C-:B-1----:R-:W-:Y:S09]  /*9eb0*/  FFMA.FTZ R70, R134, c[0x0][0x2d0], -R69.reuse ;  /* 0x0000b40086467a23 */ /* 0x102ff20000010845 */
[----:B------:R1:W-:Y:S01]  /*9ec0*/  MUFU.EX2 R234, R70 ;  /* 0x0000004600ea7308 */ /* 0x0003e20000000800 */
[C---:B--2---:R-:W-:Y:S02]  /*9ed0*/  FMUL.FTZ R6, R0.reuse, R74 ;  /* 0x0000004a00067220 */ /* 0x044fe40000410000 */
[C---:B------:R-:W-:Y:S02]  /*9ee0*/  FMUL.FTZ R7, R0.reuse, R75 ;  /* 0x0000004b00077220 */ /* 0x040fe40000410000 */
[----:B------:R-:W2:Y:S01]  /*9ef0*/  LDSM.16.MT88.4 R72, [R196+0x3000] ;  /* 0x00300000c448783b */ /* 0x000ea20000004200 */
[C---:B------:R-:W-:Y:S02]  /*9f00*/  FMUL.FTZ R10, R0.reuse, R78 ;  /* 0x0000004e000a7220 */ /* 0x040fe40000410000 */
[C---:B------:R-:W-:Y:S02]  /*9f10*/  FMUL.FTZ R11, R0.reuse, R79 ;  /* 0x0000004f000b7220 */ /* 0x040fe40000410000 */
[C---:B-----5:R-:W-:Y:S03]  /*9f20*/  HMMA.16816.F32 R4, R120.reuse, R12, R4 ;  /* 0x0000000c7804723c */ /* 0x060fe60000001804 */
[----:B------:R-:W4:Y:S02]  /*9f30*/  LDSM.16.MT88.4 R76, [R195+0x3000] ;  /* 0x00300000c34c783b */ /* 0x000f240000004200 */
[----:B------:R-:W-:Y:S02]  /*9f40*/  FMUL.FTZ R18, R0, R86 ;  /* 0x0000005600127220 */ /* 0x000fe40000410000 */
[C---:B------:R-:W-:Y:S01]  /*9f50*/  FMUL.FTZ R12, R2.reuse, R80 ;  /* 0x00000050020c7220 */ /* 0x040fe20000410000 */
[C---:B------:R-:W-:Y:S04]  /*9f60*/  HMMA.16816.F32 R8, R120.reuse, R14, R8 ;  /* 0x0000000e7808723c */ /* 0x040fe80000001808 */
[----:B------:R-:W-:Y:S02]  /*9f70*/  FMUL.FTZ R13, R2, R81 ;  /* 0x00000051020d7220 */ /* 0x000fe40000410000 */
[C---:B------:R-:W-:Y:S02]  /*9f80*/  FMUL.FTZ R19, R0.reuse, R87 ;  /* 0x0000005700137220 */ /* 0x040fe40000410000 */
[C---:B------:R-:W-:Y:S01]  /*9f90*/  FMUL.FTZ R14, R0.reuse, R82 ;  /* 0x00000052000e7220 */ /* 0x040fe20000410000 */
[----:B------:R-:W-:Y:S03]  /*9fa0*/  LDSM.16.MT88.4 R84, [R192+0x800] ;  /* 0x00080000c054783b */ /* 0x000fe60000004200 */
[C---:B------:R-:W-:Y:S02]  /*9fb0*/  FMUL.FTZ R15, R0.reuse, R83 ;  /* 0x00000053000f7220 */ /* 0x040fe40000410000 */
[C---:B------:R-:W-:Y:S02]  /*9fc0*/  FMUL.FTZ R26, R0.reuse, R94 ;  /* 0x0000005e001a7220 */ /* 0x040fe40000410000 */
[C---:B------:R-:W-:Y:S01]  /*9fd0*/  FMUL.FTZ R27, R0.reuse, R95 ;  /* 0x0000005f001b7220 */ /* 0x040fe20000410000 */
[----:B------:R-:W5:Y:S01]  /*9fe0*/  LDSM.16.MT88.4 R80, [R198+0x3000] ;  /* 0x00300000c650783b */ /* 0x000f620000004200 */
[C---:B------:R-:W-:Y:S01]  /*9ff0*/  FMUL.FTZ R34, R0.reuse, R102 ;  /* 0x0000006600227220 */ /* 0x040fe20000410000 */
[C---:B------:R-:W-:Y:S03]  /*a000*/  HMMA.16816.F32 R12, R120.reuse, R20, R12 ;  /* 0x00000014780c723c */ /* 0x040fe6000000180c */
[C---:B------:R-:W-:Y:S02]  /*a010*/  FMUL.FTZ R35, R0.reuse, R103 ;  /* 0x0000006700237220 */ /* 0x040fe40000410000 */
[----:B------:R-:W-:Y:S01]  /*a020*/  FMUL.FTZ R42, R0, R110 ;  /* 0x0000006e002a7220 */ /* 0x000fe20000410000 */
[----:B------:R-:W-:Y:S01]  /*a030*/  LDSM.16.MT88.4 R92, [R198+0x800] ;  /* 0x00080000c65c783b */ /* 0x000fe20000004200 */
[C---:B------:R-:W-:Y:S01]  /*a040*/  FMUL.FTZ R20, R2.reuse, R88 ;  /* 0x0000005802147220 */ /* 0x040fe20000410000 */
[C---:B------:R-:W-:Y:S04]  /*a050*/  HMMA.16816.F32 R16, R120.reuse, R22, R16 ;  /* 0x000000167810723c */ /* 0x040fe80000001810 */
[----:B------:R-:W-:Y:S02]  /*a060*/  FMUL.FTZ R21, R2, R89 ;  /* 0x0000005902157220 */ /* 0x000fe40000410000 */
[--C-:B-1----:R-:W-:Y:S01]  /*a070*/  FFMA.FTZ R70, R135, c[0x0][0x2d0], -R69.reuse ;  /* 0x0000b40087467a23 */ /* 0x102fe20000010845 */
[----:B------:R-:W-:Y:S01]  /*a080*/  LDSM.16.MT88.4 R100, [R195+0x2800] ;  /* 0x00280000c364783b */ /* 0x000fe20000004200 */
[C---:B------:R-:W-:Y:S02]  /*a090*/  FMUL.FTZ R22, R0.reuse, R90 ;  /* 0x0000005a00167220 */ /* 0x040fe40000410000 */
[----:B------:R1:W-:Y:S02]  /*a0a0*/  MUFU.EX2 R233, R70 ;  /* 0x0000004600e97308 */ /* 0x0003e40000000800 */
[C---:B------:R-:W-:Y:S02]  /*a0b0*/  FMUL.FTZ R23, R0.reuse, R91 ;  /* 0x0000005b00177220 */ /* 0x040fe40000410000 */
[C---:B------:R-:W-:Y:S01]  /*a0c0*/  FMUL.FTZ R43, R0.reuse, R111 ;  /* 0x0000006f002b7220 */ /* 0x040fe20000410000 */
[----:B------:R-:W-:Y:S01]  /*a0d0*/  LDSM.16.MT88.4 R88, [R195+0x800] ;  /* 0x00080000c358783b */ /* 0x000fe20000004200 */
[C---:B------:R-:W-:Y:S02]  /*a0e0*/  FMUL.FTZ R50, R0.reuse, R118 ;  /* 0x0000007600327220 */ /* 0x040fe40000410000 */
[C---:B------:R-:W-:Y:S01]  /*a0f0*/  FMUL.FTZ R51, R0.reuse, R119 ;  /* 0x0000007700337220 */ /* 0x040fe20000410000 */
[C---:B------:R-:W-:Y:S03]  /*a100*/  HMMA.16816.F32 R20, R120.reuse, R28, R20 ;  /* 0x0000001c7814723c */ /* 0x040fe60000001814 */
[C---:B------:R-:W-:Y:S02]  /*a110*/  FMUL.FTZ R54, R0.reuse, R54 ;  /* 0x0000003600367220 */ /* 0x040fe40000410000 */
[----:B------:R-:W-:Y:S02]  /*a120*/  FMUL.FTZ R55, R0, R55 ;  /* 0x0000003700377220 */ /* 0x000fe40000410000 */
[C---:B------:R-:W-:Y:S01]  /*a130*/  FMUL.FTZ R28, R2.reuse, R96 ;  /* 0x00000060021c7220 */ /* 0x040fe20000410000 */
[C---:B------:R-:W-:Y:S04]  /*a140*/  HMMA.16816.F32 R24, R120.reuse, R30, R24 ;  /* 0x0000001e7818723c */ /* 0x040fe80000001818 */
[----:B------:R-:W-:Y:S02]  /*a150*/  FMUL.FTZ R29, R2, R97 ;  /* 0x00000061021d7220 */ /* 0x000fe40000410000 */
[C---:B------:R-:W-:Y:S02]  /*a160*/  FMUL.FTZ R58, R0.reuse, R58 ;  /* 0x0000003a003a7220 */ /* 0x040fe40000410000 */
[C---:B------:R-:W-:Y:S04]  /*a170*/  FMUL.FTZ R30, R0.reuse, R98 ;  /* 0x00000062001e7220 */ /* 0x040fe80000410000 */
[C---:B------:R-:W-:Y:S02]  /*a180*/  FMUL.FTZ R31, R0.reuse, R99 ;  /* 0x00000063001f7220 */ /* 0x040fe40000410000 */
[----:B------:R-:W-:Y:S01]  /*a190*/  LDSM.16.MT88.4 R96, [R198+0x4800] ;  /* 0x00480000c660783b */ /* 0x000fe20000004200 */
[C---:B------:R-:W-:Y:S02]  /*a1a0*/  FMUL.FTZ R59, R0.reuse, R59 ;  /* 0x0000003b003b7220 */ /* 0x040fe40000410000 */
[----:B------:R-:W-:Y:S02]  /*a1b0*/  FMUL.FTZ R62, R0, R62 ;  /* 0x0000003e003e7220 */ /* 0x000fe40000410000 */
[C---:B------:R-:W-:Y:S03]  /*a1c0*/  HMMA.16816.F32 R28, R120.reuse, R36, R28 ;  /* 0x00000024781c723c */ /* 0x040fe6000000181c */
[--C-:B-1----:R-:W-:Y:S02]  /*a1d0*/  FFMA.FTZ R70, R136, c[0x0][0x2d0], -R69.reuse ;  /* 0x0000b40088467a23 */ /* 0x102fe40000010845 */
[----:B------:R-:W-:Y:S02]  /*a1e0*/  FMUL.FTZ R63, R0, R63 ;  /* 0x0000003f003f7220 */ /* 0x000fe40000410000 */
[--C-:B------:R-:W-:Y:S01]  /*a1f0*/  FFMA.FTZ R36, R40, c[0x0][0x2d0], -R132.reuse ;  /* 0x0000b40028247a23 */ /* 0x100fe20000010884 */
[C---:B------:R-:W-:Y:S01]  /*a200*/  HMMA.16816.F32 R32, R120.reuse, R38, R32 ;  /* 0x000000267820723c */ /* 0x040fe20000001820 */
[----:B------:R1:W-:Y:S03]  /*a210*/  MUFU.EX2 R232, R70 ;  /* 0x0000004600e87308 */ /* 0x0003e60000000800 */
[--C-:B------:R-:W-:Y:S02]  /*a220*/  FFMA.FTZ R40, R41, c[0x0][0x2d0], -R132.reuse ;  /* 0x0000b40029287a23 */ /* 0x100fe40000010884 */
[----:B------:R-:W-:Y:S02]  /*a230*/  FMUL.FTZ R37, R2, R105 ;  /* 0x0000006902257220 */ /* 0x000fe40000410000 */
[C---:B------:R-:W-:Y:S03]  /*a240*/  FMUL.FTZ R38, R0.reuse, R106 ;  /* 0x0000006a00267220 */ /* 0x040fe60000410000 */
[----:B------:R2:W-:Y:S01]  /*a250*/  MUFU.EX2 R239, R36 ;  /* 0x0000002400ef7308 */ /* 0x0005e20000000800 */
[----:B------:R-:W-:Y:S02]  /*a260*/  FMUL.FTZ R39, R0, R107 ;  /* 0x0000006b00277220 */ /* 0x000fe40000410000 */
[----:B------:R-:W-:Y:S02]  /*a270*/  FMUL.FTZ R41, R2, R109 ;  /* 0x0000006d02297220 */ /* 0x000fe40000410000 */
[C---:B------:R-:W-:Y:S02]  /*a280*/  FMUL.FTZ R66, R0.reuse, R66 ;  /* 0x0000004200427220 */ /* 0x040fe40000410000 */
[----:B------:R-:W-:Y:S03]  /*a290*/  FMUL.FTZ R67, R0, R67 ;  /* 0x0000004300437220 */ /* 0x000fe60000410000 */
[----:B------:R3:W3:Y:S01]  /*a2a0*/  MUFU.EX2 R238, R40 ;  /* 0x0000002800ee7308 */ /* 0x0006e20000000800 */
[--C-:B-1----:R-:W-:Y:S02]  /*a2b0*/  FFMA.FTZ R70, R142, c[0x0][0x2d0], -R132.reuse ;  /* 0x0000b4008e467a23 */ /* 0x102fe40000010884 */
[C---:B--2---:R-:W-:Y:S02]  /*a2c0*/  FMUL.FTZ R36, R2.reuse, R104 ;  /* 0x0000006802247220 */ /* 0x044fe40000410000 */
[----:B------:R-:W-:Y:S05]  /*a2d0*/  LDSM.16.MT88.4 R104, [R198+0x2800] ;  /* 0x00280000c668783b */ /* 0x000fea0000004200 */
[C---:B------:R-:W-:Y:S03]  /*a2e0*/  HMMA.16816.F32 R36, R120.reuse, R44, R36 ;  /* 0x0000002c7824723c */ /* 0x040fe60000001824 */
[----:B---3--:R-:W-:Y:S02]  /*a2f0*/  FMUL.FTZ R40, R2, R108 ;  /* 0x0000006c02287220 */ /* 0x008fe40000410000 */
[----:B------:R-:W-:Y:S02]  /*a300*/  LDSM.16.MT88.4 R108, [R192+0x5800] ;  /* 0x00580000c06c783b */ /* 0x000fe40000004200 */
[--C-:B------:R-:W-:Y:S02]  /*a310*/  FFMA.FTZ R44, R48, c[0x0][0x2d0], -R132.reuse ;  /* 0x0000b400302c7a23 */ /* 0x100fe40000010884 */
[--C-:B------:R-:W-:Y:S01]  /*a320*/  FFMA.FTZ R48, R49, c[0x0][0x2d0], -R132.reuse ;  /* 0x0000b40031307a23 */ /* 0x100fe20000010884 */
[C---:B------:R-:W-:Y:S01]  /*a330*/  HMMA.16816.F32 R40, R120.reuse, R46, R40 ;  /* 0x0000002e7828723c */ /* 0x040fe20000001828 */
[----:B------:R1:W-:Y:S02]  /*a340*/  MUFU.EX2 R237, R44 ;  /* 0x0000002c00ed7308 */ /* 0x0003e40000000800 */
[C---:B------:R-:W-:Y:S02]  /*a350*/  FMUL.FTZ R45, R2.reuse, R113 ;  /* 0x00000071022d7220 */ /* 0x040fe40000410000 */
[----:B------:R-:W-:Y:S02]  /*a360*/  FMUL.FTZ R49, R2, R117 ;  /* 0x0000007502317220 */ /* 0x000fe40000410000 */
[C---:B------:R-:W-:Y:S02]  /*a370*/  FMUL.FTZ R47, R0.reuse, R115 ;  /* 0x00000073002f7220 */ /* 0x040fe40000410000 */
[----:B------:R-:W-:Y:S02]  /*a380*/  FMUL.FTZ R46, R0, R114 ;  /* 0x00000072002e7220 */ /* 0x000fe40000410000 */
[----:B------:R2:W-:Y:S10]  /*a390*/  MUFU.EX2 R115, R70 ;  /* 0x0000004600737308 */ /* 0x0005f40000000800 */
[----:B------:R3:W3:Y:S01]  /*a3a0*/  MUFU.EX2 R236, R48 ;  /* 0x0000003000ec7308 */ /* 0x0006e20000000800 */
[----:B-1----:R-:W-:Y:S07]  /*a3b0*/  FMUL.FTZ R44, R2, R112 ;  /* 0x00000070022c7220 */ /* 0x002fee0000410000 */
[C---:B------:R-:W-:Y:S03]  /*a3c0*/  HMMA.16816.F32 R44, R120.reuse, R72, R44 ;  /* 0x00000048782c723c */ /* 0x040fe6000000182c */
[--C-:B--2---:R-:W-:Y:S04]  /*a3d0*/  FFMA.FTZ R70, R143, c[0x0][0x2d0], -R132.reuse ;  /* 0x0000b4008f467a23 */ /* 0x104fe80000010884 */
[----:B------:R1:W2:Y:S01]  /*a3e0*/  MUFU.EX2 R231, R70 ;  /* 0x0000004600e77308 */ /* 0x0002a20000000800 */
[----:B------:R-:W-:Y:S04]  /*a3f0*/  F2FP.PACK_AB R72, R238, R239 ;  /* 0x000000efee48723e */ /* 0x000fe800000000ff */
[----:B------:R-:W-:Y:S01]  /*a400*/  F2FP.PACK_AB R73, R234, R235 ;  /* 0x000000ebea49723e */ /* 0x000fe200000000ff */
[----:B---3--:R-:W-:Y:S02]  /*a410*/  FMUL.FTZ R48, R2, R116 ;  /* 0x0000007402307220 */ /* 0x008fe40000410000 */
[----:B------:R-:W-:Y:S05]  /*a420*/  LDSM.16.MT88.4 R116, [R196+0x5800] ;  /* 0x00580000c474783b */ /* 0x000fea0000004200 */
[C---:B------:R-:W-:Y:S07]  /*a430*/  HMMA.16816.F32 R48, R120.reuse, R74, R48 ;  /* 0x0000004a7830723c */ /* 0x040fee0000001830 */
[----:B------:R-:W-:Y:S01]  /*a440*/  F2FP.PACK_AB R74, R236, R237 ;  /* 0x000000edec4a723e */ /* 0x000fe200000000ff */
[C---:B----4-:R-:W-:Y:S04]  /*a450*/  HMMA.16816.F32 R52, R120.reuse, R76, R52 ;  /* 0x0000004c7834723c */ /* 0x050fe80000001834 */
[--C-:B-1----:R-:W-:Y:S01]  /*a460*/  FFMA.FTZ R70, R145, c[0x0][0x2d0], -R132.reuse ;  /* 0x0000b40091467a23 */ /* 0x102fe20000010884 */
[----:B------:R-:W-:Y:S03]  /*a470*/  F2FP.PACK_AB R75, R232, R233 ;  /* 0x000000e9e84b723e */ /* 0x000fe600000000ff */
[C---:B------:R-:W-:Y:S01]  /*a480*/  HMMA.16816.F32 R56, R120.reuse, R78, R56 ;  /* 0x0000004e7838723c */ /* 0x040fe20000001838 */
[----:B------:R1:W-:Y:S01]  /*a490*/  MUFU.EX2 R114, R70 ;  /* 0x0000004600727308 */ /* 0x0003e20000000800 */
[----:B------:R-:W3:Y:S06]  /*a4a0*/  LDSM.16.MT88.4 R76, [R196+0x800] ;  /* 0x00080000c44c783b */ /* 0x000eec0000004200 */
[C---:B-----5:R-:W-:Y:S08]  /*a4b0*/  HMMA.16816.F32 R60, R120.reuse, R80, R60 ;  /* 0x00000050783c723c */ /* 0x060ff0000000183c */
[----:B------:R-:W-:Y:S01]  /*a4c0*/  HMMA.16816.F32 R64, R120, R82, R64 ;  /* 0x000000527840723c */ /* 0x000fe20000001840 */
[----:B------:R-:W4:Y:S07]  /*a4d0*/  LDSM.16.MT88.4 R80, [R192+0x3800] ;  /* 0x00380000c050783b */ /* 0x000f2e0000004200 */
[C---:B------:R-:W-:Y:S05]  /*a4e0*/  HMMA.16816.F32 R4, R72.reuse, R84, R4 ;  /* 0x000000544804723c */ /* 0x040fea0000001804 */
[--C-:B-1----:R-:W-:Y:S03]  /*a4f0*/  FFMA.FTZ R70, R146, c[0x0][0x2d0], -R132.reuse ;  /* 0x0000b40092467a23 */ /* 0x102fe60000010884 */
[C---:B------:R-:W-:Y:S01]  /*a500*/  HMMA.16816.F32 R8, R72.reuse, R86, R8 ;  /* 0x000000564808723c */ /* 0x040fe20000001808 */
[----:B------:R1:W5:Y:S01]  /*a510*/  MUFU.EX2 R230, R70 ;  /* 0x0000004600e67308 */ /* 0x0003620000000800 */
[----:B------:R-:W-:Y:S06]  /*a520*/  LDSM.16.MT88.4 R84, [R195+0x3800] ;  /* 0x00380000c354783b */ /* 0x000fec0000004200 */
[C---:B---3--:R-:W-:Y:S08]  /*a530*/  HMMA.16816.F32 R12, R72.reuse, R76, R12 ;  /* 0x0000004c480c723c */ /* 0x048ff0000000180c */
[C---:B------:R-:W-:Y:S01]  /*a540*/  HMMA.16816.F32 R16, R72.reuse, R78, R16 ;  /* 0x0000004e4810723c */ /* 0x040fe20000001810 */
[----:B------:R-:W3:Y:S03]  /*a550*/  LDSM.16.MT88.4 R76, [R196+0x3800] ;  /* 0x00380000c44c783b */ /* 0x000ee60000004200 */
[--C-:B-1----:R-:W-:Y:S04]  /*a560*/  FFMA.FTZ R70, R138, c[0x0][0x2d0], -R69.reuse ;  /* 0x0000b4008a467a23 */ /* 0x102fe80000010845 */
[C---:B------:R-:W-:Y:S01]  /*a570*/  HMMA.16816.F32 R20, R72.reuse, R88, R20 ;  /* 0x000000584814723c */ /* 0x040fe20000001814 */
[----:B------:R1:W-:Y:S07]  /*a580*/  MUFU.EX2 R113, R70 ;  /* 0x0000004600717308 */ /* 0x0003ee0000000800 */
[C---:B------:R-:W-:Y:S01]  /*a590*/  HMMA.16816.F32 R24, R72.reuse, R90, R24 ;  /* 0x0000005a4818723c */ /* 0x040fe20000001818 */
[----:B------:R-:W2:Y:S07]  /*a5a0*/  LDSM.16.MT88.4 R88, [R198+0x3800] ;  /* 0x00380000c658783b */ /* 0x000eae0000004200 */
[C---:B------:R-:W-:Y:S08]  /*a5b0*/  HMMA.16816.F32 R28, R72.reuse, R92, R28 ;  /* 0x0000005c481c723c */ /* 0x040ff0000000181c */
[C---:B------:R-:W-:Y:S01]  /*a5c0*/  HMMA.16816.F32 R32, R72.reuse, R94, R32 ;  /* 0x0000005e4820723c */ /* 0x040fe20000001820 */
[----:B------:R-:W-:Y:S03]  /*a5d0*/  LDSM.16.MT88.4 R92, [R198+0x4000] ;  /* 0x00400000c65c783b */ /* 0x000fe60000004200 */
[--C-:B-1----:R-:W-:Y:S04]  /*a5e0*/  FFMA.FTZ R70, R140, c[0x0][0x2d0], -R69.reuse ;  /* 0x0000b4008c467a23 */ /* 0x102fe80000010845 */
[C---:B----4-:R-:W-:Y:S01]  /*a5f0*/  HMMA.16816.F32 R36, R72.reuse, R80, R36 ;  /* 0x000000504824723c */ /* 0x050fe20000001824 */
[----:B------:R1:W4:Y:S07]  /*a600*/  MUFU.EX2 R112, R70 ;  /* 0x0000004600707308 */ /* 0x00032e0000000800 */
[C---:B------:R-:W-:Y:S01]  /*a610*/  HMMA.16816.F32 R40, R72.reuse, R82, R40 ;  /* 0x000000524828723c */ /* 0x040fe20000001828 */
[----:B------:R-:W-:Y:S07]  /*a620*/  LDSM.16.MT88.4 R80, [R196+0x1000] ;  /* 0x00100000c450783b */ /* 0x000fee0000004200 */
[C---:B---3--:R-:W-:Y:S08]  /*a630*/  HMMA.16816.F32 R44, R72.reuse, R76, R44 ;  /* 0x0000004c482c723c */ /* 0x048ff0000000182c */
[C---:B------:R-:W-:Y:S01]  /*a640*/  HMMA.16816.F32 R48, R72.reuse, R78, R48 ;  /* 0x0000004e4830723c */ /* 0x040fe20000001830 */
[----:B------:R-:W3:Y:S03]  /*a650*/  LDSM.16.MT88.4 R76, [R192+0x1000] ;  /* 0x00100000c04c783b */ /* 0x000ee60000004200 */
[--C-:B-1----:R-:W-:Y:S04]  /*a660*/  FFMA.FTZ R70, R141, c[0x0][0x2d0], -R69.reuse ;  /* 0x0000b4008d467a23 */ /* 0x102fe80000010845 */
[C---:B------:R-:W-:Y:S01]  /*a670*/  HMMA.16816.F32 R52, R72.reuse, R84, R52 ;  /* 0x000000544834723c */ /* 0x040fe20000001834 */
[----:B------:R1:W-:Y:S07]  /*a680*/  MUFU.EX2 R229, R70 ;  /* 0x0000004600e57308 */ /* 0x0003ee0000000800 */
[C---:B------:R-:W-:Y:S01]  /*a690*/  HMMA.16816.F32 R56, R72.reuse, R86, R56 ;  /* 0x000000564838723c */ /* 0x040fe20000001838 */
[----:B------:R-:W3:Y:S07]  /*a6a0*/  LDSM.16.MT88.4 R84, [R195+0x1000] ;  /* 0x00100000c354783b */ /* 0x000eee0000004200 */
[C---:B--2---:R-:W-:Y:S08]  /*a6b0*/  HMMA.16816.F32 R60, R72.reuse, R88, R60 ;  /* 0x00000058483c723c */ /* 0x044ff0000000183c */
[----:B------:R-:W-:Y:S01]  /*a6c0*/  HMMA.16816.F32 R64, R72, R90, R64 ;  /* 0x0000005a4840723c */ /* 0x000fe20000001840 */
[----:B------:R-:W2:Y:S03]  /*a6d0*/  LDSM.16.MT88.4 R88, [R198+0x1000] ;  /* 0x00100000c658783b */ /* 0x000ea60000004200 */
[--C-:B-1----:R-:W-:Y:S03]  /*a6e0*/  FFMA.FTZ R70, R144, c[0x0][0x2d0], -R69.reuse ;  /* 0x0000b40090467a23 */ /* 0x102fe60000010845 */
[----:B------:R-:W-:Y:S01]  /*a6f0*/  F2FP.PACK_AB R72, R231, R115 ;  /* 0x00000073e748723e */ /* 0x000fe200000000ff */
[----:B------:R1:W1:Y:S01]  /*a700*/  MUFU.EX2 R228, R70 ;  /* 0x0000004600e47308 */ /* 0x0002620000000800 */
[----:B-----5:R-:W-:Y:S03]  /*a710*/  F2FP.PACK_AB R74, R230, R114 ;  /* 0x00000072e64a723e */ /* 0x020fe600000000ff */
[----:B----4-:R-:W-:Y:S01]  /*a720*/  F2FP.PACK_AB R73, R112, R113 ;  /* 0x000000717049723e */ /* 0x010fe200000000ff */
[--C-:B-1----:R-:W-:Y:S01]  /*a730*/  FFMA.FTZ R70, R151, c[0x0][0x2d0], -R132.reuse ;  /* 0x0000b40097467a23 */ /* 0x102fe20000010884 */
[----:B------:R-:W-:Y:S04]  /*a740*/  F2FP.PACK_AB R75, R228, R229 ;  /* 0x000000e5e44b723e */ /* 0x000fe800000000ff */
[----:B------:R1:W-:Y:S03]  /*a750*/  MUFU.EX2 R227, R70 ;  /* 0x0000004600e37308 */ /* 0x0003e60000000800 */
[C---:B---3--:R-:W-:Y:S08]  /*a760*/  HMMA.16816.F32 R4, R72.reuse, R76, R4 ;  /* 0x0000004c4804723c */ /* 0x048ff00000001804 */
[C---:B------:R-:W-:Y:S01]  /*a770*/  HMMA.16816.F32 R8, R72.reuse, R78, R8 ;  /* 0x0000004e4808723c */ /* 0x040fe20000001808 */
[----:B------:R-:W3:Y:S07]  /*a780*/  LDSM.16.MT88.4 R76, [R192+0x4000] ;  /* 0x00400000c04c783b */ /* 0x000eee0000004200 */
[C---:B------:R-:W-:Y:S04]  /*a790*/  HMMA.16816.F32 R12, R72.reuse, R80, R12 ;  /* 0x00000050480c723c */ /* 0x040fe8000000180c */
[--C-:B-1----:R-:W-:Y:S04]  /*a7a0*/  FFMA.FTZ R70, R156, c[0x0][0x2d0], -R132.reuse ;  /* 0x0000b4009c467a23 */ /* 0x102fe80000010884 */
[C---:B------:R-:W-:Y:S01]  /*a7b0*/  HMMA.16816.F32 R16, R72.reuse, R82, R16 ;  /* 0x000000524810723c */ /* 0x040fe20000001810 */
[----:B------:R1:W4:Y:S01]  /*a7c0*/  MUFU.EX2 R224, R70 ;  /* 0x0000004600e07308 */ /* 0x0003220000000800 */
[----:B------:R-:W5:Y:S06]  /*a7d0*/  LDSM.16.MT88.4 R80, [R196+0x4000] ;  /* 0x00400000c450783b */ /* 0x000f6c0000004200 */
[C---:B------:R-:W-:Y:S08]  /*a7e0*/  HMMA.16816.F32 R20, R72.reuse, R84, R20 ;  /* 0x000000544814723c */ /* 0x040ff00000001814 */
[C---:B------:R-:W-:Y:S01]  /*a7f0*/  HMMA.16816.F32 R24, R72.reuse, R86, R24 ;  /* 0x000000564818723c */ /* 0x040fe20000001818 */
[----:B------:R-:W4:Y:S07]  /*a800*/  LDSM.16.MT88.4 R84, [R195+0x4000] ;  /* 0x00400000c354783b */ /* 0x000f2e0000004200 */
[C---:B--2---:R-:W-:Y:S04]  /*a810*/  HMMA.16816.F32 R28, R72.reuse, R88, R28 ;  /* 0x00000058481c723c */ /* 0x044fe8000000181c */
[--C-:B-1----:R-:W-:Y:S04]  /*a820*/  FFMA.FTZ R70, R159, c[0x0][0x2d0], -R132.reuse ;  /* 0x0000b4009f467a23 */ /* 0x102fe80000010884 */
[C---:B------:R-:W-:Y:S01]  /*a830*/  HMMA.16816.F32 R32, R72.reuse, R90, R32 ;  /* 0x0000005a4820723c */ /* 0x040fe20000001820 */
[----:B------:R1:W-:Y:S01]  /*a840*/  MUFU.EX2 R180, R70 ;  /* 0x0000004600b47308 */ /* 0x0003e20000000800 */
[----:B------:R-:W2:Y:S06]  /*a850*/  LDSM.16.MT88.4 R88, [R192+0x1800] ;  /* 0x00180000c058783b */ /* 0x000eac0000004200 */
[C---:B---3--:R-:W-:Y:S08]  /*a860*/  HMMA.16816.F32 R36, R72.reuse, R76, R36 ;  /* 0x0000004c4824723c */ /* 0x048ff00000001824 */
[C---:B------:R-:W-:Y:S01]  /*a870*/  HMMA.16816.F32 R40, R72.reuse, R78, R40 ;  /* 0x0000004e4828723c */ /* 0x040fe20000001828 */
[----:B------:R-:W3:Y:S07]  /*a880*/  LDSM.16.MT88.4 R76, [R196+0x1800] ;  /* 0x00180000c44c783b */ /* 0x000eee0000004200 */
[C---:B-----5:R-:W-:Y:S04]  /*a890*/  HMMA.16816.F32 R44, R72.reuse, R80, R44 ;  /* 0x00000050482c723c */ /* 0x060fe8000000182c */
[--C-:B-1----:R-:W-:Y:S04]  /*a8a0*/  FFMA.FTZ R70, R160, c[0x0][0x2d0], -R132.reuse ;  /* 0x0000b400a0467a23 */ /* 0x102fe80000010884 */
[C---:B------:R-:W-:Y:S01]  /*a8b0*/  HMMA.16816.F32 R48, R72.reuse, R82, R48 ;  /* 0x000000524830723c */ /* 0x040fe20000001830 */
[----:B------:R1:W5:Y:S01]  /*a8c0*/  MUFU.EX2 R159, R70 ;  /* 0x00000046009f7308 */ /* 0x0003620000000800 */
[----:B------:R-:W2:Y:S06]  /*a8d0*/  LDSM.16.MT88.4 R80, [R195+0x1800] ;  /* 0x00180000c350783b */ /* 0x000eac0000004200 */
[C---:B----4-:R-:W-:Y:S08]  /*a8e0*/  HMMA.16816.F32 R52, R72.reuse, R84, R52 ;  /* 0x000000544834723c */ /* 0x050ff00000001834 */
[C---:B------:R-:W-:Y:S01]  /*a8f0*/  HMMA.16816.F32 R56, R72.reuse, R86, R56 ;  /* 0x000000564838723c */ /* 0x040fe20000001838 */
[----:B------:R-:W4:Y:S07]  /*a900*/  LDSM.16.MT88.4 R84, [R198+0x1800] ;  /* 0x00180000c654783b */ /* 0x000f2e0000004200 */
[C---:B------:R-:W-:Y:S04]  /*a910*/  HMMA.16816.F32 R60, R72.reuse, R92, R60 ;  /* 0x0000005c483c723c */ /* 0x040fe8000000183c */
[--C-:B-1----:R-:W-:Y:S04]  /*a920*/  FFMA.FTZ R70, R139, c[0x0][0x2d0], -R69.reuse ;  /* 0x0000b4008b467a23 */ /* 0x102fe80000010845 */
[----:B------:R-:W-:Y:S01]  /*a930*/  HMMA.16816.F32 R64, R72, R94, R64 ;  /* 0x0000005e4840723c */ /* 0x000fe20000001840 */
[----:B------:R1:W-:Y:S01]  /*a940*/  MUFU.EX2 R156, R70 ;  /* 0x00000046009c7308 */ /* 0x0003e20000000800 */
[----:B------:R-:W-:Y:S05]  /*a950*/  LDSM.16.MT88.4 R92, [R195+0x4800] ;  /* 0x00480000c35c783b */ /* 0x000fea0000004200 */
[----:B------:R-:W-:Y:S02]  /*a960*/  F2FP.PACK_AB R72, R224, R227 ;  /* 0x000000e3e048723e */ /* 0x000fe400000000ff */
[----:B-----5:R-:W-:Y:S03]  /*a970*/  F2FP.PACK_AB R74, R159, R180 ;  /* 0x000000b49f4a723e */ /* 0x020fe600000000ff */
        /* <DEDUP_REMOVED lines=13> */
[C---:B---3--:R-:W-:Y:S04]  /*aa50*/  HMMA.16816.F32 R12, R72.reuse, R76, R12 ;  /* 0x0000004c480c723c */ /* 0x048fe8000000180c */
[--C-:B-1----:R-:W-:Y:S04]  /*aa60*/  FFMA.FTZ R70, R182, c[0x0][0x2d0], -R132.reuse ;  /* 0x0000b400b6467a23 */ /* 0x102fe80000010884 */
[C---:B------:R-:W-:Y:S01]  /*aa70*/  HMMA.16816.F32 R16, R72.reuse, R78, R16 ;  /* 0x0000004e4810723c */ /* 0x040fe20000001810 */
[----:B------:R1:W3:Y:S01]  /*aa80*/  MUFU.EX2 R144, R70 ;  /* 0x0000004600907308 */ /* 0x0002e20000000800 */
[----:B------:R-:W5:Y:S06]  /*aa90*/  LDSM.16.MT88.4 R76, [R196+0x4800] ;  /* 0x00480000c44c783b */ /* 0x000f6c0000004200 */
[C---:B------:R-:W-:Y:S08]  /*aaa0*/  HMMA.16816.F32 R20, R72.reuse, R80, R20 ;  /* 0x000000504814723c */ /* 0x040ff00000001814 */
[C---:B------:R-:W-:Y:S01]  /*aab0*/  HMMA.16816.F32 R24, R72.reuse, R82, R24 ;  /* 0x000000524818723c */ /* 0x040fe20000001818 */
[----:B------:R-:W3:Y:S07]  /*aac0*/  LDSM.16.MT88.4 R80, [R192+0x2000] ;  /* 0x00200000c050783b */ /* 0x000eee0000004200 */
[C---:B----4-:R-:W-:Y:S04]  /*aad0*/  HMMA.16816.F32 R28, R72.reuse, R84, R28 ;  /* 0x00000054481c723c */ /* 0x050fe8000000181c */
[--C-:B-1----:R-:W-:Y:S04]  /*aae0*/  FFMA.FTZ R70, R183, c[0x0][0x2d0], -R132.reuse ;  /* 0x0000b400b7467a23 */ /* 0x102fe80000010884 */
[C---:B------:R-:W-:Y:S01]  /*aaf0*/  HMMA.16816.F32 R32, R72.reuse, R86, R32 ;  /* 0x000000564820723c */ /* 0x040fe20000001820 */
[----:B------:R1:W-:Y:S01]  /*ab00*/  MUFU.EX2 R143, R70 ;  /* 0x00000046008f7308 */ /* 0x0003e20000000800 */
[----:B------:R-:W4:Y:S06]  /*ab10*/  LDSM.16.MT88.4 R84, [R196+0x2000] ;  /* 0x00200000c454783b */ /* 0x000f2c0000004200 */
[C---:B--2---:R-:W-:Y:S08]  /*ab20*/  HMMA.16816.F32 R36, R72.reuse, R88, R36 ;  /* 0x000000584824723c */ /* 0x044ff00000001824 */
[C---:B------:R-:W-:Y:S01]  /*ab30*/  HMMA.16816.F32 R40, R72.reuse, R90, R40 ;  /* 0x0000005a4828723c */ /* 0x040fe20000001828 */
[----:B------:R-:W-:Y:S07]  /*ab40*/  LDSM.16.MT88.4 R88, [R198+0x2000] ;  /* 0x00200000c658783b */ /* 0x000fee0000004200 */
[C---:B-----5:R-:W-:Y:S04]  /*ab50*/  HMMA.16816.F32 R44, R72.reuse, R76, R44 ;  /* 0x0000004c482c723c */ /* 0x060fe8000000182c */
[--C-:B-1----:R-:W-:Y:S04]  /*ab60*/  FFMA.FTZ R70, R188, c[0x0][0x2d0], -R132.reuse ;  /* 0x0000b400bc467a23 */ /* 0x102fe80000010884 */
[C---:B------:R-:W-:Y:S01]  /*ab70*/  HMMA.16816.F32 R48, R72.reuse, R78, R48 ;  /* 0x0000004e4830723c */ /* 0x040fe20000001830 */
[----:B------:R1:W2:Y:S01]  /*ab80*/  MUFU.EX2 R142, R70 ;  /* 0x00000046008e7308 */ /* 0x0002a20000000800 */
[----:B------:R-:W5:Y:S06]  /*ab90*/  LDSM.16.MT88.4 R76, [R195+0x2000] ;  /* 0x00200000c34c783b */ /* 0x000f6c0000004200 */
[C---:B------:R-:W-:Y:S08]  /*aba0*/  HMMA.16816.F32 R52, R72.reuse, R92, R52 ;  /* 0x0000005c4834723c */ /* 0x040ff00000001834 */
[C---:B------:R-:W-:Y:S01]  /*abb0*/  HMMA.16816.F32 R56, R72.reuse, R94, R56 ;  /* 0x0000005e4838723c */ /* 0x040fe20000001838 */
[----:B------:R-:W-:Y:S07]  /*abc0*/  LDSM.16.MT88.4 R92, [R195+0x5000] ;  /* 0x00500000c35c783b */ /* 0x000fee0000004200 */
[C---:B------:R-:W-:Y:S04]  /*abd0*/  HMMA.16816.F32 R60, R72.reuse, R96, R60 ;  /* 0x00000060483c723c */ /* 0x040fe8000000183c */
[--C-:B-1----:R-:W-:Y:S04]  /*abe0*/  FFMA.FTZ R70, R149, c[0x0][0x2d0], -R69.reuse ;  /* 0x0000b40095467a23 */ /* 0x102fe80000010845 */
[----:B------:R-:W-:Y:S01]  /*abf0*/  HMMA.16816.F32 R64, R72, R98, R64 ;  /* 0x000000624840723c */ /* 0x000fe20000001840 */
[----:B------:R1:W-:Y:S01]  /*ac00*/  MUFU.EX2 R141, R70 ;  /* 0x00000046008d7308 */ /* 0x0003e20000000800 */
[----:B------:R-:W-:Y:S05]  /*ac10*/  LDSM.16.MT88.4 R96, [R196+0x2800] ;  /* 0x00280000c460783b */ /* 0x000fea0000004200 */
[----:B---3--:R-:W-:Y:S02]  /*ac20*/  F2FP.PACK_AB R72, R144, R145 ;  /* 0x000000919048723e */ /* 0x008fe400000000ff */
[----:B--2---:R-:W-:Y:S03]  /*ac30*/  F2FP.PACK_AB R74, R142, R143 ;  /* 0x0000008f8e4a723e */ /* 0x004fe600000000ff */
[--C-:B-1----:R-:W-:Y:S04]  /*ac40*/  FFMA.FTZ R70, R150, c[0x0][0x2d0], -R69.reuse ;  /* 0x0000b40096467a23 */ /* 0x102fe80000010845 */
        /* <DEDUP_REMOVED lines=12> */
[C---:B----4-:R-:W-:Y:S04]  /*ad10*/  HMMA.16816.F32 R12, R72.reuse, R84, R12 ;  /* 0x00000054480c723c */ /* 0x050fe8000000180c */
[--C-:B-1----:R-:W-:Y:S04]  /*ad20*/  FFMA.FTZ R70, R190, c[0x0][0x2d0], -R132.reuse ;  /* 0x0000b400be467a23 */ /* 0x102fe80000010884 */
[C---:B------:R-:W-:Y:S01]  /*ad30*/  HMMA.16816.F32 R16, R72.reuse, R86, R16 ;  /* 0x000000564810723c */ /* 0x040fe20000001810 */
[----:B------:R1:W3:Y:S01]  /*ad40*/  MUFU.EX2 R136, R70 ;  /* 0x0000004600887308 */ /* 0x0002e20000000800 */
[----:B------:R-:W4:Y:S06]  /*ad50*/  LDSM.16.MT88.4 R84, [R196+0x5000] ;  /* 0x00500000c454783b */ /* 0x000f2c0000004200 */
[C---:B-----5:R-:W-:Y:S08]  /*ad60*/  HMMA.16816.F32 R20, R72.reuse, R76, R20 ;  /* 0x0000004c4814723c */ /* 0x060ff00000001814 */
[C---:B------:R-:W-:Y:S01]  /*ad70*/  HMMA.16816.F32 R24, R72.reuse, R78, R24 ;  /* 0x0000004e4818723c */ /* 0x040fe20000001818 */
[----:B------:R-:W5:Y:S07]  /*ad80*/  LDSM.16.MT88.4 R76, [R198+0x5000] ;  /* 0x00500000c64c783b */ /* 0x000f6e0000004200 */
[C---:B------:R-:W-:Y:S04]  /*ad90*/  HMMA.16816.F32 R28, R72.reuse, R88, R28 ;  /* 0x00000058481c723c */ /* 0x040fe8000000181c */
[--C-:B-1----:R-:W-:Y:S01]  /*ada0*/  FFMA.FTZ R70, R191, c[0x0][0x2d0], -R132.reuse ;  /* 0x0000b400bf467a23 */ /* 0x102fe20000010884 */
[----:B---3--:R-:W-:Y:S01]  /*adb0*/  F2FP.PACK_AB R120, R136, R137 ;  /* 0x000000898878723e */ /* 0x008fe200000000ff */
[----:B------:R-:W-:Y:S01]  /*adc0*/  FFMA.FTZ R132, R216, c[0x0][0x2d0], -R132 ;  /* 0x0000b400d8847a23 */ /* 0x000fe20000010884 */
[----:B------:R-:W-:Y:S01]  /*add0*/  IADD3 R216, R217, -0x1, RZ ;  /* 0xffffffffd9d87810 */ /* 0x000fe20007ffe0ff */
[C---:B------:R-:W-:Y:S01]  /*ade0*/  HMMA.16816.F32 R32, R72.reuse, R90, R32 ;  /* 0x0000005a4820723c */ /* 0x040fe20000001820 */
[----:B------:R1:W-:Y:S01]  /*adf0*/  MUFU.EX2 R135, R70 ;  /* 0x0000004600877308 */ /* 0x0003e20000000800 */
[----:B------:R-:W3:Y:S02]  /*ae00*/  LDSM.16.MT88.4 R88, [R192+0x2800] ;  /* 0x00280000c058783b */ /* 0x000ee40000004200 */
[----:B------:R-:W-:Y:S04]  /*ae10*/  IMAD.MOV.U32 R217, RZ, RZ, R216 ;  /* 0x000000ffffd97224 */ /* 0x000fe800078e00d8 */
[C---:B--2---:R-:W-:Y:S03]  /*ae20*/  HMMA.16816.F32 R36, R72.reuse, R80, R36 ;  /* 0x000000504824723c */ /* 0x044fe60000001824 */
[----:B------:R-:W2:Y:S05]  /*ae30*/  MUFU.EX2 R134, R132 ;  /* 0x0000008400867308 */ /* 0x000eaa0000000800 */
[C---:B------:R-:W-:Y:S08]  /*ae40*/  HMMA.16816.F32 R40, R72.reuse, R82, R40 ;  /* 0x000000524828723c */ /* 0x040ff00000001828 */
[C---:B----4-:R-:W-:Y:S04]  /*ae50*/  HMMA.16816.F32 R44, R72.reuse, R84, R44 ;  /* 0x00000054482c723c */ /* 0x050fe8000000182c */
[--C-:B-1----:R-:W-:Y:S04]  /*ae60*/  FFMA.FTZ R70, R161, c[0x0][0x2d0], -R69.reuse ;  /* 0x0000b400a1467a23 */ /* 0x102fe80000010845 */
[C---:B------:R-:W-:Y:S01]  /*ae70*/  HMMA.16816.F32 R48, R72.reuse, R86, R48 ;  /* 0x000000564830723c */ /* 0x040fe20000001830 */
[----:B------:R1:W-:Y:S03]  /*ae80*/  MUFU.EX2 R133, R70 ;  /* 0x0000004600857308 */ /* 0x0003e60000000800 */
[----:B--2---:R-:W-:Y:S04]  /*ae90*/  F2FP.PACK_AB R122, R134, R135 ;  /* 0x00000087867a723e */ /* 0x004fe800000000ff */
[C---:B------:R-:W-:Y:S08]  /*aea0*/  HMMA.16816.F32 R52, R72.reuse, R92, R52 ;  /* 0x0000005c4834723c */ /* 0x040ff00000001834 */
[C---:B------:R-:W-:Y:S08]  /*aeb0*/  HMMA.16816.F32 R56, R72.reuse, R94, R56 ;  /* 0x0000005e4838723c */ /* 0x040ff00000001838 */
[C---:B-----5:R-:W-:Y:S04]  /*aec0*/  HMMA.16816.F32 R60, R72.reuse, R76, R60 ;  /* 0x0000004c483c723c */ /* 0x060fe8000000183c */
[--C-:B-1----:R-:W-:Y:S04]  /*aed0*/  FFMA.FTZ R70, R162, c[0x0][0x2d0], -R69.reuse ;  /* 0x0000b400a2467a23 */ /* 0x102fe80000010845 */
[----:B------:R-:W-:Y:S01]  /*aee0*/  HMMA.16816.F32 R64, R72, R78, R64 ;  /* 0x0000004e4840723c */ /* 0x000fe20000001840 */
[----:B------:R1:W2:Y:S03]  /*aef0*/  MUFU.EX2 R132, R70 ;  /* 0x0000004600847308 */ /* 0x0002a60000000800 */
[--C-:B-1----:R-:W-:Y:S01]  /*af00*/  FFMA.FTZ R70, R163, c[0x0][0x2d0], -R69.reuse ;  /* 0x0000b400a3467a23 */ /* 0x102fe20000010845 */
[----:B--2---:R-:W-:Y:S01]  /*af10*/  F2FP.PACK_AB R121, R132, R133 ;  /* 0x000000858479723e */ /* 0x004fe200000000ff */
[----:B------:R-:W-:Y:S05]  /*af20*/  FFMA.FTZ R69, R71, c[0x0][0x2d0], -R69 ;  /* 0x0000b40047457a23 */ /* 0x000fea0000010845 */
[----:B------:R-:W-:Y:S10]  /*af30*/  MUFU.EX2 R70, R70 ;  /* 0x0000004600467308 */ /* 0x000ff40000000800 */
[----:B------:R-:W1:Y:S02]  /*af40*/  MUFU.EX2 R69, R69 ;  /* 0x0000004500457308 */ /* 0x000e640000000800 */
[----:B-1----:R-:W-:Y:S07]  /*af50*/  F2FP.PACK_AB R123, R69, R70 ;  /* 0x00000046457b723e */ /* 0x002fee00000000ff */
[C---:B---3--:R-:W-:Y:S07]  /*af60*/  HMMA.16816.F32 R72, R120.reuse, R88, R4 ;  /* 0x000000587848723c */ /* 0x048fee0000001804 */
[----:B------:R-:W-:Y:S01]  /*af70*/  FFMA.FTZ R4, R2, R250, R244 ;  /* 0x000000fa02047223 */ /* 0x000fe200000100f4 */
[C---:B------:R-:W-:Y:S01]  /*af80*/  HMMA.16816.F32 R76, R120.reuse, R90, R8 ;  /* 0x0000005a784c723c */ /* 0x040fe20000001808 */
[----:B------:R-:W-:Y:S03]  /*af90*/  LDSM.16.MT88.4 R8, [R198+0x5800] ;  /* 0x00580000c608783b */ /* 0x000fe60000004200 */
[----:B------:R-:W-:Y:S02]  /*afa0*/  FFMA.FTZ R2, R0, R249, R243 ;  /* 0x000000f900027223 */ /* 0x000fe400000100f3 */
        /* <DEDUP_REMOVED lines=17> */
[----:B------:R-:W-:Y:S01]  /*b0c0*/  FADD.FTZ R2, R233, R2 ;  /* 0x00000002e9027221 */ /* 0x000fe20000010000 */
        /* <DEDUP_REMOVED lines=20> */
[C---:B-1----:R-:W-:Y:S04]  /*b210*/  HMMA.16816.F32 R52, R120.reuse, R4, R52 ;  /* 0x000000047834723c */ /* 0x042fe80000001834 */
        /* <DEDUP_REMOVED lines=11> */
[----:B------:R-:W-:Y:S03]  /*b2d0*/  HMMA.16816.F32 R64, R120, R10, R64 ;  /* 0x0000000a7840723c */ /* 0x000fe60000001840 */
[----:B------:R-:W-:Y:S02]  /*b2e0*/  FADD.FTZ R0, R142, R0 ;  /* 0x000000008e007221 */ /* 0x000fe40000010000 */
[----:B------:R-:W-:Y:S02]  /*b2f0*/  FADD.FTZ R4, R138, R2 ;  /* 0x000000028a047221 */ /* 0x000fe40000010000 */
[----:B------:R-:W-:Y:S02]  /*b300*/  FADD.FTZ R2, R137, R0 ;  /* 0x0000000089027221 */ /* 0x000fe40000010000 */
[----:B------:R-:W-:Y:S03]  /*b310*/  FADD.FTZ R0, R133, R4 ;  /* 0x0000000485007221 */ /* 0x000fe60000010000 */
[----:B------:R-:W-:Y:S02]  /*b320*/  FADD.FTZ R2, R136, R2 ;  /* 0x0000000288027221 */ /* 0x000fe40000010000 */
[----:B------:R-:W-:Y:S02]  /*b330*/  FADD.FTZ R0, R132, R0 ;  /* 0x0000000084007221 */ /* 0x000fe40000010000 */
[----:B------:R-:W-:Y:S02]  /*b340*/  FADD.FTZ R2, R135, R2 ;  /* 0x0000000287027221 */ /* 0x000fe40000010000 */
[----:B------:R-:W-:Y:S02]  /*b350*/  FADD.FTZ R0, R70, R0 ;  /* 0x0000000046007221 */ /* 0x000fe40000010000 */
[----:B------:R-:W-:Y:S02]  /*b360*/  FADD.FTZ R2, R134, R2 ;  /* 0x0000000286027221 */ /* 0x000fe40000010000 */
[----:B------:R-:W-:Y:S02]  /*b370*/  FADD.FTZ R0, R69, R0 ;  /* 0x0000000045007221 */ /* 0x000fe40000010000 */
[--C-:B------:R-:W-:Y:S01]  /*b380*/  IMAD.MOV.U32 R4, RZ, RZ, R3.reuse ;  /* 0x000000ffff047224 */ /* 0x100fe200078e0003 */
[----:B------:R1:W-:Y:S01]  /*b390*/  STL [R1+0x8], R2 ;  /* 0x0000080201007387 */ /* 0x0003e20000100800 */
[----:B------:R-:W-:Y:S02]  /*b3a0*/  IMAD.MOV.U32 R69, RZ, RZ, R68 ;  /* 0x000000ffff457224 */ /* 0x000fe400078e0044 */
[----:B------:R-:W-:Y:S01]  /*b3b0*/  IMAD.MOV.U32 R70, RZ, RZ, R3 ;  /* 0x000000ffff467224 */ /* 0x000fe200078e0003 */
[----:B------:R1:W-:Y:S01]  /*b3c0*/  STL [R1+0xc], R0 ;  /* 0x00000c0001007387 */ /* 0x0003e20000100800 */
[----:B------:R-:W-:-:S05]  /*b3d0*/  @P0 BRA `(.L_x_570) ;  /* 0xffffbb6000000947 */ /* 0x000fca000383ffff */
.L_x_561:
[----:B-1----:R-:W2:Y:S04]  /*b3e0*/  LDL R0, [R1+0x20] ;  /* 0x0000200001007983 */ /* 0x002ea80000100800 */
[----:B------:R-:W3:Y:S04]  /*b3f0*/  LDL R3, [R1+0x10] ;  /* 0x0000100001037983 */ /* 0x000ee80000100800 */
[----:B------:R-:W4:Y:S01]  /*b400*/  LDL R2, [R1+0x18] ;  /* 0x0000180001027983 */ /* 0x000f220000100800 */
[----:B--2---:R-:W-:Y:S01]  /*b410*/  IADD3 R0, R0, 0x7f, RZ ;  /* 0x0000007f00007810 */ /* 0x004fe20007ffe0ff */
[----:B---3--:R-:W-:-:S04]  /*b420*/  IMAD.MOV.U32 R5, RZ, RZ, R3 ;  /* 0x000000ffff057224 */ /* 0x008fc800078e0003 */
[----:B------:R-:W-:Y:S01]  /*b430*/  @P2 IMAD.HI.U32 R3, R0, c[0x0][0x2c8], RZ ;  /* 0x0000b20000032a27 */ /* 0x000fe200078e00ff */
[----:B----4-:R-:W-:-:S04]  /*b440*/  IADD3 R2, R2, 0x1, -R5 ;  /* 0x0000000102027810 */ /* 0x010fc80007ffe805 */
[----:B------:R-:W-:-:S05]  /*b450*/  @P2 SHF.R.U32.HI R0, RZ, c[0x0][0x2cc], R3 ;  /* 0x0000b300ff002a19 */ /* 0x000fca0000011603 */
[----:B------:R-:W-:-:S05]  /*b460*/  IMAD.IADD R0, R2, 0x1, R0 ;  /* 0x0000000102007824 */ /* 0x000fca00078e0200 */
[----:B------:R-:W-:Y:S01]  /*b470*/  IADD3 R2, R0, -c[0x0][0x324], RZ ;  /* 0x8000c90000027a10 */ /* 0x000fe20007ffe0ff */
[----:B------:R-:W-:Y:S05]  /*b480*/  @!P1 BRA `(.L_x_571) ;  /* 0x0000011000009947 */ /* 0x000fea0003800000 */
[----:B------:R-:W-:Y:S01]  /*b490*/  ISETP.GT.AND P0, PT, R0, -0x1, PT ;  /* 0xffffffff0000780c */ /* 0x000fe20003f04270 */
[----:B------:R-:W-:-:S12]  /*b4a0*/  BSSY B0, `(.L_x_572) ;  /* 0x000000d000007945 */ /* 0x000fd80003800000 */
        /* <DEDUP_REMOVED lines=8> */
.L_x_573:
[----:B------:R-:W-:-:S04]  /*b530*/  MOV R3, c[0x0][0x32c] ;  /* 0x0000cb0000037a02 */ /* 0x000fc80000000f00 */
[----:B------:R-:W-:-:S13]  /*b540*/  ISETP.NE.AND P0, PT, R3, 0x1, PT ;  /* 0x000000010300780c */ /* 0x000fda0003f05270 */
[----:B------:R-:W-:-:S05]  /*b550*/  @P0 IMAD.HI.U32 R3, R0, c[0x0][0x330], RZ ;  /* 0x0000cc0000030a27 */ /* 0x000fca00078e00ff */
[----:B------:R-:W-:Y:S02]  /*b560*/  @P0 SHF.R.U32.HI R0, RZ, c[0x0][0x334], R3 ;  /* 0x0000cd00ff000a19 */ /* 0x000fe40000011603 */
.L_x_574:
[----:B------:R-:W-:Y:S05]  /*b570*/  BSYNC B0 ;  /* 0x0000000000007941 */ /* 0x000fea0003800000 */
.L_x_572:
[----:B------:R-:W-:-:S05]  /*b580*/  IMAD R0, R0, c[0x0][0x32c], RZ ;  /* 0x0000cb0000007a24 */ /* 0x000fca00078e02ff */
[----:B------:R-:W-:-:S04]  /*b590*/  IMNMX R2, R2, R0, !PT ;  /* 0x0000000002027217 */ /* 0x000fc80007800200 */
.L_x_571:
[----:B------:R-:W-:-:S05]  /*b5a0*/  IADD3 R2, R2, 0x5f, RZ ;  /* 0x0000005f02027810 */ /* 0x000fca0007ffe0ff */
[----:B------:R-:W-:-:S05]  /*b5b0*/  IMAD.HI R2, R2, 0x2aaaaaab, RZ ;  /* 0x2aaaaaab02027827 */ /* 0x000fca00078e02ff */
[----:B------:R-:W-:-:S04]  /*b5c0*/  SHF.R.U32.HI R0, RZ, 0x1f, R2 ;  /* 0x0000001fff007819 */ /* 0x000fc80000011602 */
[----:B------:R-:W-:-:S04]  /*b5d0*/  LEA.HI.SX32 R0, R2, R0, 0x1c ;  /* 0x0000000002007211 */ /* 0x000fc800078fe2ff */
[----:B------:R-:W-:-:S04]  /*b5e0*/  IMNMX R3, R219, R0, !PT ;  /* 0x00000000db037217 */ /* 0x000fc80007800200 */
[----:B------:R-:W-:Y:S01]  /*b5f0*/  ISETP.GE.AND P0, PT, R216, R3, PT ;  /* 0x00000003d800720c */ /* 0x000fe20003f06270 */
[----:B------:R1:W-:-:S12]  /*b600*/  STL [R1+0x1c], R3 ;  /* 0x00001c0301007387 */ /* 0x0003d80000100800 */
[----:B------:R-:W-:Y:S05]  /*b610*/  @!P0 BRA `(.L_x_575) ;  /* 0x000032c000008947 */ /* 0x000fea0003800000 */
[----:B------:R-:W-:Y:S02]  /*b620*/  MOV R70, R4 ;  /* 0x0000000400467202 */ /* 0x000fe40000000f00 */
[----:B------:R-:W-:Y:S02]  /*b630*/  MOV R69, R68 ;  /* 0x0000004400457202 */ /* 0x000fe40000000f00 */
[----:B------:R-:W-:Y:S02]  /*b640*/  MOV R217, R216 ;  /* 0x000000d800d97202 */ /* 0x000fe40000000f00 */
.L_x_576:
[----:B------:R-:W2:Y:S01]  /*b650*/  LDL.64 R228, [R1] ;  /* 0x0000000001e47983 */ /* 0x000ea20000100a00 */
[----:B------:R-:W-:Y:S04]  /*b660*/  DEPBAR.LE SB0, 0x0 ;  /* 0x000080000000791a */ /* 0x000fe80000000000 */
[----:B------:R-:W-:Y:S01]  /*b670*/  WARPSYNC 0xffffffff ;  /* 0xffffffff00007948 */ /* 0x000fe20003800000 */
[----:B------:R-:W-:Y:S01]  /*b680*/  BAR.SYNC.DEFER_BLOCKING 0x0 ;  /* 0x0000000000007b1d */ /* 0x000fe20000010000 */
[----:B------:R-:W-:Y:S02]  /*b690*/  ISETP.GT.AND P6, PT, R219, R217, PT ;  /* 0x000000d9db00720c */ /* 0x000fe40003fc4270 */
[C---:B------:R-:W-:Y:S11]  /*b6a0*/  IADD3 R216, R217.reuse, -0x1, RZ ;  /* 0xffffffffd9d87810 */ /* 0x040ff60007ffe0ff */
[----:B------:R-:W-:Y:S01]  /*b6b0*/  @!P6 SHF.R.S32.HI R0, RZ, 0x1f, R217 ;  /* 0x0000001fff00e819 */ /* 0x000fe200000114d9 */
[C---:B------:R-:W-:Y:S01]  /*b6c0*/  @!P6 IMAD.WIDE.U32 R30, R217.reuse, c[0x0][0x208], RZ ;  /* 0x00008200d91eea25 */ /* 0x040fe200078e00ff */
[----:B------:R-:W-:Y:S02]  /*b6d0*/  @!P6 MOV R2, c[0x0][0x208] ;  /* 0x000082000002ea02 */ /* 0x000fe40000000f00 */
[----:B-1----:R-:W-:Y:S01]  /*b6e0*/  @!P6 MOV R3, 0x5 ;  /* 0x000000050003e802 */ /* 0x002fe20000000f00 */
[----:B------:R-:W-:Y:S01]  /*b6f0*/  @!P6 IMAD R0, R0, c[0x0][0x208], RZ ;  /* 0x000082000000ea24 */ /* 0x000fe200078e02ff */
[C---:B------:R-:W-:Y:S02]  /*b700*/  @!P6 SHF.L.U32 R28, R2.reuse, 0x5, RZ ;  /* 0x00000005021ce819 */ /* 0x040fe400000006ff */
[----:B------:R-:W-:Y:S01]  /*b710*/  @!P6 SHF.L.U64.HI R29, R2, R3, c[0x0][0x20c] ;  /* 0x00008300021de619 */ /* 0x000fe20000010203 */
[----:B------:R-:W-:Y:S01]  /*b720*/  @!P6 IMAD R0, R217, c[0x0][0x20c], R0 ;  /* 0x00008300d900ea24 */ /* 0x000fe200078e0200 */
[----:B------:R-:W1:Y:S01]  /*b730*/  LDSM.16.M88.4 R8, [R193] ;  /* 0x00000000c108783b */ /* 0x000e620000000200 */
[----:B------:R-:W-:Y:S02]  /*b740*/  @!P6 MOV R36, R220 ;  /* 0x000000dc0024e202 */ /* 0x000fe40000000f00 */
[----:B------:R-:W-:Y:S01]  /*b750*/  @!P6 IMAD.WIDE.U32 R2, R30, 0x60, R28 ;  /* 0x000000601e02e825 */ /* 0x000fe200078e001c */
[----:B------:R-:W-:Y:S02]  /*b760*/  @!P6 IADD3 R0, R31, R0, RZ ;  /* 0x000000001f00e210 */ /* 0x000fe40007ffe0ff */
[----:B------:R-:W-:Y:S02]  /*b770*/  @!P6 MOV R37, R225 ;  /* 0x000000e10025e202 */ /* 0x000fe40000000f00 */
[----:B------:R-:W3:Y:S01]  /*b780*/  LDSM.16.M88.4 R16, [R193+0x800] ;  /* 0x00080000c110783b */ /* 0x000ee20000000200 */
[----:B------:R-:W-:Y:S01]  /*b790*/  @!P6 IMAD R45, R0, 0x60, RZ ;  /* 0x00000060002de824 */ /* 0x000fe200078e02ff */
[-C--:B------:R-:W-:Y:S01]  /*b7a0*/  @!P6 IADD3 R31, P5, R220, R2.reuse, RZ ;  /* 0x00000002dc1fe210 */ /* 0x080fe20007fbe0ff */
[----:B------:R-:W-:Y:S01]  /*b7b0*/  @!P6 IMAD.WIDE.U32 R36, R30, 0x60, R36 ;  /* 0x000000601e24e825 */ /* 0x000fe200078e0024 */
[----:B------:R-:W-:Y:S02]  /*b7c0*/  @!P6 IADD3 R44, P0, R220, 0x40, RZ ;  /* 0x00000040dc2ce810 */ /* 0x000fe40007f1e0ff */
[----:B------:R-:W-:Y:S02]  /*b7d0*/  @!P6 LEA R162, P4, R31, c[0x0][0x1f8], 0x1 ;  /* 0x00007e001fa2ea11 */ /* 0x000fe400078808ff */
[----:B------:R-:W4:Y:S01]  /*b7e0*/  LDSM.16.M88.4 R24, [R193+0x1000] ;  /* 0x00100000c118783b */ /* 0x000f220000000200 */
[----:B------:R-:W-:Y:S02]  /*b7f0*/  @!P6 IADD3 R0, R45, R3, RZ ;  /* 0x000000032d00e210 */ /* 0x000fe40007ffe0ff */
[-C--:B------:R-:W-:Y:S02]  /*b800*/  @!P6 IADD3.X R38, RZ, R225.reuse, RZ, P0, !PT ;  /* 0x000000e1ff26e210 */ /* 0x080fe400007fe4ff */
[----:B------:R-:W-:Y:S02]  /*b810*/  @!P6 IADD3.X R3, R0, R225, RZ, P5, !PT ;  /* 0x000000e10003e210 */ /* 0x000fe40002ffe4ff */
[-C--:B------:R-:W-:Y:S01]  /*b820*/  @!P6 IADD3 R39, P5, R44, R2.reuse, RZ ;  /* 0x000000022c27e210 */ /* 0x080fe20007fbe0ff */
[----:B------:R-:W5:Y:S01]  /*b830*/  LDSM.16.M88.4 R32, [R193+0x1800] ;  /* 0x00180000c120783b */ /* 0x000f620000000200 */
[----:B------:R-:W-:Y:S02]  /*b840*/  @!P6 LEA.HI.X R163, R31, c[0x0][0x1fc], R3, 0x1, P4 ;  /* 0x00007f001fa3ea11 */ /* 0x000fe400020f0c03 */
[----:B------:R-:W-:Y:S02]  /*b850*/  @!P6 IADD3 R3, P4, R28, R2, RZ ;  /* 0x000000021c03e210 */ /* 0x000fe40007f9e0ff */
[----:B------:R-:W-:Y:S02]  /*b860*/  @!P6 IADD3 R45, R37, R45, RZ ;  /* 0x0000002d252de210 */ /* 0x000fe40007ffe0ff */
[----:B------:R-:W-:Y:S01]  /*b870*/  @!P6 IADD3 R37, P0, R3, R44, RZ ;  /* 0x0000002c0325e210 */ /* 0x000fe20007f1e0ff */
[----:B------:R-:W4:Y:S01]  /*b880*/  LDSM.16.M88.4 R40, [R193+0x2000] ;  /* 0x00200000c128783b */ /* 0x000f220000000200 */
[C---:B------:R-:W-:Y:S02]  /*b890*/  @!P6 IADD3.X R2, R0.reuse, R29, RZ, P4, !PT ;  /* 0x0000001d0002e210 */ /* 0x040fe400027fe4ff */
[----:B------:R-:W-:Y:S02]  /*b8a0*/  @!P6 LEA R160, P4, R39, c[0x0][0x1f8], 0x1 ;  /* 0x00007e0027a0ea11 */ /* 0x000fe400078808ff */
[----:B------:R-:W-:Y:S02]  /*b8b0*/  @!P6 IADD3.X R44, R0, R38, RZ, P5, !PT ;  /* 0x00000026002ce210 */ /* 0x000fe40002ffe4ff */
[----:B------:R-:W-:Y:S01]  /*b8c0*/  @!P6 IADD3 R3, P5, R3, R220, RZ ;  /* 0x000000dc0303e210 */ /* 0x000fe20007fbe0ff */
[C---:B-1----:R-:W-:Y:S01]  /*b8d0*/  HMMA.16816.F32 R4, R124.reuse, R8, RZ ;  /* 0x000000087c04723c */ /* 0x042fe200000018ff */
[----:B------:R-:W1:Y:S02]  /*b8e0*/  LDSM.16.M88.4 R48, [R193+0x2800] ;  /* 0x00280000c130783b */ /* 0x000e640000000200 */
[----:B------:R-:W-:Y:S02]  /*b8f0*/  @!P6 LEA.HI.X R161, R39, c[0x0][0x1fc], R44, 0x1, P4 ;  /* 0x00007f0027a1ea11 */ /* 0x000fe400020f0c2c */
[----:B------:R-:W-:Y:S02]  /*b900*/  @!P6 LEA R158, P4, R3, c[0x0][0x1f8], 0x1 ;  /* 0x00007e00039eea11 */ /* 0x000fe400078808ff */
[----:B------:R-:W-:Y:S01]  /*b910*/  @!P6 IADD3.X R38, R2, R38, RZ, P0, !PT ;  /* 0x000000260226e210 */ /* 0x000fe200007fe4ff */
[C---:B------:R-:W-:Y:S01]  /*b920*/  HMMA.16816.F32 R8, R124.reuse, R10, RZ ;  /* 0x0000000a7c08723c */ /* 0x040fe200000018ff */
[----:B------:R-:W1:Y:S03]  /*b930*/  LDSM.16.M88.4 R120, [R199] ;  /* 0x00000000c778783b */ /* 0x000e660000000200 */
[C---:B------:R-:W-:Y:S02]  /*b940*/  @!P6 LEA R156, P0, R37.reuse, c[0x0][0x1f8], 0x1 ;  /* 0x00007e00259cea11 */ /* 0x040fe400078008ff */
[----:B------:R-:W-:Y:S02]  /*b950*/  @!P6 SHF.L.U32 R46, R36, 0x1, RZ ;  /* 0x00000001242ee819 */ /* 0x000fe400000006ff */
[C---:B---3--:R-:W-:Y:S01]  /*b960*/  HMMA.16816.F32 R12, R124.reuse, R16, RZ ;  /* 0x000000107c0c723c */ /* 0x048fe200000018ff */
[----:B------:R-:W3:Y:S03]  /*b970*/  LDSM.16.M88.4 R132, [R210] ;  /* 0x00000000d284783b */ /* 0x000ee60000000200 */
[----:B------:R-:W-:Y:S02]  /*b980*/  @!P6 LEA.HI.X R157, R37, c[0x0][0x1fc], R38, 0x1, P0 ;  /* 0x00007f00259dea11 */ /* 0x000fe400000f0c26 */
[----:B------:R-:W-:Y:S02]  /*b990*/  @!P6 IADD3.X R2, R2, R225, RZ, P5, !PT ;  /* 0x000000e10202e210 */ /* 0x000fe40002ffe4ff */
[C---:B------:R-:W-:Y:S01]  /*b9a0*/  HMMA.16816.F32 R16, R124.reuse, R18, RZ ;  /* 0x000000127c10723c */ /* 0x040fe200000018ff */
[----:B------:R-:W1:Y:S03]  /*b9b0*/  LDSM.16.M88.4 R136, [R209] ;  /* 0x00000000d188783b */ /* 0x000e660000000200 */
[----:B------:R-:W-:Y:S02]  /*b9c0*/  @!P6 LEA.HI.X R159, R3, c[0x0][0x1fc], R2, 0x1, P4 ;  /* 0x00007f00039fea11 */ /* 0x000fe400020f0c02 */
[----:B------:R-:W-:Y:S02]  /*b9d0*/  @!P6 IADD3 R44, P4, R46, c[0x0][0x1f8], RZ ;  /* 0x00007e002e2cea10 */ /* 0x000fe40007f9e0ff */
[C---:B----4-:R-:W-:Y:S01]  /*b9e0*/  HMMA.16816.F32 R20, R124.reuse, R24, RZ ;  /* 0x000000187c14723c */ /* 0x050fe200000018ff */
[----:B------:R-:W4:Y:S03]  /*b9f0*/  LDSM.16.M88.4 R140, [R208] ;  /* 0x00000000d08c783b */ /* 0x000f260000000200 */
[----:B------:R-:W-:Y:S02]  /*ba00*/  @!P6 SHF.L.U64.HI R0, R36, 0x1, R45 ;  /* 0x000000012400e819 */ /* 0x000fe4000001022d */
[----:B------:R-:W-:Y:S02]  /*ba10*/  @!P6 IADD3 R2, P5, R46, 0x80, RZ ;  /* 0x000000802e02e810 */ /* 0x000fe40007fbe0ff */
[C---:B------:R-:W-:Y:S01]  /*ba20*/  HMMA.16816.F32 R24, R124.reuse, R26, RZ ;  /* 0x0000001a7c18723c */ /* 0x040fe200000018ff */
[----:B------:R-:W1:Y:S03]  /*ba30*/  LDSM.16.M88.4 R144, [R207] ;  /* 0x00000000cf90783b */ /* 0x000e660000000200 */
[----:B------:R-:W-:Y:S02]  /*ba40*/  @!P6 IADD3.X R45, R0, c[0x0][0x1fc], RZ, P4, !PT ;  /* 0x00007f00002dea10 */ /* 0x000fe400027fe4ff */
[----:B------:R-:W-:Y:S02]  /*ba50*/  @!P6 IADD3 R2, P4, R2, c[0x0][0x1f8], RZ ;  /* 0x00007e000202ea10 */ /* 0x000fe40007f9e0ff */
[C---:B-----5:R-:W-:Y:S01]  /*ba60*/  HMMA.16816.F32 R28, R124.reuse, R32, RZ ;  /* 0x000000207c1c723c */ /* 0x060fe200000018ff */
[----:B------:R-:W5:Y:S03]  /*ba70*/  LDSM.16.M88.4 R148, [R206] ;  /* 0x00000000ce94783b */ /* 0x000f660000000200 */
[----:B------:R-:W-:Y:S04]  /*ba80*/  @!P6 IADD3.X R3, RZ, c[0x0][0x1fc], R0, P4, P5 ;  /* 0x00007f00ff03ea10 */ /* 0x000fe800027ea400 */
[C---:B------:R-:W-:Y:S08]  /*ba90*/  HMMA.16816.F32 R32, R124.reuse, R34, RZ ;  /* 0x000000227c20723c */ /* 0x040ff000000018ff */
[C---:B------:R-:W-:Y:S08]  /*baa0*/  HMMA.16816.F32 R36, R124.reuse, R40, RZ ;  /* 0x000000287c24723c */ /* 0x040ff000000018ff */
        /* <DEDUP_REMOVED lines=15> */
[C---:B------:R-:W-:Y:S06]  /*bba0*/  HMMA.16816.F32 R4, R128.reuse, R120, R4 ;  /* 0x000000788004723c */ /* 0x040fec0000001804 */
[----:B------:R-:W-:Y:S02]  /*bbb0*/  LDSM.16.M88.4 R180, [R197+0x5800] ;  /* 0x00580000c5b4783b */ /* 0x000fe40000000200 */
[C---:B------:R-:W-:Y:S06]  /*bbc0*/  HMMA.16816.F32 R8, R128.reuse, R122, R8 ;  /* 0x0000007a8008723c */ /* 0x040fec0000001808 */
[----:B------:R-:W0:Y:S02]  /*bbd0*/  LDGDEPBAR ;  /* 0x00000000000079af */ /* 0x000e240000000000 */
[C---:B---3--:R-:W-:Y:S06]  /*bbe0*/  HMMA.16816.F32 R12, R128.reuse, R132, R12 ;  /* 0x00000084800c723c */ /* 0x048fec000000180c */
[----:B------:R-:W-:Y:S02]  /*bbf0*/  LDSM.16.M88.4 R120, [R197+0x800] ;  /* 0x00080000c578783b */ /* 0x000fe40000000200 */
[C---:B------:R-:W-:Y:S06]  /*bc00*/  HMMA.16816.F32 R16, R128.reuse, R134, R16 ;  /* 0x000000868010723c */ /* 0x040fec0000001810 */
[----:B-1----:R-:W1:Y:S02]  /*bc10*/  LDSM.16.M88.4 R156, [R197] ;  /* 0x00000000c59c783b */ /* 0x002e640000000200 */
[C---:B------:R-:W-:Y:S06]  /*bc20*/  HMMA.16816.F32 R20, R128.reuse, R136, R20 ;  /* 0x000000888014723c */ /* 0x040fec0000001814 */
[----:B--2---:R-:W2:Y:S02]  /*bc30*/  LDSM.16.M88.4 R160, [R197+0x1000] ;  /* 0x00100000c5a0783b */ /* 0x004ea40000000200 */
[C---:B------:R-:W-:Y:S06]  /*bc40*/  HMMA.16816.F32 R24, R128.reuse, R138, R24 ;  /* 0x0000008a8018723c */ /* 0x040fec0000001818 */
[----:B------:R-:W3:Y:S02]  /*bc50*/  LDSM.16.M88.4 R132, [R197+0x1800] ;  /* 0x00180000c584783b */ /* 0x000ee40000000200 */
[C---:B----4-:R-:W-:Y:S06]  /*bc60*/  HMMA.16816.F32 R28, R128.reuse, R140, R28 ;  /* 0x0000008c801c723c */ /* 0x050fec000000181c */
[----:B------:R-:W4:Y:S02]  /*bc70*/  LDSM.16.M88.4 R136, [R197+0x2000] ;  /* 0x00200000c588783b */ /* 0x000f240000000200 */
[C---:B------:R-:W-:Y:S06]  /*bc80*/  HMMA.16816.F32 R32, R128.reuse, R142, R32 ;  /* 0x0000008e8020723c */ /* 0x040fec0000001820 */
[----:B------:R-:W-:Y:S02]  /*bc90*/  LDSM.16.M88.4 R140, [R194] ;  /* 0x00000000c28c783b */ /* 0x000fe40000000200 */
[C---:B------:R-:W-:Y:S06]  /*bca0*/  HMMA.16816.F32 R36, R128.reuse, R144, R36 ;  /* 0x000000908024723c */ /* 0x040fec0000001824 */
[----:B------:R-:W-:Y:S02]  /*bcb0*/  LDSM.16.M88.4 R188, [R194+0x3000] ;  /* 0x00300000c2bc783b */ /* 0x000fe40000000200 */
[C---:B------:R-:W-:Y:S06]  /*bcc0*/  HMMA.16816.F32 R40, R128.reuse, R146, R40 ;  /* 0x000000928028723c */ /* 0x040fec0000001828 */
[----:B------:R-:W-:Y:S02]  /*bcd0*/  LDSM.16.M88.4 R144, [R194+0x800] ;  /* 0x00080000c290783b */ /* 0x000fe40000000200 */
[C---:B-----5:R-:W-:Y:S08]  /*bce0*/  HMMA.16816.F32 R44, R128.reuse, R148, R44 ;  /* 0x00000094802c723c */ /* 0x060ff0000000182c */
        /* <DEDUP_REMOVED lines=25> */
[----:B------:R-:W5:Y:S07]  /*be80*/  LDSM.16.M88.4 R144, [R193+0x4000] ;  /* 0x00400000c190783b */ /* 0x000f6e0000000200 */
        /* <DEDUP_REMOVED lines=18> */
[C---:B-----5:R-:W-:Y:S08]  /*bfb0*/  HMMA.16816.F32 R20, R168.reuse, R144, R20 ;  /* 0x00000090a814723c */ /* 0x060ff00000001814 */
[C---:B------:R-:W-:Y:S01]  /*bfc0*/  HMMA.16816.F32 R24, R168.reuse, R146, R24 ;  /* 0x00000092a818723c */ /* 0x040fe20000001818 */
[----:B------:R-:W-:Y:S07]  /*bfd0*/  LDSM.16.M88.4 R144, [R200] ;  /* 0x00000000c890783b */ /* 0x000fee0000000200 */
[C---:B--2---:R-:W-:Y:S08]  /*bfe0*/  HMMA.16816.F32 R28, R168.reuse, R132, R28 ;  /* 0x00000084a81c723c */ /* 0x044ff0000000181c */
[C---:B------:R-:W-:Y:S01]  /*bff0*/  HMMA.16816.F32 R32, R168.reuse, R134, R32 ;  /* 0x00000086a820723c */ /* 0x040fe20000001820 */
[----:B------:R-:W2:Y:S07]  /*c000*/  LDSM.16.M88.4 R132, [R201] ;  /* 0x00000000c984783b */ /* 0x000eae0000000200 */
[C---:B------:R-:W-:Y:S08]  /*c010*/  HMMA.16816.F32 R36, R168.reuse, R148, R36 ;  /* 0x00000094a824723c */ /* 0x040ff00000001824 */
[C---:B------:R-:W-:Y:S01]  /*c020*/  HMMA.16816.F32 R40, R168.reuse, R150, R40 ;  /* 0x00000096a828723c */ /* 0x040fe20000001828 */
[----:B------:R-:W5:Y:S07]  /*c030*/  LDSM.16.M88.4 R148, [R197+0x3000] ;  /* 0x00300000c594783b */ /* 0x000f6e0000000200 */
        /* <DEDUP_REMOVED lines=17> */
[----:B------:R-:W-:Y:S07]  /*c150*/  HMMA.16816.F32 R48, R172, R146, R48 ;  /* 0x00000092ac30723c */ /* 0x000fee0000001830 */
[----:B------:R-:W-:Y:S01]  /*c160*/  MOV R147, R229 ;  /* 0x000000e500937202 */ /* 0x000fe20000000f00 */
[C---:B-----5:R-:W-:Y:S05]  /*c170*/  HMMA.16816.F32 R4, R176.reuse, R148, R4 ;  /* 0x00000094b004723c */ /* 0x060fea0000001804 */
[----:B------:R-:W-:Y:S03]  /*c180*/  MOV R146, R228 ;  /* 0x000000e400927202 */ /* 0x000fe60000000f00 */
        /* <DEDUP_REMOVED lines=17> */
[----:B------:R1:W-:Y:S04]  /*c2a0*/  MUFU.TANH R132, R0 ;  /* 0x0000000000847308 */ /* 0x0003e80000002400 */
[----:B------:R-:W-:Y:S06]  /*c2b0*/  FMUL.FTZ R2, R11, c[0x0][0x320] ;  /* 0x0000c8000b027a20 */ /* 0x000fec0000410000 */
[----:B------:R2:W-:Y:S01]  /*c2c0*/  MUFU.TANH R137, R2 ;  /* 0x0000000200897308 */ /* 0x0005e20000002400 */
[----:B-1----:R-:W-:Y:S09]  /*c2d0*/  FMUL.FTZ R0, R5, c[0x0][0x320] ;  /* 0x0000c80005007a20 */ /* 0x002ff20000410000 */
[----:B------:R1:W-:Y:S01]  /*c2e0*/  MUFU.TANH R133, R0 ;  /* 0x0000000000857308 */ /* 0x0003e20000002400 */
[----:B--2---:R-:W-:Y:S09]  /*c2f0*/  FMUL.FTZ R2, R19, c[0x0][0x320] ;  /* 0x0000c80013027a20 */ /* 0x004ff20000410000 */
[----:B------:R-:W-:Y:S01]  /*c300*/  MUFU.TANH R145, R2 ;  /* 0x0000000200917308 */ /* 0x000fe20000002400 */
[----:B-1----:R-:W-:Y:S09]  /*c310*/  FMUL.FTZ R0, R6, c[0x0][0x320] ;  /* 0x0000c80006007a20 */ /* 0x002ff20000410000 */
[----:B------:R1:W2:Y:S02]  /*c320*/  MUFU.TANH R139, R0 ;  /* 0x00000000008b7308 */ /* 0x0002a40000002400 */
[----:B-1----:R-:W-:Y:S02]  /*c330*/  FMUL.FTZ R0, R7, c[0x0][0x320] ;  /* 0x0000c80007007a20 */ /* 0x002fe40000410000 */
[----:B------:R-:W1:Y:S06]  /*c340*/  LDSM.16.M88.4 R4, [R194+0x4000] ;  /* 0x00400000c204783b */ /* 0x000e6c0000000200 */
[----:B------:R3:W-:Y:S02]  /*c350*/  MUFU.TANH R138, R0 ;  /* 0x00000000008a7308 */ /* 0x0007e40000002400 */
[----:B---3--:R-:W-:Y:S08]  /*c360*/  FMUL.FTZ R0, R8, c[0x0][0x320] ;  /* 0x0000c80008007a20 */ /* 0x008ff00000410000 */
[----:B------:R3:W4:Y:S01]  /*c370*/  MUFU.TANH R135, R0 ;  /* 0x0000000000877308 */ /* 0x0007220000002400 */
[C---:B-1----:R-:W-:Y:S08]  /*c380*/  HMMA.16816.F32 R20, R184.reuse, R4, R20 ;  /* 0x00000004b814723c */ /* 0x042ff00000001814 */
[C---:B------:R-:W-:Y:S01]  /*c390*/  HMMA.16816.F32 R24, R184.reuse, R6, R24 ;  /* 0x00000006b818723c */ /* 0x040fe20000001818 */
[----:B------:R-:W-:Y:S03]  /*c3a0*/  LDSM.16.M88.4 R4, [R194+0x5000] ;  /* 0x00500000c204783b */ /* 0x000fe60000000200 */
[----:B---3--:R-:W-:Y:S04]  /*c3b0*/  FMUL.FTZ R0, R9, c[0x0][0x320] ;  /* 0x0000c80009007a20 */ /* 0x008fe80000410000 */
[----:B------:R1:W3:Y:S11]  /*c3c0*/  MUFU.TANH R134, R0 ;  /* 0x0000000000867308 */ /* 0x0002f60000002400 */
[----:B------:R-:W-:Y:S05]  /*c3d0*/  @!UPT UIADD3 URZ, URZ, URZ, URZ ;  /* 0x0000003f3f3ff290 */ /* 0x000fea000fffe03f */
[----:B------:R-:W-:Y:S04]  /*c3e0*/  FMUL.FTZ R3, R27, c[0x0][0x320] ;  /* 0x0000c8001b037a20 */ /* 0x000fe80000410000 */
[----:B------:R2:W-:Y:S01]  /*c3f0*/  MUFU.TANH R180, R3 ;  /* 0x0000000300b47308 */ /* 0x0005e20000002400 */
[----:B-1----:R-:W-:Y:S02]  /*c400*/  FMUL.FTZ R0, R10, c[0x0][0x320] ;  /* 0x0000c8000a007a20 */ /* 0x002fe40000410000 */
[----:B------:R-:W1:Y:S07]  /*c410*/  LDSM.16.M88.4 R8, [R194+0x4800] ;  /* 0x00480000c208783b */ /* 0x000e6e0000000200 */
[----:B------:R5:W-:Y:S01]  /*c420*/  MUFU.TANH R136, R0 ;  /* 0x0000000000887308 */ /* 0x000be20000002400 */
[----:B--2---:R-:W-:Y:S01]  /*c430*/  FMNMX.FTZ R3, R139, R70, !PT ;  /* 0x000000468b037209 */ /* 0x004fe20007810000 */
[----:B-----5:R-:W-:Y:S01]  /*c440*/  FMUL.FTZ R0, R12, c[0x0][0x320] ;  /* 0x0000c8000c007a20 */ /* 0x020fe20000410000 */
[----:B------:R-:W-:Y:S07]  /*c450*/  @P6 IADD3 R12, P0, R222, 0x40, RZ ;  /* 0x00000040de0c6810 */ /* 0x000fee0007f1e0ff */
[----:B------:R2:W5:Y:S01]  /*c460*/  MUFU.TANH R122, R0 ;  /* 0x00000000007a7308 */ /* 0x0005620000002400 */
[C---:B-1----:R-:W-:Y:S08]  /*c470*/  HMMA.16816.F32 R28, R184.reuse, R8, R28 ;  /* 0x00000008b81c723c */ /* 0x042ff0000000181c */
[C---:B------:R-:W-:Y:S01]  /*c480*/  HMMA.16816.F32 R32, R184.reuse, R10, R32 ;  /* 0x0000000ab820723c */ /* 0x040fe20000001820 */
[----:B------:R-:W1:Y:S01]  /*c490*/  LDSM.16.M88.4 R8, [R194+0x5800] ;  /* 0x00580000c208783b */ /* 0x000e620000000200 */
[----:B------:R-:W-:Y:S04]  /*c4a0*/  DEPBAR.LE SB0, 0x0 ;  /* 0x000080000000791a */ /* 0x000fe80000000000 */
[----:B--2---:R-:W-:Y:S01]  /*c4b0*/  FMUL.FTZ R0, R13, c[0x0][0x320] ;  /* 0x0000c8000d007a20 */ /* 0x004fe20000410000 */
[----:B------:R-:W-:Y:S01]  /*c4c0*/  @P6 IADD3.X R13, RZ, R226, RZ, P0, !PT ;  /* 0x000000e2ff0d6210 */ /* 0x000fe200007fe4ff */
[C---:B------:R-:W-:Y:S02]  /*c4d0*/  HMMA.16816.F32 R36, R184.reuse, R4, R36 ;  /* 0x00000004b824723c */ /* 0x040fe40000001824 */
[----:B------:R2:W1:Y:S01]  /*c4e0*/  MUFU.TANH R123, R0 ;  /* 0x00000000007b7308 */ /* 0x0004620000002400 */
[----:B------:R-:W-:Y:S05]  /*c4f0*/  BAR.SYNC.DEFER_BLOCKING 0x0 ;  /* 0x0000000000007b1d */ /* 0x000fea0000010000 */
[C---:B------:R-:W-:Y:S07]  /*c500*/  HMMA.16816.F32 R40, R184.reuse, R6, R40 ;  /* 0x00000006b828723c */ /* 0x040fee0000001828 */
[----:B------:R-:W-:Y:S01]  /*c510*/  @P6 MOV R6, 0x5 ;  /* 0x0000000500066802 */ /* 0x000fe20000000f00 */
[----:B------:R-:W-:Y:S04]  /*c520*/  FMUL.FTZ R2, R32, c[0x0][0x320] ;  /* 0x0000c80020027a20 */ /* 0x000fe80000410000 */
[----:B------:R-:W-:Y:S01]  /*c530*/  MUFU.TANH R233, R2 ;  /* 0x0000000200e97308 */ /* 0x000fe20000002400 */
[----:B--2---:R-:W-:Y:S09]  /*c540*/  FMUL.FTZ R0, R14, c[0x0][0x320] ;  /* 0x0000c8000e007a20 */ /* 0x004ff20000410000 */
[----:B------:R2:W-:Y:S01]  /*c550*/  MUFU.TANH R142, R0 ;  /* 0x00000000008e7308 */ /* 0x0005e20000002400 */
[C---:B-1----:R-:W-:Y:S07]  /*c560*/  HMMA.16816.F32 R44, R184.reuse, R8, R44 ;  /* 0x00000008b82c723c */ /* 0x042fee000000182c */
[----:B------:R-:W-:Y:S01]  /*c570*/  @P6 MOV R8, R222 ;  /* 0x000000de00086202 */ /* 0x000fe20000000f00 */
[----:B------:R-:W-:Y:S04]  /*c580*/  HMMA.16816.F32 R48, R184, R10, R48 ;  /* 0x0000000ab830723c */ /* 0x000fe80000001830 */
[----:B------:R-:W-:Y:S03]  /*c590*/  @P6 MOV R9, R226 ;  /* 0x000000e200096202 */ /* 0x000fe60000000f00 */
[----:B------:R-:W-:Y:S05]  /*c5a0*/  @P6 IMAD.WIDE.U32 R10, R216, c[0x0][0x1e0], RZ ;  /* 0x00007800d80a6a25 */ /* 0x000fea00078e00ff */
[----:B--2---:R-:W-:Y:S02]  /*c5b0*/  FMUL.FTZ R0, R15, c[0x0][0x320] ;  /* 0x0000c8000f007a20 */ /* 0x004fe40000410000 */
[----:B------:R-:W-:Y:S02]  /*c5c0*/  @P6 IMAD.WIDE.U32 R8, R10, 0x60, R8 ;  /* 0x000000600a086825 */ /* 0x000fe400078e0008 */
[----:B------:R1:W-:Y:S02]  /*c5d0*/  MUFU.TANH R144, R0 ;  /* 0x0000000000907308 */ /* 0x0003e40000002400 */
[----:B------:R-:W-:Y:S02]  /*c5e0*/  FMUL.FTZ R2, R44, c[0x0][0x320] ;  /* 0x0000c8002c027a20 */ /* 0x000fe40000410000 */
[----:B------:R-:W-:Y:S06]  /*c5f0*/  FMUL.FTZ R4, R45, c[0x0][0x320] ;  /* 0x0000c8002d047a20 */ /* 0x000fec0000410000 */
[----:B------:R-:W-:Y:S10]  /*c600*/  MUFU.TANH R249, R2 ;  /* 0x0000000200f97308 */ /* 0x000ff40000002400 */
[----:B------:R-:W-:Y:S01]  /*c610*/  MUFU.TANH R250, R4 ;  /* 0x0000000400fa7308 */ /* 0x000fe20000002400 */
[----:B-1----:R-:W-:Y:S09]  /*c620*/  FMUL.FTZ R0, R16, c[0x0][0x320] ;  /* 0x0000c80010007a20 */ /* 0x002ff20000410000 */
[----:B------:R1:W2:Y:S02]  /*c630*/  MUFU.TANH R140, R0 ;  /* 0x00000000008c7308 */ /* 0x0002a40000002400 */
[----:B-1----:R-:W-:Y:S08]  /*c640*/  FMUL.FTZ R0, R17, c[0x0][0x320] ;  /* 0x0000c80011007a20 */ /* 0x002ff00000410000 */
[----:B------:R1:W1:Y:S02]  /*c650*/  MUFU.TANH R141, R0 ;  /* 0x00000000008d7308 */ /* 0x0002640000002400 */
[----:B-1----:R-:W-:Y:S08]  /*c660*/  FMUL.FTZ R0, R18, c[0x0][0x320] ;  /* 0x0000c80012007a20 */ /* 0x002ff00000410000 */
[----:B------:R1:W-:Y:S02]  /*c670*/  MUFU.TANH R143, R0 ;  /* 0x00000000008f7308 */ /* 0x0003e40000002400 */
[----:B-1----:R-:W-:Y:S08]  /*c680*/  FMUL.FTZ R0, R20, c[0x0][0x320] ;  /* 0x0000c80014007a20 */ /* 0x002ff00000410000 */
[----:B------:R1:W1:Y:S02]  /*c690*/  MUFU.TANH R149, R0 ;  /* 0x0000000000957308 */ /* 0x0002640000002400 */
[----:B-1----:R-:W-:Y:S08]  /*c6a0*/  FMUL.FTZ R0, R21, c[0x0][0x320] ;  /* 0x0000c80015007a20 */ /* 0x002ff00000410000 */
[----:B------:R1:W1:Y:S02]  /*c6b0*/  MUFU.TANH R151, R0 ;  /* 0x0000000000977308 */ /* 0x0002640000002400 */
[----:B-1----:R-:W-:Y:S08]  /*c6c0*/  FMUL.FTZ R0, R22, c[0x0][0x320] ;  /* 0x0000c80016007a20 */ /* 0x002ff00000410000 */
[----:B------:R1:W-:Y:S02]  /*c6d0*/  MUFU.TANH R162, R0 ;  /* 0x0000000000a27308 */ /* 0x0003e40000002400 */
        /* <DEDUP_REMOVED lines=38> */
[----:B-1----:R-:W-:Y:S04]  /*c940*/  FMNMX.FTZ R0, R132, R69, !PT ;  /* 0x0000004584007209 */ /* 0x002fe80007810000 */
[----:B------:R-:W-:Y:S04]  /*c950*/  FMNMX.FTZ R0, R133, R0, !PT ;  /* 0x0000000085007209 */ /* 0x000fe80007810000 */
[----:B----4-:R-:W-:Y:S04]  /*c960*/  FMNMX.FTZ R0, R135, R0, !PT ;  /* 0x0000000087007209 */ /* 0x010fe80007810000 */
[----:B---3--:R-:W-:Y:S02]  /*c970*/  FMNMX.FTZ R2, R134, R0, !PT ;  /* 0x0000000086027209 */ /* 0x008fe40007810000 */
[----:B------:R-:W-:Y:S02]  /*c980*/  FMNMX.FTZ R0, R138, R3, !PT ;  /* 0x000000038a007209 */ /* 0x000fe40007810000 */
[----:B-----5:R-:W-:Y:S02]  /*c990*/  FMNMX.FTZ R2, R122, R2, !PT ;  /* 0x000000027a027209 */ /* 0x020fe40007810000 */
[----:B------:R-:W-:Y:S02]  /*c9a0*/  FMNMX.FTZ R3, R136, R0, !PT ;  /* 0x0000000088037209 */ /* 0x000fe40007810000 */
[----:B------:R-:W-:Y:S02]  /*c9b0*/  FMNMX.FTZ R0, R123, R2, !PT ;  /* 0x000000027b007209 */ /* 0x000fe40007810000 */
[----:B------:R-:W-:Y:S01]  /*c9c0*/  FMNMX.FTZ R2, R137, R3, !PT ;  /* 0x0000000389027209 */ /* 0x000fe20007810000 */
[----:B------:R-:W-:Y:S01]  /*c9d0*/  FMUL.FTZ R3, R46, c[0x0][0x320] ;  /* 0x0000c8002e037a20 */ /* 0x000fe20000410000 */
[----:B--2---:R-:W-:Y:S02]  /*c9e0*/  FMNMX.FTZ R0, R140, R0, !PT ;  /* 0x000000008c007209 */ /* 0x004fe40007810000 */
[----:B------:R-:W-:Y:S01]  /*c9f0*/  FMNMX.FTZ R2, R142, R2, !PT ;  /* 0x000000028e027209 */ /* 0x000fe20007810000 */
[----:B------:R1:W-:Y:S01]  /*ca00*/  MUFU.TANH R251, R3 ;  /* 0x0000000300fb7308 */ /* 0x0003e20000002400 */
        /* <DEDUP_REMOVED lines=11> */
[----:B------:R-:W-:Y:S01]  /*cac0*/  FMNMX.FTZ R2, R161, R2, !PT ;  /* 0x00000002a1027209 */ /* 0x000fe20007810000 */
[----:B-1----:R-:W-:Y:S01]  /*cad0*/  FMUL.FTZ R3, R47, c[0x0][0x320] ;  /* 0x0000c8002f037a20 */ /* 0x002fe20000410000 */
[----:B------:R-:W-:Y:S02]  /*cae0*/  FMNMX.FTZ R0, R232, R0, !PT ;  /* 0x00000000e8007209 */ /* 0x000fe40007810000 */
        /* <DEDUP_REMOVED lines=9> */
[----:B------:R-:W-:Y:S04]  /*cb80*/  FMNMX.FTZ R2, R238, R2, !PT ;  /* 0x00000002ee027209 */ /* 0x000fe80007810000 */
[----:B------:R-:W-:Y:S01]  /*cb90*/  FMNMX.FTZ R2, R244, R2, !PT ;  /* 0x00000002f4027209 */ /* 0x000fe20007810000 */
[----:B-1----:R-:W-:Y:S04]  /*cba0*/  FMUL.FTZ R3, R48, c[0x0][0x320] ;  /* 0x0000c80030037a20 */ /* 0x002fe80000410000 */
[----:B------:R1:W2:Y:S02]  /*cbb0*/  MUFU.TANH R248, R3 ;  /* 0x0000000300f87308 */ /* 0x0002a40000002400 */
[----:B-1----:R-:W-:Y:S08]  /*cbc0*/  FMUL.FTZ R3, R49, c[0x0][0x320] ;  /* 0x0000c80031037a20 */ /* 0x002ff00000410000 */
[----:B------:R1:W3:Y:S02]  /*cbd0*/  MUFU.TANH R247, R3 ;  /* 0x0000000300f77308 */ /* 0x0002e40000002400 */
[----:B-1----:R-:W-:Y:S08]  /*cbe0*/  FMUL.FTZ R3, R50, c[0x0][0x320] ;  /* 0x0000c80032037a20 */ /* 0x002ff00000410000 */
[----:B------:R1:W4:Y:S02]  /*cbf0*/  MUFU.TANH R71, R3 ;  /* 0x0000000300477308 */ /* 0x0003240000002400 */
[----:B-1----:R-:W-:Y:S01]  /*cc00*/  FMNMX.FTZ R3, R240, R0, !PT ;  /* 0x00000000f0037209 */ /* 0x002fe20007810000 */
[----:B------:R-:W-:Y:S03]  /*cc10*/  FMUL.FTZ R0, R51, c[0x0][0x320] ;  /* 0x0000c80033007a20 */ /* 0x000fe60000410000 */
[----:B------:R-:W-:Y:S04]  /*cc20*/  FMNMX.FTZ R3, R242, R3, !PT ;  /* 0x00000003f2037209 */ /* 0x000fe80007810000 */
[----:B------:R1:W5:Y:S01]  /*cc30*/  MUFU.TANH R120, R0 ;  /* 0x0000000000787308 */ /* 0x0003620000002400 */
[----:B------:R-:W-:Y:S04]  /*cc40*/  FMNMX.FTZ R3, R249, R3, !PT ;  /* 0x00000003f9037209 */ /* 0x000fe80007810000 */
[----:B------:R-:W-:Y:S04]  /*cc50*/  FMNMX.FTZ R3, R250, R3, !PT ;  /* 0x00000003fa037209 */ /* 0x000fe80007810000 */
[----:B--2---:R-:W-:Y:S04]  /*cc60*/  FMNMX.FTZ R3, R248, R3, !PT ;  /* 0x00000003f8037209 */ /* 0x004fe80007810000 */
[----:B---3--:R-:W-:Y:S05]  /*cc70*/  FMNMX.FTZ R3, R247, R3, !PT ;  /* 0x00000003f7037209 */ /* 0x008fea0007810000 */
[----:B------:R-:W2:Y:S01]  /*cc80*/  SHFL.BFLY PT, R4, R3, 0x2, 0x1f ;  /* 0x0c401f0003047f89 */ /* 0x000ea200000e0000 */
[----:B-1----:R-:W-:Y:S04]  /*cc90*/  FMNMX.FTZ R0, R245, R2, !PT ;  /* 0x00000002f5007209 */ /* 0x002fe80007810000 */
[----:B------:R-:W-:Y:S04]  /*cca0*/  FMNMX.FTZ R0, R243, R0, !PT ;  /* 0x00000000f3007209 */ /* 0x000fe80007810000 */
[----:B------:R-:W-:Y:S04]  /*ccb0*/  FMNMX.FTZ R0, R246, R0, !PT ;  /* 0x00000000f6007209 */ /* 0x000fe80007810000 */
[----:B------:R-:W-:Y:S04]  /*ccc0*/  FMNMX.FTZ R0, R251, R0, !PT ;  /* 0x00000000fb007209 */ /* 0x000fe80007810000 */
[----:B------:R-:W-:Y:S02]  /*ccd0*/  FMNMX.FTZ R0, R252, R0, !PT ;  /* 0x00000000fc007209 */ /* 0x000fe40007810000 */
[----:B--2---:R-:W-:Y:S02]  /*cce0*/  FMNMX.FTZ R4, R3, R4, !PT ;  /* 0x0000000403047209 */ /* 0x004fe40007810000 */
[----:B----4-:R-:W-:Y:S03]  /*ccf0*/  FMNMX.FTZ R0, R71, R0, !PT ;  /* 0x0000000047007209 */ /* 0x010fe60007810000 */
[----:B------:R-:W1:Y:S01]  /*cd00*/  SHFL.BFLY PT, R5, R4, 0x1, 0x1f ;  /* 0x0c201f0004057f89 */ /* 0x000e6200000e0000 */
[----:B-----5:R-:W-:Y:S07]  /*cd10*/  FMNMX.FTZ R0, R120, R0, !PT ;  /* 0x0000000078007209 */ /* 0x020fee0007810000 */
[----:B------:R-:W2:Y:S01]  /*cd20*/  SHFL.BFLY PT, R2, R0, 0x2, 0x1f ;  /* 0x0c401f0000027f89 */ /* 0x000ea200000e0000 */
[----:B-1----:R-:W-:Y:S02]  /*cd30*/  FMNMX.FTZ R68, R4, R5, !PT ;  /* 0x0000000504447209 */ /* 0x002fe40007810000 */
[----:B------:R-:W-:Y:S02]  /*cd40*/  @P6 SHF.R.S32.HI R4, RZ, 0x1f, R216 ;  /* 0x0000001fff046819 */ /* 0x000fe400000114d8 */
[----:B------:R-:W-:Y:S01]  /*cd50*/  @P6 MOV R5, c[0x0][0x1e0] ;  /* 0x0000780000056a02 */ /* 0x000fe20000000f00 */
[----:B------:R-:W-:Y:S02]  /*cd60*/  FMUL.FTZ R121, R68, c[0x0][0x2d0] ;  /* 0x0000b40044797a20 */ /* 0x000fe40000410000 */
[----:B------:R-:W-:Y:S01]  /*cd70*/  @P6 IMAD R4, R4, c[0x0][0x1e0], RZ ;  /* 0x0000780004046a24 */ /* 0x000fe200078e02ff */
[C---:B------:R-:W-:Y:S01]  /*cd80*/  @P6 SHF.L.U64.HI R7, R5.reuse, R6, c[0x0][0x1e4] ;  /* 0x0000790005076619 */ /* 0x040fe20000010206 */
[----:B------:R-:W-:Y:S01]  /*cd90*/  FFMA.FTZ R14, R132, c[0x0][0x2d0], -R121 ;  /* 0x0000b400840e7a23 */ /* 0x000fe20000010879 */
[----:B------:R-:W-:Y:S01]  /*cda0*/  @P6 SHF.L.U32 R6, R5, 0x5, RZ ;  /* 0x0000000505066819 */ /* 0x000fe200000006ff */
[----:B------:R-:W-:Y:S01]  /*cdb0*/  @P6 IMAD R4, R216, c[0x0][0x1e4], R4 ;  /* 0x00007900d8046a24 */ /* 0x000fe200078e0204 */
[----:B--2---:R-:W-:Y:S01]  /*cdc0*/  FMNMX.FTZ R0, R0, R2, !PT ;  /* 0x0000000200007209 */ /* 0x004fe20007810000 */
[----:B------:R-:W-:Y:S01]  /*cdd0*/  MUFU.EX2 R230, R14 ;  /* 0x0000000e00e67308 */ /* 0x000fe20000000800 */
[----:B------:R-:W-:Y:S02]  /*cde0*/  FADD.FTZ R2, -R68, R69 ;  /* 0x0000004544027221 */ /* 0x000fe40000010100 */
[----:B------:R-:W-:Y:S01]  /*cdf0*/  @P6 IADD3 R11, R11, R4, RZ ;  /* 0x000000040b0b6210 */ /* 0x000fe20007ffe0ff */
[----:B------:R-:W-:Y:S01]  /*ce00*/  @P6 IMAD.WIDE.U32 R4, R10, 0x60, R6 ;  /* 0x000000600a046825 */ /* 0x000fe200078e0006 */
[----:B------:R-:W1:Y:S03]  /*ce10*/  SHFL.BFLY PT, R3, R0, 0x1, 0x1f ;  /* 0x0c201f0000037f89 */ /* 0x000e6600000e0000 */
[----:B------:R-:W-:Y:S01]  /*ce20*/  @P6 IMAD R10, R11, 0x60, RZ ;  /* 0x000000600b0a6824 */ /* 0x000fe200078e02ff */
[-C--:B------:R-:W-:Y:S01]  /*ce30*/  @P6 IADD3 R15, P4, R222, R4.reuse, RZ ;  /* 0x00000004de0f6210 */ /* 0x080fe20007f9e0ff */
[----:B------:R-:W-:Y:S01]  /*ce40*/  FMUL.FTZ R2, R2, c[0x0][0x2d0] ;  /* 0x0000b40002027a20 */ /* 0x000fe20000410000 */
[-C--:B------:R-:W-:Y:S01]  /*ce50*/  @P6 IADD3 R17, P0, R12, R4.reuse, RZ ;  /* 0x000000040c116210 */ /* 0x080fe20007f1e0ff */
[--C-:B------:R-:W-:Y:S01]  /*ce60*/  FFMA.FTZ R32, R122, c[0x0][0x2d0], -R121.reuse ;  /* 0x0000b4007a207a23 */ /* 0x100fe20000010879 */
[----:B------:R-:W-:Y:S01]  /*ce70*/  @P6 IADD3 R11, P5, R6, R4, RZ ;  /* 0x00000004060b6210 */ /* 0x000fe20007fbe0ff */
[--C-:B------:R-:W-:Y:S01]  /*ce80*/  FFMA.FTZ R40, R140, c[0x0][0x2d0], -R121.reuse ;  /* 0x0000b4008c287a23 */ /* 0x100fe20000010879 */
[----:B------:R-:W-:Y:S01]  /*ce90*/  @P6 IADD3 R4, R10, R5, RZ ;  /* 0x000000050a046210 */ /* 0x000fe20007ffe0ff */
[----:B------:R-:W-:Y:S01]  /*cea0*/  FFMA.FTZ R5, R133, c[0x0][0x2d0], -R121 ;  /* 0x0000b40085057a23 */ /* 0x000fe20000010879 */
[----:B------:R-:W-:Y:S01]  /*ceb0*/  @P6 IADD3 R6, R9, R10, RZ ;  /* 0x0000000a09066210 */ /* 0x000fe20007ffe0ff */
[----:B------:R-:W2:Y:S01]  /*cec0*/  MUFU.EX2 R2, R2 ;  /* 0x0000000200027308 */ /* 0x000ea20000000800 */
[C---:B------:R-:W-:Y:S02]  /*ced0*/  @P6 SHF.L.U32 R9, R8.reuse, 0x1, RZ ;  /* 0x0000000108096819 */ /* 0x040fe400000006ff */
[----:B------:R-:W-:Y:S02]  /*cee0*/  @P6 SHF.L.U64.HI R16, R8, 0x1, R6 ;  /* 0x0000000108106819 */ /* 0x000fe40000010206 */
[C---:B------:R-:W-:Y:S02]  /*cef0*/  @P6 IADD3.X R6, R4.reuse, R7, RZ, P5, !PT ;  /* 0x0000000704066210 */ /* 0x040fe40002ffe4ff */
[----:B------:R-:W-:Y:S02]  /*cf00*/  @P6 IADD3 R8, P5, R11, R12, RZ ;  /* 0x0000000c0b086210 */ /* 0x000fe40007fbe0ff */
[----:B------:R-:W-:Y:S01]  /*cf10*/  @P6 IADD3.X R18, R4, R226, RZ, P4, !PT ;  /* 0x000000e204126210 */ /* 0x000fe200027fe4ff */
[----:B------:R3:W-:Y:S01]  /*cf20*/  MUFU.EX2 R229, R5 ;  /* 0x0000000500e57308 */ /* 0x0007e20000000800 */
[----:B------:R-:W-:Y:S02]  /*cf30*/  @P6 IADD3.X R10, R6, R13, RZ, P5, !PT ;  /* 0x0000000d060a6210 */ /* 0x000fe40002ffe4ff */
[----:B------:R-:W-:Y:S02]  /*cf40*/  @P6 LEA R12, P5, R17, c[0x0][0x1c8], 0x1 ;  /* 0x00007200110c6a11 */ /* 0x000fe400078a08ff */
[----:B-1----:R-:W-:Y:S05]  /*cf50*/  FMNMX.FTZ R3, R0, R3, !PT ;  /* 0x0000000300037209 */ /* 0x002fea0007810000 */
[C---:B------:R-:W-:Y:S01]  /*cf60*/  FADD.FTZ R0, -R3.reuse, R70 ;  /* 0x0000004603007221 */ /* 0x040fe20000010100 */
[----:B------:R1:W-:Y:S01]  /*cf70*/  MUFU.EX2 R224, R32 ;  /* 0x0000002000e07308 */ /* 0x0003e20000000800 */
[----:B------:R-:W-:Y:S02]  /*cf80*/  FMUL.FTZ R69, R3, c[0x0][0x2d0] ;  /* 0x0000b40003457a20 */ /* 0x000fe40000410000 */
[----:B------:R-:W-:Y:S02]  /*cf90*/  FMUL.FTZ R0, R0, c[0x0][0x2d0] ;  /* 0x0000b40000007a20 */ /* 0x000fe40000410000 */
[C---:B--2---:R-:W-:Y:S02]  /*cfa0*/  FMUL.FTZ R24, R2.reuse, R92 ;  /* 0x0000005c02187220 */ /* 0x044fe40000410000 */
[----:B------:R-:W-:Y:S02]  /*cfb0*/  FMUL.FTZ R25, R2, R93 ;  /* 0x0000005d02197220 */ /* 0x000fe40000410000 */
[----:B------:R-:W-:Y:S01]  /*cfc0*/  FFMA.FTZ R70, R144, c[0x0][0x2d0], -R69 ;  /* 0x0000b40090467a23 */ /* 0x000fe20000010845 */
[----:B------:R-:W2:Y:S01]  /*cfd0*/  MUFU.EX2 R0, R0 ;  /* 0x0000000000007308 */ /* 0x000ea20000000800 */
[C---:B------:R-:W-:Y:S01]  /*cfe0*/  FMUL.FTZ R33, R2.reuse, R101 ;  /* 0x0000006502217220 */ /* 0x040fe20000410000 */
[----:B---3--:R-:W-:Y:S01]  /*cff0*/  @P6 IADD3 R5, P4, R11, R222, RZ ;  /* 0x000000de0b056210 */ /* 0x008fe20007f9e0ff */
[----:B------:R-:W-:Y:S01]  /*d000*/  FMUL.FTZ R41, R2, R109 ;  /* 0x0000006d02297220 */ /* 0x000fe20000410000 */
[----:B------:R-:W-:Y:S01]  /*d010*/  @P6 IADD3.X R11, R4, R13, RZ, P0, !PT ;  /* 0x0000000d040b6210 */ /* 0x000fe200007fe4ff */
[----:B------:R-:W-:Y:S01]  /*d020*/  FFMA.FTZ R4, R135, c[0x0][0x2d0], -R121 ;  /* 0x0000b40087047a23 */ /* 0x000fe20000010879 */
[----:B------:R-:W-:Y:S01]  /*d030*/  @P6 LEA R14, P0, R15, c[0x0][0x1c8], 0x1 ;  /* 0x000072000f0e6a11 */ /* 0x000fe200078008ff */
[----:B------:R-:W-:Y:S01]  /*d040*/  FFMA.FTZ R48, R142, c[0x0][0x2d0], -R69 ;  /* 0x0000b4008e307a23 */ /* 0x000fe20000010845 */
[----:B------:R-:W-:Y:S02]  /*d050*/  @P6 LEA.HI.X R13, R17, c[0x0][0x1cc], R11, 0x1, P5 ;  /* 0x00007300110d6a11 */ /* 0x000fe400028f0c0b */
[----:B------:R3:W-:Y:S01]  /*d060*/  MUFU.EX2 R228, R4 ;  /* 0x0000000400e47308 */ /* 0x0007e20000000800 */
[----:B------:R-:W-:Y:S01]  /*d070*/  FFMA.FTZ R11, R134, c[0x0][0x2d0], -R121 ;  /* 0x0000b400860b7a23 */ /* 0x000fe20000010879 */
[----:B------:R-:W-:Y:S01]  /*d080*/  @P6 LEA.HI.X R15, R15, c[0x0][0x1cc], R18, 0x1, P0 ;  /* 0x000073000f0f6a11 */ /* 0x000fe200000f0c12 */
[----:B------:R-:W-:Y:S01]  /*d090*/  FFMA.FTZ R17, R139, c[0x0][0x2d0], -R69 ;  /* 0x0000b4008b117a23 */ /* 0x000fe20000010845 */
[----:B------:R-:W-:Y:S01]  /*d0a0*/  @P6 IADD3.X R7, R6, R226, RZ, P4, !PT ;  /* 0x000000e206076210 */ /* 0x000fe200027fe4ff */
[C---:B-1----:R-:W-:Y:S01]  /*d0b0*/  FMUL.FTZ R32, R2.reuse, R100 ;  /* 0x0000006402207220 */ /* 0x042fe20000410000 */
[C---:B------:R-:W-:Y:S01]  /*d0c0*/  @P6 LEA R6, P4, R5.reuse, c[0x0][0x1c8], 0x1 ;  /* 0x0000720005066a11 */ /* 0x040fe200078808ff */
[C---:B------:R-:W-:Y:S02]  /*d0d0*/  FMUL.FTZ R49, R2.reuse, R117 ;  /* 0x0000007502317220 */ /* 0x040fe40000410000 */
[C---:B------:R-:W-:Y:S01]  /*d0e0*/  FMUL.FTZ R52, R2.reuse, R52 ;  /* 0x0000003402347220 */ /* 0x040fe20000410000 */
[----:B------:R1:W4:Y:S01]  /*d0f0*/  MUFU.EX2 R227, R11 ;  /* 0x0000000b00e37308 */ /* 0x0003220000000800 */
[----:B------:R-:W-:Y:S01]  /*d100*/  @P6 LEA.HI.X R7, R5, c[0x0][0x1cc], R7, 0x1, P4 ;  /* 0x0000730005076a11 */ /* 0x000fe200020f0c07 */
[----:B------:R-:W-:Y:S02]  /*d110*/  FMUL.FTZ R53, R2, R53 ;  /* 0x0000003502357220 */ /* 0x000fe40000410000 */
[C---:B--2---:R-:W-:Y:S02]  /*d120*/  FMUL.FTZ R18, R0.reuse, R86 ;  /* 0x0000005600127220 */ /* 0x044fe40000410000 */
[C---:B------:R-:W-:Y:S02]  /*d130*/  FMUL.FTZ R19, R0.reuse, R87 ;  /* 0x0000005700137220 */ /* 0x040fe40000410000 */
[C---:B------:R-:W-:Y:S02]  /*d140*/  FMUL.FTZ R26, R0.reuse, R94 ;  /* 0x0000005e001a7220 */ /* 0x040fe40000410000 */
[----:B------:R2:W-:Y:S01]  /*d150*/  MUFU.EX2 R159, R17 ;  /* 0x00000011009f7308 */ /* 0x0005e20000000800 */
[C---:B------:R-:W-:Y:S02]  /*d160*/  FMUL.FTZ R27, R0.reuse, R95 ;  /* 0x0000005f001b7220 */ /* 0x040fe40000410000 */
[----:B------:R-:W-:Y:S01]  /*d170*/  FMUL.FTZ R34, R0, R102 ;  /* 0x0000006600227220 */ /* 0x000fe20000410000 */
[----:B---3--:R-:W-:Y:S01]  /*d180*/  @P6 LEA R4, P0, R8, c[0x0][0x1c8], 0x1 ;  /* 0x0000720008046a11 */ /* 0x008fe200078008ff */
[C---:B------:R-:W-:Y:S02]  /*d190*/  FMUL.FTZ R35, R0.reuse, R103 ;  /* 0x0000006700237220 */ /* 0x040fe40000410000 */
[----:B------:R-:W-:Y:S01]  /*d1a0*/  FMUL.FTZ R42, R0, R110 ;  /* 0x0000006e002a7220 */ /* 0x000fe20000410000 */
[----:B------:R-:W-:Y:S01]  /*d1b0*/  @P6 LEA.HI.X R5, R8, c[0x0][0x1cc], R10, 0x1, P0 ;  /* 0x0000730008056a11 */ /* 0x000fe200000f0c0a */
[----:B------:R-:W-:Y:S01]  /*d1c0*/  FMUL.FTZ R43, R0, R111 ;  /* 0x0000006f002b7220 */ /* 0x000fe20000410000 */
[----:B------:R-:W-:Y:S01]  /*d1d0*/  @P6 ISETP.GE.AND P0, PT, R146, c[0x0][0x1d4], PT ;  /* 0x0000750092006a0c */ /* 0x000fe20003f06270 */
[----:B------:R3:W-:Y:S01]  /*d1e0*/  MUFU.EX2 R147, R70 ;  /* 0x0000004600937308 */ /* 0x0007e20000000800 */
[C---:B------:R-:W-:Y:S01]  /*d1f0*/  @P6 IADD3 R10, P4, R9.reuse, c[0x0][0x1c8], RZ ;  /* 0x00007200090a6a10 */ /* 0x040fe20007f9e0ff */
[C---:B------:R-:W-:Y:S01]  /*d200*/  FMUL.FTZ R50, R0.reuse, R118 ;  /* 0x0000007600327220 */ /* 0x040fe20000410000 */
[----:B------:R-:W-:Y:S01]  /*d210*/  @P6 IADD3 R9, P5, R9, 0x80, RZ ;  /* 0x0000008009096810 */ /* 0x000fe20007fbe0ff */
[----:B------:R-:W-:Y:S01]  /*d220*/  FMUL.FTZ R51, R0, R119 ;  /* 0x0000007700337220 */ /* 0x000fe20000410000 */
[----:B-1----:R-:W-:Y:S01]  /*d230*/  @P6 IADD3.X R11, R16, c[0x0][0x1cc], RZ, P4, !PT ;  /* 0x00007300100b6a10 */ /* 0x002fe200027fe4ff */
[C---:B------:R-:W-:Y:S01]  /*d240*/  FMUL.FTZ R54, R0.reuse, R54 ;  /* 0x0000003600367220 */ /* 0x040fe20000410000 */
[----:B------:R-:W-:Y:S01]  /*d250*/  @P6 IADD3 R8, P4, R9, c[0x0][0x1c8], RZ ;  /* 0x0000720009086a10 */ /* 0x000fe20007f9e0ff */
[----:B------:R-:W-:Y:S02]  /*d260*/  FMUL.FTZ R55, R0, R55 ;  /* 0x0000003700377220 */ /* 0x000fe40000410000 */
[----:B------:R1:W-:Y:S01]  /*d270*/  MUFU.EX2 R190, R40 ;  /* 0x0000002800be7308 */ /* 0x0003e20000000800 */
[----:B------:R-:W-:Y:S01]  /*d280*/  @P6 IADD3.X R9, RZ, c[0x0][0x1cc], R16, P4, P5 ;  /* 0x00007300ff096a10 */ /* 0x000fe200027ea410 */
[----:B------:R5:W-:Y:S01]  /*d290*/  @P6 LDGSTS.E.BYPASS.LTC128B.128 [R218+0x8100], [R10.64], !P0 ;  /* 0x081000000ada6fae */ /* 0x000be2000c101d48 */
[--C-:B------:R-:W-:Y:S02]  /*d2a0*/  FFMA.FTZ R16, R138, c[0x0][0x2d0], -R69.reuse ;  /* 0x0000b4008a107a23 */ /* 0x100fe40000010845 */
[C---:B--2---:R-:W-:Y:S02]  /*d2b0*/  FMUL.FTZ R17, R2.reuse, R85 ;  /* 0x0000005502117220 */ /* 0x044fe40000410000 */
[C---:B------:R-:W-:Y:S02]  /*d2c0*/  FMUL.FTZ R56, R2.reuse, R56 ;  /* 0x0000003802387220 */ /* 0x040fe40000410000 */
[----:B------:R-:W-:Y:S01]  /*d2d0*/  FMUL.FTZ R57, R2, R57 ;  /* 0x0000003902397220 */ /* 0x000fe20000410000 */
[----:B------:R2:W-:Y:S01]  /*d2e0*/  @P6 LDGSTS.E.BYPASS.LTC128B.128 [R218+0xb100], [R8.64], !P3 ;  /* 0x0b10000008da6fae */ /* 0x0005e2000d901d48 */
[----:B------:R4:W2:Y:S01]  /*d2f0*/  MUFU.EX2 R160, R16 ;  /* 0x0000001000a07308 */ /* 0x0008a20000000800 */
[C---:B------:R-:W-:Y:S02]  /*d300*/  FMUL.FTZ R58, R0.reuse, R58 ;  /* 0x0000003a003a7220 */ /* 0x040fe40000410000 */
[--C-:B---3--:R-:W-:Y:S02]  /*d310*/  FFMA.FTZ R70, R143, c[0x0][0x2d0], -R69.reuse ;  /* 0x0000b4008f467a23 */ /* 0x108fe40000010845 */
[----:B------:R-:W-:Y:S02]  /*d320*/  FMUL.FTZ R59, R0, R59 ;  /* 0x0000003b003b7220 */ /* 0x000fe40000410000 */
[----:B------:R3:W-:Y:S01]  /*d330*/  @P6 LDGSTS.E.BYPASS.LTC128B.128 [R218+0x9100], [R14.64], !P0 ;  /* 0x091000000eda6fae */ /* 0x0007e2000c101d48 */
[C---:B------:R-:W-:Y:S02]  /*d340*/  FMUL.FTZ R60, R2.reuse, R60 ;  /* 0x0000003c023c7220 */ /* 0x040fe40000410000 */
[----:B------:R3:W-:Y:S01]  /*d350*/  MUFU.EX2 R146, R70 ;  /* 0x0000004600927308 */ /* 0x0007e20000000800 */
[C---:B------:R-:W-:Y:S02]  /*d360*/  FMUL.FTZ R61, R2.reuse, R61 ;  /* 0x0000003d023d7220 */ /* 0x040fe40000410000 */
[----:B-1----:R-:W-:Y:S02]  /*d370*/  FMUL.FTZ R40, R2, R108 ;  /* 0x0000006c02287220 */ /* 0x002fe40000410000 */
[----:B------:R1:W-:Y:S01]  /*d380*/  @P6 LDGSTS.E.BYPASS.LTC128B.128 [R218+0xc100], [R12.64], !P3 ;  /* 0x0c1000000cda6fae */ /* 0x0003e2000d901d48 */
[C---:B------:R-:W-:Y:S02]  /*d390*/  FMUL.FTZ R62, R0.reuse, R62 ;  /* 0x0000003e003e7220 */ /* 0x040fe40000410000 */
[C---:B-----5:R-:W-:Y:S02]  /*d3a0*/  FMUL.FTZ R10, R0.reuse, R78 ;  /* 0x0000004e000a7220 */ /* 0x060fe40000410000 */
[C---:B------:R-:W-:Y:S01]  /*d3b0*/  FMUL.FTZ R11, R0.reuse, R79 ;  /* 0x0000004f000b7220 */ /* 0x040fe20000410000 */
[----:B------:R5:W-:Y:S01]  /*d3c0*/  MUFU.EX2 R148, R48 ;  /* 0x0000003000947308 */ /* 0x000be20000000800 */
[----:B------:R-:W-:Y:S01]  /*d3d0*/  FMUL.FTZ R63, R0, R63 ;  /* 0x0000003f003f7220 */ /* 0x000fe20000410000 */
[----:B------:R1:W-:Y:S01]  /*d3e0*/  @P6 LDGSTS.E.BYPASS.LTC128B.128 [R218+0xa100], [R6.64], !P0 ;  /* 0x0a10000006da6fae */ /* 0x0003e2000c101d48 */
[----:B----4-:R-:W-:Y:S02]  /*d3f0*/  FMUL.FTZ R16, R2, R84 ;  /* 0x0000005402107220 */ /* 0x010fe40000410000 */
[--C-:B--2---:R-:W-:Y:S02]  /*d400*/  FFMA.FTZ R8, R136, c[0x0][0x2d0], -R69.reuse ;  /* 0x0000b40088087a23 */ /* 0x104fe40000010845 */
[C---:B------:R-:W-:Y:S02]  /*d410*/  FMUL.FTZ R9, R2.reuse, R77 ;  /* 0x0000004d02097220 */ /* 0x040fe40000410000 */
[C---:B------:R-:W-:Y:S01]  /*d420*/  FMUL.FTZ R64, R2.reuse, R64 ;  /* 0x0000004002407220 */ /* 0x040fe20000410000 */
[----:B------:R2:W-:Y:S01]  /*d430*/  @P6 LDGSTS.E.BYPASS.LTC128B.128 [R218+0xd100], [R4.64], !P3 ;  /* 0x0d10000004da6fae */ /* 0x0005e2000d901d48 */
[----:B------:R4:W-:Y:S01]  /*d440*/  MUFU.EX2 R157, R8 ;  /* 0x00000008009d7308 */ /* 0x0009e20000000800 */
[----:B------:R-:W-:Y:S02]  /*d450*/  FMUL.FTZ R65, R2, R65 ;  /* 0x0000004102417220 */ /* 0x000fe40000410000 */
[--C-:B---3--:R-:W-:Y:S02]  /*d460*/  FFMA.FTZ R70, R145, c[0x0][0x2d0], -R69.reuse ;  /* 0x0000b40091467a23 */ /* 0x108fe40000010845 */
[C---:B------:R-:W-:Y:S02]  /*d470*/  FMUL.FTZ R66, R0.reuse, R66 ;  /* 0x0000004200427220 */ /* 0x040fe40000410000 */
[----:B------:R-:W-:Y:S01]  /*d480*/  LDSM.16.MT88.4 R20, [R196] ;  /* 0x00000000c414783b */ /* 0x000fe20000004200 */
[----:B------:R-:W-:Y:S02]  /*d490*/  FMUL.FTZ R67, R0, R67 ;  /* 0x0000004300437220 */ /* 0x000fe40000410000 */
[--C-:B------:R-:W-:Y:S02]  /*d4a0*/  FFMA.FTZ R71, R71, c[0x0][0x2d0], -R69.reuse ;  /* 0x0000b40047477a23 */ /* 0x100fe40000010845 */
[----:B-----5:R-:W-:Y:S03]  /*d4b0*/  FMUL.FTZ R48, R2, R116 ;  /* 0x0000007402307220 */ /* 0x020fe60000410000 */
[----:B-1----:R-:W1:Y:S01]  /*d4c0*/  LDSM.16.MT88.4 R12, [R192] ;  /* 0x00000000c00c783b */ /* 0x002e620000004200 */
[----:B------:R-:W-:Y:S01]  /*d4d0*/  MUFU.EX2 R71, R71 ;  /* 0x0000004700477308 */ /* 0x000fe20000000800 */
[C---:B------:R-:W-:Y:S01]  /*d4e0*/  FMUL.FTZ R6, R0.reuse, R74 ;  /* 0x0000004a00067220 */ /* 0x040fe20000410000 */
[----:B------:R-:W-:Y:S01]  /*d4f0*/  F2FP.PACK_AB R74, R227, R228 ;  /* 0x000000e4e34a723e */ /* 0x000fe200000000ff */
[----:B------:R-:W-:Y:S04]  /*d500*/  FMUL.FTZ R7, R0, R75 ;  /* 0x0000004b00077220 */ /* 0x000fe80000410000 */
[----:B------:R-:W3:Y:S01]  /*d510*/  LDSM.16.MT88.4 R28, [R195] ;  /* 0x00000000c31c783b */ /* 0x000ee20000004200 */
[C---:B----4-:R-:W-:Y:S02]  /*d520*/  FMUL.FTZ R8, R2.reuse, R76 ;  /* 0x0000004c02087220 */ /* 0x050fe40000410000 */
[----:B--2---:R-:W-:Y:S02]  /*d530*/  FFMA.FTZ R4, R137, c[0x0][0x2d0], -R69 ;  /* 0x0000b40089047a23 */ /* 0x004fe40000010845 */
[----:B------:R-:W-:Y:S01]  /*d540*/  FMUL.FTZ R5, R2, R73 ;  /* 0x0000004902057220 */ /* 0x000fe20000410000 */
[----:B------:R-:W-:Y:S01]  /*d550*/  F2FP.PACK_AB R73, R160, R159 ;  /* 0x0000009fa049723e */ /* 0x000fe200000000ff */
[----:B------:R2:W4:Y:S01]  /*d560*/  MUFU.EX2 R158, R4 ;  /* 0x00000004009e7308 */ /* 0x0005220000000800 */
[----:B------:R-:W5:Y:S08]  /*d570*/  LDSM.16.MT88.4 R36, [R211] ;  /* 0x00000000d324783b */ /* 0x000f700000004200 */
[----:B------:R-:W3:Y:S08]  /*d580*/  LDSM.16.MT88.4 R44, [R192+0x3000] ;  /* 0x00300000c02c783b */ /* 0x000ef00000004200 */
[----:B------:R-:W3:Y:S01]  /*d590*/  LDSM.16.MT88.4 R76, [R196+0x3000] ;  /* 0x00300000c44c783b */ /* 0x000ee20000004200 */
[----:B--2---:R-:W-:Y:S01]  /*d5a0*/  FMUL.FTZ R4, R2, R72 ;  /* 0x0000004802047220 */ /* 0x004fe20000410000 */
[----:B------:R-:W-:Y:S06]  /*d5b0*/  F2FP.PACK_AB R72, R229, R230 ;  /* 0x000000e6e548723e */ /* 0x000fec00000000ff */
[----:B------:R-:W-:Y:S01]  /*d5c0*/  LDSM.16.MT88.4 R84, [R198+0x3000] ;  /* 0x00300000c654783b */ /* 0x000fe20000004200 */
[----:B----4-:R-:W-:Y:S07]  /*d5d0*/  F2FP.PACK_AB R75, R158, R157 ;  /* 0x0000009d9e4b723e */ /* 0x010fee00000000ff */
[C---:B-1----:R-:W-:Y:S01]  /*d5e0*/  HMMA.16816.F32 R4, R72.reuse, R12, R4 ;  /* 0x0000000c4804723c */ /* 0x042fe20000001804 */
[----:B------:R-:W-:Y:S06]  /*d5f0*/  LDSM.16.MT88.4 R92, [R196+0x4000] ;  /* 0x00400000c45c783b */ /* 0x000fec0000004200 */
[C---:B------:R-:W-:Y:S01]  /*d600*/  FMUL.FTZ R12, R2.reuse, R80 ;  /* 0x00000050020c7220 */ /* 0x040fe20000410000 */
[C---:B------:R-:W-:Y:S01]  /*d610*/  HMMA.16816.F32 R8, R72.reuse, R14, R8 ;  /* 0x0000000e4808723c */ /* 0x040fe20000001808 */
[----:B------:R-:W-:Y:S03]  /*d620*/  LDSM.16.MT88.4 R100, [R196+0x1800] ;  /* 0x00180000c464783b */ /* 0x000fe60000004200 */
[----:B------:R-:W-:Y:S03]  /*d630*/  FMUL.FTZ R13, R2, R81 ;  /* 0x00000051020d7220 */ /* 0x000fe60000410000 */
[C---:B------:R-:W-:Y:S02]  /*d640*/  FMUL.FTZ R14, R0.reuse, R82 ;  /* 0x00000052000e7220 */ /* 0x040fe40000410000 */
[----:B------:R-:W-:Y:S01]  /*d650*/  FMUL.FTZ R15, R0, R83 ;  /* 0x00000053000f7220 */ /* 0x000fe20000410000 */
[----:B------:R-:W2:Y:S04]  /*d660*/  LDL.LU R116, [R1+0xc] ;  /* 0x00000c0001747983 */ /* 0x000ea80000300800 */
[----:B------:R-:W1:Y:S02]  /*d670*/  LDSM.16.MT88.4 R80, [R195+0x3000] ;  /* 0x00300000c350783b */ /* 0x000e640000004200 */
[C---:B------:R-:W-:Y:S06]  /*d680*/  HMMA.16816.F32 R12, R72.reuse, R20, R12 ;  /* 0x00000014480c723c */ /* 0x040fec000000180c */
[----:B------:R-:W4:Y:S01]  /*d690*/  LDL.LU R117, [R1+0x8] ;  /* 0x0000080001757983 */ /* 0x000f220000300800 */
[C---:B------:R-:W-:Y:S01]  /*d6a0*/  FMUL.FTZ R20, R2.reuse, R88 ;  /* 0x0000005802147220 */ /* 0x040fe20000410000 */
[C---:B------:R-:W-:Y:S02]  /*d6b0*/  HMMA.16816.F32 R16, R72.reuse, R22, R16 ;  /* 0x000000164810723c */ /* 0x040fe40000001810 */
[----:B------:R-:W-:Y:S02]  /*d6c0*/  LDSM.16.MT88.4 R108, [R192+0x5800] ;  /* 0x00580000c06c783b */ /* 0x000fe40000004200 */
[----:B------:R-:W-:Y:S03]  /*d6d0*/  FMUL.FTZ R21, R2, R89 ;  /* 0x0000005902157220 */ /* 0x000fe60000410000 */
[C---:B------:R-:W-:Y:S02]  /*d6e0*/  FMUL.FTZ R22, R0.reuse, R90 ;  /* 0x0000005a00167220 */ /* 0x040fe40000410000 */
[----:B------:R-:W-:Y:S01]  /*d6f0*/  FMUL.FTZ R23, R0, R91 ;  /* 0x0000005b00177220 */ /* 0x000fe20000410000 */
[----:B------:R-:W0:Y:S06]  /*d700*/  LDGDEPBAR ;  /* 0x00000000000079af */ /* 0x000e2c0000000000 */
[C---:B---3--:R-:W-:Y:S02]  /*d710*/  HMMA.16816.F32 R20, R72.reuse, R28, R20 ;  /* 0x0000001c4814723c */ /* 0x048fe40000001814 */
[----:B------:R-:W-:Y:S05]  /*d720*/  LDSM.16.MT88.4 R88, [R196+0x800] ;  /* 0x00080000c458783b */ /* 0x000fea0000004200 */
[C---:B------:R-:W-:Y:S01]  /*d730*/  FMUL.FTZ R28, R2.reuse, R96 ;  /* 0x00000060021c7220 */ /* 0x040fe20000410000 */
[C---:B------:R-:W-:Y:S04]  /*d740*/  HMMA.16816.F32 R24, R72.reuse, R30, R24 ;  /* 0x0000001e4818723c */ /* 0x040fe80000001818 */
[----:B------:R-:W-:Y:S03]  /*d750*/  FMUL.FTZ R29, R2, R97 ;  /* 0x00000061021d7220 */ /* 0x000fe60000410000 */
[C---:B------:R-:W-:Y:S02]  /*d760*/  FMUL.FTZ R30, R0.reuse, R98 ;  /* 0x00000062001e7220 */ /* 0x040fe40000410000 */
[----:B------:R-:W-:Y:S02]  /*d770*/  FMUL.FTZ R31, R0, R99 ;  /* 0x00000063001f7220 */ /* 0x000fe40000410000 */
[----:B------:R-:W-:Y:S05]  /*d780*/  LDSM.16.MT88.4 R96, [R195+0x4000] ;  /* 0x00400000c360783b */ /* 0x000fea0000004200 */
[C---:B-----5:R-:W-:Y:S07]  /*d790*/  HMMA.16816.F32 R28, R72.reuse, R36, R28 ;  /* 0x00000024481c723c */ /* 0x060fee000000181c */
[--C-:B------:R-:W-:Y:S01]  /*d7a0*/  FFMA.FTZ R36, R123, c[0x0][0x2d0], -R121.reuse ;  /* 0x0000b4007b247a23 */ /* 0x100fe20000010879 */
[C---:B------:R-:W-:Y:S03]  /*d7b0*/  HMMA.16816.F32 R32, R72.reuse, R38, R32 ;  /* 0x000000264820723c */ /* 0x040fe60000001820 */
[----:B------:R3:W5:Y:S01]  /*d7c0*/  MUFU.EX2 R191, R36 ;  /* 0x0000002400bf7308 */ /* 0x0007620000000800 */
[----:B------:R-:W-:Y:S03]  /*d7d0*/  FMUL.FTZ R37, R2, R105 ;  /* 0x0000006902257220 */ /* 0x000fe60000410000 */
[C---:B------:R-:W-:Y:S02]  /*d7e0*/  FMUL.FTZ R38, R0.reuse, R106 ;  /* 0x0000006a00267220 */ /* 0x040fe40000410000 */
[----:B------:R-:W-:Y:S03]  /*d7f0*/  FMUL.FTZ R39, R0, R107 ;  /* 0x0000006b00277220 */ /* 0x000fe60000410000 */
[C---:B---3--:R-:W-:Y:S02]  /*d800*/  FMUL.FTZ R36, R2.reuse, R104 ;  /* 0x0000006802247220 */ /* 0x048fe40000410000 */
[----:B------:R-:W-:Y:S05]  /*d810*/  LDSM.16.MT88.4 R104, [R198+0x2800] ;  /* 0x00280000c668783b */ /* 0x000fea0000004200 */
[C---:B------:R-:W-:Y:S07]  /*d820*/  HMMA.16816.F32 R36, R72.reuse, R44, R36 ;  /* 0x0000002c4824723c */ /* 0x040fee0000001824 */
[----:B------:R-:W-:Y:S01]  /*d830*/  FMUL.FTZ R45, R2, R113 ;  /* 0x00000071022d7220 */ /* 0x000fe20000410000 */
[C---:B------:R-:W-:Y:S04]  /*d840*/  HMMA.16816.F32 R40, R72.reuse, R46, R40 ;  /* 0x0000002e4828723c */ /* 0x040fe80000001828 */
[--C-:B------:R-:W-:Y:S03]  /*d850*/  FFMA.FTZ R44, R141, c[0x0][0x2d0], -R121.reuse ;  /* 0x0000b4008d2c7a23 */ /* 0x100fe60000010879 */
[C---:B------:R-:W-:Y:S01]  /*d860*/  FMUL.FTZ R47, R0.reuse, R115 ;  /* 0x00000073002f7220 */ /* 0x040fe20000410000 */
[----:B------:R3:W1:Y:S01]  /*d870*/  MUFU.EX2 R189, R44 ;  /* 0x0000002c00bd7308 */ /* 0x0006620000000800 */
[----:B------:R-:W-:Y:S09]  /*d880*/  FMUL.FTZ R46, R0, R114 ;  /* 0x00000072002e7220 */ /* 0x000ff20000410000 */
[----:B------:R1:W1:Y:S01]  /*d890*/  MUFU.EX2 R115, R70 ;  /* 0x0000004600737308 */ /* 0x0002620000000800 */
[----:B---3--:R-:W-:Y:S07]  /*d8a0*/  FMUL.FTZ R44, R2, R112 ;  /* 0x00000070022c7220 */ /* 0x008fee0000410000 */
[C---:B------:R-:W-:Y:S03]  /*d8b0*/  HMMA.16816.F32 R44, R72.reuse, R76, R44 ;  /* 0x0000004c482c723c */ /* 0x040fe6000000182c */
[--C-:B-1----:R-:W-:Y:S04]  /*d8c0*/  FFMA.FTZ R70, R149, c[0x0][0x2d0], -R121.reuse ;  /* 0x0000b40095467a23 */ /* 0x102fe80000010879 */
[----:B------:R1:W-:Y:S01]  /*d8d0*/  MUFU.EX2 R183, R70 ;  /* 0x0000004600b77308 */ /* 0x0003e20000000800 */
[C---:B------:R-:W-:Y:S01]  /*d8e0*/  HMMA.16816.F32 R48, R72.reuse, R78, R48 ;  /* 0x0000004e4830723c */ /* 0x040fe20000001830 */
[----:B------:R-:W3:Y:S07]  /*d8f0*/  LDSM.16.MT88.4 R76, [R192+0x800] ;  /* 0x00080000c04c783b */ /* 0x000eee0000004200 */
[C---:B------:R-:W-:Y:S08]  /*d900*/  HMMA.16816.F32 R52, R72.reuse, R80, R52 ;  /* 0x000000504834723c */ /* 0x040ff00000001834 */
[C---:B------:R-:W-:Y:S01]  /*d910*/  HMMA.16816.F32 R56, R72.reuse, R82, R56 ;  /* 0x000000524838723c */ /* 0x040fe20000001838 */
[----:B------:R-:W3:Y:S03]  /*d920*/  LDSM.16.MT88.4 R80, [R195+0x800] ;  /* 0x00080000c350783b */ /* 0x000ee60000004200 */
[--C-:B-1----:R-:W-:Y:S04]  /*d930*/  FFMA.FTZ R70, R151, c[0x0][0x2d0], -R121.reuse ;  /* 0x0000b40097467a23 */ /* 0x102fe80000010879 */
[C---:B------:R-:W-:Y:S01]  /*d940*/  HMMA.16816.F32 R60, R72.reuse, R84, R60 ;  /* 0x00000054483c723c */ /* 0x040fe2000000183c */
[----:B------:R1:W1:Y:S07]  /*d950*/  MUFU.EX2 R188, R70 ;  /* 0x0000004600bc7308 */ /* 0x00026e0000000800 */
[----:B------:R-:W-:Y:S01]  /*d960*/  HMMA.16816.F32 R64, R72, R86, R64 ;  /* 0x000000564840723c */ /* 0x000fe20000001840 */
[----:B------:R-:W3:Y:S06]  /*d970*/  LDSM.16.MT88.4 R84, [R198+0x800] ;  /* 0x00080000c654783b */ /* 0x000eec0000004200 */
[----:B-----5:R-:W-:Y:S02]  /*d980*/  F2FP.PACK_AB R72, R191, R224 ;  /* 0x000000e0bf48723e */ /* 0x020fe400000000ff */
[----:B------:R-:W-:Y:S03]  /*d990*/  F2FP.PACK_AB R74, R189, R190 ;  /* 0x000000bebd4a723e */ /* 0x000fe600000000ff */
[----:B------:R-:W-:Y:S02]  /*d9a0*/  F2FP.PACK_AB R73, R147, R148 ;  /* 0x000000949349723e */ /* 0x000fe400000000ff */
[----:B------:R-:W-:Y:S01]  /*d9b0*/  F2FP.PACK_AB R75, R115, R146 ;  /* 0x00000092734b723e */ /* 0x000fe200000000ff */
[--C-:B-1----:R-:W-:Y:S06]  /*d9c0*/  FFMA.FTZ R70, R150, c[0x0][0x2d0], -R121.reuse ;  /* 0x0000b40096467a23 */ /* 0x102fec0000010879 */
[C---:B---3--:R-:W-:Y:S01]  /*d9d0*/  HMMA.16816.F32 R4, R72.reuse, R76, R4 ;  /* 0x0000004c4804723c */ /* 0x048fe20000001804 */
[----:B------:R1:W-:Y:S07]  /*d9e0*/  MUFU.EX2 R182, R70 ;  /* 0x0000004600b67308 */ /* 0x0003ee0000000800 */
[C---:B------:R-:W-:Y:S01]  /*d9f0*/  HMMA.16816.F32 R8, R72.reuse, R78, R8 ;  /* 0x0000004e4808723c */ /* 0x040fe20000001808 */
[----:B------:R-:W3:Y:S07]  /*da00*/  LDSM.16.MT88.4 R76, [R192+0x3800] ;  /* 0x00380000c04c783b */ /* 0x000eee0000004200 */
[C---:B------:R-:W-:Y:S08]  /*da10*/  HMMA.16816.F32 R12, R72.reuse, R88, R12 ;  /* 0x00000058480c723c */ /* 0x040ff0000000180c */
[C---:B------:R-:W-:Y:S01]  /*da20*/  HMMA.16816.F32 R16, R72.reuse, R90, R16 ;  /* 0x0000005a4810723c */ /* 0x040fe20000001810 */
[----:B------:R-:W5:Y:S03]  /*da30*/  LDSM.16.MT88.4 R88, [R196+0x3800] ;  /* 0x00380000c458783b */ /* 0x000f660000004200 */
[----:B-1----:R-:W-:Y:S04]  /*da40*/  FFMA.FTZ R70, R156, c[0x0][0x2d0], -R121 ;  /* 0x0000b4009c467a23 */ /* 0x002fe80000010879 */
[C---:B------:R-:W-:Y:S01]  /*da50*/  HMMA.16816.F32 R20, R72.reuse, R80, R20 ;  /* 0x000000504814723c */ /* 0x040fe20000001814 */
[----:B------:R1:W1:Y:S07]  /*da60*/  MUFU.EX2 R181, R70 ;  /* 0x0000004600b57308 */ /* 0x00026e0000000800 */
[C---:B------:R-:W-:Y:S01]  /*da70*/  HMMA.16816.F32 R24, R72.reuse, R82, R24 ;  /* 0x000000524818723c */ /* 0x040fe20000001818 */
[----:B------:R-:W2:Y:S07]  /*da80*/  LDSM.16.MT88.4 R80, [R195+0x3800] ;  /* 0x00380000c350783b */ /* 0x000eae0000004200 */
[C---:B------:R-:W-:Y:S08]  /*da90*/  HMMA.16816.F32 R28, R72.reuse, R84, R28 ;  /* 0x00000054481c723c */ /* 0x040ff0000000181c */
[C---:B------:R-:W-:Y:S01]  /*daa0*/  HMMA.16816.F32 R32, R72.reuse, R86, R32 ;  /* 0x000000564820723c */ /* 0x040fe20000001820 */
[----:B------:R-:W4:Y:S03]  /*dab0*/  LDSM.16.MT88.4 R84, [R198+0x3800] ;  /* 0x00380000c654783b */ /* 0x000f260000004200 */
[--C-:B-1----:R-:W-:Y:S04]  /*dac0*/  FFMA.FTZ R70, R162, c[0x0][0x2d0], -R69.reuse ;  /* 0x0000b400a2467a23 */ /* 0x102fe80000010845 */
[C---:B---3--:R-:W-:Y:S01]  /*dad0*/  HMMA.16816.F32 R36, R72.reuse, R76, R36 ;  /* 0x0000004c4824723c */ /* 0x048fe20000001824 */
[----:B------:R1:W-:Y:S07]  /*dae0*/  MUFU.EX2 R113, R70 ;  /* 0x0000004600717308 */ /* 0x0003ee0000000800 */
[C---:B------:R-:W-:Y:S01]  /*daf0*/  HMMA.16816.F32 R40, R72.reuse, R78, R40 ;  /* 0x0000004e4828723c */ /* 0x040fe20000001828 */
[----:B------:R-:W3:Y:S07]  /*db00*/  LDSM.16.MT88.4 R76, [R192+0x1000] ;  /* 0x00100000c04c783b */ /* 0x000eee0000004200 */
[C---:B-----5:R-:W-:Y:S08]  /*db10*/  HMMA.16816.F32 R44, R72.reuse, R88, R44 ;  /* 0x00000058482c723c */ /* 0x060ff0000000182c */
[C---:B------:R-:W-:Y:S01]  /*db20*/  HMMA.16816.F32 R48, R72.reuse, R90, R48 ;  /* 0x0000005a4830723c */ /* 0x040fe20000001830 */
[----:B------:R-:W5:Y:S03]  /*db30*/  LDSM.16.MT88.4 R88, [R196+0x1000] ;  /* 0x00100000c458783b */ /* 0x000f660000004200 */
[----:B-1----:R-:W-:Y:S04]  /*db40*/  FFMA.FTZ R70, R163, c[0x0][0x2d0], -R69 ;  /* 0x0000b400a3467a23 */ /* 0x002fe80000010845 */
[C---:B--2---:R-:W-:Y:S01]  /*db50*/  HMMA.16816.F32 R52, R72.reuse, R80, R52 ;  /* 0x000000504834723c */ /* 0x044fe20000001834 */
[----:B------:R1:W2:Y:S03]  /*db60*/  MUFU.EX2 R114, R70 ;  /* 0x0000004600727308 */ /* 0x0002a60000000800 */
[----:B------:R-:W-:Y:S04]  /*db70*/  FFMA.FTZ R0, R0, R116, R159 ;  /* 0x0000007400007223 */ /* 0x000fe8000001009f */
[C---:B------:R-:W-:Y:S01]  /*db80*/  HMMA.16816.F32 R56, R72.reuse, R82, R56 ;  /* 0x000000524838723c */ /* 0x040fe20000001838 */
[----:B------:R-:W3:Y:S03]  /*db90*/  LDSM.16.MT88.4 R80, [R195+0x1000] ;  /* 0x00100000c350783b */ /* 0x000ee60000004200 */
[----:B----4-:R-:W-:Y:S02]  /*dba0*/  FFMA.FTZ R2, R2, R117, R230 ;  /* 0x0000007502027223 */ /* 0x010fe400000100e6 */
[----:B------:R-:W-:Y:S02]  /*dbb0*/  FADD.FTZ R0, R160, R0 ;  /* 0x00000000a0007221 */ /* 0x000fe40000010000 */
[C---:B------:R-:W-:Y:S01]  /*dbc0*/  HMMA.16816.F32 R60, R72.reuse, R84, R60 ;  /* 0x00000054483c723c */ /* 0x040fe2000000183c */
[----:B------:R-:W-:Y:S03]  /*dbd0*/  LDSM.16.MT88.4 R116, [R196+0x5800] ;  /* 0x00580000c474783b */ /* 0x000fe60000004200 */
[----:B------:R-:W-:Y:S02]  /*dbe0*/  FADD.FTZ R0, R157, R0 ;  /* 0x000000009d007221 */ /* 0x000fe40000010000 */
[----:B------:R-:W-:Y:S02]  /*dbf0*/  FADD.FTZ R2, R229, R2 ;  /* 0x00000002e5027221 */ /* 0x000fe40000010000 */
[----:B------:R-:W-:Y:S01]  /*dc00*/  HMMA.16816.F32 R64, R72, R86, R64 ;  /* 0x000000564840723c */ /* 0x000fe20000001840 */
[----:B------:R-:W4:Y:S03]  /*dc10*/  LDSM.16.MT88.4 R84, [R198+0x1000] ;  /* 0x00100000c654783b */ /* 0x000f260000004200 */
[--C-:B-1----:R-:W-:Y:S02]  /*dc20*/  FFMA.FTZ R70, R161, c[0x0][0x2d0], -R69.reuse ;  /* 0x0000b400a1467a23 */ /* 0x102fe40000010845 */
[----:B------:R-:W-:Y:S01]  /*dc30*/  FADD.FTZ R0, R158, R0 ;  /* 0x000000009e007221 */ /* 0x000fe20000010000 */
[----:B------:R-:W-:Y:S01]  /*dc40*/  F2FP.PACK_AB R72, R188, R183 ;  /* 0x000000b7bc48723e */ /* 0x000fe200000000ff */
[----:B------:R1:W1:Y:S01]  /*dc50*/  MUFU.EX2 R112, R70 ;  /* 0x0000004600707308 */ /* 0x0002620000000800 */
[----:B------:R-:W-:Y:S03]  /*dc60*/  F2FP.PACK_AB R74, R181, R182 ;  /* 0x000000b6b54a723e */ /* 0x000fe600000000ff */
[----:B--2---:R-:W-:Y:S01]  /*dc70*/  F2FP.PACK_AB R73, R114, R113 ;  /* 0x000000717249723e */ /* 0x004fe200000000ff */
        /* <DEDUP_REMOVED lines=10> */
[----:B-1----:R-:W-:Y:S02]  /*dd20*/  FFMA.FTZ R70, R180, c[0x0][0x2d0], -R69 ;  /* 0x0000b400b4467a23 */ /* 0x002fe40000010845 */
[----:B------:R-:W-:Y:S02]  /*dd30*/  FADD.FTZ R0, R114, R0 ;  /* 0x0000000072007221 */ /* 0x000fe40000010000 */
[----:B------:R1:W2:Y:S01]  /*dd40*/  MUFU.EX2 R145, R70 ;  /* 0x0000004600917308 */ /* 0x0002a20000000800 */
[----:B------:R-:W-:Y:S02]  /*dd50*/  FADD.FTZ R2, R189, R2 ;  /* 0x00000002bd027221 */ /* 0x000fe40000010000 */
[----:B------:R-:W-:Y:S02]  /*dd60*/  FADD.FTZ R0, R112, R0 ;  /* 0x0000000070007221 */ /* 0x000fe40000010000 */
[----:B------:R-:W-:Y:S04]  /*dd70*/  FADD.FTZ R2, R183, R2 ;  /* 0x00000002b7027221 */ /* 0x000fe80000010000 */
[----:B------:R-:W-:Y:S04]  /*dd80*/  FADD.FTZ R2, R188, R2 ;  /* 0x00000002bc027221 */ /* 0x000fe80000010000 */
[----:B------:R-:W-:Y:S04]  /*dd90*/  FADD.FTZ R2, R182, R2 ;  /* 0x00000002b6027221 */ /* 0x000fe80000010000 */
[----:B------:R-:W-:Y:S02]  /*dda0*/  FADD.FTZ R2, R181, R2 ;  /* 0x00000002b5027221 */ /* 0x000fe40000010000 */
[--C-:B-1----:R-:W-:Y:S01]  /*ddb0*/  FFMA.FTZ R70, R231, c[0x0][0x2d0], -R121.reuse ;  /* 0x0000b400e7467a23 */ /* 0x102fe20000010879 */
[C---:B--2---:R-:W-:Y:S01]  /*ddc0*/  F2FP.PACK_AB R75, R145.reuse, R112 ;  /* 0x00000070914b723e */ /* 0x044fe200000000ff */
[----:B------:R-:W-:Y:S02]  /*ddd0*/  FADD.FTZ R0, R145, R0 ;  /* 0x0000000091007221 */ /* 0x000fe40000010000 */
[----:B------:R1:W2:Y:S04]  /*dde0*/  MUFU.EX2 R180, R70 ;  /* 0x0000004600b47308 */ /* 0x0002a80000000800 */
[C---:B---3--:R-:W-:Y:S08]  /*ddf0*/  HMMA.16816.F32 R4, R72.reuse, R76, R4 ;  /* 0x0000004c4804723c */ /* 0x048ff00000001804 */
[C---:B------:R-:W-:Y:S01]  /*de00*/  HMMA.16816.F32 R8, R72.reuse, R78, R8 ;  /* 0x0000004e4808723c */ /* 0x040fe20000001808 */
[----:B------:R-:W3:Y:S07]  /*de10*/  LDSM.16.MT88.4 R76, [R192+0x4000] ;  /* 0x00400000c04c783b */ /* 0x000eee0000004200 */
[C---:B-----5:R-:W-:Y:S04]  /*de20*/  HMMA.16816.F32 R12, R72.reuse, R88, R12 ;  /* 0x00000058480c723c */ /* 0x060fe8000000180c */
[--C-:B-1----:R-:W-:Y:S02]  /*de30*/  FFMA.FTZ R70, R232, c[0x0][0x2d0], -R121.reuse ;  /* 0x0000b400e8467a23 */ /* 0x102fe40000010879 */
[----:B--2---:R-:W-:Y:S02]  /*de40*/  FADD.FTZ R2, R180, R2 ;  /* 0x00000002b4027221 */ /* 0x004fe40000010000 */
[C---:B------:R-:W-:Y:S01]  /*de50*/  HMMA.16816.F32 R16, R72.reuse, R90, R16 ;  /* 0x0000005a4810723c */ /* 0x040fe20000001810 */
[----:B------:R1:W2:Y:S01]  /*de60*/  MUFU.EX2 R163, R70 ;  /* 0x0000004600a37308 */ /* 0x0002a20000000800 */
[----:B------:R-:W5:Y:S06]  /*de70*/  LDSM.16.MT88.4 R88, [R198+0x4000] ;  /* 0x00400000c658783b */ /* 0x000f6c0000004200 */
[C---:B------:R-:W-:Y:S08]  /*de80*/  HMMA.16816.F32 R20, R72.reuse, R80, R20 ;  /* 0x000000504814723c */ /* 0x040ff00000001814 */
[C---:B------:R-:W-:Y:S01]  /*de90*/  HMMA.16816.F32 R24, R72.reuse, R82, R24 ;  /* 0x000000524818723c */ /* 0x040fe20000001818 */
[----:B------:R-:W5:Y:S07]  /*dea0*/  LDSM.16.MT88.4 R80, [R192+0x1800] ;  /* 0x00180000c050783b */ /* 0x000f6e0000004200 */
[C---:B----4-:R-:W-:Y:S04]  /*deb0*/  HMMA.16816.F32 R28, R72.reuse, R84, R28 ;  /* 0x00000054481c723c */ /* 0x050fe8000000181c */
[--C-:B-1----:R-:W-:Y:S02]  /*dec0*/  FFMA.FTZ R70, R233, c[0x0][0x2d0], -R121.reuse ;  /* 0x0000b400e9467a23 */ /* 0x102fe40000010879 */
[----:B--2---:R-:W-:Y:S02]  /*ded0*/  FADD.FTZ R2, R163, R2 ;  /* 0x00000002a3027221 */ /* 0x004fe40000010000 */
[C---:B------:R-:W-:Y:S01]  /*dee0*/  HMMA.16816.F32 R32, R72.reuse, R86, R32 ;  /* 0x000000564820723c */ /* 0x040fe20000001820 */
[----:B------:R1:W2:Y:S01]  /*def0*/  MUFU.EX2 R162, R70 ;  /* 0x0000004600a27308 */ /* 0x0002a20000000800 */
[----:B------:R-:W4:Y:S06]  /*df00*/  LDSM.16.MT88.4 R84, [R195+0x1800] ;  /* 0x00180000c354783b */ /* 0x000f2c0000004200 */
[C---:B---3--:R-:W-:Y:S08]  /*df10*/  HMMA.16816.F32 R36, R72.reuse, R76, R36 ;  /* 0x0000004c4824723c */ /* 0x048ff00000001824 */
[C---:B------:R-:W-:Y:S01]  /*df20*/  HMMA.16816.F32 R40, R72.reuse, R78, R40 ;  /* 0x0000004e4828723c */ /* 0x040fe20000001828 */
[----:B------:R-:W3:Y:S07]  /*df30*/  LDSM.16.MT88.4 R76, [R198+0x1800] ;  /* 0x00180000c64c783b */ /* 0x000eee0000004200 */
[C---:B------:R-:W-:Y:S04]  /*df40*/  HMMA.16816.F32 R44, R72.reuse, R92, R44 ;  /* 0x0000005c482c723c */ /* 0x040fe8000000182c */
[----:B-1----:R-:W-:Y:S02]  /*df50*/  FFMA.FTZ R70, R234, c[0x0][0x2d0], -R121 ;  /* 0x0000b400ea467a23 */ /* 0x002fe40000010879 */
[----:B--2---:R-:W-:Y:S02]  /*df60*/  FADD.FTZ R2, R162, R2 ;  /* 0x00000002a2027221 */ /* 0x004fe40000010000 */
[C---:B------:R-:W-:Y:S01]  /*df70*/  HMMA.16816.F32 R48, R72.reuse, R94, R48 ;  /* 0x0000005e4830723c */ /* 0x040fe20000001830 */
[----:B------:R1:W2:Y:S01]  /*df80*/  MUFU.EX2 R161, R70 ;  /* 0x0000004600a17308 */ /* 0x0002a20000000800 */
[----:B------:R-:W-:Y:S06]  /*df90*/  LDSM.16.MT88.4 R92, [R198+0x5000] ;  /* 0x00500000c65c783b */ /* 0x000fec0000004200 */
[C---:B------:R-:W-:Y:S08]  /*dfa0*/  HMMA.16816.F32 R52, R72.reuse, R96, R52 ;  /* 0x000000604834723c */ /* 0x040ff00000001834 */
[C---:B------:R-:W-:Y:S01]  /*dfb0*/  HMMA.16816.F32 R56, R72.reuse, R98, R56 ;  /* 0x000000624838723c */ /* 0x040fe20000001838 */
[----:B------:R-:W-:Y:S07]  /*dfc0*/  LDSM.16.MT88.4 R96, [R196+0x2800] ;  /* 0x00280000c460783b */ /* 0x000fee0000004200 */
[C---:B-----5:R-:W-:Y:S04]  /*dfd0*/  HMMA.16816.F32 R60, R72.reuse, R88, R60 ;  /* 0x00000058483c723c */ /* 0x060fe8000000183c */
[--C-:B-1----:R-:W-:Y:S02]  /*dfe0*/  FFMA.FTZ R70, R235, c[0x0][0x2d0], -R69.reuse ;  /* 0x0000b400eb467a23 */ /* 0x102fe40000010845 */
[----:B--2---:R-:W-:Y:S02]  /*dff0*/  FADD.FTZ R2, R161, R2 ;  /* 0x00000002a1027221 */ /* 0x004fe40000010000 */
[----:B------:R-:W-:Y:S01]  /*e000*/  HMMA.16816.F32 R64, R72, R90, R64 ;  /* 0x0000005a4840723c */ /* 0x000fe20000001840 */
[----:B------:R1:W2:Y:S01]  /*e010*/  MUFU.EX2 R140, R70 ;  /* 0x00000046008c7308 */ /* 0x0002a20000000800 */
[----:B------:R-:W-:Y:S05]  /*e020*/  LDSM.16.MT88.4 R88, [R196+0x4800] ;  /* 0x00480000c458783b */ /* 0x000fea0000004200 */
[----:B------:R-:W-:Y:S02]  /*e030*/  F2FP.PACK_AB R72, R163, R180 ;  /* 0x000000b4a348723e */ /* 0x000fe400000000ff */
[----:B------:R-:W-:Y:S03]  /*e040*/  F2FP.PACK_AB R74, R161, R162 ;  /* 0x000000a2a14a723e */ /* 0x000fe600000000ff */
[--C-:B-1----:R-:W-:Y:S02]  /*e050*/  FFMA.FTZ R70, R237, c[0x0][0x2d0], -R69.reuse ;  /* 0x0000b400ed467a23 */ /* 0x102fe40000010845 */
[----:B--2---:R-:W-:Y:S02]  /*e060*/  FADD.FTZ R0, R140, R0 ;  /* 0x000000008c007221 */ /* 0x004fe40000010000 */
[----:B------:R1:W2:Y:S02]  /*e070*/  MUFU.EX2 R139, R70 ;  /* 0x00000046008b7308 */ /* 0x0002a40000000800 */
[--C-:B-1----:R-:W-:Y:S01]  /*e080*/  FFMA.FTZ R70, R236, c[0x0][0x2d0], -R69.reuse ;  /* 0x0000b400ec467a23 */ /* 0x102fe20000010845 */
[C---:B--2---:R-:W-:Y:S01]  /*e090*/  F2FP.PACK_AB R73, R139.reuse, R140 ;  /* 0x0000008c8b49723e */ /* 0x044fe200000000ff */
[----:B------:R-:W-:Y:S06]  /*e0a0*/  FADD.FTZ R0, R139, R0 ;  /* 0x000000008b007221 */ /* 0x000fec0000010000 */
[----:B------:R1:W2:Y:S02]  /*e0b0*/  MUFU.EX2 R138, R70 ;  /* 0x00000046008a7308 */ /* 0x0002a40000000800 */
[----:B-1----:R-:W-:Y:S02]  /*e0c0*/  FFMA.FTZ R70, R238, c[0x0][0x2d0], -R69 ;  /* 0x0000b400ee467a23 */ /* 0x002fe40000010845 */
[----:B--2---:R-:W-:Y:S06]  /*e0d0*/  FADD.FTZ R0, R138, R0 ;  /* 0x000000008a007221 */ /* 0x004fec0000010000 */
[----:B------:R1:W2:Y:S02]  /*e0e0*/  MUFU.EX2 R137, R70 ;  /* 0x0000004600897308 */ /* 0x0002a40000000800 */
[--C-:B-1----:R-:W-:Y:S01]  /*e0f0*/  FFMA.FTZ R70, R239, c[0x0][0x2d0], -R121.reuse ;  /* 0x0000b400ef467a23 */ /* 0x102fe20000010879 */
[C---:B--2---:R-:W-:Y:S01]  /*e100*/  F2FP.PACK_AB R75, R137.reuse, R138 ;  /* 0x0000008a894b723e */ /* 0x044fe200000000ff */
[----:B------:R-:W-:Y:S06]  /*e110*/  FADD.FTZ R0, R137, R0 ;  /* 0x0000000089007221 */ /* 0x000fec0000010000 */
[----:B------:R1:W2:Y:S01]  /*e120*/  MUFU.EX2 R156, R70 ;  /* 0x00000046009c7308 */ /* 0x0002a20000000800 */
[C---:B------:R-:W-:Y:S08]  /*e130*/  HMMA.16816.F32 R4, R72.reuse, R80, R4 ;  /* 0x000000504804723c */ /* 0x040ff00000001804 */
[C---:B------:R-:W-:Y:S01]  /*e140*/  HMMA.16816.F32 R8, R72.reuse, R82, R8 ;  /* 0x000000524808723c */ /* 0x040fe20000001808 */
[----:B------:R-:W5:Y:S07]  /*e150*/  LDSM.16.MT88.4 R80, [R192+0x4800] ;  /* 0x00480000c050783b */ /* 0x000f6e0000004200 */
[C---:B------:R-:W-:Y:S04]  /*e160*/  HMMA.16816.F32 R12, R72.reuse, R100, R12 ;  /* 0x00000064480c723c */ /* 0x040fe8000000180c */
[--C-:B-1----:R-:W-:Y:S02]  /*e170*/  FFMA.FTZ R70, R241, c[0x0][0x2d0], -R121.reuse ;  /* 0x0000b400f1467a23 */ /* 0x102fe40000010879 */
[----:B--2---:R-:W-:Y:S02]  /*e180*/  FADD.FTZ R2, R156, R2 ;  /* 0x000000029c027221 */ /* 0x004fe40000010000 */
[C---:B------:R-:W-:Y:S01]  /*e190*/  HMMA.16816.F32 R16, R72.reuse, R102, R16 ;  /* 0x000000664810723c */ /* 0x040fe20000001810 */
[----:B------:R1:W2:Y:S01]  /*e1a0*/  MUFU.EX2 R151, R70 ;  /* 0x0000004600977308 */ /* 0x0002a20000000800 */
[----:B------:R-:W-:Y:S06]  /*e1b0*/  LDSM.16.MT88.4 R100, [R195+0x2800] ;  /* 0x00280000c364783b */ /* 0x000fec0000004200 */
[C---:B----4-:R-:W-:Y:S08]  /*e1c0*/  HMMA.16816.F32 R20, R72.reuse, R84, R20 ;  /* 0x000000544814723c */ /* 0x050ff00000001814 */
[C---:B------:R-:W-:Y:S01]  /*e1d0*/  HMMA.16816.F32 R24, R72.reuse, R86, R24 ;  /* 0x000000564818723c */ /* 0x040fe20000001818 */
[----:B------:R-:W4:Y:S07]  /*e1e0*/  LDSM.16.MT88.4 R84, [R195+0x4800] ;  /* 0x00480000c354783b */ /* 0x000f2e0000004200 */
[C---:B---3--:R-:W-:Y:S04]  /*e1f0*/  HMMA.16816.F32 R28, R72.reuse, R76, R28 ;  /* 0x0000004c481c723c */ /* 0x048fe8000000181c */
[--C-:B-1----:R-:W-:Y:S02]  /*e200*/  FFMA.FTZ R70, R240, c[0x0][0x2d0], -R121.reuse ;  /* 0x0000b400f0467a23 */ /* 0x102fe40000010879 */
[----:B--2---:R-:W-:Y:S02]  /*e210*/  FADD.FTZ R2, R151, R2 ;  /* 0x0000000297027221 */ /* 0x004fe40000010000 */
[C---:B------:R-:W-:Y:S01]  /*e220*/  HMMA.16816.F32 R32, R72.reuse, R78, R32 ;  /* 0x0000004e4820723c */ /* 0x040fe20000001820 */
[----:B------:R1:W2:Y:S01]  /*e230*/  MUFU.EX2 R150, R70 ;  /* 0x0000004600967308 */ /* 0x0002a20000000800 */
[----:B------:R-:W3:Y:S06]  /*e240*/  LDSM.16.MT88.4 R76, [R198+0x4800] ;  /* 0x00480000c64c783b */ /* 0x000eec0000004200 */
[C---:B-----5:R-:W-:Y:S08]  /*e250*/  HMMA.16816.F32 R36, R72.reuse, R80, R36 ;  /* 0x000000504824723c */ /* 0x060ff00000001824 */
[C---:B------:R-:W-:Y:S01]  /*e260*/  HMMA.16816.F32 R40, R72.reuse, R82, R40 ;  /* 0x000000524828723c */ /* 0x040fe20000001828 */
[----:B------:R-:W5:Y:S07]  /*e270*/  LDSM.16.MT88.4 R80, [R192+0x2000] ;  /* 0x00200000c050783b */ /* 0x000f6e0000004200 */
[C---:B------:R-:W-:Y:S04]  /*e280*/  HMMA.16816.F32 R44, R72.reuse, R88, R44 ;  /* 0x00000058482c723c */ /* 0x040fe8000000182c */
[----:B-1----:R-:W-:Y:S02]  /*e290*/  FFMA.FTZ R70, R242, c[0x0][0x2d0], -R121 ;  /* 0x0000b400f2467a23 */ /* 0x002fe40000010879 */
[----:B--2---:R-:W-:Y:S02]  /*e2a0*/  FADD.FTZ R2, R150, R2 ;  /* 0x0000000296027221 */ /* 0x004fe40000010000 */
[C---:B------:R-:W-:Y:S01]  /*e2b0*/  HMMA.16816.F32 R48, R72.reuse, R90, R48 ;  /* 0x0000005a4830723c */ /* 0x040fe20000001830 */
[----:B------:R1:W2:Y:S01]  /*e2c0*/  MUFU.EX2 R149, R70 ;  /* 0x0000004600957308 */ /* 0x0002a20000000800 */
[----:B------:R-:W5:Y:S06]  /*e2d0*/  LDSM.16.MT88.4 R88, [R196+0x2000] ;  /* 0x00200000c458783b */ /* 0x000f6c0000004200 */
[C---:B----4-:R-:W-:Y:S08]  /*e2e0*/  HMMA.16816.F32 R52, R72.reuse, R84, R52 ;  /* 0x000000544834723c */ /* 0x050ff00000001834 */
[C---:B------:R-:W-:Y:S01]  /*e2f0*/  HMMA.16816.F32 R56, R72.reuse, R86, R56 ;  /* 0x000000564838723c */ /* 0x040fe20000001838 */
[----:B------:R-:W4:Y:S07]  /*e300*/  LDSM.16.MT88.4 R84, [R195+0x2000] ;  /* 0x00200000c354783b */ /* 0x000f2e0000004200 */
[C---:B---3--:R-:W-:Y:S04]  /*e310*/  HMMA.16816.F32 R60, R72.reuse, R76, R60 ;  /* 0x0000004c483c723c */ /* 0x048fe8000000183c */
[--C-:B-1----:R-:W-:Y:S02]  /*e320*/  FFMA.FTZ R70, R244, c[0x0][0x2d0], -R69.reuse ;  /* 0x0000b400f4467a23 */ /* 0x102fe40000010845 */
[----:B--2---:R-:W-:Y:S02]  /*e330*/  FADD.FTZ R2, R149, R2 ;  /* 0x0000000295027221 */ /* 0x004fe40000010000 */
[----:B------:R-:W-:Y:S01]  /*e340*/  HMMA.16816.F32 R64, R72, R78, R64 ;  /* 0x0000004e4840723c */ /* 0x000fe20000001840 */
[----:B------:R1:W2:Y:S01]  /*e350*/  MUFU.EX2 R136, R70 ;  /* 0x0000004600887308 */ /* 0x0002a20000000800 */
[----:B------:R-:W3:Y:S05]  /*e360*/  LDSM.16.MT88.4 R76, [R198+0x2000] ;  /* 0x00200000c64c783b */ /* 0x000eea0000004200 */
        /* <DEDUP_REMOVED lines=15> */
[----:B------:R1:W-:Y:S01]  /*e460*/  MUFU.EX2 R144, R70 ;  /* 0x0000004600907308 */ /* 0x0003e20000000800 */
[C---:B-----5:R-:W-:Y:S08]  /*e470*/  HMMA.16816.F32 R4, R72.reuse, R80, R4 ;  /* 0x000000504804723c */ /* 0x060ff00000001804 */
[C---:B------:R-:W-:Y:S01]  /*e480*/  HMMA.16816.F32 R8, R72.reuse, R82, R8 ;  /* 0x000000524808723c */ /* 0x040fe20000001808 */
[----:B------:R-:W2:Y:S07]  /*e490*/  LDSM.16.MT88.4 R80, [R192+0x5000] ;  /* 0x00500000c050783b */ /* 0x000eae0000004200 */
[C---:B------:R-:W-:Y:S04]  /*e4a0*/  HMMA.16816.F32 R12, R72.reuse, R88, R12 ;  /* 0x00000058480c723c */ /* 0x040fe8000000180c */
[--C-:B-1----:R-:W-:Y:S04]  /*e4b0*/  FFMA.FTZ R70, R250, c[0x0][0x2d0], -R121.reuse ;  /* 0x0000b400fa467a23 */ /* 0x102fe80000010879 */
[C---:B------:R-:W-:Y:S01]  /*e4c0*/  HMMA.16816.F32 R16, R72.reuse, R90, R16 ;  /* 0x0000005a4810723c */ /* 0x040fe20000001810 */
[----:B------:R1:W-:Y:S01]  /*e4d0*/  MUFU.EX2 R143, R70 ;  /* 0x00000046008f7308 */ /* 0x0003e20000000800 */
[----:B------:R-:W5:Y:S06]  /*e4e0*/  LDSM.16.MT88.4 R88, [R196+0x5000] ;  /* 0x00500000c458783b */ /* 0x000f6c0000004200 */
[C---:B----4-:R-:W-:Y:S08]  /*e4f0*/  HMMA.16816.F32 R20, R72.reuse, R84, R20 ;  /* 0x000000544814723c */ /* 0x050ff00000001814 */
[C---:B------:R-:W-:Y:S01]  /*e500*/  HMMA.16816.F32 R24, R72.reuse, R86, R24 ;  /* 0x000000564818723c */ /* 0x040fe20000001818 */
[----:B------:R-:W4:Y:S07]  /*e510*/  LDSM.16.MT88.4 R84, [R195+0x5000] ;  /* 0x00500000c354783b */ /* 0x000f2e0000004200 */
[C---:B---3--:R-:W-:Y:S04]  /*e520*/  HMMA.16816.F32 R28, R72.reuse, R76, R28 ;  /* 0x0000004c481c723c */ /* 0x048fe8000000181c */
[--C-:B-1----:R-:W-:Y:S04]  /*e530*/  FFMA.FTZ R70, R248, c[0x0][0x2d0], -R121.reuse ;  /* 0x0000b400f8467a23 */ /* 0x102fe80000010879 */
[C---:B------:R-:W-:Y:S01]  /*e540*/  HMMA.16816.F32 R32, R72.reuse, R78, R32 ;  /* 0x0000004e4820723c */ /* 0x040fe20000001820 */
[----:B------:R1:W-:Y:S01]  /*e550*/  MUFU.EX2 R142, R70 ;  /* 0x00000046008e7308 */ /* 0x0003e20000000800 */
[----:B------:R-:W3:Y:S06]  /*e560*/  LDSM.16.MT88.4 R76, [R192+0x2800] ;  /* 0x00280000c04c783b */ /* 0x000eec0000004200 */
[C---:B--2---:R-:W-:Y:S08]  /*e570*/  HMMA.16816.F32 R36, R72.reuse, R80, R36 ;  /* 0x000000504824723c */ /* 0x044ff00000001824 */
[C---:B------:R-:W-:Y:S08]  /*e580*/  HMMA.16816.F32 R40, R72.reuse, R82, R40 ;  /* 0x000000524828723c */ /* 0x040ff00000001828 */
[C---:B-----5:R-:W-:Y:S04]  /*e590*/  HMMA.16816.F32 R44, R72.reuse, R88, R44 ;  /* 0x00000058482c723c */ /* 0x060fe8000000182c */
[----:B-1----:R-:W-:Y:S04]  /*e5a0*/  FFMA.FTZ R70, R247, c[0x0][0x2d0], -R121 ;  /* 0x0000b400f7467a23 */ /* 0x002fe80000010879 */
[C---:B------:R-:W-:Y:S01]  /*e5b0*/  HMMA.16816.F32 R48, R72.reuse, R90, R48 ;  /* 0x0000005a4830723c */ /* 0x040fe20000001830 */
[----:B------:R1:W2:Y:S07]  /*e5c0*/  MUFU.EX2 R141, R70 ;  /* 0x00000046008d7308 */ /* 0x0002ae0000000800 */
[C---:B----4-:R-:W-:Y:S08]  /*e5d0*/  HMMA.16816.F32 R52, R72.reuse, R84, R52 ;  /* 0x000000544834723c */ /* 0x050ff00000001834 */
[C---:B------:R-:W-:Y:S08]  /*e5e0*/  HMMA.16816.F32 R56, R72.reuse, R86, R56 ;  /* 0x000000564838723c */ /* 0x040ff00000001838 */
[C---:B------:R-:W-:Y:S04]  /*e5f0*/  HMMA.16816.F32 R60, R72.reuse, R92, R60 ;  /* 0x0000005c483c723c */ /* 0x040fe8000000183c */
[--C-:B-1----:R-:W-:Y:S01]  /*e600*/  FFMA.FTZ R70, R251, c[0x0][0x2d0], -R69.reuse ;  /* 0x0000b400fb467a23 */ /* 0x102fe20000010845 */
[----:B--2---:R-:W-:Y:S03]  /*e610*/  F2FP.PACK_AB R122, R141, R142 ;  /* 0x0000008e8d7a723e */ /* 0x004fe600000000ff */
[----:B------:R-:W-:Y:S01]  /*e620*/  HMMA.16816.F32 R64, R72, R94, R64 ;  /* 0x0000005e4840723c */ /* 0x000fe20000001840 */
[----:B------:R1:W-:Y:S03]  /*e630*/  MUFU.EX2 R132, R70 ;  /* 0x0000004600847308 */ /* 0x0003e60000000800 */
[--C-:B-1----:R-:W-:Y:S02]  /*e640*/  FFMA.FTZ R70, R252, c[0x0][0x2d0], -R69.reuse ;  /* 0x0000b400fc467a23 */ /* 0x102fe40000010845 */
[----:B------:R-:W-:Y:S01]  /*e650*/  FFMA.FTZ R69, R120, c[0x0][0x2d0], -R69 ;  /* 0x0000b40078457a23 */ /* 0x000fe20000010845 */
[----:B------:R-:W-:Y:S04]  /*e660*/  F2FP.PACK_AB R120, R143, R144 ;  /* 0x000000908f78723e */ /* 0x000fe800000000ff */
[----:B------:R-:W1:Y:S10]  /*e670*/  MUFU.EX2 R70, R70 ;  /* 0x0000004600467308 */ /* 0x000e740000000800 */
[----:B------:R-:W2:Y:S01]  /*e680*/  MUFU.EX2 R69, R69 ;  /* 0x0000004500457308 */ /* 0x000ea20000000800 */
[----:B-1----:R-:W-:Y:S02]  /*e690*/  F2FP.PACK_AB R121, R70, R132 ;  /* 0x000000844679723e */ /* 0x002fe400000000ff */
[----:B--2---:R-:W-:Y:S07]  /*e6a0*/  F2FP.PACK_AB R123, R69, R71 ;  /* 0x00000047457b723e */ /* 0x004fee00000000ff */
[C---:B---3--:R-:W-:Y:S01]  /*e6b0*/  HMMA.16816.F32 R72, R120.reuse, R76, R4 ;  /* 0x0000004c7848723c */ /* 0x048fe20000001804 */
[----:B------:R-:W1:Y:S07]  /*e6c0*/  LDSM.16.MT88.4 R4, [R195+0x5800] ;  /* 0x00580000c304783b */ /* 0x000e6e0000004200 */
[C---:B------:R-:W-:Y:S01]  /*e6d0*/  HMMA.16816.F32 R76, R120.reuse, R78, R8 ;  /* 0x0000004e784c723c */ /* 0x040fe20000001808 */
[----:B------:R-:W2:Y:S07]  /*e6e0*/  LDSM.16.MT88.4 R8, [R198+0x5800] ;  /* 0x00580000c608783b */ /* 0x000eae0000004200 */
[C---:B------:R-:W-:Y:S01]  /*e6f0*/  HMMA.16816.F32 R80, R120.reuse, R96, R12 ;  /* 0x000000607850723c */ /* 0x040fe2000000180c */
[----:B------:R-:W3:Y:S07]  /*e700*/  LDL R12, [R1+0x1c] ;  /* 0x00001c00010c7983 */ /* 0x000eee0000100800 */
        /* <DEDUP_REMOVED lines=9> */
[C---:B-1----:R-:W-:Y:S07]  /*e7a0*/  HMMA.16816.F32 R52, R120.reuse, R4, R52 ;  /* 0x000000047834723c */ /* 0x042fee0000001834 */
[----:B------:R-:W-:Y:S01]  /*e7b0*/  FADD.FTZ R4, R144, R2 ;  /* 0x0000000290047221 */ /* 0x000fe20000010000 */
[C---:B------:R-:W-:Y:S04]  /*e7c0*/  HMMA.16816.F32 R56, R120.reuse, R6, R56 ;  /* 0x000000067838723c */ /* 0x040fe80000001838 */
[----:B------:R-:W-:Y:S02]  /*e7d0*/  FADD.FTZ R2, R132, R0 ;  /* 0x0000000084027221 */ /* 0x000fe40000010000 */
[----:B------:R-:W-:Y:S02]  /*e7e0*/  FADD.FTZ R0, R143, R4 ;  /* 0x000000048f007221 */ /* 0x000fe40000010000 */
[C---:B--2---:R-:W-:Y:S04]  /*e7f0*/  HMMA.16816.F32 R60, R120.reuse, R8, R60 ;  /* 0x00000008783c723c */ /* 0x044fe8000000183c */
[----:B------:R-:W-:Y:S01]  /*e800*/  FADD.FTZ R4, R70, R2 ;  /* 0x0000000246047221 */ /* 0x000fe20000010000 */
[-C--:B------:R-:W-:Y:S01]  /*e810*/  MOV R70, R3.reuse ;  /* 0x0000000300467202 */ /* 0x080fe20000000f00 */
[----:B------:R-:W-:Y:S02]  /*e820*/  FADD.FTZ R2, R142, R0 ;  /* 0x000000008e027221 */ /* 0x000fe40000010000 */
[----:B------:R-:W-:Y:S04]  /*e830*/  HMMA.16816.F32 R64, R120, R10, R64 ;  /* 0x0000000a7840723c */ /* 0x000fe80000001840 */
[----:B------:R-:W-:Y:S02]  /*e840*/  FADD.FTZ R2, R141, R2 ;  /* 0x000000028d027221 */ /* 0x000fe40000010000 */
[----:B------:R-:W-:Y:S01]  /*e850*/  FADD.FTZ R0, R71, R4 ;  /* 0x0000000447007221 */ /* 0x000fe20000010000 */
[----:B------:R-:W-:Y:S02]  /*e860*/  MOV R4, R3 ;  /* 0x0000000300047202 */ /* 0x000fe40000000f00 */
[----:B------:R1:W-:Y:S03]  /*e870*/  STL [R1+0x8], R2 ;  /* 0x0000080201007387 */ /* 0x0003e60000100800 */
[----:B------:R-:W-:Y:S01]  /*e880*/  FADD.FTZ R0, R69, R0 ;  /* 0x0000000045007221 */ /* 0x000fe20000010000 */
[----:B------:R-:W-:Y:S04]  /*e890*/  MOV R69, R68 ;  /* 0x0000004400457202 */ /* 0x000fe80000000f00 */
[----:B------:R1:W-:Y:S01]  /*e8a0*/  STL [R1+0xc], R0 ;  /* 0x00000c0001007387 */ /* 0x0003e20000100800 */
[----:B---3--:R-:W-:Y:S02]  /*e8b0*/  ISETP.GT.AND P0, PT, R217, R12, PT ;  /* 0x0000000cd900720c */ /* 0x008fe40003f04270 */
[----:B------:R-:W-:Y:S11]  /*e8c0*/  MOV R217, R216 ;  /* 0x000000d800d97202 */ /* 0x000ff60000000f00 */
[----:B-1----:R-:W-:-:S05]  /*e8d0*/  @P0 BRA `(.L_x_576) ;  /* 0xffffcd7000000947 */ /* 0x002fca000383ffff */
.L_x_575:
[----:B------:R-:W-:-:S13]  /*e8e0*/  ISETP.GE.AND P0, PT, R216, R219, PT ;  /* 0x000000dbd800720c */ /* 0x000fda0003f06270 */
[----:B------:R-:W-:Y:S05]  /*e8f0*/  @!P0 BRA `(.L_x_577) ;  /* 0x0000447000008947 */ /* 0x000fea0003800000 */
[----:B------:R-:W-:Y:S02]  /*e900*/  MOV R70, R4 ;  /* 0x0000000400467202 */ /* 0x000fe40000000f00 */
[----:B------:R-:W-:Y:S02]  /*e910*/  MOV R69, R68 ;  /* 0x0000004400457202 */ /* 0x000fe40000000f00 */
.L_x_586:
[----:B--2---:R-:W2:Y:S01]  /*e920*/  LDL.64 R132, [R1] ;  /* 0x0000000001847983 */ /* 0x004ea20000100a00 */
[----:B------:R-:W-:Y:S04]  /*e930*/  DEPBAR.LE SB0, 0x0 ;  /* 0x000080000000791a */ /* 0x000fe80000000000 */
[----:B------:R-:W-:Y:S01]  /*e940*/  WARPSYNC 0xffffffff ;  /* 0xffffffff00007948 */ /* 0x000fe20003800000 */
[----:B------:R-:W-:Y:S01]  /*e950*/  BAR.SYNC.DEFER_BLOCKING 0x0 ;  /* 0x0000000000007b1d */ /* 0x000fe20000010000 */
[----:B------:R-:W-:Y:S01]  /*e960*/  SHF.R.S32.HI R0, RZ, 0x1f, R216 ;  /* 0x0000001fff007819 */ /* 0x000fe200000114d8 */
[----:B------:R-:W-:Y:S01]  /*e970*/  IMAD.MOV.U32 R217, RZ, RZ, 0x5 ;  /* 0x00000005ffd97424 */ /* 0x000fe200078e00ff */
[----:B-1----:R-:W-:Y:S01]  /*e980*/  MOV R3, c[0x0][0x208] ;  /* 0x0000820000037a02 */ /* 0x002fe20000000f00 */
[----:B------:R-:W-:Y:S01]  /*e990*/  IMAD.WIDE.U32 R20, R216, c[0x0][0x208], RZ ;  /* 0x00008200d8147a25 */ /* 0x000fe200078e00ff */
[----:B------:R-:W-:Y:S02]  /*e9a0*/  MOV R28, R220 ;  /* 0x000000dc001c7202 */ /* 0x000fe40000000f00 */
[C---:B------:R-:W-:Y:S01]  /*e9b0*/  SHF.L.U32 R2, R3.reuse, 0x5, RZ ;  /* 0x0000000503027819 */ /* 0x040fe200000006ff */
[----:B------:R-:W-:Y:S01]  /*e9c0*/  IMAD R0, R0, c[0x0][0x208], RZ ;  /* 0x0000820000007a24 */ /* 0x000fe200078e02ff */
[----:B------:R-:W-:Y:S01]  /*e9d0*/  SHF.L.U64.HI R3, R3, R217, c[0x0][0x20c] ;  /* 0x0000830003037619 */ /* 0x000fe200000102d9 */
[----:B------:R-:W-:Y:S01]  /*e9e0*/  IMAD.MOV.U32 R29, RZ, RZ, R225 ;  /* 0x000000ffff1d7224 */ /* 0x000fe200078e00e1 */
[----:B------:R-:W-:Y:S01]  /*e9f0*/  IADD3 R37, P0, R220, 0x40, RZ ;  /* 0x00000040dc257810 */ /* 0x000fe20007f1e0ff */
[----:B------:R-:W-:Y:S02]  /*ea00*/  IMAD R0, R216, c[0x0][0x20c], R0 ;  /* 0x00008300d8007a24 */ /* 0x000fe400078e0200 */
[----:B------:R-:W-:Y:S04]  /*ea10*/  IMAD.WIDE.U32 R30, R20, 0x60, R2 ;  /* 0x00000060141e7825 */ /* 0x000fe800078e0002 */
[----:B------:R-:W-:Y:S01]  /*ea20*/  IMAD.IADD R0, R21, 0x1, R0 ;  /* 0x0000000115007824 */ /* 0x000fe200078e0200 */
[-C--:B------:R-:W-:Y:S01]  /*ea30*/  IADD3 R36, P4, R220, R30.reuse, RZ ;  /* 0x0000001edc247210 */ /* 0x080fe20007f9e0ff */
[----:B------:R-:W-:Y:S01]  /*ea40*/  IMAD.WIDE.U32 R28, R20, 0x60, R28 ;  /* 0x00000060141c7825 */ /* 0x000fe200078e001c */
[----:B------:R-:W-:Y:S02]  /*ea50*/  IADD3 R2, P6, R2, R30, RZ ;  /* 0x0000001e02027210 */ /* 0x000fe40007fde0ff */
[----:B------:R-:W-:Y:S01]  /*ea60*/  LEA R162, P5, R36, c[0x0][0x1f8], 0x1 ;  /* 0x00007e0024a27a11 */ /* 0x000fe200078a08ff */
[----:B------:R-:W1:Y:S01]  /*ea70*/  LDSM.16.M88.4 R8, [R193] ;  /* 0x00000000c108783b */ /* 0x000e620000000200 */
[----:B------:R-:W-:Y:S01]  /*ea80*/  SHF.L.U32 R45, R28, 0x1, RZ ;  /* 0x000000011c2d7819 */ /* 0x000fe200000006ff */
[----:B------:R-:W-:Y:S01]  /*ea90*/  IMAD R38, R0, 0x60, RZ ;  /* 0x0000006000267824 */ /* 0x000fe200078e02ff */
[----:B------:R-:W-:Y:S02]  /*eaa0*/  ULDC UR4, c[0x0][0x324] ;  /* 0x0000c90000047ab9 */ /* 0x000fe40000000800 */
[----:B------:R-:W-:Y:S02]  /*eab0*/  ULOP3.LUT UR4, URZ, UR4, URZ, 0x33, !UPT ;  /* 0x000000043f047292 */ /* 0x000fe4000f8e333f */
[----:B------:R-:W-:Y:S01]  /*eac0*/  IADD3 R0, R38, R31, RZ ;  /* 0x0000001f26007210 */ /* 0x000fe20007ffe0ff */
[----:B------:R-:W3:Y:S01]  /*ead0*/  LDSM.16.M88.4 R16, [R193+0x800] ;  /* 0x00080000c110783b */ /* 0x000ee20000000200 */
[----:B------:R-:W-:Y:S03]  /*eae0*/  IADD3 R31, R29, R38, RZ ;  /* 0x000000261d1f7210 */ /* 0x000fe60007ffe0ff */
[----:B------:R-:W-:Y:S01]  /*eaf0*/  IMAD.X R29, R0, 0x1, R225, P4 ;  /* 0x00000001001d7824 */ /* 0x000fe200020e06e1 */
[----:B------:R-:W-:Y:S02]  /*eb00*/  IADD3 R38, P4, R37, R30, RZ ;  /* 0x0000001e25267210 */ /* 0x000fe40007f9e0ff */
[----:B------:R-:W-:Y:S01]  /*eb10*/  SHF.L.U64.HI R46, R28, 0x1, R31 ;  /* 0x000000011c2e7819 */ /* 0x000fe2000001021f */
[----:B------:R-:W4:Y:S01]  /*eb20*/  LDSM.16.M88.4 R24, [R193+0x1000] ;  /* 0x00100000c118783b */ /* 0x000f220000000200 */
[----:B------:R-:W-:Y:S02]  /*eb30*/  LEA.HI.X R163, R36, c[0x0][0x1fc], R29, 0x1, P5 ;  /* 0x00007f0024a37a11 */ /* 0x000fe400028f0c1d */
[----:B------:R-:W-:Y:S02]  /*eb40*/  IADD3.X R36, RZ, R225, RZ, P0, !PT ;  /* 0x000000e1ff247210 */ /* 0x000fe400007fe4ff */
[C---:B------:R-:W-:Y:S02]  /*eb50*/  IADD3 R44, P0, R2.reuse, R37, RZ ;  /* 0x00000025022c7210 */ /* 0x040fe40007f1e0ff */
[----:B------:R-:W-:Y:S01]  /*eb60*/  IADD3 R37, P5, R2, R220, RZ ;  /* 0x000000dc02257210 */ /* 0x000fe20007fbe0ff */
[----:B------:R-:W5:Y:S01]  /*eb70*/  LDL R228, [R1+0x20] ;  /* 0x0000200001e47983 */ /* 0x000f620000100800 */
[----:B------:R-:W-:Y:S01]  /*eb80*/  IMAD.X R2, R0, 0x1, R3, P6 ;  /* 0x0000000100027824 */ /* 0x000fe200030e0603 */
[----:B------:R-:W-:Y:S02]  /*eb90*/  LEA R160, P6, R38, c[0x0][0x1f8], 0x1 ;  /* 0x00007e0026a07a11 */ /* 0x000fe400078c08ff */
[----:B------:R-:W4:Y:S01]  /*eba0*/  LDSM.16.M88.4 R32, [R193+0x1800] ;  /* 0x00180000c120783b */ /* 0x000f220000000200 */
[-C--:B------:R-:W-:Y:S02]  /*ebb0*/  IADD3.X R0, R0, R36.reuse, RZ, P4, !PT ;  /* 0x0000002400007210 */ /* 0x080fe400027fe4ff */
[C---:B------:R-:W-:Y:S02]  /*ebc0*/  LEA R158, P4, R37.reuse, c[0x0][0x1f8], 0x1 ;  /* 0x00007e00259e7a11 */ /* 0x040fe400078808ff */
[----:B------:R-:W-:Y:S02]  /*ebd0*/  LEA.HI.X R161, R38, c[0x0][0x1fc], R0, 0x1, P6 ;  /* 0x00007f0026a17a11 */ /* 0x000fe400030f0c00 */
[C---:B------:R-:W-:Y:S01]  /*ebe0*/  IADD3.X R3, R2.reuse, R36, RZ, P0, !PT ;  /* 0x0000002402037210 */ /* 0x040fe200007fe4ff */
[----:B------:R-:W5:Y:S01]  /*ebf0*/  LDL R227, [R1+0x24] ;  /* 0x0000240001e37983 */ /* 0x000f620000100800 */
[----:B------:R-:W-:Y:S01]  /*ec00*/  IMAD.X R2, R2, 0x1, R225, P5 ;  /* 0x0000000102027824 */ /* 0x000fe200028e06e1 */
[C---:B-1----:R-:W-:Y:S02]  /*ec10*/  HMMA.16816.F32 R4, R124.reuse, R8, RZ ;  /* 0x000000087c04723c */ /* 0x042fe400000018ff */
[----:B------:R-:W1:Y:S02]  /*ec20*/  LDSM.16.M88.4 R40, [R193+0x2000] ;  /* 0x00200000c128783b */ /* 0x000e640000000200 */
[----:B------:R-:W-:Y:S02]  /*ec30*/  LEA.HI.X R159, R37, c[0x0][0x1fc], R2, 0x1, P4 ;  /* 0x00007f00259f7a11 */ /* 0x000fe400020f0c02 */
[C---:B------:R-:W-:Y:S02]  /*ec40*/  LEA R156, P4, R44.reuse, c[0x0][0x1f8], 0x1 ;  /* 0x00007e002c9c7a11 */ /* 0x040fe400078808ff */
[C---:B------:R-:W-:Y:S01]  /*ec50*/  IADD3 R2, P5, R45.reuse, 0x80, RZ ;  /* 0x000000802d027810 */ /* 0x040fe20007fbe0ff */
[C---:B------:R-:W-:Y:S01]  /*ec60*/  HMMA.16816.F32 R8, R124.reuse, R10, RZ ;  /* 0x0000000a7c08723c */ /* 0x040fe200000018ff */
[----:B------:R-:W5:Y:S02]  /*ec70*/  LDL R224, [R1+0x14] ;  /* 0x0000140001e07983 */ /* 0x000f640000100800 */
[----:B------:R-:W-:Y:S02]  /*ec80*/  LEA.HI.X R157, R44, c[0x0][0x1fc], R3, 0x1, P4 ;  /* 0x00007f002c9d7a11 */ /* 0x000fe400020f0c03 */
[----:B------:R-:W1:Y:S01]  /*ec90*/  LDSM.16.M88.4 R48, [R193+0x2800] ;  /* 0x00280000c130783b */ /* 0x000e620000000200 */
[----:B------:R-:W-:Y:S02]  /*eca0*/  IADD3 R44, P6, R45, c[0x0][0x1f8], RZ ;  /* 0x00007e002d2c7a10 */ /* 0x000fe40007fde0ff */
[C---:B---3--:R-:W-:Y:S01]  /*ecb0*/  HMMA.16816.F32 R12, R124.reuse, R16, RZ ;  /* 0x000000107c0c723c */ /* 0x048fe200000018ff */
[----:B------:R-:W-:Y:S03]  /*ecc0*/  IADD3 R2, P4, R2, c[0x0][0x1f8], RZ ;  /* 0x00007e0002027a10 */ /* 0x000fe60007f9e0ff */
[----:B------:R-:W-:Y:S01]  /*ecd0*/  IADD3.X R45, R46, c[0x0][0x1fc], RZ, P6, !PT ;  /* 0x00007f002e2d7a10 */ /* 0x000fe200037fe4ff */
[----:B------:R-:W3:Y:S01]  /*ece0*/  LDSM.16.M88.4 R120, [R199] ;  /* 0x00000000c778783b */ /* 0x000ee20000000200 */
[----:B------:R-:W-:Y:S02]  /*ecf0*/  IADD3.X R3, RZ, c[0x0][0x1fc], R46, P4, P5 ;  /* 0x00007f00ff037a10 */ /* 0x000fe400027ea42e */
[C---:B------:R-:W-:Y:S01]  /*ed00*/  HMMA.16816.F32 R16, R124.reuse, R18, RZ ;  /* 0x000000127c10723c */ /* 0x040fe200000018ff */
[----:B------:R-:W-:Y:S04]  /*ed10*/  ISETP.GT.AND P6, PT, R216, R219, PT ;  /* 0x000000dbd800720c */ /* 0x000fe80003fc4270 */
[----:B------:R-:W-:Y:S03]  /*ed20*/  LDSM.16.M88.4 R136, [R209] ;  /* 0x00000000d188783b */ /* 0x000fe60000000200 */
[C---:B----4-:R-:W-:Y:S05]  /*ed30*/  HMMA.16816.F32 R20, R124.reuse, R24, RZ ;  /* 0x000000187c14723c */ /* 0x050fea00000018ff */
[----:B------:R-:W-:Y:S03]  /*ed40*/  LDSM.16.M88.4 R140, [R208] ;  /* 0x00000000d08c783b */ /* 0x000fe60000000200 */
[C---:B------:R-:W-:Y:S05]  /*ed50*/  HMMA.16816.F32 R24, R124.reuse, R26, RZ ;  /* 0x0000001a7c18723c */ /* 0x040fea00000018ff */
[----:B------:R-:W-:Y:S03]  /*ed60*/  LDSM.16.M88.4 R144, [R207] ;  /* 0x00000000cf90783b */ /* 0x000fe60000000200 */
[C---:B------:R-:W-:Y:S05]  /*ed70*/  HMMA.16816.F32 R28, R124.reuse, R32, RZ ;  /* 0x000000207c1c723c */ /* 0x040fea00000018ff */
[----:B------:R-:W-:Y:S03]  /*ed80*/  LDSM.16.M88.4 R148, [R206] ;  /* 0x00000000ce94783b */ /* 0x000fe60000000200 */
[C---:B------:R-:W-:Y:S08]  /*ed90*/  HMMA.16816.F32 R32, R124.reuse, R34, RZ ;  /* 0x000000227c20723c */ /* 0x040ff000000018ff */
[C---:B-1----:R-:W-:Y:S08]  /*eda0*/  HMMA.16816.F32 R36, R124.reuse, R40, RZ ;  /* 0x000000287c24723c */ /* 0x042ff000000018ff */
[C---:B------:R-:W-:Y:S01]  /*edb0*/  HMMA.16816.F32 R40, R124.reuse, R42, RZ ;  /* 0x0000002a7c28723c */ /* 0x040fe200000018ff */
[----:B--2---:R-:W-:Y:S02]  /*edc0*/  ISETP.GE.AND P0, PT, R132, c[0x0][0x1d4], PT ;  /* 0x0000750084007a0c */ /* 0x004fe40003f06270 */
[----:B------:R-:W1:Y:S11]  /*edd0*/  LDSM.16.M88.4 R132, [R210] ;  /* 0x00000000d284783b */ /* 0x000e760000000200 */
[----:B------:R-:W-:Y:S01]  /*ede0*/  @!PT LDS RZ, [RZ] ;  /* 0x00000000fffff984 */ /* 0x000fe20000000800 */
[----:B------:R-:W-:Y:S01]  /*edf0*/  @!PT LDS RZ, [RZ] ;  /* 0x00000000fffff984 */ /* 0x000fe20000000800 */
[----:B------:R-:W-:Y:S01]  /*ee00*/  @!PT LDS RZ, [RZ] ;  /* 0x00000000fffff984 */ /* 0x000fe20000000800 */
[----:B------:R2:W-:Y:S08]  /*ee10*/  LDGSTS.E.BYPASS.LTC128B.128 [R218+0x100], [R44.64], !P0 ;  /* 0x001000002cda7fae */ /* 0x0005f0000c101d48 */
[----:B------:R4:W-:Y:S08]  /*ee20*/  LDGSTS.E.BYPASS.LTC128B.128 [R218+0x3100], [R2.64], !P3 ;  /* 0x0310000002da7fae */ /* 0x0009f0000d901d48 */
[----:B------:R1:W-:Y:S08]  /*ee30*/  LDGSTS.E.BYPASS.LTC128B.128 [R218+0x1100], [R162.64], !P0 ;  /* 0x01100000a2da7fae */ /* 0x0003f0000c101d48 */
[----:B------:R1:W-:Y:S01]  /*ee40*/  LDGSTS.E.BYPASS.LTC128B.128 [R218+0x4100], [R160.64], !P3 ;  /* 0x04100000a0da7fae */ /* 0x0003e2000d901d48 */
[C---:B--2---:R-:W-:Y:S07]  /*ee50*/  HMMA.16816.F32 R44, R124.reuse, R48, RZ ;  /* 0x000000307c2c723c */ /* 0x044fee00000018ff */
[----:B------:R2:W-:Y:S01]  /*ee60*/  LDGSTS.E.BYPASS.LTC128B.128 [R218+0x2100], [R158.64], !P0 ;  /* 0x021000009eda7fae */ /* 0x0005e2000c101d48 */
[----:B------:R-:W-:Y:S07]  /*ee70*/  HMMA.16816.F32 R48, R124, R50, RZ ;  /* 0x000000327c30723c */ /* 0x000fee00000018ff */
[----:B------:R2:W-:Y:S01]  /*ee80*/  LDGSTS.E.BYPASS.LTC128B.128 [R218+0x5100], [R156.64], !P3 ;  /* 0x051000009cda7fae */ /* 0x0005e2000d901d48 */
[C---:B---3--:R-:W-:Y:S07]  /*ee90*/  HMMA.16816.F32 R4, R128.reuse, R120, R4 ;  /* 0x000000788004723c */ /* 0x048fee0000001804 */
[----:B------:R-:W-:Y:S01]  /*eea0*/  LDSM.16.M88.4 R180, [R197+0x5800] ;  /* 0x00580000c5b4783b */ /* 0x000fe20000000200 */
[C---:B------:R-:W-:Y:S07]  /*eeb0*/  HMMA.16816.F32 R8, R128.reuse, R122, R8 ;  /* 0x0000007a8008723c */ /* 0x040fee0000001808 */
[----:B------:R-:W0:Y:S01]  /*eec0*/  LDGDEPBAR ;  /* 0x00000000000079af */ /* 0x000e220000000000 */
[C---:B-1----:R-:W-:Y:S07]  /*eed0*/  HMMA.16816.F32 R12, R128.reuse, R132, R12 ;  /* 0x00000084800c723c */ /* 0x042fee000000180c */
[----:B------:R-:W-:Y:S01]  /*eee0*/  LDSM.16.M88.4 R120, [R197+0x800] ;  /* 0x00080000c578783b */ /* 0x000fe20000000200 */
[C---:B------:R-:W-:Y:S07]  /*eef0*/  HMMA.16816.F32 R16, R128.reuse, R134, R16 ;  /* 0x000000868010723c */ /* 0x040fee0000001810 */
[----:B--2---:R-:W1:Y:S01]  /*ef00*/  LDSM.16.M88.4 R156, [R197] ;  /* 0x00000000c59c783b */ /* 0x004e620000000200 */
[C---:B------:R-:W-:Y:S07]  /*ef10*/  HMMA.16816.F32 R20, R128.reuse, R136, R20 ;  /* 0x000000888014723c */ /* 0x040fee0000001814 */
[----:B------:R-:W2:Y:S01]  /*ef20*/  LDSM.16.M88.4 R160, [R197+0x1000] ;  /* 0x00100000c5a0783b */ /* 0x000ea20000000200 */
[C---:B------:R-:W-:Y:S07]  /*ef30*/  HMMA.16816.F32 R24, R128.reuse, R138, R24 ;  /* 0x0000008a8018723c */ /* 0x040fee0000001818 */
[----:B------:R-:W3:Y:S01]  /*ef40*/  LDSM.16.M88.4 R132, [R197+0x1800] ;  /* 0x00180000c584783b */ /* 0x000ee20000000200 */
[C---:B------:R-:W-:Y:S07]  /*ef50*/  HMMA.16816.F32 R28, R128.reuse, R140, R28 ;  /* 0x0000008c801c723c */ /* 0x040fee000000181c */
[----:B------:R-:W1:Y:S01]  /*ef60*/  LDSM.16.M88.4 R136, [R197+0x2000] ;  /* 0x00200000c588783b */ /* 0x000e620000000200 */
[C---:B------:R-:W-:Y:S07]  /*ef70*/  HMMA.16816.F32 R32, R128.reuse, R142, R32 ;  /* 0x0000008e8020723c */ /* 0x040fee0000001820 */
[----:B------:R-:W-:Y:S01]  /*ef80*/  LDSM.16.M88.4 R140, [R194] ;  /* 0x00000000c28c783b */ /* 0x000fe20000000200 */
[C---:B------:R-:W-:Y:S07]  /*ef90*/  HMMA.16816.F32 R36, R128.reuse, R144, R36 ;  /* 0x000000908024723c */ /* 0x040fee0000001824 */
[----:B------:R-:W-:Y:S01]  /*efa0*/  LDSM.16.M88.4 R188, [R194+0x3000] ;  /* 0x00300000c2bc783b */ /* 0x000fe20000000200 */
[C---:B------:R-:W-:Y:S07]  /*efb0*/  HMMA.16816.F32 R40, R128.reuse, R146, R40 ;  /* 0x000000928028723c */ /* 0x040fee0000001828 */
[----:B------:R-:W-:Y:S01]  /*efc0*/  LDSM.16.M88.4 R144, [R194+0x800] ;  /* 0x00080000c290783b */ /* 0x000fe20000000200 */
        /* <DEDUP_REMOVED lines=15> */
[C---:B------:R-:W-:Y:S08]  /*f0c0*/  HMMA.16816.F32 R36, R152.reuse, R136, R36 ;  /* 0x000000889824723c */ /* 0x040ff00000001824 */
[C---:B------:R-:W-:Y:S01]  /*f0d0*/  HMMA.16816.F32 R40, R152.reuse, R138, R40 ;  /* 0x0000008a9828723c */ /* 0x040fe20000001828 */
[----:B------:R-:W3:Y:S07]  /*f0e0*/  LDSM.16.M88.4 R136, [R194+0x2800] ;  /* 0x00280000c288783b */ /* 0x000eee0000000200 */
[C---:B-1----:R-:W-:Y:S08]  /*f0f0*/  HMMA.16816.F32 R44, R152.reuse, R120, R44 ;  /* 0x00000078982c723c */ /* 0x042ff0000000182c */
[----:B------:R-:W-:Y:S01]  /*f100*/  HMMA.16816.F32 R48, R152, R122, R48 ;  /* 0x0000007a9830723c */ /* 0x000fe20000001830 */
        /* <DEDUP_REMOVED lines=22> */
[C---:B------:R-:W-:Y:S08]  /*f270*/  HMMA.16816.F32 R12, R168.reuse, R140, R12 ;  /* 0x0000008ca80c723c */ /* 0x040ff0000000180c */
[C---:B------:R-:W-:Y:S01]  /*f280*/  HMMA.16816.F32 R16, R168.reuse, R142, R16 ;  /* 0x0000008ea810723c */ /* 0x040fe20000001810 */
[----:B------:R-:W1:Y:S07]  /*f290*/  LDSM.16.M88.4 R140, [R202] ;  /* 0x00000000ca8c783b */ /* 0x000e6e0000000200 */
        /* <DEDUP_REMOVED lines=21> */
[C---:B------:R-:W-:Y:S08]  /*f3f0*/  HMMA.16816.F32 R28, R172.reuse, R140, R28 ;  /* 0x0000008cac1c723c */ /* 0x040ff0000000181c */
        /* <DEDUP_REMOVED lines=24> */
[----:B----4-:R-:W-:Y:S06]  /*f580*/  FMUL.FTZ R2, R11, c[0x0][0x320] ;  /* 0x0000c8000b027a20 */ /* 0x010fec0000410000 */
        /* <DEDUP_REMOVED lines=23> */
[----:B--2---:R-:W-:Y:S08]  /*f700*/  FMUL.FTZ R0, R12, c[0x0][0x320] ;  /* 0x0000c8000c007a20 */ /* 0x004ff00000410000 */
[----:B------:R2:W2:Y:S01]  /*f710*/  MUFU.TANH R140, R0 ;  /* 0x00000000008c7308 */ /* 0x0004a20000002400 */
[C---:B-1----:R-:W-:Y:S08]  /*f720*/  HMMA.16816.F32 R28, R184.reuse, R8, R28 ;  /* 0x00000008b81c723c */ /* 0x042ff0000000181c */
[C---:B------:R-:W-:Y:S01]  /*f730*/  HMMA.16816.F32 R32, R184.reuse, R10, R32 ;  /* 0x0000000ab820723c */ /* 0x040fe20000001820 */
[----:B------:R-:W1:Y:S01]  /*f740*/  LDSM.16.M88.4 R8, [R194+0x5800] ;  /* 0x00580000c208783b */ /* 0x000e620000000200 */
[----:B------:R-:W-:Y:S04]  /*f750*/  DEPBAR.LE SB0, 0x0 ;  /* 0x000080000000791a */ /* 0x000fe80000000000 */
[----:B--2---:R-:W-:Y:S02]  /*f760*/  FMUL.FTZ R0, R13, c[0x0][0x320] ;  /* 0x0000c8000d007a20 */ /* 0x004fe40000410000 */
[C---:B------:R-:W-:Y:S02]  /*f770*/  HMMA.16816.F32 R36, R184.reuse, R4, R36 ;  /* 0x00000004b824723c */ /* 0x040fe40000001824 */
[----:B------:R2:W1:Y:S01]  /*f780*/  MUFU.TANH R139, R0 ;  /* 0x00000000008b7308 */ /* 0x0004620000002400 */
[----:B------:R-:W-:Y:S05]  /*f790*/  BAR.SYNC.DEFER_BLOCKING 0x0 ;  /* 0x0000000000007b1d */ /* 0x000fea0000010000 */
[C---:B------:R-:W-:Y:S08]  /*f7a0*/  HMMA.16816.F32 R40, R184.reuse, R6, R40 ;  /* 0x00000006b828723c */ /* 0x040ff00000001828 */
[----:B------:R-:W-:Y:S04]  /*f7b0*/  FMUL.FTZ R2, R35, c[0x0][0x320] ;  /* 0x0000c80023027a20 */ /* 0x000fe80000410000 */
[----:B------:R-:W3:Y:S01]  /*f7c0*/  MUFU.TANH R122, R2 ;  /* 0x00000002007a7308 */ /* 0x000ee20000002400 */
[----:B--2---:R-:W-:Y:S09]  /*f7d0*/  FMUL.FTZ R0, R14, c[0x0][0x320] ;  /* 0x0000c8000e007a20 */ /* 0x004ff20000410000 */
[----:B------:R2:W2:Y:S02]  /*f7e0*/  MUFU.TANH R158, R0 ;  /* 0x00000000009e7308 */ /* 0x0004a40000002400 */
[----:B------:R-:W-:Y:S01]  /*f7f0*/  FMUL.FTZ R3, R42, c[0x0][0x320] ;  /* 0x0000c8002a037a20 */ /* 0x000fe20000410000 */
[C---:B-1----:R-:W-:Y:S03]  /*f800*/  HMMA.16816.F32 R44, R184.reuse, R8, R44 ;  /* 0x00000008b82c723c */ /* 0x042fe6000000182c */
[----:B------:R-:W-:Y:S04]  /*f810*/  FMUL.FTZ R4, R43, c[0x0][0x320] ;  /* 0x0000c8002b047a20 */ /* 0x000fe80000410000 */
[----:B------:R1:W1:Y:S01]  /*f820*/  MUFU.TANH R71, R3 ;  /* 0x0000000300477308 */ /* 0x0002620000002400 */
[----:B------:R-:W-:Y:S04]  /*f830*/  HMMA.16816.F32 R48, R184, R10, R48 ;  /* 0x0000000ab830723c */ /* 0x000fe80000001830 */
[----:B------:R-:W-:Y:S05]  /*f840*/  @P6 IADD3 R8, P4, R222, 0x40, RZ ;  /* 0x00000040de086810 */ /* 0x000fea0007f9e0ff */
[----:B------:R3:W3:Y:S03]  /*f850*/  MUFU.TANH R42, R4 ;  /* 0x00000004002a7308 */ /* 0x0006e60000002400 */
[----:B--2---:R-:W-:Y:S04]  /*f860*/  FMUL.FTZ R0, R15, c[0x0][0x320] ;  /* 0x0000c8000f007a20 */ /* 0x004fe80000410000 */
[----:B------:R-:W-:Y:S02]  /*f870*/  FMUL.FTZ R11, R46, c[0x0][0x320] ;  /* 0x0000c8002e0b7a20 */ /* 0x000fe40000410000 */
[----:B------:R-:W2:Y:S01]  /*f880*/  LDL R46, [R1+0x18] ;  /* 0x00001800012e7983 */ /* 0x000ea20000100800 */
[----:B------:R4:W2:Y:S01]  /*f890*/  MUFU.TANH R157, R0 ;  /* 0x00000000009d7308 */ /* 0x0008a20000002400 */
[----:B-1----:R-:W-:Y:S04]  /*f8a0*/  @P6 MOV R3, c[0x0][0x1e0] ;  /* 0x0000780000036a02 */ /* 0x002fe80000000f00 */
[C---:B------:R-:W-:Y:S02]  /*f8b0*/  @P6 SHF.L.U64.HI R5, R3.reuse, R217, c[0x0][0x1e4] ;  /* 0x0000790003056619 */ /* 0x040fe400000102d9 */
[----:B---3--:R-:W-:Y:S01]  /*f8c0*/  @P6 SHF.L.U32 R4, R3, 0x5, RZ ;  /* 0x0000000503046819 */ /* 0x008fe200000006ff */
[----:B----4-:R-:W-:Y:S01]  /*f8d0*/  FMUL.FTZ R0, R16, c[0x0][0x320] ;  /* 0x0000c80010007a20 */ /* 0x010fe20000410000 */
[----:B------:R-:W-:Y:S03]  /*f8e0*/  @P6 IADD3.X R16, RZ, R226, RZ, P4, !PT ;  /* 0x000000e2ff106210 */ /* 0x000fe600027fe4ff */
[----:B------:R1:W3:Y:S02]  /*f8f0*/  MUFU.TANH R136, R0 ;  /* 0x0000000000887308 */ /* 0x0002e40000002400 */
[----:B-1----:R-:W-:Y:S08]  /*f900*/  FMUL.FTZ R0, R17, c[0x0][0x320] ;  /* 0x0000c80011007a20 */ /* 0x002ff00000410000 */
[----:B------:R1:W4:Y:S02]  /*f910*/  MUFU.TANH R135, R0 ;  /* 0x0000000000877308 */ /* 0x0003240000002400 */
[----:B-1----:R-:W-:Y:S08]  /*f920*/  FMUL.FTZ R0, R18, c[0x0][0x320] ;  /* 0x0000c80012007a20 */ /* 0x002ff00000410000 */
[----:B------:R1:W1:Y:S02]  /*f930*/  MUFU.TANH R150, R0 ;  /* 0x0000000000967308 */ /* 0x0002640000002400 */
        /* <DEDUP_REMOVED lines=40> */
[----:B-1----:R-:W-:Y:S04]  /*fbc0*/  @P6 IADD3 R0, R216, -0x1, RZ ;  /* 0xffffffffd8006810 */ /* 0x002fe80007ffe0ff */
[----:B------:R-:W-:Y:S01]  /*fbd0*/  @P6 SHF.R.S32.HI R2, RZ, 0x1f, R0 ;  /* 0x0000001fff026819 */ /* 0x000fe20000011400 */
[----:B------:R-:W-:Y:S04]  /*fbe0*/  @P6 IMAD.WIDE.U32 R6, R0, c[0x0][0x1e0], RZ ;  /* 0x0000780000066a25 */ /* 0x000fe800078e00ff */
[----:B------:R-:W-:Y:S04]  /*fbf0*/  @P6 IMAD R2, R2, c[0x0][0x1e0], RZ ;  /* 0x0000780002026a24 */ /* 0x000fe800078e02ff */
[----:B------:R-:W-:Y:S04]  /*fc00*/  @P6 IMAD R2, R0, c[0x0][0x1e4], R2 ;  /* 0x0000790000026a24 */ /* 0x000fe800078e0202 */
[----:B------:R-:W-:Y:S02]  /*fc10*/  @P6 IMAD.IADD R0, R7, 0x1, R2 ;  /* 0x0000000107006824 */ /* 0x000fe400078e0202 */
[----:B------:R-:W-:Y:S04]  /*fc20*/  @P6 IMAD.WIDE.U32 R2, R6, 0x60, R4 ;  /* 0x0000006006026825 */ /* 0x000fe800078e0004 */
[----:B------:R-:W-:Y:S01]  /*fc30*/  @P6 IMAD R17, R0, 0x60, RZ ;  /* 0x0000006000116824 */ /* 0x000fe200078e02ff */
[-C--:B------:R-:W-:Y:S01]  /*fc40*/  @P6 IADD3 R9, P5, R4, R2.reuse, RZ ;  /* 0x0000000204096210 */ /* 0x080fe20007fbe0ff */
[----:B------:R-:W-:Y:S02]  /*fc50*/  FMUL.FTZ R7, R44, c[0x0][0x320] ;  /* 0x0000c8002c077a20 */ /* 0x000fe40000410000 */
[----:B------:R-:W1:Y:S01]  /*fc60*/  MUFU.TANH R44, R11 ;  /* 0x0000000b002c7308 */ /* 0x000e620000002400 */
[----:B------:R-:W-:Y:S01]  /*fc70*/  @P6 IADD3 R0, R17, R3, RZ ;  /* 0x0000000311006210 */ /* 0x000fe20007ffe0ff */
[----:B------:R-:W-:Y:S02]  /*fc80*/  FMUL.FTZ R3, R45, c[0x0][0x320] ;  /* 0x0000c8002d037a20 */ /* 0x000fe40000410000 */
[----:B------:R-:W2:Y:S02]  /*fc90*/  LDL R45, [R1+0x10] ;  /* 0x00001000012d7983 */ /* 0x000ea40000100800 */
[----:B------:R-:W-:Y:S01]  /*fca0*/  @P6 IMAD.X R5, R0, 0x1, R5, P5 ;  /* 0x0000000100056824 */ /* 0x000fe200028e0605 */
[-C--:B------:R-:W-:Y:S03]  /*fcb0*/  @P6 IADD3 R4, P5, R8, R2.reuse, RZ ;  /* 0x0000000208046210 */ /* 0x080fe60007fbe0ff */
[----:B------:R1:W1:Y:S10]  /*fcc0*/  MUFU.TANH R36, R7 ;  /* 0x0000000700247308 */ /* 0x0002740000002400 */
[----:B------:R3:W2:Y:S01]  /*fcd0*/  MUFU.TANH R35, R3 ;  /* 0x0000000300237308 */ /* 0x0006a20000002400 */
[----:B-1----:R-:W-:Y:S02]  /*fce0*/  @P6 IADD3 R7, P4, R222, R2, RZ ;  /* 0x00000002de076210 */ /* 0x002fe40007f9e0ff */
[----:B------:R-:W-:Y:S03]  /*fcf0*/  @P6 MOV R2, R222 ;  /* 0x000000de00026202 */ /* 0x000fe60000000f00 */
[C---:B------:R-:W-:Y:S01]  /*fd00*/  @P6 IMAD.X R10, R0.reuse, 0x1, R226, P4 ;  /* 0x00000001000a6824 */ /* 0x040fe200020e06e2 */
[----:B------:R-:W-:Y:S02]  /*fd10*/  @P6 IADD3.X R0, R0, R16, RZ, P5, !PT ;  /* 0x0000001000006210 */ /* 0x000fe40002ffe4ff */
[C---:B------:R-:W-:Y:S02]  /*fd20*/  @P6 LEA R12, P5, R4.reuse, c[0x0][0x1c8], 0x1 ;  /* 0x00007200040c6a11 */ /* 0x040fe400078a08ff */
[----:B---3--:R-:W-:Y:S02]  /*fd30*/  @P6 MOV R3, R226 ;  /* 0x000000e200036202 */ /* 0x008fe40000000f00 */
[----:B------:R-:W-:Y:S02]  /*fd40*/  @P6 LEA.HI.X R13, R4, c[0x0][0x1cc], R0, 0x1, P5 ;  /* 0x00007300040d6a11 */ /* 0x000fe400028f0c00 */
[----:B------:R-:W-:Y:S01]  /*fd50*/  @P6 IADD3 R4, P5, R9, R8, RZ ;  /* 0x0000000809046210 */ /* 0x000fe20007fbe0ff */
[----:B------:R-:W-:Y:S01]  /*fd60*/  FMUL.FTZ R8, R47, c[0x0][0x320] ;  /* 0x0000c8002f087a20 */ /* 0x000fe20000410000 */
[C---:B------:R-:W-:Y:S01]  /*fd70*/  @P6 LEA R14, P4, R7.reuse, c[0x0][0x1c8], 0x1 ;  /* 0x00007200070e6a11 */ /* 0x040fe200078808ff */
[----:B------:R-:W-:Y:S02]  /*fd80*/  @P6 IMAD.WIDE.U32 R2, R6, 0x60, R2 ;  /* 0x0000006006026825 */ /* 0x000fe400078e0002 */
[----:B------:R1:W3:Y:S01]  /*fd90*/  MUFU.TANH R43, R8 ;  /* 0x00000008002b7308 */ /* 0x0002e20000002400 */
[----:B------:R-:W-:Y:S01]  /*fda0*/  @P6 LEA.HI.X R15, R7, c[0x0][0x1cc], R10, 0x1, P4 ;  /* 0x00007300070f6a11 */ /* 0x000fe200020f0c0a */
[----:B------:R-:W-:Y:S01]  /*fdb0*/  @P6 IMAD.X R7, R5, 0x1, R16, P5 ;  /* 0x0000000105076824 */ /* 0x000fe200028e0610 */
[----:B------:R-:W-:Y:S02]  /*fdc0*/  @P6 IADD3 R0, P4, R9, R222, RZ ;  /* 0x000000de09006210 */ /* 0x000fe40007f9e0ff */
[----:B------:R-:W-:Y:S02]  /*fdd0*/  @P6 IADD3 R6, R3, R17, RZ ;  /* 0x0000001103066210 */ /* 0x000fe40007ffe0ff */
[----:B------:R-:W-:Y:S02]  /*fde0*/  @P6 IADD3.X R5, R5, R226, RZ, P4, !PT ;  /* 0x000000e205056210 */ /* 0x000fe400027fe4ff */
[----:B------:R-:W-:Y:S02]  /*fdf0*/  @P6 SHF.L.U32 R3, R2, 0x1, RZ ;  /* 0x0000000102036819 */ /* 0x000fe400000006ff */
[----:B------:R-:W-:Y:S02]  /*fe00*/  @P6 LEA R10, P5, R0, c[0x0][0x1c8], 0x1 ;  /* 0x00007200000a6a11 */ /* 0x000fe400078a08ff */
[----:B------:R-:W-:Y:S02]  /*fe10*/  @P6 SHF.L.U64.HI R16, R2, 0x1, R6 ;  /* 0x0000000102106819 */ /* 0x000fe40000010206 */
[----:B------:R-:W-:Y:S01]  /*fe20*/  @P6 LEA.HI.X R11, R0, c[0x0][0x1cc], R5, 0x1, P5 ;  /* 0x00007300000b6a11 */ /* 0x000fe200028f0c05 */
[----:B------:R-:W-:Y:S02]  /*fe30*/  FMUL.FTZ R0, R48, c[0x0][0x320] ;  /* 0x0000c80030007a20 */ /* 0x000fe40000410000 */
[----:B-----5:R-:W-:Y:S02]  /*fe40*/  IMAD.IADD R5, R227, 0x1, R228 ;  /* 0x00000001e3057824 */ /* 0x020fe400078e02e4 */
[----:B------:R5:W2:Y:S01]  /*fe50*/  MUFU.TANH R34, R0 ;  /* 0x0000000000227308 */ /* 0x000aa20000002400 */
[C---:B-1----:R-:W-:Y:S04]  /*fe60*/  @P6 LEA R8, P4, R4.reuse, c[0x0][0x1c8], 0x1 ;  /* 0x0000720004086a11 */ /* 0x042fe800078808ff */
[----:B------:R-:W-:Y:S01]  /*fe70*/  @P6 LEA.HI.X R9, R4, c[0x0][0x1cc], R7, 0x1, P4 ;  /* 0x0000730004096a11 */ /* 0x000fe200020f0c07 */
[----:B------:R-:W-:Y:S01]  /*fe80*/  FMUL.FTZ R4, R49, c[0x0][0x320] ;  /* 0x0000c80031047a20 */ /* 0x000fe20000410000 */
[C---:B------:R-:W-:Y:S02]  /*fe90*/  @P6 IADD3 R6, P4, R3.reuse, c[0x0][0x1c8], RZ ;  /* 0x0000720003066a10 */ /* 0x040fe40007f9e0ff */
[----:B------:R-:W-:Y:S01]  /*fea0*/  @P6 IADD3 R3, P5, R3, 0x80, RZ ;  /* 0x0000008003036810 */ /* 0x000fe20007fbe0ff */
[----:B------:R-:W1:Y:S01]  /*feb0*/  MUFU.TANH R33, R4 ;  /* 0x0000000400217308 */ /* 0x000e620000002400 */
[----:B------:R-:W-:Y:S02]  /*fec0*/  @P6 IADD3.X R7, R16, c[0x0][0x1cc], RZ, P4, !PT ;  /* 0x0000730010076a10 */ /* 0x000fe400027fe4ff */
[----:B------:R-:W-:Y:S03]  /*fed0*/  @P6 IADD3 R2, P4, R3, c[0x0][0x1c8], RZ ;  /* 0x0000720003026a10 */ /* 0x000fe60007f9e0ff */
[----:B------:R-:W-:Y:S01]  /*fee0*/  @!PT LDS RZ, [RZ] ;  /* 0x00000000fffff984 */ /* 0x000fe20000000800 */
[----:B------:R-:W-:Y:S01]  /*fef0*/  @!PT LDS RZ, [RZ] ;  /* 0x00000000fffff984 */ /* 0x000fe20000000800 */
[----:B------:R-:W-:Y:S01]  /*ff00*/  @!PT LDS RZ, [RZ] ;  /* 0x00000000fffff984 */ /* 0x000fe20000000800 */
[----:B------:R1:W-:Y:S01]  /*ff10*/  @P6 LDGSTS.E.BYPASS.LTC128B.128 [R218+0x8100], [R6.64], !P0 ;  /* 0x0810000006da6fae */ /* 0x0003e2000c101d48 */
[----:B------:R-:W-:Y:S01]  /*ff20*/  @P6 IADD3.X R3, RZ, c[0x0][0x1cc], R16, P4, P5 ;  /* 0x00007300ff036a10 */ /* 0x000fe200027ea410 */
[----:B-----5:R-:W-:Y:S06]  /*ff30*/  @P2 IMAD.HI.U32 R0, R5, c[0x0][0x2c8], RZ ;  /* 0x0000b20005002a27 */ /* 0x020fec00078e00ff */
[----:B------:R5:W-:Y:S01]  /*ff40*/  @P6 LDGSTS.E.BYPASS.LTC128B.128 [R218+0xb100], [R2.64], !P3 ;  /* 0x0b10000002da6fae */ /* 0x000be2000d901d48 */
[----:B------:R-:W-:Y:S01]  /*ff50*/  @P2 SHF.R.U32.HI R5, RZ, c[0x0][0x2cc], R0 ;  /* 0x0000b300ff052a19 */ /* 0x000fe20000011600 */
[----:B------:R-:W-:Y:S04]  /*ff60*/  FMUL.FTZ R0, R50, c[0x0][0x320] ;  /* 0x0000c80032007a20 */ /* 0x000fe80000410000 */
[----:B------:R1:W1:Y:S02]  /*ff70*/  MUFU.TANH R39, R0 ;  /* 0x0000000000277308 */ /* 0x0002640000002400 */
[----:B------:R2:W-:Y:S08]  /*ff80*/  @P6 LDGSTS.E.BYPASS.LTC128B.128 [R218+0x9100], [R14.64], !P0 ;  /* 0x091000000eda6fae */ /* 0x0005f0000c101d48 */
[----:B------:R2:W-:Y:S08]  /*ff90*/  @P6 LDGSTS.E.BYPASS.LTC128B.128 [R218+0xc100], [R12.64], !P3 ;  /* 0x0c1000000cda6fae */ /* 0x0005f0000d901d48 */
[----:B------:R2:W-:Y:S01]  /*ffa0*/  @P6 LDGSTS.E.BYPASS.LTC128B.128 [R218+0xa100], [R10.64], !P0 ;  /* 0x0a1000000ada6fae */ /* 0x0005e2000c101d48 */
[----:B-----5:R-:W-:Y:S04]  /*ffb0*/  FMUL.FTZ R2, R51, c[0x0][0x320] ;  /* 0x0000c80033027a20 */ /* 0x020fe80000410000 */
[----:B------:R5:W2:Y:S03]  /*ffc0*/  MUFU.TANH R37, R2 ;  /* 0x0000000200257308 */ /* 0x000aa60000002400 */
[----:B------:R2:W-:Y:S01]  /*ffd0*/  @P6 LDGSTS.E.BYPASS.LTC128B.128 [R218+0xd100], [R8.64], !P3 ;  /* 0x0d10000008da6fae */ /* 0x0005e2000d901d48 */
[----:B-1----:R-:W-:Y:S07]  /*ffe0*/  IMAD R0, R216, -0x60, RZ ;  /* 0xffffffa0d8007824 */ /* 0x002fee00078e02ff */
[----:B------:R-:W1:Y:S08]  /*fff0*/  SHFL.IDX PT, R4, R5, RZ, 0x1c1f ;  /* 0x001c1fff05047589 */ /* 0x000e7000000e0000 */
[----:B------:R-:W0:Y:S01]  /*10000*/  LDGDEPBAR ;  /* 0x00000000000079af */ /* 0x000e220000000000 */
[----:B-----5:R-:W-:Y:S04]  /*10010*/  IADD3 R2, -R224, 0x1, R0 ;  /* 0x00000001e0027810 */ /* 0x020fe80007ffe100 */
[----:B--2---:R-:W-:Y:S04]  /*10020*/  IADD3 R2, -R45, R2, R46 ;  /* 0x000000022d027210 */ /* 0x004fe80007ffe12e */
[C---:B------:R-:W-:Y:S02]  /*10030*/  IADD3 R7, R2.reuse, c[0x0][0x328], RZ ;  /* 0x0000ca0002077a10 */ /* 0x040fe40007ffe0ff */
[----:B------:R-:W-:Y:S02]  /*10040*/  IADD3 R6, R2, UR4, RZ ;  /* 0x0000000402067c10 */ /* 0x000fe4000fffe0ff */
[----:B-1----:R-:W-:Y:S02]  /*10050*/  IADD3 R3, R7, R4, RZ ;  /* 0x0000000407037210 */ /* 0x002fe40007ffe0ff */
[----:B------:R-:W-:Y:S01]  /*10060*/  IADD3 R2, R4, R6, RZ ;  /* 0x0000000604027210 */ /* 0x000fe20007ffe0ff */
[----:B------:R-:W-:-:S05]  /*10070*/  @!P1 BRA `(.L_x_578) ;  /* 0x0000018000009947 */ /* 0x000fca0003800000 */
[----:B---34-:R-:W-:Y:S01]  /*10080*/  IADD3 R4, -R45, R46, R4 ;  /* 0x0000002e2d047210 */ /* 0x018fe20007ffe104 */
        /* <DEDUP_REMOVED lines=12> */
.L_x_580:
[----:B------:R-:W-:Y:S04]  /*10150*/  MOV R8, c[0x0][0x32c] ;  /* 0x0000cb0000087a02 */ /* 0x000fe80000000f00 */
[----:B------:R-:W-:Y:S11]  /*10160*/  ISETP.NE.AND P0, PT, R8, 0x1, PT ;  /* 0x000000010800780c */ /* 0x000ff60003f05270 */
[----:B------:R-:W-:Y:S02]  /*10170*/  @!UPT UIADD3 URZ, URZ, URZ, URZ ;  /* 0x0000003f3f3ff290 */ /* 0x000fe4000fffe03f */
[----:B------:R-:W-:Y:S05]  /*10180*/  @P0 IMAD.HI.U32 R8, R4, c[0x0][0x330], RZ ;  /* 0x0000cc0004080a27 */ /* 0x000fea00078e00ff */
[----:B------:R-:W-:Y:S02]  /*10190*/  @P0 SHF.R.U32.HI R4, RZ, c[0x0][0x334], R8 ;  /* 0x0000cd00ff040a19 */ /* 0x000fe40000011608 */
.L_x_581:
[----:B------:R-:W-:Y:S05]  /*101a0*/  BSYNC B0 ;  /* 0x0000000000007941 */ /* 0x000fea0003800000 */
.L_x_579:
[----:B------:R-:W-:Y:S04]  /*101b0*/  IMAD.IADD R8, R0, 0x1, -R224 ;  /* 0x0000000100087824 */ /* 0x000fe800078e0ae0 */
[----:B------:R-:W-:Y:S05]  /*101c0*/  IMAD R4, R4, c[0x0][0x32c], R8 ;  /* 0x0000cb0004047a24 */ /* 0x000fea00078e0208 */
[----:B------:R-:W-:Y:S02]  /*101d0*/  IADD3 R8, R4, c[0x0][0x32c], RZ ;  /* 0x0000cb0004087a10 */ /* 0x000fe40007ffe0ff */
[----:B------:R-:W-:Y:S02]  /*101e0*/  IMNMX R2, R2, R4, !PT ;  /* 0x0000000402027217 */ /* 0x000fe40007800200 */
[----:B------:R-:W-:Y:S02]  /*101f0*/  IMNMX R3, R3, R8, PT ;  /* 0x0000000803037217 */ /* 0x000fe40003800200 */
.L_x_578:
[C---:B---34-:R-:W-:Y:S01]  /*10200*/  ISETP.GE.AND P0, PT, R0.reuse, 0x2, PT ;  /* 0x000000020000780c */ /* 0x058fe20003f06270 */
        /* <DEDUP_REMOVED lines=133> */
.L_x_584:
[----:B------:R-:W-:Y:S04]  /*10a60*/  MOV R5, c[0x0][0x32c] ;  /* 0x0000cb0000057a02 */ /* 0x000fe80000000f00 */
[----:B------:R-:W-:Y:S11]  /*10a70*/  ISETP.NE.AND P0, PT, R5, 0x1, PT ;  /* 0x000000010500780c */ /* 0x000ff60003f05270 */
[----:B------:R-:W-:Y:S02]  /*10a80*/  @!UPT UIADD3 URZ, URZ, URZ, URZ ;  /* 0x0000003f3f3ff290 */ /* 0x000fe4000fffe03f */
[----:B------:R-:W-:Y:S05]  /*10a90*/  @P0 IMAD.HI.U32 R5, R4, c[0x0][0x330], RZ ;  /* 0x0000cc0004050a27 */ /* 0x000fea00078e00ff */
[----:B------:R-:W-:Y:S02]  /*10aa0*/  @P0 SHF.R.U32.HI R4, RZ, c[0x0][0x334], R5 ;  /* 0x0000cd00ff040a19 */ /* 0x000fe40000011605 */
.L_x_585:
[----:B------:R-:W-:Y:S05]  /*10ab0*/  BSYNC B0 ;  /* 0x0000000000007941 */ /* 0x000fea0003800000 */
.L_x_583:
[----:B------:R-:W-:Y:S04]  /*10ac0*/  IMAD.IADD R0, R0, 0x1, -R224 ;  /* 0x0000000100007824 */ /* 0x000fe800078e0ae0 */
[----:B------:R-:W-:Y:S05]  /*10ad0*/  IMAD R0, R4, c[0x0][0x32c], R0 ;  /* 0x0000cb0004007a24 */ /* 0x000fea00078e0200 */
[----:B------:R-:W-:Y:S02]  /*10ae0*/  IADD3 R4, R0, c[0x0][0x32c], RZ ;  /* 0x0000cb0000047a10 */ /* 0x000fe40007ffe0ff */
[----:B------:R-:W-:Y:S02]  /*10af0*/  IMNMX R2, R2, R0, !PT ;  /* 0x0000000002027217 */ /* 0x000fe40007800200 */
[----:B------:R-:W-:Y:S02]  /*10b00*/  IMNMX R3, R3, R4, PT ;  /* 0x0000000403037217 */ /* 0x000fe40003800200 */
.L_x_582:
        /* <DEDUP_REMOVED lines=82> */
[C---:B------:R-:W-:Y:S02]  /*11030*/  ISETP.GT.AND P0, PT, R2.reuse, 0x29, !P0 ;  /* 0x000000290200780c */ /* 0x040fe40004704270 */
        /* <DEDUP_REMOVED lines=10> */
[----:B------:R-:W-:Y:S02]  /*110e0*/  ISETP.GT.AND P4, PT, R2, 0x59, !P4 ;  /* 0x000000590200780c */ /* 0x000fe40006784270 */
        /* <DEDUP_REMOVED lines=358> */
[----:B------:R-:W-:Y:S02]  /*12750*/  FFMA.FTZ R132, R217, c[0x0][0x2d0], -R132 ;  /* 0x0000b400d9847a23 */ /* 0x000fe40000010884 */
[C---:B------:R-:W-:Y:S01]  /*12760*/  HMMA.16816.F32 R32, R72.reuse, R90, R32 ;  /* 0x0000005a4820723c */ /* 0x040fe20000001820 */
[----:B------:R1:W-:Y:S01]  /*12770*/  MUFU.EX2 R135, R70 ;  /* 0x0000004600877308 */ /* 0x0003e20000000800 */
[----:B------:R-:W3:Y:S06]  /*12780*/  LDSM.16.MT88.4 R88, [R192+0x2800] ;  /* 0x00280000c058783b */ /* 0x000eec0000004200 */
        /* <DEDUP_REMOVED lines=83> */
[----:B------:R-:W-:Y:S01]  /*12cc0*/  FADD.FTZ R2, R70, R0 ;  /* 0x0000000046027221 */ /* 0x000fe20000010000 */
[----:B------:R-:W-:Y:S01]  /*12cd0*/  IADD3 R0, R216, -0x1, RZ ;  /* 0xffffffffd8007810 */ /* 0x000fe20007ffe0ff */
[----:B------:R-:W-:Y:S02]  /*12ce0*/  FADD.FTZ R4, R134, R4 ;  /* 0x0000000486047221 */ /* 0x000fe40000010000 */
[----:B------:R-:W-:Y:S02]  /*12cf0*/  FADD.FTZ R2, R69, R2 ;  /* 0x0000000245027221 */ /* 0x000fe40000010000 */
[----:B------:R-:W-:Y:S01]  /*12d00*/  IMAD.MOV.U32 R216, RZ, RZ, R0 ;  /* 0x000000ffffd87224 */ /* 0x000fe200078e0000 */
[----:B------:R1:W-:Y:S01]  /*12d10*/  STL [R1+0x8], R4 ;  /* 0x0000080401007387 */ /* 0x0003e20000100800 */
[----:B------:R-:W-:Y:S02]  /*12d20*/  IMAD.MOV.U32 R69, RZ, RZ, R68 ;  /* 0x000000ffff457224 */ /* 0x000fe400078e0044 */
[--C-:B------:R-:W-:Y:S01]  /*12d30*/  IMAD.MOV.U32 R70, RZ, RZ, R3.reuse ;  /* 0x000000ffff467224 */ /* 0x100fe200078e0003 */
[----:B------:R2:W-:Y:S01]  /*12d40*/  STL [R1+0xc], R2 ;  /* 0x00000c0201007387 */ /* 0x0005e20000100800 */
[----:B-1----:R-:W-:Y:S01]  /*12d50*/  IMAD.MOV.U32 R4, RZ, RZ, R3 ;  /* 0x000000ffff047224 */ /* 0x002fe200078e0003 */
[----:B------:R-:W-:-:S05]  /*12d60*/  @P0 BRA `(.L_x_586) ;  /* 0xffffbbb000000947 */ /* 0x000fca000383ffff */
.L_x_577:
[----:B------:R-:W-:Y:S02]  /*12d70*/  MOV R8, 0x1f ;  /* 0x0000001f00087802 */ /* 0x000fe40000000f00 */
[----:B------:R-:W-:Y:S01]  /*12d80*/  MOV R7, 0xffffffff ;  /* 0xffffffff00077802 */ /* 0x000fe20000000f00 */
[----:B------:R-:W-:Y:S05]  /*12d90*/  BRA.DIV ~URZ, `(.L_x_587) ;  /* 0x000046f27f007947 */ /* 0x000fea000b800000 */
[----:B--2---:R-:W2:Y:S04]  /*12da0*/  LDL R2, [R1+0x8] ;  /* 0x0000080001027983 */ /* 0x004ea80000100800 */
[----:B--2---:R2:W3:Y:S02]  /*12db0*/  SHFL.BFLY PT, R0, R2, 0x2, 0x1f ;  /* 0x0c401f0002007f89 */ /* 0x0044e400000e0000 */
.L_x_654:
[----:B--2---:R-:W2:Y:S02]  /*12dc0*/  LDL.LU R2, [R1+0x8] ;  /* 0x0000080001027983 */ /* 0x004ea40000300800 */
[----:B--23--:R-:W-:Y:S01]  /*12dd0*/  FADD.FTZ R0, R0, R2 ;  /* 0x0000000200007221 */ /* 0x00cfe20000010000 */
[----:B------:R-:W-:Y:S05]  /*12de0*/  BRA.DIV ~URZ, `(.L_x_588) ;  /* 0x000047027f007947 */ /* 0x000fea000b800000 */
[----:B------:R-:W2:Y:S04]  /*12df0*/  LDL.LU R7, [R1+0xc] ;  /* 0x00000c0001077983 */ /* 0x000ea80000300800 */
[----:B-1----:R-:W1:Y:S02]  /*12e00*/  SHFL.BFLY PT, R3, R0, 0x1, 0x1f ;  /* 0x0c201f0000037f89 */ /* 0x002e6400000e0000 */
[----:B-1----:R-:W-:-:S02]  /*12e10*/  FADD.FTZ R0, R0, R3 ;  /* 0x0000000300007221 */ /* 0x002fc40000010000 */
[----:B--2---:R-:W1:Y:S02]  /*12e20*/  SHFL.BFLY PT, R2, R7, 0x2, 0x1f ;  /* 0x0c401f0007027f89 */ /* 0x004e6400000e0000 */
[----:B-1----:R-:W-:-:S05]  /*12e30*/  FADD.FTZ R5, R2, R7 ;  /* 0x0000000702057221 */ /* 0x002fca0000010000 */
[----:B------:R1:W2:Y:S02]  /*12e40*/  SHFL.BFLY PT, R6, R5, 0x1, 0x1f ;  /* 0x0c201f0005067f89 */ /* 0x0002a400000e0000 */
.L_x_655:
[----:B------:R-:W-:Y:S01]  /*12e50*/  FSETP.NE.FTZ.AND P1, PT, R0, RZ, PT ;  /* 0x000000ff0000720b */ /* 0x000fe20003f35000 */
[----:B--2---:R-:W-:Y:S01]  /*12e60*/  FADD.FTZ R3, R6, R5 ;  /* 0x0000000506037221 */ /* 0x004fe20000010000 */
[----:B------:R-:W-:Y:S02]  /*12e70*/  MOV R2, RZ ;  /* 0x000000ff00027202 */ /* 0x000fe40000000f00 */
[----:B------:R-:W-:Y:S02]  /*12e80*/  MOV R21, 0xff800000 ;  /* 0xff80000000157802 */ /* 0x000fe40000000f00 */
[----:B------:R-:W-:Y:S02]  /*12e90*/  FSETP.NE.FTZ.AND P0, PT, R3, RZ, PT ;  /* 0x000000ff0300720b */ /* 0x000fe40003f15000 */
[----:B------:R-:W-:-:S05]  /*12ea0*/  MOV R20, 0xff800000 ;  /* 0xff80000000147802 */ /* 0x000fca0000000f00 */
[----:B------:R-:W2:Y:S01]  /*12eb0*/  @P1 MUFU.LG2 R7, R0 ;  /* 0x0000000000071308 */ /* 0x000ea20000000c00 */
[----:B-1----:R-:W-:-:S05]  /*12ec0*/  @P1 MOV R5, 0x3f317218 ;  /* 0x3f31721800051802 */ /* 0x002fca0000000f00 */
[----:B------:R-:W-:Y:S02]  /*12ed0*/  @P1 FMUL.FTZ R5, R5, c[0x0][0x2d0] ;  /* 0x0000b40005051a20 */ /* 0x000fe40000410000 */
[----:B------:R1:W3:Y:S01]  /*12ee0*/  @P1 MUFU.RCP R2, R0 ;  /* 0x0000000000021308 */ /* 0x0002e20000001000 */
[----:B--2---:R-:W-:-:S04]  /*12ef0*/  @P1 FMUL.FTZ R7, R7, 0.69314718246459960938 ;  /* 0x3f31721807071820 */ /* 0x004fc80000410000 */
[----:B------:R-:W-:Y:S01]  /*12f00*/  @P1 FFMA.FTZ R21, R5, R68, R7 ;  /* 0x0000004405151223 */ /* 0x000fe20000010007 */
[----:B------:R-:W-:Y:S02]  /*12f10*/  MOV R5, 0x1 ;  /* 0x0000000100057802 */ /* 0x000fe40000000f00 */
[----:B-1----:R-:W-:Y:S01]  /*12f20*/  MOV R0, RZ ;  /* 0x000000ff00007202 */ /* 0x002fe20000000f00 */
        /* <DEDUP_REMOVED lines=71> */
.L_x_546:
[----:B------:R3:W5:Y:S04]  /*133a0*/  LDL R6, [R1+0x30] ;  /* 0x0000300001067983 */ /* 0x0007680000100800 */
[----:B------:R-:W4:Y:S01]  /*133b0*/  S2R R2, SR_TID.X ;  /* 0x0000000000027919 */ /* 0x000f220000002100 */
[----:B------:R-:W-:Y:S01]  /*133c0*/  BSSY B0, `(.L_x_589) ;  /* 0x0000011000007945 */ /* 0x000fe20003800000 */
[----:B----4-:R-:W-:-:S13]  /*133d0*/  LOP3.LUT P0, RZ, R2, 0xff, RZ, 0xc0, !PT ;  /* 0x000000ff02ff7812 */ /* 0x010fda000780c0ff */
[----:B------:R-:W-:Y:S05]  /*133e0*/  @P0 BRA `(.L_x_590) ;  /* 0x000000e000000947 */ /* 0x000fea0003800000 */
[----:B---3--:R-:W3:Y:S01]  /*133f0*/  S2R R4, SR_LANEID ;  /* 0x0000000000047919 */ /* 0x008ee20000000000 */
[----:B------:R-:W-:Y:S01]  /*13400*/  VOTEU.ANY UR4, UPT, PT ;  /* 0x0000000000047886 */ /* 0x000fe200038e0100 */
[----:B--2---:R-:W-:Y:S01]  /*13410*/  IMAD.MOV.U32 R5, RZ, RZ, c[0x0][0x564] ;  /* 0x00015900ff057624 */ /* 0x004fe200078e00ff */
[----:B------:R-:W3:Y:S08]  /*13420*/  FLO.U32 R3, UR4 ;  /* 0x0000000400037d00 */ /* 0x000ef000080e0000 */
[----:B------:R-:W2:Y:S01]  /*13430*/  POPC R2, UR4 ;  /* 0x0000000400027d09 */ /* 0x000ea20008000000 */
[----:B---3--:R-:W-:Y:S01]  /*13440*/  ISETP.EQ.U32.AND P0, PT, R3, R4, PT ;  /* 0x000000040300720c */ /* 0x008fe20003f02070 */
[----:B------:R-:W-:-:S12]  /*13450*/  IMAD.MOV.U32 R4, RZ, RZ, c[0x0][0x560] ;  /* 0x00015800ff047624 */ /* 0x000fd800078e00ff */
[----:B--2---:R2:W3:Y:S04]  /*13460*/  @P0 ATOMG.E.ADD.STRONG.GPU PT, R2, [R4.64], R2 ;  /* 0x00000002040209a8 */ /* 0x0044e800081ee1c8 */
[----:B--2---:R-:W2:Y:S04]  /*13470*/  S2R R4, SR_LTMASK ;  /* 0x0000000000047919 */ /* 0x004ea80000003900 */
[----:B---3--:R2:W3:Y:S02]  /*13480*/  SHFL.IDX PT, R3, R2, R3, 0x1f ;  /* 0x00001f0302037589 */ /* 0x0084e400000e0000 */
[----:B--2---:R-:W-:-:S06]  /*13490*/  LOP3.LUT R2, R4, UR4, RZ, 0xc0, !PT ;  /* 0x0000000404027c12 */ /* 0x004fcc000f8ec0ff */
[----:B------:R-:W3:Y:S02]  /*134a0*/  POPC R2, R2 ;  /* 0x0000000200027309 */ /* 0x000ee40000000000 */
[----:B---3-5:R-:W-:-:S05]  /*134b0*/  IADD3 R6, R3, c[0x0][0xc], R2 ;  /* 0x0000030003067a10 */ /* 0x028fca0007ffe002 */
[----:B------:R2:W-:Y:S02]  /*134c0*/  STL [R1+0x30], R6 ;  /* 0x0000300601007387 */ /* 0x0005e40000100800 */
.L_x_590:
[----:B---3--:R-:W-:Y:S05]  /*134d0*/  BSYNC B0 ;  /* 0x0000000000007941 */ /* 0x008fea0003800000 */
.L_x_589:
[----:B------:R-:W3:Y:S01]  /*134e0*/  LDL.64 R2, [R1] ;  /* 0x0000000001027983 */ /* 0x000ee20000100a00 */
[----:B------:R-:W-:Y:S01]  /*134f0*/  PRMT R0, R0, 0x9910, RZ ;  /* 0x0000991000007816 */ /* 0x000fe200000000ff */
[----:B------:R-:W-:Y:S01]  /*13500*/  BSSY B1, `(.L_x_591) ;  /* 0x00002ab000017945 */ /* 0x000fe20003800000 */
[----:B-----5:R-:W-:Y:S02]  /*13510*/  IMAD.MOV.U32 R62, RZ, RZ, R6 ;  /* 0x000000ffff3e7224 */ /* 0x020fe400078e0006 */
[----:B------:R-:W-:Y:S02]  /*13520*/  ISETP.NE.AND P0, PT, R0, RZ, PT ;  /* 0x000000ff0000720c */ /* 0x000fe40003f05270 */
[----:B---3--:R-:W-:Y:S02]  /*13530*/  IADD3 R0, R2, 0x40, RZ ;  /* 0x0000004002007810 */ /* 0x008fe40007ffe0ff */
[----:B------:R-:W-:Y:S02]  /*13540*/  SHF.R.S32.HI R28, RZ, 0x1f, R2 ;  /* 0x0000001fff1c7819 */ /* 0x000fe40000011402 */
[----:B------:R-:W-:-:S07]  /*13550*/  SHF.R.S32.HI R29, RZ, 0x1f, R0 ;  /* 0x0000001fff1d7819 */ /* 0x000fce0000011400 */
[----:B------:R-:W-:Y:S05]  /*13560*/  @!P0 BRA `(.L_x_592) ;  /* 0x00001e7000008947 */ /* 0x000fea0003800000 */
[----:B------:R-:W3:Y:S04]  /*13570*/  LDL R10, [R1+0x40] ;  /* 0x00004000010a7983 */ /* 0x000ee80000100800 */
[----:B--2---:R-:W2:Y:S04]  /*13580*/  LDL R6, [R1+0x44] ;  /* 0x0000440001067983 */ /* 0x004ea80000100800 */
        /* <DEDUP_REMOVED lines=11> */
[----:B------:R-:W-:Y:S01]  /*13640*/  F2FP.PACK_AB R5, R91, R90 ;  /* 0x0000005a5b05723e */ /* 0x000fe200000000ff */
[----:B---3--:R3:W-:Y:S04]  /*13650*/  STS [R10], R2 ;  /* 0x000000020a007388 */ /* 0x0087e80000000800 */
[----:B------:R1:W-:Y:S04]  /*13660*/  STS [R10+0x400], R3 ;  /* 0x000400030a007388 */ /* 0x0003e80000000800 */
[----:B--2---:R2:W-:Y:S01]  /*13670*/  STS [R6], R4 ;  /* 0x0000000406007388 */ /* 0x0045e20000000800 */
[----:B---3--:R-:W-:-:S02]  /*13680*/  F2FP.PACK_AB R2, R65, R64 ;  /* 0x000000404102723e */ /* 0x008fc400000000ff */
[----:B-1----:R-:W-:-:S03]  /*13690*/  F2FP.PACK_AB R3, R27, R26 ;  /* 0x0000001a1b03723e */ /* 0x002fc600000000ff */
[----:B------:R1:W-:Y:S01]  /*136a0*/  STS [R6+0x400], R2 ;  /* 0x0004000206007388 */ /* 0x0003e20000000800 */
[----:B--2---:R-:W-:-:S03]  /*136b0*/  F2FP.PACK_AB R4, R61, R60 ;  /* 0x0000003c3d04723e */ /* 0x004fc600000000ff */
        /* <DEDUP_REMOVED lines=19> */
[----:B------:R3:W-:Y:S04]  /*137f0*/  STS [R12], R5 ;  /* 0x000000050c007388 */ /* 0x0007e80000000800 */
[----:B------:R4:W-:Y:S01]  /*13800*/  STS [R12+0x400], R3 ;  /* 0x000400030c007388 */ /* 0x0009e20000000800 */
[----:B-1----:R-:W-:Y:S02]  /*13810*/  F2FP.PACK_AB R2, R93, R92 ;  /* 0x0000005c5d02723e */ /* 0x002fe400000000ff */
[----:B--2---:R-:W-:-:S03]  /*13820*/  F2FP.PACK_AB R4, R81, R80 ;  /* 0x000000505104723e */ /* 0x004fc600000000ff */
[----:B------:R-:W-:Y:S01]  /*13830*/  STS [R10+0x4000], R2 ;  /* 0x004000020a007388 */ /* 0x000fe20000000800 */
[----:B---3--:R-:W-:Y:S02]  /*13840*/  F2FP.PACK_AB R5, R53, R52 ;  /* 0x000000343505723e */ /* 0x008fe400000000ff */
[----:B----4-:R-:W-:-:S03]  /*13850*/  F2FP.PACK_AB R3, R99, R98 ;  /* 0x000000626303723e */ /* 0x010fc600000000ff */
[----:B------:R1:W-:Y:S04]  /*13860*/  STS [R10+0x4400], R5 ;  /* 0x004400050a007388 */ /* 0x0003e80000000800 */
[----:B-1----:R-:W2:Y:S01]  /*13870*/  LDL R10, [R1+0x3c] ;  /* 0x00003c00010a7983 */ /* 0x002ea20000100800 */
[----:B------:R-:W-:Y:S02]  /*13880*/  F2FP.PACK_AB R2, R85, R84 ;  /* 0x000000545502723e */ /* 0x000fe400000000ff */
[----:B------:R-:W-:Y:S01]  /*13890*/  F2FP.PACK_AB R5, R95, R94 ;  /* 0x0000005e5f05723e */ /* 0x000fe200000000ff */
[----:B------:R1:W-:Y:S04]  /*138a0*/  STS [R6+0x4000], R4 ;  /* 0x0040000406007388 */ /* 0x0003e80000000800 */
[----:B------:R3:W-:Y:S04]  /*138b0*/  STS [R6+0x4400], R3 ;  /* 0x0044000306007388 */ /* 0x0007e80000000800 */
[----:B------:R4:W-:Y:S04]  /*138c0*/  STS [R11+0x4000], R2 ;  /* 0x004000020b007388 */ /* 0x0009e80000000800 */
[----:B------:R4:W-:Y:S01]  /*138d0*/  STS [R11+0x4400], R5 ;  /* 0x004400050b007388 */ /* 0x0009e20000000800 */
[----:B-1----:R-:W-:-:S02]  /*138e0*/  F2FP.PACK_AB R4, R87, R86 ;  /* 0x000000565704723e */ /* 0x002fc400000000ff */
[----:B---3--:R-:W-:Y:S02]  /*138f0*/  F2FP.PACK_AB R6, R89, R88 ;  /* 0x000000585906723e */ /* 0x008fe400000000ff */
[----:B------:R-:W-:Y:S02]  /*13900*/  F2FP.PACK_AB R3, R101, R100 ;  /* 0x000000646503723e */ /* 0x000fe400000000ff */
[----:B----4-:R-:W-:Y:S01]  /*13910*/  F2FP.PACK_AB R2, R79, R78 ;  /* 0x0000004e4f02723e */ /* 0x010fe200000000ff */
[----:B------:R1:W-:Y:S01]  /*13920*/  STS [R13+0x4000], R6 ;  /* 0x004000060d007388 */ /* 0x0003e20000000800 */
[----:B------:R-:W-:-:S03]  /*13930*/  F2FP.PACK_AB R5, R97, R96 ;  /* 0x000000606105723e */ /* 0x000fc600000000ff */
[----:B------:R3:W-:Y:S04]  /*13940*/  STS [R13+0x4400], R4 ;  /* 0x004400040d007388 */ /* 0x0007e80000000800 */
[----:B------:R4:W-:Y:S04]  /*13950*/  STS [R9+0x4000], R3 ;  /* 0x0040000309007388 */ /* 0x0009e80000000800 */
[----:B------:R4:W-:Y:S04]  /*13960*/  STS [R9+0x4400], R2 ;  /* 0x0044000209007388 */ /* 0x0009e80000000800 */
[----:B------:R-:W-:Y:S01]  /*13970*/  STS [R8+0x4000], R5 ;  /* 0x0040000508007388 */ /* 0x000fe20000000800 */
[----:B------:R-:W-:-:S02]  /*13980*/  ISETP.NE.U32.AND P2, PT, RZ, c[0x0][0x508], PT ;  /* 0x00014200ff007a0c */ /* 0x000fc40003f45070 */
[----:B------:R-:W-:Y:S01]  /*13990*/  ISETP.NE.U32.AND P1, PT, RZ, c[0x0][0x500], PT ;  /* 0x00014000ff007a0c */ /* 0x000fe20003f25070 */
[----:B------:R-:W2:Y:S01]  /*139a0*/  LDL.LU R11, [R1+0x2c] ;  /* 0x00002c00010b7983 */ /* 0x000ea20000300800 */
[----:B------:R-:W-:Y:S01]  /*139b0*/  ISETP.NE.AND.EX P2, PT, RZ, c[0x0][0x50c], PT, P2 ;  /* 0x00014300ff007a0c */ /* 0x000fe20003f45320 */
[----:B------:R-:W-:Y:S01]  /*139c0*/  IMAD.MOV.U32 R14, RZ, RZ, c[0x0][0x388] ;  /* 0x0000e200ff0e7624 */ /* 0x000fe200078e00ff */
[----:B------:R-:W-:Y:S01]  /*139d0*/  ISETP.NE.AND.EX P1, PT, RZ, c[0x0][0x504], PT, P1 ;  /* 0x00014100ff007a0c */ /* 0x000fe20003f25310 */
[----:B-1----:R-:W-:Y:S01]  /*139e0*/  IMAD.MOV.U32 R6, RZ, RZ, 0x4 ;  /* 0x00000004ff067424 */ /* 0x002fe200078e00ff */
[----:B---3--:R-:W-:Y:S02]  /*139f0*/  F2FP.PACK_AB R4, R59, R58 ;  /* 0x0000003a3b04723e */ /* 0x008fe400000000ff */
[----:B----4-:R-:W-:-:S03]  /*13a00*/  F2FP.PACK_AB R3, R57, R56 ;  /* 0x000000383903723e */ /* 0x010fc600000000ff */
[----:B------:R1:W-:Y:S01]  /*13a10*/  STS [R8+0x4400], R4 ;  /* 0x0044000408007388 */ /* 0x0003e20000000800 */
[----:B------:R-:W-:-:S03]  /*13a20*/  F2FP.PACK_AB R2, R55, R54 ;  /* 0x000000363702723e */ /* 0x000fc600000000ff */
[----:B------:R3:W-:Y:S04]  /*13a30*/  STS [R7+0x4000], R3 ;  /* 0x0040000307007388 */ /* 0x0007e80000000800 */
[----:B------:R4:W-:Y:S01]  /*13a40*/  STS [R7+0x4400], R2 ;  /* 0x0044000207007388 */ /* 0x0009e20000000800 */
[----:B-1----:R-:W-:Y:S01]  /*13a50*/  F2FP.PACK_AB R4, R47, R46 ;  /* 0x0000002e2f04723e */ /* 0x002fe200000000ff */
[----:B---3--:R-:W-:-:S04]  /*13a60*/  IMAD.MOV.U32 R3, RZ, RZ, RZ ;  /* 0x000000ffff037224 */ /* 0x008fc800078e00ff */
[----:B------:R-:W-:Y:S01]  /*13a70*/  STS [R12+0x4000], R4 ;  /* 0x004000040c007388 */ /* 0x000fe20000000800 */
[----:B----4-:R-:W-:-:S05]  /*13a80*/  F2FP.PACK_AB R2, R49, R48 ;  /* 0x000000303102723e */ /* 0x010fca00000000ff */
[----:B------:R1:W-:Y:S01]  /*13a90*/  STS [R12+0x4400], R2 ;  /* 0x004400020c007388 */ /* 0x0003e20000000800 */
[----:B--2---:R-:W-:-:S03]  /*13aa0*/  @P2 IMAD.WIDE R8, R10, R6, c[0x0][0x508] ;  /* 0x000142000a082625 */ /* 0x004fc600078e0206 */
[----:B------:R-:W-:Y:S01]  /*13ab0*/  BAR.SYNC.DEFER_BLOCKING 0x1, 0x100 ;  /* 0x0044000000007b1d */ /* 0x000fe20000010000 */
[----:B------:R-:W-:-:S05]  /*13ac0*/  IMAD.WIDE R6, R10, R6, c[0x0][0x500] ;  /* 0x000140000a067625 */ /* 0x000fca00078e0206 */
[----:B------:R2:W5:Y:S04]  /*13ad0*/  @P2 LDG.E R14, [R8.64] ;  /* 0x00000008080e2981 */ /* 0x000568000c1e1900 */
[----:B------:R2:W5:Y:S01]  /*13ae0*/  @P1 LDG.E R3, [R6.64] ;  /* 0x0000000806031981 */ /* 0x000562000c1e1900 */
[----:B------:R-:W-:-:S04]  /*13af0*/  ISETP.NE.AND P0, PT, R11, RZ, PT ;  /* 0x000000ff0b00720c */ /* 0x000fc80003f05270 */
[----:B-1----:R-:W-:Y:S01]  /*13b00*/  SEL R2, R11, c[0x0][0x3d4], P0 ;  /* 0x0000f5000b027a07 */ /* 0x002fe20000000000 */
[----:B------:R-:W-:Y:S05]  /*13b10*/  @P2 BRA `(.L_x_593) ;  /* 0x0000004000002947 */ /* 0x000fea0003800000 */
[----:B--2---:R-:W-:Y:S05]  /*13b20*/  @!P1 BRA `(.L_x_593) ;  /* 0x0000003000009947 */ /* 0x004fea0003800000 */
[----:B-----5:R1:W2:Y:S04]  /*13b30*/  LDG.E R14, [R6.64] ;  /* 0x00000008060e7981 */ /* 0x0202a8000c1e1900 */
[----:B-1----:R-:W2:Y:S02]  /*13b40*/  LDG.E R6, [R6.64+0x4] ;  /* 0x0000040806067981 */ /* 0x002ea4000c1e1900 */
[----:B--2---:R-:W-:Y:S02]  /*13b50*/  IADD3 R14, -R14, R6, RZ ;  /* 0x000000060e0e7210 */ /* 0x004fe40007ffe1ff */
.L_x_593:
[----:B--2---:R-:W2:Y:S04]  /*13b60*/  LDL R4, [R1+0x24] ;  /* 0x0000240001047983 */ /* 0x004ea80000100800 */
        /* <DEDUP_REMOVED lines=11> */
[----:B------:R-:W-:Y:S01]  /*13c20*/  IMAD.MOV.U32 R2, RZ, RZ, c[0x0][0x4e8] ;  /* 0x00013a00ff027624 */ /* 0x000fe200078e00ff */
[----:B------:R-:W-:-:S04]  /*13c30*/  ISETP.NE.U32.AND P0, PT, RZ, c[0x0][0x500], PT ;  /* 0x00014000ff007a0c */ /* 0x000fc80003f05070 */
[----:B------:R-:W-:Y:S02]  /*13c40*/  ISETP.NE.AND P2, PT, R2, 0x1, PT ;  /* 0x000000010200780c */ /* 0x000fe40003f45270 */
[----:B------:R-:W-:Y:S02]  /*13c50*/  ISETP.NE.AND.EX P0, PT, RZ, c[0x0][0x504], PT, P0 ;  /* 0x00014100ff007a0c */ /* 0x000fe40003f05300 */
[----:B------:R-:W-:Y:S02]  /*13c60*/  SHF.R.S32.HI R5, RZ, 0x1f, R10 ;  /* 0x0000001fff057819 */ /* 0x000fe4000001140a */
[----:B------:R-:W-:Y:S02]  /*13c70*/  SEL R2, R10, RZ, !P0 ;  /* 0x000000ff0a027207 */ /* 0x000fe40004000000 */
[----:B------:R-:W-:Y:S01]  /*13c80*/  SEL R6, R5, RZ, !P0 ;  /* 0x000000ff05067207 */ /* 0x000fe20004000000 */
[----:B------:R-:W1:Y:S02]  /*13c90*/  S2R R32, SR_TID.X ;  /* 0x0000000000207919 */ /* 0x000e640000002100 */
[----:B-1----:R-:W-:-:S04]  /*13ca0*/  IMAD R5, R9, R2, RZ ;  /* 0x0000000209057224 */ /* 0x002fc800078e02ff */
[C---:B------:R-:W-:Y:S02]  /*13cb0*/  IMAD R11, R8.reuse, R6, R5 ;  /* 0x00000006080b7224 */ /* 0x040fe400078e0205 */
[----:B------:R-:W-:Y:S01]  /*13cc0*/  IMAD.WIDE.U32 R6, R8, R2, RZ ;  /* 0x0000000208067225 */ /* 0x000fe200078e00ff */
[----:B------:R-:W-:-:S04]  /*13cd0*/  SHF.R.S32.HI R23, RZ, 0x1f, R32 ;  /* 0x0000001fff177819 */ /* 0x000fc80000011420 */
[----:B------:R-:W-:-:S04]  /*13ce0*/  LEA.HI R23, R23, R32, RZ, 0x5 ;  /* 0x0000002017177211 */ /* 0x000fc800078f28ff */
[----:B------:R-:W-:-:S05]  /*13cf0*/  LOP3.LUT R23, R23, 0xffffffe0, RZ, 0xc0, !PT ;  /* 0xffffffe017177812 */ /* 0x000fca00078ec0ff */
[----:B------:R-:W-:Y:S02]  /*13d00*/  IMAD.IADD R23, R32, 0x1, -R23 ;  /* 0x0000000120177824 */ /* 0x000fe400078e0a17 */
[----:B--2---:R-:W-:-:S04]  /*13d10*/  IMAD.IADD R4, R4, 0x1, R30 ;  /* 0x0000000104047824 */ /* 0x004fc800078e021e */
[----:B------:R-:W-:-:S04]  /*13d20*/  @P2 IMAD.HI.U32 R10, R4, c[0x0][0x4ec], RZ ;  /* 0x00013b00040a2a27 */ /* 0x000fc800078e00ff */
[----:B------:R-:W-:Y:S01]  /*13d30*/  IMAD.MOV.U32 R5, RZ, RZ, R4 ;  /* 0x000000ffff057224 */ /* 0x000fe200078e0004 */
[----:B------:R-:W-:Y:S01]  /*13d40*/  @P2 SHF.R.U32.HI R5, RZ, c[0x0][0x4f0], R10 ;  /* 0x00013c00ff052a19 */ /* 0x000fe2000001160a */
[----:B---3--:R-:W-:Y:S01]  /*13d50*/  IMAD.WIDE.U32 R8, R12, R22, RZ ;  /* 0x000000160c087225 */ /* 0x008fe200078e00ff */
[----:B----4-:R-:W-:-:S03]  /*13d60*/  SEL R10, R15, RZ, P3 ;  /* 0x000000ff0f0a7207 */ /* 0x010fc60001800000 */
[----:B------:R-:W-:Y:S01]  /*13d70*/  IMAD R12, R13, R22, RZ ;  /* 0x000000160d0c7224 */ /* 0x000fe200078e02ff */
[----:B-----5:R-:W-:Y:S01]  /*13d80*/  IADD3 R15, P1, P0, R6, R8, R3 ;  /* 0x00000008060f7210 */ /* 0x020fe2000783e003 */
[----:B------:R-:W-:Y:S01]  /*13d90*/  IMAD.IADD R13, R7, 0x1, R11 ;  /* 0x00000001070d7824 */ /* 0x000fe200078e020b */
[----:B------:R-:W-:Y:S01]  /*13da0*/  SHF.R.S32.HI R8, RZ, 0x1f, R3 ;  /* 0x0000001fff087819 */ /* 0x000fe20000011403 */
[----:B------:R-:W-:Y:S02]  /*13db0*/  IMAD.IADD R9, R9, 0x1, R12 ;  /* 0x0000000109097824 */ /* 0x000fe400078e020c */
[-C--:B------:R-:W-:Y:S02]  /*13dc0*/  IMAD R7, R19, R10.reuse, RZ ;  /* 0x0000000a13077224 */ /* 0x080fe400078e02ff */
[----:B------:R-:W-:Y:S02]  /*13dd0*/  IMAD.MOV R6, RZ, RZ, -R5 ;  /* 0x000000ffff067224 */ /* 0x000fe400078e0a05 */
[----:B------:R-:W-:Y:S01]  /*13de0*/  IMAD.WIDE.U32 R10, R18, R10, RZ ;  /* 0x0000000a120a7225 */ /* 0x000fe200078e00ff */
[----:B------:R-:W-:-:S03]  /*13df0*/  IADD3.X R13, R13, R9, R8, P1, P0 ;  /* 0x000000090d0d7210 */ /* 0x000fc60000fe0408 */
[----:B------:R-:W-:Y:S01]  /*13e00*/  IMAD R6, R6, c[0x0][0x4e8], R4 ;  /* 0x00013a0006067a24 */ /* 0x000fe200078e0204 */
[----:B------:R-:W-:Y:S01]  /*13e10*/  IADD3 R10, P1, P0, R5, R15, R10 ;  /* 0x0000000f050a7210 */ /* 0x000fe2000783e00a */
[----:B------:R-:W-:Y:S01]  /*13e20*/  IMAD.IADD R11, R11, 0x1, R7 ;  /* 0x000000010b0b7824 */ /* 0x000fe200078e0207 */
[----:B------:R-:W-:Y:S01]  /*13e30*/  SHF.R.S32.HI R7, RZ, 0x1f, R5 ;  /* 0x0000001fff077819 */ /* 0x000fe20000011405 */
[----:B------:R-:W-:Y:S01]  /*13e40*/  IMAD R5, R17, R6, RZ ;  /* 0x0000000611057224 */ /* 0x000fe200078e02ff */
[----:B------:R-:W-:Y:S01]  /*13e50*/  SHF.R.S32.HI R9, RZ, 0x1f, R6 ;  /* 0x0000001fff097819 */ /* 0x000fe20000011406 */
[----:B------:R-:W-:Y:S01]  /*13e60*/  IMAD.MOV.U32 R12, RZ, RZ, c[0x0][0x4a8] ;  /* 0x00012a00ff0c7624 */ /* 0x000fe200078e00ff */
[----:B------:R-:W-:-:S03]  /*13e70*/  IADD3.X R11, R7, R13, R11, P1, P0 ;  /* 0x0000000d070b7210 */ /* 0x000fc60000fe040b */
[C---:B------:R-:W-:Y:S02]  /*13e80*/  IMAD R5, R16.reuse, R9, R5 ;  /* 0x0000000910057224 */ /* 0x040fe400078e0205 */
[----:B------:R-:W-:Y:S01]  /*13e90*/  IMAD.WIDE.U32 R6, R16, R6, R10 ;  /* 0x0000000610067225 */ /* 0x000fe200078e000a */
[----:B------:R-:W-:-:S03]  /*13ea0*/  SEL R10, R12, c[0x0][0x450], P3 ;  /* 0x000114000c0a7a07 */ /* 0x000fc60001800000 */
[----:B------:R-:W-:Y:S01]  /*13eb0*/  IMAD.MOV.U32 R9, RZ, RZ, c[0x0][0x4ac] ;  /* 0x00012b00ff097624 */ /* 0x000fe200078e00ff */
[----:B------:R-:W-:Y:S01]  /*13ec0*/  LEA R10, P0, R6, R10, 0x2 ;  /* 0x0000000a060a7211 */ /* 0x000fe200078010ff */
[----:B------:R-:W-:-:S03]  /*13ed0*/  IMAD.IADD R5, R7, 0x1, R5 ;  /* 0x0000000107057824 */ /* 0x000fc600078e0205 */
[----:B------:R-:W-:-:S04]  /*13ee0*/  SEL R9, R9, c[0x0][0x454], P3 ;  /* 0x0001150009097a07 */ /* 0x000fc80001800000 */
[----:B------:R-:W-:Y:S01]  /*13ef0*/  LEA.HI.X R6, R6, R9, R5, 0x2, P0 ;  /* 0x0000000906067211 */ /* 0x000fe200000f1405 */
[----:B------:R-:W-:Y:S01]  /*13f00*/  SHFL.IDX PT, R12, R10, RZ, 0x1c1f ;  /* 0x001c1fff0a0c7589 */ /* 0x000fe200000e0000 */
[----:B------:R-:W-:-:S03]  /*13f10*/  IMAD.IADD R5, R31, 0x1, R30 ;  /* 0x000000011f057824 */ /* 0x000fc600078e021e */
[----:B------:R-:W1:Y:S04]  /*13f20*/  SHFL.IDX PT, R13, R6, RZ, 0x1c1f ;  /* 0x001c1fff060d7589 */ /* 0x000e6800000e0000 */
[----:B------:R-:W-:Y:S04]  /*13f30*/  SHFL.IDX PT, R10, R10, 0x1, 0x1c1f ;  /* 0x003c1f000a0a7f89 */ /* 0x000fe800000e0000 */
[----:B------:R2:W3:Y:S01]  /*13f40*/  SHFL.IDX PT, R11, R6, 0x1, 0x1c1f ;  /* 0x003c1f00060b7f89 */ /* 0x0004e200000e0000 */
[----:B------:R-:W-:Y:S02]  /*13f50*/  LOP3.LUT P0, RZ, R23, 0x3, RZ, 0xc0, !PT ;  /* 0x0000000317ff7812 */ /* 0x000fe4000780c0ff */
[----:B------:R-:W-:Y:S01]  /*13f60*/  IADD3 R7, R5, 0x8, RZ ;  /* 0x0000000805077810 */ /* 0x000fe20007ffe0ff */
[----:B--2---:R-:W-:-:S05]  /*13f70*/  IMAD R6, R14, c[0x0][0x4e8], RZ ;  /* 0x00013a000e067a24 */ /* 0x004fca00078e02ff */
[-C--:B------:R-:W-:Y:S02]  /*13f80*/  ISETP.GE.OR P1, PT, R5, R6.reuse, P0 ;  /* 0x000000060500720c */ /* 0x080fe40000726670 */
[----:B------:R-:W-:-:S11]  /*13f90*/  ISETP.GE.OR P0, PT, R7, R6, P0 ;  /* 0x000000060700720c */ /* 0x000fd60000706670 */
[----:B-1----:R1:W-:Y:S01]  /*13fa0*/  @!P1 ST.E [R12.64], R21 ;  /* 0x000000150c009985 */ /* 0x0023e2000c101908 */
[----:B------:R-:W-:-:S03]  /*13fb0*/  ISETP.GE.AND P1, PT, R5, R6, PT ;  /* 0x000000060500720c */ /* 0x000fc60003f26270 */
[----:B---3--:R1:W-:Y:S01]  /*13fc0*/  @!P0 ST.E [R10.64], R20 ;  /* 0x000000140a008985 */ /* 0x0083e2000c101908 */
[----:B------:R-:W-:Y:S01]  /*13fd0*/  ISETP.GE.AND P0, PT, R7, R6, PT ;  /* 0x000000060700720c */ /* 0x000fe20003f06270 */
[----:B------:R-:W-:Y:S05]  /*13fe0*/  @P3 BRA `(.L_x_594) ;  /* 0x0000070000003947 */ /* 0x000fea0003800000 */
[----:B------:R-:W2:Y:S01]  /*13ff0*/  LDL R23, [R1+0x60] ;  /* 0x0000600001177983 */ /* 0x000ea20000100800 */
[----:B------:R-:W-:Y:S02]  /*14000*/  IMAD R8, R8, c[0x0][0x3a0], RZ ;  /* 0x0000e80008087a24 */ /* 0x000fe400078e02ff */
[C---:B------:R-:W-:Y:S01]  /*14010*/  IMAD.WIDE.U32 R4, R3.reuse, c[0x0][0x3a0], RZ ;  /* 0x0000e80003047a25 */ /* 0x040fe200078e00ff */
[----:B------:R3:W4:Y:S03]  /*14020*/  LDS.128 R16, [R218+0x80] ;  /* 0x00008000da107984 */ /* 0x0007260000000c00 */
[----:B------:R-:W-:Y:S01]  /*14030*/  IMAD R3, R3, c[0x0][0x3a4], R8 ;  /* 0x0000e90003037a24 */ /* 0x000fe200078e0208 */
[----:B------:R-:W-:Y:S01]  /*14040*/  SHF.R.S32.HI R8, RZ, 0x1f, R2 ;  /* 0x0000001fff087819 */ /* 0x000fe20000011402 */
[----:B------:R3:W1:Y:S03]  /*14050*/  LDS.128 R24, [R218+0x1080] ;  /* 0x00108000da187984 */ /* 0x0006660000000c00 */
[----:B------:R-:W-:Y:S01]  /*14060*/  IADD3 R5, R5, R3, RZ ;  /* 0x0000000305057210 */ /* 0x000fe20007ffe0ff */
[----:B------:R3:W1:Y:S01]  /*14070*/  LDS.128 R36, [R218+0x2080] ;  /* 0x00208000da247984 */ /* 0x0006620000000c00 */
[----:B------:R-:W-:-:S03]  /*14080*/  IMAD R8, R8, c[0x0][0x3f0], RZ ;  /* 0x0000fc0008087a24 */ /* 0x000fc600078e02ff */
[C---:B------:R-:W-:Y:S01]  /*14090*/  IMAD.WIDE.U32 R4, R22.reuse, c[0x0][0x3e8], R4 ;  /* 0x0000fa0016047a25 */ /* 0x040fe200078e0004 */
[----:B------:R3:W1:Y:S03]  /*140a0*/  LDS.128 R40, [R218+0x3080] ;  /* 0x00308000da287984 */ /* 0x0006660000000c00 */
[----:B------:R-:W-:Y:S01]  /*140b0*/  IMAD R5, R22, c[0x0][0x3ec], R5 ;  /* 0x0000fb0016057a24 */ /* 0x000fe200078e0205 */
[----:B-1----:R3:W1:Y:S03]  /*140c0*/  LDS.128 R12, [R218+0x4080] ;  /* 0x00408000da0c7984 */ /* 0x0026660000000c00 */
[----:B------:R-:W-:Y:S01]  /*140d0*/  IMAD.WIDE.U32 R4, R2, c[0x0][0x3f0], R4 ;  /* 0x0000fc0002047a25 */ /* 0x000fe200078e0004 */
[----:B------:R3:W1:Y:S04]  /*140e0*/  LDS.128 R32, [R218+0x6080] ;  /* 0x00608000da207984 */ /* 0x0006680000000c00 */
[----:B------:R3:W1:Y:S04]  /*140f0*/  LDS.128 R44, [R218+0x7080] ;  /* 0x00708000da2c7984 */ /* 0x0006680000000c00 */
[----:B------:R-:W5:Y:S02]  /*14100*/  S2R R10, SR_TID.X ;  /* 0x00000000000a7919 */ /* 0x000f640000002100 */
[----:B-----5:R-:W-:-:S04]  /*14110*/  SHF.R.S32.HI R11, RZ, 0x1f, R10 ;  /* 0x0000001fff0b7819 */ /* 0x020fc8000001140a */
[----:B------:R-:W-:-:S04]  /*14120*/  LEA.HI R11, R11, R10, RZ, 0x3 ;  /* 0x0000000a0b0b7211 */ /* 0x000fc800078f18ff */
[----:B------:R-:W-:Y:S02]  /*14130*/  SHF.R.S32.HI R11, RZ, 0x3, R11 ;  /* 0x00000003ff0b7819 */ /* 0x000fe4000001140b */
[----:B--2---:R-:W-:Y:S02]  /*14140*/  IADD3 R7, R23, R30, RZ ;  /* 0x0000001e17077210 */ /* 0x004fe40007ffe0ff */
[----:B------:R3:W2:Y:S02]  /*14150*/  LDS.128 R20, [R218+0x5080] ;  /* 0x00508000da147984 */ /* 0x0006a40000000c00 */
[----:B------:R-:W-:Y:S01]  /*14160*/  MOV R3, R7 ;  /* 0x0000000700037202 */ /* 0x000fe20000000f00 */
[----:B------:R-:W-:-:S05]  /*14170*/  @P2 IMAD.HI.U32 R9, R7, c[0x0][0x4ec], RZ ;  /* 0x00013b0007092a27 */ /* 0x000fca00078e00ff */
[----:B------:R-:W-:Y:S01]  /*14180*/  @P2 SHF.R.U32.HI R3, RZ, c[0x0][0x4f0], R9 ;  /* 0x00013c00ff032a19 */ /* 0x000fe20000011609 */
[----:B------:R-:W-:-:S03]  /*14190*/  IMAD R9, R2, c[0x0][0x3f4], R8 ;  /* 0x0000fd0002097a24 */ /* 0x000fc600078e0208 */
[----:B------:R-:W-:Y:S02]  /*141a0*/  SHF.R.S32.HI R8, RZ, 0x1f, R3 ;  /* 0x0000001fff087819 */ /* 0x000fe40000011403 */
[----:B------:R-:W-:Y:S02]  /*141b0*/  IADD3 R2, -R3, RZ, RZ ;  /* 0x000000ff03027210 */ /* 0x000fe40007ffe1ff */
[----:B------:R-:W-:Y:S01]  /*141c0*/  IADD3 R5, R5, R9, RZ ;  /* 0x0000000905057210 */ /* 0x000fe20007ffe0ff */
[----:B------:R-:W-:Y:S02]  /*141d0*/  IMAD R8, R8, c[0x0][0x3e0], RZ ;  /* 0x0000f80008087a24 */ /* 0x000fe400078e02ff */
        /* <DEDUP_REMOVED lines=8> */
[----:B------:R-:W-:Y:S02]  /*14260*/  LEA R10, P0, R2, c[0x0][0x380], 0x1 ;  /* 0x0000e000020a7a11 */ /* 0x000fe400078008ff */
[----:B------:R-:W-:Y:S02]  /*14270*/  IADD3 R4, R11, R30, RZ ;  /* 0x0000001e0b047210 */ /* 0x000fe40007ffe0ff */
[----:B------:R-:W-:-:S04]  /*14280*/  IADD3 R3, R3, R7, RZ ;  /* 0x0000000703037210 */ /* 0x000fc80007ffe0ff */
[----:B------:R-:W-:Y:S01]  /*14290*/  LEA.HI.X R7, R2, c[0x0][0x384], R3, 0x1, P0 ;  /* 0x0000e10002077a11 */ /* 0x000fe200000f0c03 */
[----:B------:R-:W-:Y:S05]  /*142a0*/  BRA.DIV ~URZ, `(.L_x_595) ;  /* 0x000033427f007947 */ /* 0x000fea000b800000 */
[----:B-1234-:R1:W2:Y:S02]  /*142b0*/  SHFL.IDX PT, R11, R7, RZ, 0x181f ;  /* 0x00181fff070b7589 */ /* 0x01e2a400000e0000 */
.L_x_656:
[----:B------:R-:W-:Y:S05]  /*142c0*/  BRA.DIV ~URZ, `(.L_x_596) ;  /* 0x000033927f007947 */ /* 0x000fea000b800000 */
[----:B------:R3:W4:Y:S02]  /*142d0*/  SHFL.IDX PT, R2, R10, RZ, 0x181f ;  /* 0x00181fff0a027589 */ /* 0x00072400000e0000 */
.L_x_657:
[----:B------:R-:W-:Y:S01]  /*142e0*/  ISETP.GE.AND P0, PT, R4, R6, PT ;  /* 0x000000060400720c */ /* 0x000fe20003f06270 */
[----:B------:R-:W-:-:S12]  /*142f0*/  BSSY B0, `(.L_x_597) ;  /* 0x000000b000007945 */ /* 0x000fd80003800000 */
[----:B------:R-:W-:Y:S05]  /*14300*/  @P0 BRA `(.L_x_598) ;  /* 0x0000009000000947 */ /* 0x000fea0003800000 */
[----:B------:R-:W5:Y:S01]  /*14310*/  LDL.64 R30, [R1] ;  /* 0x00000000011e7983 */ /* 0x000f620000100a00 */
[----:B------:R-:W-:Y:S02]  /*14320*/  ISETP.GE.AND P2, PT, R0, c[0x0][0x3c8], PT ;  /* 0x0000f20000007a0c */ /* 0x000fe40003f46270 */
[----:B-----5:R-:W-:-:S13]  /*14330*/  ISETP.GE.AND P3, PT, R30, c[0x0][0x3c8], PT ;  /* 0x0000f2001e007a0c */ /* 0x020fda0003f66270 */
[-C--:B----4-:R-:W-:Y:S02]  /*14340*/  @!P3 LEA R8, P1, R30, R2.reuse, 0x1 ;  /* 0x000000021e08b211 */ /* 0x090fe400078208ff */
[----:B------:R-:W-:Y:S02]  /*14350*/  @!P2 LEA R2, P0, R0, R2, 0x1 ;  /* 0x000000020002a211 */ /* 0x000fe400078008ff */
[-C--:B--2---:R-:W-:Y:S02]  /*14360*/  @!P3 LEA.HI.X R9, R30, R11.reuse, R28, 0x1, P1 ;  /* 0x0000000b1e09b211 */ /* 0x084fe400008f0c1c */
[----:B------:R-:W-:-:S03]  /*14370*/  @!P2 LEA.HI.X R3, R0, R11, R29, 0x1, P0 ;  /* 0x0000000b0003a211 */ /* 0x000fc600000f0c1d */
[----:B------:R2:W-:Y:S04]  /*14380*/  @!P3 ST.E.128 [R8.64], R16 ;  /* 0x000000100800b985 */ /* 0x0005e8000c101d08 */
[----:B------:R2:W-:Y:S02]  /*14390*/  @!P2 ST.E.128 [R2.64], R12 ;  /* 0x0000000c0200a985 */ /* 0x0005e4000c101d08 */
.L_x_598:
[----:B------:R-:W-:Y:S05]  /*143a0*/  BSYNC B0 ;  /* 0x0000000000007941 */ /* 0x000fea0003800000 */
.L_x_597:
[----:B------:R-:W-:Y:S05]  /*143b0*/  BRA.DIV ~URZ, `(.L_x_599) ;  /* 0x000033127f007947 */ /* 0x000fea000b800000 */
[----:B--2---:R2:W1:Y:S04]  /*143c0*/  SHFL.IDX PT, R11, R7, 0x1, 0x181f ;  /* 0x00381f00070b7f89 */ /* 0x00446800000e0000 */
[----:B----4-:R2:W4:Y:S02]  /*143d0*/  SHFL.IDX PT, R2, R10, 0x1, 0x181f ;  /* 0x00381f000a027f89 */ /* 0x01052400000e0000 */
.L_x_658:
[----:B------:R-:W-:Y:S01]  /*143e0*/  IADD3 R3, R4, 0x20, RZ ;  /* 0x0000002004037810 */ /* 0x000fe20007ffe0ff */
[----:B------:R-:W-:Y:S03]  /*143f0*/  BSSY B0, `(.L_x_600) ;  /* 0x000000c000007945 */ /* 0x000fe60003800000 */
[----:B------:R-:W-:-:S13]  /*14400*/  ISETP.GE.AND P0, PT, R3, R6, PT ;  /* 0x000000060300720c */ /* 0x000fda0003f06270 */
[----:B------:R-:W-:Y:S05]  /*14410*/  @P0 BRA `(.L_x_601) ;  /* 0x0000009000000947 */ /* 0x000fea0003800000 */
[----:B------:R-:W5:Y:S01]  /*14420*/  LDL.64 R12, [R1] ;  /* 0x00000000010c7983 */ /* 0x000f620000100a00 */
[----:B------:R-:W-:Y:S02]  /*14430*/  ISETP.GE.AND P0, PT, R0, c[0x0][0x3c8], PT ;  /* 0x0000f20000007a0c */ /* 0x000fe40003f06270 */
[----:B-----5:R-:W-:-:S13]  /*14440*/  ISETP.GE.AND P1, PT, R12, c[0x0][0x3c8], PT ;  /* 0x0000f2000c007a0c */ /* 0x020fda0003f26270 */
[-C--:B----4-:R-:W-:Y:S02]  /*14450*/  @!P1 LEA R8, P3, R12, R2.reuse, 0x1 ;  /* 0x000000020c089211 */ /* 0x090fe400078608ff */
[----:B------:R-:W-:Y:S02]  /*14460*/  @!P0 LEA R2, P2, R0, R2, 0x1 ;  /* 0x0000000200028211 */ /* 0x000fe400078408ff */
[-C--:B-1----:R-:W-:Y:S02]  /*14470*/  @!P1 LEA.HI.X R9, R12, R11.reuse, R28, 0x1, P3 ;  /* 0x0000000b0c099211 */ /* 0x082fe400018f0c1c */
[----:B------:R-:W-:-:S03]  /*14480*/  @!P0 LEA.HI.X R3, R0, R11, R29, 0x1, P2 ;  /* 0x0000000b00038211 */ /* 0x000fc600010f0c1d */
[----:B------:R1:W-:Y:S04]  /*14490*/  @!P1 ST.E.128 [R8.64], R24 ;  /* 0x0000001808009985 */ /* 0x0003e8000c101d08 */
[----:B------:R1:W-:Y:S02]  /*144a0*/  @!P0 ST.E.128 [R2.64], R20 ;  /* 0x0000001402008985 */ /* 0x0003e4000c101d08 */
.L_x_601:
[----:B------:R-:W-:Y:S05]  /*144b0*/  BSYNC B0 ;  /* 0x0000000000007941 */ /* 0x000fea0003800000 */
.L_x_600:
[----:B------:R-:W-:Y:S05]  /*144c0*/  BRA.DIV ~URZ, `(.L_x_602) ;  /* 0x000032d27f007947 */ /* 0x000fea000b800000 */
[----:B-1----:R1:W2:Y:S02]  /*144d0*/  SHFL.IDX PT, R11, R7, 0x2, 0x181f ;  /* 0x00581f00070b7f89 */ /* 0x0022a400000e0000 */
.L_x_659:
[----:B------:R-:W-:Y:S05]  /*144e0*/  BRA.DIV ~URZ, `(.L_x_603) ;  /* 0x000033227f007947 */ /* 0x000fea000b800000 */
[----:B----4-:R4:W1:Y:S02]  /*144f0*/  SHFL.IDX PT, R2, R10, 0x2, 0x181f ;  /* 0x00581f000a027f89 */ /* 0x01086400000e0000 */
.L_x_660:
[----:B------:R-:W-:Y:S01]  /*14500*/  IADD3 R3, R4, 0x40, RZ ;  /* 0x0000004004037810 */ /* 0x000fe20007ffe0ff */
[----:B------:R-:W-:Y:S03]  /*14510*/  BSSY B0, `(.L_x_604) ;  /* 0x000000c000007945 */ /* 0x000fe60003800000 */
[----:B------:R-:W-:-:S13]  /*14520*/  ISETP.GE.AND P0, PT, R3, R6, PT ;  /* 0x000000060300720c */ /* 0x000fda0003f06270 */
[----:B------:R-:W-:Y:S05]  /*14530*/  @P0 BRA `(.L_x_605) ;  /* 0x0000009000000947 */ /* 0x000fea0003800000 */
[----:B------:R-:W5:Y:S01]  /*14540*/  LDL.64 R12, [R1] ;  /* 0x00000000010c7983 */ /* 0x000f620000100a00 */
[----:B------:R-:W-:Y:S02]  /*14550*/  ISETP.GE.AND P0, PT, R0, c[0x0][0x3c8], PT ;  /* 0x0000f20000007a0c */ /* 0x000fe40003f06270 */
[----:B-----5:R-:W-:-:S13]  /*14560*/  ISETP.GE.AND P1, PT, R12, c[0x0][0x3c8], PT ;  /* 0x0000f2000c007a0c */ /* 0x020fda0003f26270 */
[-C--:B-1----:R-:W-:Y:S02]  /*14570*/  @!P1 LEA R8, P3, R12, R2.reuse, 0x1 ;  /* 0x000000020c089211 */ /* 0x082fe400078608ff */
[----:B------:R-:W-:Y:S02]  /*14580*/  @!P0 LEA R2, P2, R0, R2, 0x1 ;  /* 0x0000000200028211 */ /* 0x000fe400078408ff */
[-C--:B--2---:R-:W-:Y:S02]  /*14590*/  @!P1 LEA.HI.X R9, R12, R11.reuse, R28, 0x1, P3 ;  /* 0x0000000b0c099211 */ /* 0x084fe400018f0c1c */
[----:B------:R-:W-:-:S03]  /*145a0*/  @!P0 LEA.HI.X R3, R0, R11, R29, 0x1, P2 ;  /* 0x0000000b00038211 */ /* 0x000fc600010f0c1d */
[----:B------:R1:W-:Y:S04]  /*145b0*/  @!P1 ST.E.128 [R8.64], R36 ;  /* 0x0000002408009985 */ /* 0x0003e8000c101d08 */
[----:B------:R1:W-:Y:S02]  /*145c0*/  @!P0 ST.E.128 [R2.64], R32 ;  /* 0x0000002002008985 */ /* 0x0003e4000c101d08 */
.L_x_605:
[----:B------:R-:W-:Y:S05]  /*145d0*/  BSYNC B0 ;  /* 0x0000000000007941 */ /* 0x000fea0003800000 */
.L_x_604:
[----:B------:R-:W-:Y:S05]  /*145e0*/  BRA.DIV ~URZ, `(.L_x_606) ;  /* 0x000032927f007947 */ /* 0x000fea000b800000 */
[----:B-12---:R-:W1:Y:S04]  /*145f0*/  SHFL.IDX PT, R7, R7, 0x3, 0x181f ;  /* 0x00781f0007077f89 */ /* 0x006e6800000e0000 */
[----:B------:R2:W3:Y:S02]  /*14600*/  SHFL.IDX PT, R5, R10, 0x3, 0x181f ;  /* 0x00781f000a057f89 */ /* 0x0004e400000e0000 */
.L_x_661:
[----:B------:R-:W-:-:S04]  /*14610*/  IADD3 R2, R4, 0x60, RZ ;  /* 0x0000006004027810 */ /* 0x000fc80007ffe0ff */
[----:B------:R-:W-:-:S13]  /*14620*/  ISETP.GE.AND P0, PT, R2, R6, PT ;  /* 0x000000060200720c */ /* 0x000fda0003f06270 */
[----:B------:R-:W-:Y:S05]  /*14630*/  @P0 BRA `(.L_x_607) ;  /* 0x0000197000000947 */ /* 0x000fea0003800000 */
[----:B------:R-:W5:Y:S02]  /*14640*/  LDL.64 R8, [R1] ;  /* 0x0000000001087983 */ /* 0x000f640000100a00 */
[----:B-----5:R-:W-:-:S13]  /*14650*/  ISETP.GE.AND P0, PT, R8, c[0x0][0x3c8], PT ;  /* 0x0000f20008007a0c */ /* 0x020fda0003f06270 */
[----:B---3--:R-:W-:-:S04]  /*14660*/  @!P0 LEA R2, P1, R8, R5, 0x1 ;  /* 0x0000000508028211 */ /* 0x008fc800078208ff */
[----:B-1----:R-:W-:-:S05]  /*14670*/  @!P0 LEA.HI.X R3, R8, R7, R28, 0x1, P1 ;  /* 0x0000000708038211 */ /* 0x002fca00008f0c1c */
[----:B------:R1:W-:Y:S01]  /*14680*/  @!P0 ST.E.128 [R2.64], R40 ;  /* 0x0000002802008985 */ /* 0x0003e2000c101d08 */
[----:B------:R-:W-:-:S13]  /*14690*/  ISETP.GE.AND P0, PT, R0, c[0x0][0x3c8], PT ;  /* 0x0000f20000007a0c */ /* 0x000fda0003f06270 */
[----:B------:R-:W-:Y:S05]  /*146a0*/  @P0 BRA `(.L_x_607) ;  /* 0x0000190000000947 */ /* 0x000fea0003800000 */
[----:B-1----:R-:W-:-:S04]  /*146b0*/  LEA R2, P0, R0, R5, 0x1 ;  /* 0x0000000500027211 */ /* 0x002fc800078008ff */
[----:B------:R-:W-:-:S05]  /*146c0*/  LEA.HI.X R3, R0, R7, R29, 0x1, P0 ;  /* 0x0000000700037211 */ /* 0x000fca00000f0c1d */
[----:B------:R1:W-:Y:S01]  /*146d0*/  ST.E.128 [R2.64], R44 ;  /* 0x0000002c02007985 */ /* 0x0003e2000c101d08 */
[----:B------:R-:W-:Y:S05]  /*146e0*/  BRA `(.L_x_607) ;  /* 0x000018c000007947 */ /* 0x000fea0003800000 */
.L_x_594:
[----:B------:R-:W2:Y:S04]  /*146f0*/  LDL.LU R5, [R1+0x28] ;  /* 0x0000280001057983 */ /* 0x000ea80000300800 */
[----:B------:R-:W3:Y:S01]  /*14700*/  LDL.LU R9, [R1+0x34] ;  /* 0x0000340001097983 */ /* 0x000ee20000300800 */
[----:B------:R-:W-:Y:S01]  /*14710*/  IMAD R8, R8, c[0x0][0x408], RZ ;  /* 0x0001020008087a24 */ /* 0x000fe200078e02ff */
[----:B------:R-:W-:Y:S01]  /*14720*/  SHF.R.S32.HI R0, RZ, 0x1f, R2 ;  /* 0x0000001fff007819 */ /* 0x000fe20000011402 */
[----:B------:R-:W-:-:S04]  /*14730*/  IMAD.WIDE.U32 R6, R3, c[0x0][0x408], RZ ;  /* 0x0001020003067a25 */ /* 0x000fc800078e00ff */
[----:B------:R-:W-:Y:S02]  /*14740*/  IMAD R3, R3, c[0x0][0x40c], R8 ;  /* 0x0001030003037a24 */ /* 0x000fe400078e0208 */
[----:B------:R-:W-:Y:S02]  /*14750*/  IMAD R0, R0, c[0x0][0x440], RZ ;  /* 0x0001100000007a24 */ /* 0x000fe400078e02ff */
[----:B------:R-:W-:Y:S01]  /*14760*/  @P2 IMAD.HI.U32 R8, R4, c[0x0][0x4ec], RZ ;  /* 0x00013b0004082a27 */ /* 0x000fe200078e00ff */
[----:B------:R-:W-:-:S05]  /*14770*/  IADD3 R7, R7, R3, RZ ;  /* 0x0000000307077210 */ /* 0x000fca0007ffe0ff */
        /* <DEDUP_REMOVED lines=24> */
[----:B------:R2:W3:Y:S02]  /*14900*/  SHFL.IDX PT, R4, R28, RZ, 0x1c1f ;  /* 0x001c1fff1c047589 */ /* 0x0004e400000e0000 */
.L_x_662:
[----:B------:R-:W-:Y:S05]  /*14910*/  BRA.DIV ~URZ, `(.L_x_609) ;  /* 0x000030927f007947 */ /* 0x000fea000b800000 */
[----:B------:R4:W1:Y:S02]  /*14920*/  SHFL.IDX PT, R0, R29, RZ, 0x1c1f ;  /* 0x001c1fff1d007589 */ /* 0x00086400000e0000 */
.L_x_663:
[----:B------:R-:W5:Y:S01]  /*14930*/  LDL R5, [R1+0x14] ;  /* 0x0000140001057983 */ /* 0x000f620000100800 */
[----:B------:R-:W-:Y:S01]  /*14940*/  BSSY B0, `(.L_x_610) ;  /* 0x0000061000007945 */ /* 0x000fe20003800000 */
[C---:B-1---5:R-:W-:Y:S02]  /*14950*/  IADD3 R21, R5.reuse, 0x20, RZ ;  /* 0x0000002005157810 */ /* 0x062fe40007ffe0ff */
        /* <DEDUP_REMOVED lines=35> */
[----:B------:R-:W-:Y:S02]  /*14b90*/  @!P4 IMAD.MOV.U32 R22, RZ, RZ, R0 ;  /* 0x000000ffff16c224 */ /* 0x000fe400078e0000 */
[----:B---3--:R-:W-:Y:S01]  /*14ba0*/  @!P4 IMAD.MOV.U32 R23, RZ, RZ, R4 ;  /* 0x000000ffff17c224 */ /* 0x008fe200078e0004 */
[----:B------:R-:W-:-:S03]  /*14bb0*/  @!P2 LEA R2, P3, R8, R0, 0x2 ;  /* 0x000000000802a211 */ /* 0x000fc600078610ff */
[----:B------:R-:W-:Y:S01]  /*14bc0*/  @!P4 IMAD.WIDE R22, R5, 0x4, R22 ;  /* 0x000000040516c825 */ /* 0x000fe200078e0216 */
[----:B------:R-:W-:-:S04]  /*14bd0*/  @!P2 LEA.HI.X R3, R8, R4, R30, 0x2, P3 ;  /* 0x000000040803a211 */ /* 0x000fc800018f141e */
[----:B------:R1:W-:Y:S04]  /*14be0*/  @!P4 ST.E.64 [R22.64], R120 ;  /* 0x000000781600c985 */ /* 0x0003e8000c101b08 */
[----:B------:R3:W-:Y:S01]  /*14bf0*/  @!P2 ST.E.64 [R2.64], R24 ;  /* 0x000000180200a985 */ /* 0x0007e2000c101b08 */
[----:B------:R-:W-:Y:S02]  /*14c00*/  ISETP.GE.AND P2, PT, R20, c[0x0][0x3c8], PT ;  /* 0x0000f20014007a0c */ /* 0x000fe40003f46270 */
[CC--:B-1----:R-:W-:Y:S02]  /*14c10*/  @!P5 LEA R22, P4, R7.reuse, R0.reuse, 0x2 ;  /* 0x000000000716d211 */ /* 0x0c2fe400078810ff */
[----:B---3--:R-:W-:Y:S02]  /*14c20*/  @!P1 LEA R2, P3, R6, R0, 0x2 ;  /* 0x0000000006029211 */ /* 0x008fe400078610ff */
[----:B------:R-:W-:-:S02]  /*14c30*/  @!P5 LEA.HI.X R23, R7, R4, R31, 0x2, P4 ;  /* 0x000000040717d211 */ /* 0x000fc400020f141f */
[----:B------:R-:W-:-:S03]  /*14c40*/  @!P1 LEA.HI.X R3, R6, R4, R32, 0x2, P3 ;  /* 0x0000000406039211 */ /* 0x000fc600018f1420 */
[----:B------:R1:W-:Y:S01]  /*14c50*/  @!P5 ST.E.64 [R22.64], R26 ;  /* 0x0000001a1600d985 */ /* 0x0003e2000c101b08 */
[----:B------:R-:W-:-:S03]  /*14c60*/  ISETP.GE.AND P5, PT, R19, c[0x0][0x3c8], PT ;  /* 0x0000f20013007a0c */ /* 0x000fc60003fa6270 */
[----:B------:R3:W-:Y:S01]  /*14c70*/  @!P1 ST.E.64 [R2.64], R50 ;  /* 0x0000003202009985 */ /* 0x0007e2000c101b08 */
[----:B------:R-:W-:Y:S02]  /*14c80*/  ISETP.GE.AND P1, PT, R18, c[0x0][0x3c8], PT ;  /* 0x0000f20012007a0c */ /* 0x000fe40003f26270 */
[CC--:B-1----:R-:W-:Y:S02]  /*14c90*/  @!P6 LEA R22, P4, R21.reuse, R0.reuse, 0x2 ;  /* 0x000000001516e211 */ /* 0x0c2fe400078810ff */
[C---:B---3--:R-:W-:Y:S02]  /*14ca0*/  @!P2 LEA R2, P3, R20.reuse, R0, 0x2 ;  /* 0x000000001402a211 */ /* 0x048fe400078610ff */
[-C--:B------:R-:W-:Y:S02]  /*14cb0*/  @!P6 LEA.HI.X R23, R21, R4.reuse, R34, 0x2, P4 ;  /* 0x000000041517e211 */ /* 0x080fe400020f1422 */
[----:B------:R-:W-:Y:S02]  /*14cc0*/  @!P2 LEA.HI.X R3, R20, R4, R33, 0x2, P3 ;  /* 0x000000041403a211 */ /* 0x000fe400018f1421 */
[----:B------:R-:W-:Y:S01]  /*14cd0*/  ISETP.GE.AND P4, PT, R16, c[0x0][0x3c8], PT ;  /* 0x0000f20010007a0c */ /* 0x000fe20003f86270 */
[----:B------:R1:W-:Y:S01]  /*14ce0*/  @!P6 ST.E.64 [R22.64], R68 ;  /* 0x000000441600e985 */ /* 0x0003e2000c101b08 */
[----:B------:R-:W-:-:S03]  /*14cf0*/  ISETP.GE.AND P6, PT, R17, c[0x0][0x3c8], PT ;  /* 0x0000f20011007a0c */ /* 0x000fc60003fc6270 */
[----:B------:R3:W-:Y:S01]  /*14d00*/  @!P2 ST.E.64 [R2.64], R70 ;  /* 0x000000460200a985 */ /* 0x0007e2000c101b08 */
[CC--:B-1----:R-:W-:Y:S02]  /*14d10*/  @!P5 LEA R22, P3, R19.reuse, R0.reuse, 0x2 ;  /* 0x000000001316d211 */ /* 0x0c2fe400078610ff */
[C---:B---3--:R-:W-:Y:S02]  /*14d20*/  @!P1 LEA R2, P2, R18.reuse, R0, 0x2 ;  /* 0x0000000012029211 */ /* 0x048fe400078410ff */
        /* <DEDUP_REMOVED lines=10> */
[CC--:B-1----:R-:W-:Y:S02]  /*14dd0*/  @!P3 LEA R22, P2, R15.reuse, R0.reuse, 0x2 ;  /* 0x000000000f16b211 */ /* 0x0c2fe400078410ff */
[C---:B---3--:R-:W-:Y:S02]  /*14de0*/  @!P4 LEA R2, P5, R16.reuse, R0, 0x2 ;  /* 0x000000001002c211 */ /* 0x048fe400078a10ff */
[-C--:B------:R-:W-:Y:S02]  /*14df0*/  @!P3 LEA.HI.X R23, R15, R4.reuse, R40, 0x2, P2 ;  /* 0x000000040f17b211 */ /* 0x080fe400010f1428 */
[----:B------:R-:W-:Y:S02]  /*14e00*/  @!P4 LEA.HI.X R3, R16, R4, R38, 0x2, P5 ;  /* 0x000000041003c211 */ /* 0x000fe400028f1426 */
[----:B------:R-:W-:-:S03]  /*14e10*/  ISETP.GE.AND P5, PT, R12, c[0x0][0x3c8], PT ;  /* 0x0000f2000c007a0c */ /* 0x000fc60003fa6270 */
[----:B------:R1:W-:Y:S01]  /*14e20*/  @!P4 ST.E.64 [R2.64], R80 ;  /* 0x000000500200c985 */ /* 0x0003e2000c101b08 */
[----:B------:R-:W-:-:S03]  /*14e30*/  ISETP.GE.AND P4, PT, R11, c[0x0][0x3c8], PT ;  /* 0x0000f2000b007a0c */ /* 0x000fc60003f86270 */
[----:B------:R3:W-:Y:S01]  /*14e40*/  @!P3 ST.E.64 [R22.64], R84 ;  /* 0x000000541600b985 */ /* 0x0007e2000c101b08 */
[----:B------:R-:W-:Y:S02]  /*14e50*/  ISETP.GE.AND P3, PT, R10, c[0x0][0x3c8], PT ;  /* 0x0000f2000a007a0c */ /* 0x000fe40003f66270 */
[----:B-1----:R-:W-:-:S04]  /*14e60*/  @!P1 LEA R2, P2, R14, R0, 0x2 ;  /* 0x000000000e029211 */ /* 0x002fc800078410ff */
[----:B------:R-:W-:Y:S02]  /*14e70*/  @!P1 LEA.HI.X R3, R14, R4, R39, 0x2, P2 ;  /* 0x000000040e039211 */ /* 0x000fe400010f1427 */
[----:B------:R-:W-:-:S03]  /*14e80*/  @!P6 LEA R26, P2, R13, R0, 0x2 ;  /* 0x000000000d1ae211 */ /* 0x000fc600078410ff */
[----:B------:R1:W-:Y:S01]  /*14e90*/  @!P1 ST.E.64 [R2.64], R88 ;  /* 0x0000005802009985 */ /* 0x0003e2000c101b08 */
[C---:B------:R-:W-:Y:S02]  /*14ea0*/  @!P5 LEA R24, P1, R12.reuse, R0, 0x2 ;  /* 0x000000000c18d211 */ /* 0x040fe400078210ff */
[----:B------:R-:W-:Y:S02]  /*14eb0*/  @!P6 LEA.HI.X R27, R13, R4, R41, 0x2, P2 ;  /* 0x000000040d1be211 */ /* 0x000fe400010f1429 */
[C---:B---3--:R-:W-:Y:S02]  /*14ec0*/  @!P4 LEA R22, P2, R11.reuse, R0, 0x2 ;  /* 0x000000000b16c211 */ /* 0x048fe400078410ff */
[-C--:B------:R-:W-:Y:S01]  /*14ed0*/  @!P5 LEA.HI.X R25, R12, R4.reuse, R42, 0x2, P1 ;  /* 0x000000040c19d211 */ /* 0x080fe200008f142a */
[----:B------:R3:W-:Y:S01]  /*14ee0*/  @!P6 ST.E.64 [R26.64], R100 ;  /* 0x000000641a00e985 */ /* 0x0007e2000c101b08 */
[----:B------:R-:W-:-:S03]  /*14ef0*/  @!P4 LEA.HI.X R23, R11, R4, R43, 0x2, P2 ;  /* 0x000000040b17c211 */ /* 0x000fc600010f142b */
[----:B------:R3:W-:Y:S04]  /*14f00*/  @!P5 ST.E.64 [R24.64], R96 ;  /* 0x000000601800d985 */ /* 0x0007e8000c101b08 */
[----:B------:R3:W-:Y:S01]  /*14f10*/  @!P4 ST.E.64 [R22.64], R56 ;  /* 0x000000381600c985 */ /* 0x0007e2000c101b08 */
[----:B-1----:R-:W-:-:S04]  /*14f20*/  @!P3 LEA R2, P1, R10, R0, 0x2 ;  /* 0x000000000a02b211 */ /* 0x002fc800078210ff */
[----:B------:R-:W-:-:S05]  /*14f30*/  @!P3 LEA.HI.X R3, R10, R4, R44, 0x2, P1 ;  /* 0x000000040a03b211 */ /* 0x000fca00008f142c */
[----:B------:R3:W-:Y:S04]  /*14f40*/  @!P3 ST.E.64 [R2.64], R46 ;  /* 0x0000002e0200b985 */ /* 0x0007e8000c101b08 */
.L_x_611:
[----:B------:R-:W-:Y:S05]  /*14f50*/  BSYNC B0 ;  /* 0x0000000000007941 */ /* 0x000fea0003800000 */
.L_x_610:
[----:B------:R-:W-:Y:S05]  /*14f60*/  BRA.DIV ~URZ, `(.L_x_612) ;  /* 0x00002ab27f007947 */ /* 0x000fea000b800000 */
[----:B---3--:R1:W3:Y:S04]  /*14f70*/  SHFL.IDX PT, R4, R28, 0x1, 0x1c1f ;  /* 0x003c1f001c047f89 */ /* 0x0082e800000e0000 */
[----:B------:R1:W2:Y:S02]  /*14f80*/  SHFL.IDX PT, R0, R29, 0x1, 0x1c1f ;  /* 0x003c1f001d007f89 */ /* 0x0002a400000e0000 */
.L_x_664:
[----:B------:R-:W-:Y:S05]  /*14f90*/  @P0 BRA `(.L_x_607) ;  /* 0x0000101000000947 */ /* 0x000fea0003800000 */
[----:B------:R-:W5:Y:S01]  /*14fa0*/  LDL R5, [R1+0x14] ;  /* 0x0000140001057983 */ /* 0x000f620000100800 */
[----:B------:R-:W-:Y:S02]  /*14fb0*/  ISETP.GE.AND P1, PT, R8, c[0x0][0x3c8], PT ;  /* 0x0000f20008007a0c */ /* 0x000fe40003f26270 */
[----:B------:R-:W-:Y:S02]  /*14fc0*/  ISETP.GE.AND P0, PT, R7, c[0x0][0x3c8], PT ;  /* 0x0000f20007007a0c */ /* 0x000fe40003f06270 */
[----:B------:R-:W-:Y:S02]  /*14fd0*/  ISETP.GE.AND P5, PT, R6, c[0x0][0x3c8], PT ;  /* 0x0000f20006007a0c */ /* 0x000fe40003fa6270 */
[----:B------:R-:W-:-:S07]  /*14fe0*/  ISETP.GE.AND P4, PT, R21, c[0x0][0x3c8], PT ;  /* 0x0000f20015007a0c */ /* 0x000fce0003f86270 */
[CC--:B--2---:R-:W-:Y:S02]  /*14ff0*/  @!P1 LEA R22, P3, R8.reuse, R0.reuse, 0x2 ;  /* 0x0000000008169211 */ /* 0x0c4fe400078610ff */
[C---:B------:R-:W-:Y:S02]  /*15000*/  @!P0 LEA R2, P6, R7.reuse, R0, 0x2 ;  /* 0x0000000007028211 */ /* 0x040fe400078c10ff */
[-C--:B---3--:R-:W-:Y:S02]  /*15010*/  @!P1 LEA.HI.X R23, R8, R4.reuse, R30, 0x2, P3 ;  /* 0x0000000408179211 */ /* 0x088fe400018f141e */
[----:B------:R-:W-:Y:S02]  /*15020*/  ISETP.GE.AND P3, PT, R20, c[0x0][0x3c8], PT ;  /* 0x0000f20014007a0c */ /* 0x000fe40003f66270 */
[----:B------:R-:W-:Y:S02]  /*15030*/  @!P0 LEA.HI.X R3, R7, R4, R31, 0x2, P6 ;  /* 0x0000000407038211 */ /* 0x000fe400030f141f */
        /* <DEDUP_REMOVED lines=10> */
[----:B------:R5:W-:Y:S04]  /*150e0*/  @!P0 ST.E.64 [R2.64], R60 ;  /* 0x0000003c02008985 */ /* 0x000be8000c101b08 */
[----:B------:R-:W-:Y:S01]  /*150f0*/  @!P5 ST.E.64 [R26.64], R112 ;  /* 0x000000701a00d985 */ /* 0x000fe2000c101b08 */
[----:B------:R-:W-:Y:S02]  /*15100*/  ISETP.GE.AND P5, PT, R16, c[0x0][0x3c8], PT ;  /* 0x0000f20010007a0c */ /* 0x000fe40003fa6270 */
[CC--:B--2---:R-:W-:Y:S02]  /*15110*/  @!P4 LEA R24, P0, R21.reuse, R0.reuse, 0x2 ;  /* 0x000000001518c211 */ /* 0x0c4fe400078010ff */
[----:B---3--:R-:W-:Y:S02]  /*15120*/  @!P3 LEA R22, P6, R20, R0, 0x2 ;  /* 0x000000001416b211 */ /* 0x008fe400078c10ff */
[----:B------:R-:W-:-:S02]  /*15130*/  @!P4 LEA.HI.X R25, R21, R4, R34, 0x2, P0 ;  /* 0x000000041519c211 */ /* 0x000fc400000f1422 */
[----:B------:R-:W-:Y:S02]  /*15140*/  ISETP.GE.AND P0, PT, R17, c[0x0][0x3c8], PT ;  /* 0x0000f20011007a0c */ /* 0x000fe40003f06270 */
[----:B------:R-:W-:Y:S01]  /*15150*/  @!P3 LEA.HI.X R23, R20, R4, R33, 0x2, P6 ;  /* 0x000000041417b211 */ /* 0x000fe200030f1421 */
[----:B------:R-:W-:Y:S01]  /*15160*/  @!P4 ST.E.64 [R24.64], R108 ;  /* 0x0000006c1800c985 */ /* 0x000fe2000c101b08 */
[----:B------:R-:W-:Y:S02]  /*15170*/  @!P2 LEA R8, P6, R19, R0, 0x2 ;  /* 0x000000001308a211 */ /* 0x000fe400078c10ff */
[----:B------:R-:W-:Y:S01]  /*15180*/  ISETP.GE.AND P4, PT, R15, c[0x0][0x3c8], PT ;  /* 0x0000f2000f007a0c */ /* 0x000fe20003f86270 */
[----:B------:R-:W-:Y:S01]  /*15190*/  @!P3 ST.E.64 [R22.64], R90 ;  /* 0x0000005a1600b985 */ /* 0x000fe2000c101b08 */
[----:B------:R-:W-:Y:S02]  /*151a0*/  @!P2 LEA.HI.X R9, R19, R4, R35, 0x2, P6 ;  /* 0x000000041309a211 */ /* 0x000fe400030f1423 */
[----:B------:R-:W-:-:S02]  /*151b0*/  @!P1 LEA R6, P6, R18, R0, 0x2 ;  /* 0x0000000012069211 */ /* 0x000fc400078c10ff */
[----:B------:R-:W-:Y:S01]  /*151c0*/  ISETP.GE.AND P3, PT, R14, c[0x0][0x3c8], PT ;  /* 0x0000f2000e007a0c */ /* 0x000fe20003f66270 */
[----:B------:R2:W-:Y:S01]  /*151d0*/  @!P2 ST.E.64 [R8.64], R82 ;  /* 0x000000520800a985 */ /* 0x0005e2000c101b08 */
[----:B------:R-:W-:Y:S02]  /*151e0*/  @!P1 LEA.HI.X R7, R18, R4, R36, 0x2, P6 ;  /* 0x0000000412079211 */ /* 0x000fe400030f1424 */
[----:B-----5:R-:W-:Y:S02]  /*151f0*/  @!P0 LEA R2, P6, R17, R0, 0x2 ;  /* 0x0000000011028211 */ /* 0x020fe400078c10ff */
[----:B------:R-:W-:Y:S01]  /*15200*/  ISETP.GE.AND P2, PT, R13, c[0x0][0x3c8], PT ;  /* 0x0000f2000d007a0c */ /* 0x000fe20003f46270 */
[----:B------:R3:W-:Y:S01]  /*15210*/  @!P1 ST.E.64 [R6.64], R74 ;  /* 0x0000004a06009985 */ /* 0x0007e2000c101b08 */
[----:B------:R-:W-:Y:S02]  /*15220*/  @!P0 LEA.HI.X R3, R17, R4, R37, 0x2, P6 ;  /* 0x0000000411038211 */ /* 0x000fe400030f1425 */
[----:B------:R-:W-:-:S02]  /*15230*/  @!P5 LEA R20, P6, R16, R0, 0x2 ;  /* 0x000000001014d211 */ /* 0x000fc400078c10ff */
[----:B------:R-:W-:Y:S01]  /*15240*/  ISETP.GE.AND P1, PT, R12, c[0x0][0x3c8], PT ;  /* 0x0000f2000c007a0c */ /* 0x000fe20003f26270 */
[----:B------:R5:W-:Y:S01]  /*15250*/  @!P0 ST.E.64 [R2.64], R52 ;  /* 0x0000003402008985 */ /* 0x000be2000c101b08 */
[C---:B------:R-:W-:Y:S02]  /*15260*/  @!P4 LEA R18, P0, R15.reuse, R0, 0x2 ;  /* 0x000000000f12c211 */ /* 0x040fe400078010ff */
[----:B------:R-:W-:Y:S02]  /*15270*/  @!P5 LEA.HI.X R21, R16, R4, R38, 0x2, P6 ;  /* 0x000000041015d211 */ /* 0x000fe400030f1426 */
[----:B------:R-:W-:Y:S02]  /*15280*/  @!P3 LEA R16, P6, R14, R0, 0x2 ;  /* 0x000000000e10b211 */ /* 0x000fe400078c10ff */
[----:B------:R-:W-:Y:S01]  /*15290*/  @!P4 LEA.HI.X R19, R15, R4, R40, 0x2, P0 ;  /* 0x000000040f13c211 */ /* 0x000fe200000f1428 */
[----:B------:R1:W-:Y:S01]  /*152a0*/  @!P5 ST.E.64 [R20.64], R98 ;  /* 0x000000621400d985 */ /* 0x0003e2000c101b08 */
[----:B------:R-:W-:-:S02]  /*152b0*/  ISETP.GE.AND P0, PT, R11, c[0x0][0x3c8], PT ;  /* 0x0000f2000b007a0c */ /* 0x000fc40003f06270 */
[----:B------:R-:W-:Y:S01]  /*152c0*/  @!P3 LEA.HI.X R17, R14, R4, R39, 0x2, P6 ;  /* 0x000000040e11b211 */ /* 0x000fe200030f1427 */
[----:B------:R1:W-:Y:S04]  /*152d0*/  @!P4 ST.E.64 [R18.64], R94 ;  /* 0x0000005e1200c985 */ /* 0x0003e8000c101b08 */
[----:B------:R1:W-:Y:S01]  /*152e0*/  @!P3 ST.E.64 [R16.64], R86 ;  /* 0x000000561000b985 */ /* 0x0003e2000c101b08 */
[----:B--2---:R-:W-:-:S04]  /*152f0*/  @!P2 LEA R8, P6, R13, R0, 0x2 ;  /* 0x000000000d08a211 */ /* 0x004fc800078c10ff */
[----:B------:R-:W-:Y:S02]  /*15300*/  @!P2 LEA.HI.X R9, R13, R4, R41, 0x2, P6 ;  /* 0x000000040d09a211 */ /* 0x000fe400030f1429 */
[----:B---3--:R-:W-:-:S03]  /*15310*/  @!P1 LEA R6, P6, R12, R0, 0x2 ;  /* 0x000000000c069211 */ /* 0x008fc600078c10ff */
[----:B------:R1:W-:Y:S01]  /*15320*/  @!P2 ST.E.64 [R8.64], R78 ;  /* 0x0000004e0800a985 */ /* 0x0003e2000c101b08 */
[----:B------:R-:W-:Y:S02]  /*15330*/  @!P1 LEA.HI.X R7, R12, R4, R42, 0x2, P6 ;  /* 0x000000040c079211 */ /* 0x000fe400030f142a */
[----:B-----5:R-:W-:-:S03]  /*15340*/  @!P0 LEA R2, P6, R11, R0, 0x2 ;  /* 0x000000000b028211 */ /* 0x020fc600078c10ff */
[----:B------:R1:W-:Y:S01]  /*15350*/  @!P1 ST.E.64 [R6.64], R58 ;  /* 0x0000003a06009985 */ /* 0x0003e2000c101b08 */
[----:B------:R-:W-:-:S05]  /*15360*/  @!P0 LEA.HI.X R3, R11, R4, R43, 0x2, P6 ;  /* 0x000000040b038211 */ /* 0x000fca00030f142b */
[----:B------:R1:W-:Y:S01]  /*15370*/  @!P0 ST.E.64 [R2.64], R54 ;  /* 0x0000003602008985 */ /* 0x0003e2000c101b08 */
[----:B------:R-:W-:-:S13]  /*15380*/  ISETP.GE.AND P0, PT, R10, c[0x0][0x3c8], PT ;  /* 0x0000f2000a007a0c */ /* 0x000fda0003f06270 */
[----:B------:R-:W-:Y:S05]  /*15390*/  @P0 BRA `(.L_x_607) ;  /* 0x00000c1000000947 */ /* 0x000fea0003800000 */
[----:B-1----:R-:W-:-:S04]  /*153a0*/  LEA R2, P0, R10, R0, 0x2 ;  /* 0x000000000a027211 */ /* 0x002fc800078010ff */
[----:B------:R-:W-:-:S05]  /*153b0*/  LEA.HI.X R3, R10, R4, R44, 0x2, P0 ;  /* 0x000000040a037211 */ /* 0x000fca00000f142c */
[----:B------:R1:W-:Y:S01]  /*153c0*/  ST.E.64 [R2.64], R48 ;  /* 0x0000003002007985 */ /* 0x0003e2000c101b08 */
[----:B------:R-:W-:Y:S05]  /*153d0*/  BRA `(.L_x_607) ;  /* 0x00000bd000007947 */ /* 0x000fea0003800000 */
.L_x_592:
[----:B------:R-:W3:Y:S04]  /*153e0*/  LDL.LU R3, [R1+0x2c] ;  /* 0x00002c0001037983 */ /* 0x000ee80000300800 */
[----:B------:R-:W4:Y:S01]  /*153f0*/  LDL R8, [R1+0x3c] ;  /* 0x00003c0001087983 */ /* 0x000f220000100800 */
[----:B------:R-:W-:Y:S01]  /*15400*/  ISETP.NE.U32.AND P0, PT, RZ, c[0x0][0x508], PT ;  /* 0x00014200ff007a0c */ /* 0x000fe20003f05070 */
[----:B--2---:R-:W-:Y:S01]  /*15410*/  IMAD.MOV.U32 R6, RZ, RZ, 0x4 ;  /* 0x00000004ff067424 */ /* 0x004fe200078e00ff */
[----:B------:R-:W-:Y:S01]  /*15420*/  ISETP.NE.U32.AND P1, PT, RZ, c[0x0][0x500], PT ;  /* 0x00014000ff007a0c */ /* 0x000fe20003f25070 */
[----:B------:R-:W-:Y:S01]  /*15430*/  IMAD.MOV.U32 R19, RZ, RZ, c[0x0][0x388] ;  /* 0x0000e200ff137624 */ /* 0x000fe200078e00ff */
[----:B------:R-:W-:Y:S01]  /*15440*/  ISETP.NE.AND.EX P0, PT, RZ, c[0x0][0x50c], PT, P0 ;  /* 0x00014300ff007a0c */ /* 0x000fe20003f05300 */
[----:B------:R-:W-:Y:S01]  /*15450*/  IMAD.MOV.U32 R2, RZ, RZ, RZ ;  /* 0x000000ffff027224 */ /* 0x000fe200078e00ff */
[----:B------:R-:W-:Y:S01]  /*15460*/  ISETP.NE.AND.EX P1, PT, RZ, c[0x0][0x504], PT, P1 ;  /* 0x00014100ff007a0c */ /* 0x000fe20003f25310 */
[----:B----4-:R-:W-:-:S10]  /*15470*/  IMAD.WIDE R4, R8, R6, c[0x0][0x500] ;  /* 0x0001400008047625 */ /* 0x010fd400078e0206 */
[----:B------:R-:W-:Y:S02]  /*15480*/  @P0 IMAD.WIDE R6, R8, R6, c[0x0][0x508] ;  /* 0x0001420008060625 */ /* 0x000fe400078e0206 */
[----:B------:R2:W5:Y:S04]  /*15490*/  @P1 LDG.E R2, [R4.64] ;  /* 0x0000000804021981 */ /* 0x000568000c1e1900 */
[----:B------:R2:W5:Y:S01]  /*154a0*/  @P0 LDG.E R19, [R6.64] ;  /* 0x0000000806130981 */ /* 0x000562000c1e1900 */
[----:B---3--:R-:W-:-:S04]  /*154b0*/  ISETP.NE.AND P2, PT, R3, RZ, PT ;  /* 0x000000ff0300720c */ /* 0x008fc80003f45270 */
[----:B------:R-:W-:Y:S01]  /*154c0*/  SEL R18, R3, c[0x0][0x3d4], P2 ;  /* 0x0000f50003127a07 */ /* 0x000fe20001000000 */
[----:B------:R-:W-:Y:S05]  /*154d0*/  @P0 BRA `(.L_x_613) ;  /* 0x0000004000000947 */ /* 0x000fea0003800000 */
[----:B------:R-:W-:Y:S05]  /*154e0*/  @!P1 BRA `(.L_x_613) ;  /* 0x0000003000009947 */ /* 0x000fea0003800000 */
[----:B------:R3:W4:Y:S04]  /*154f0*/  LDG.E R3, [R4.64] ;  /* 0x0000000804037981 */ /* 0x000728000c1e1900 */
[----:B--23--:R-:W4:Y:S02]  /*15500*/  LDG.E R4, [R4.64+0x4] ;  /* 0x0000040804047981 */ /* 0x00cf24000c1e1900 */
[----:B----45:R-:W-:Y:S02]  /*15510*/  IADD3 R19, -R3, R4, RZ ;  /* 0x0000000403137210 */ /* 0x030fe40007ffe1ff */
.L_x_613:
[----:B--2---:R-:W2:Y:S01]  /*15520*/  S2R R5, SR_TID.X ;  /* 0x0000000000057919 */ /* 0x004ea20000002100 */
[----:B------:R-:W-:Y:S01]  /*15530*/  SHF.R.S32.HI R3, RZ, 0x1f, R8 ;  /* 0x0000001fff037819 */ /* 0x000fe20000011408 */
[----:B------:R-:W-:Y:S01]  /*15540*/  BSSY B0, `(.L_x_614) ;  /* 0x0000038000007945 */ /* 0x000fe20003800000 */
[----:B-----5:R-:W-:-:S02]  /*15550*/  SHF.R.S32.HI R15, RZ, 0x1f, R2 ;  /* 0x0000001fff0f7819 */ /* 0x020fc40000011402 */
[----:B------:R-:W-:Y:S02]  /*15560*/  SEL R8, R8, RZ, !P1 ;  /* 0x000000ff08087207 */ /* 0x000fe40004800000 */
[----:B------:R-:W-:Y:S02]  /*15570*/  SEL R21, R3, RZ, !P1 ;  /* 0x000000ff03157207 */ /* 0x000fe40004800000 */
[----:B--2---:R-:W-:-:S13]  /*15580*/  ISETP.GT.AND P0, PT, R5, 0x7f, PT ;  /* 0x0000007f0500780c */ /* 0x004fda0003f04270 */
[----:B------:R-:W-:Y:S05]  /*15590*/  @P0 BRA `(.L_x_615) ;  /* 0x0000032000000947 */ /* 0x000fea0003800000 */
[----:B------:R-:W2:Y:S01]  /*155a0*/  LDL R4, [R1+0x20] ;  /* 0x0000200001047983 */ /* 0x000ea20000100800 */
[----:B------:R-:W-:Y:S01]  /*155b0*/  IMAD R3, R19, c[0x0][0x4e8], RZ ;  /* 0x00013a0013037a24 */ /* 0x000fe200078e02ff */
[----:B--2---:R-:W-:-:S04]  /*155c0*/  IADD3 R14, R4, R5, RZ ;  /* 0x00000005040e7210 */ /* 0x004fc80007ffe0ff */
[----:B------:R-:W-:-:S13]  /*155d0*/  ISETP.GE.AND P0, PT, R14, R3, PT ;  /* 0x000000030e00720c */ /* 0x000fda0003f06270 */
[----:B------:R-:W-:Y:S05]  /*155e0*/  @P0 BRA `(.L_x_615) ;  /* 0x000002d000000947 */ /* 0x000fea0003800000 */
[----:B------:R-:W2:Y:S04]  /*155f0*/  LDL R4, [R1+0x28] ;  /* 0x0000280001047983 */ /* 0x000ea80000100800 */
[----:B------:R-:W3:Y:S01]  /*15600*/  LDL.LU R22, [R1+0x34] ;  /* 0x0000340001167983 */ /* 0x000ee20000300800 */
[----:B------:R-:W-:Y:S01]  /*15610*/  IMAD.MOV.U32 R3, RZ, RZ, 0x368 ;  /* 0x00000368ff037424 */ /* 0x000fe200078e00ff */
[----:B------:R-:W-:-:S04]  /*15620*/  ISETP.GT.AND P2, PT, R18, 0x1, PT ;  /* 0x000000011200780c */ /* 0x000fc80003f44270 */
[----:B------:R-:W-:-:S04]  /*15630*/  SEL R3, R3, 0x328, P2 ;  /* 0x0000032803037807 */ /* 0x000fc80001000000 */
[----:B------:R4:W5:Y:S08]  /*15640*/  LDC.64 R10, c[0x0][R3+0x170] ;  /* 0x00005c00030a7b82 */ /* 0x0009700000000a00 */
[----:B------:R4:W2:Y:S08]  /*15650*/  LDC.64 R6, c[0x0][R3+0x168] ;  /* 0x00005a0003067b82 */ /* 0x0008b00000000a00 */
[----:B------:R4:W1:Y:S08]  /*15660*/  LDC.64 R16, c[0x0][R3+0x178] ;  /* 0x00005e0003107b82 */ /* 0x0008700000000a00 */
[----:B------:R4:W1:Y:S02]  /*15670*/  LDC.64 R12, c[0x0][R3+0x160] ;  /* 0x00005800030c7b82 */ /* 0x0008640000000a00 */
[----:B----4-:R-:W-:-:S02]  /*15680*/  IMAD.MOV.U32 R3, RZ, RZ, c[0x0][0x4e8] ;  /* 0x00013a00ff037624 */ /* 0x010fc400078e00ff */
[----:B-----5:R-:W-:-:S03]  /*15690*/  IMAD R9, R11, R8, RZ ;  /* 0x000000080b097224 */ /* 0x020fc600078e02ff */
[----:B------:R-:W-:Y:S02]  /*156a0*/  ISETP.NE.AND P0, PT, R3, 0x1, PT ;  /* 0x000000010300780c */ /* 0x000fe40003f05270 */
[----:B------:R-:W-:-:S11]  /*156b0*/  MOV R3, R14 ;  /* 0x0000000e00037202 */ /* 0x000fd60000000f00 */
        /* <DEDUP_REMOVED lines=11> */
[-C--:B-1----:R-:W-:Y:S02]  /*15770*/  IMAD R10, R17, R9.reuse, RZ ;  /* 0x00000009110a7224 */ /* 0x082fe400078e02ff */
[----:B------:R-:W-:Y:S01]  /*15780*/  IMAD.WIDE.U32 R6, R16, R9, RZ ;  /* 0x0000000910067225 */ /* 0x000fe200078e00ff */
[----:B------:R-:W-:Y:S02]  /*15790*/  IADD3.X R11, R5, R11, R15, P1, P0 ;  /* 0x0000000b050b7210 */ /* 0x000fe40000fe040f */
[----:B------:R-:W-:Y:S01]  /*157a0*/  SHF.R.S32.HI R5, RZ, 0x1f, R3 ;  /* 0x0000001fff057819 */ /* 0x000fe20000011403 */
[----:B------:R-:W-:Y:S01]  /*157b0*/  IMAD R4, R4, c[0x0][0x4e8], R14 ;  /* 0x00013a0004047a24 */ /* 0x000fe200078e020e */
[----:B------:R-:W-:Y:S01]  /*157c0*/  IADD3 R7, R7, R10, RZ ;  /* 0x0000000a07077210 */ /* 0x000fe20007ffe0ff */
[----:B------:R-:W-:Y:S01]  /*157d0*/  IMAD.MOV.U32 R10, RZ, RZ, c[0x0][0x4a8] ;  /* 0x00012a00ff0a7624 */ /* 0x000fe200078e00ff */
[----:B------:R-:W-:Y:S01]  /*157e0*/  IADD3 R6, P1, P0, R3, R20, R6 ;  /* 0x0000001403067210 */ /* 0x000fe2000783e006 */
[----:B------:R-:W-:Y:S01]  /*157f0*/  IMAD R3, R13, R4, RZ ;  /* 0x000000040d037224 */ /* 0x000fe200078e02ff */
[----:B------:R-:W-:-:S02]  /*15800*/  SHF.R.S32.HI R9, RZ, 0x1f, R4 ;  /* 0x0000001fff097819 */ /* 0x000fc40000011404 */
        /* <DEDUP_REMOVED lines=11> */
.L_x_615:
[----:B------:R-:W-:Y:S05]  /*158c0*/  BSYNC B0 ;  /* 0x0000000000007941 */ /* 0x000fea0003800000 */
.L_x_614:
[----:B------:R-:W-:-:S13]  /*158d0*/  ISETP.GT.AND P0, PT, R18, 0x1, PT ;  /* 0x000000011200780c */ /* 0x000fda0003f04270 */
[----:B------:R-:W-:Y:S05]  /*158e0*/  @P0 BRA `(.L_x_607) ;  /* 0x000006c000000947 */ /* 0x000fea0003800000 */
[----:B------:R-:W2:Y:S04]  /*158f0*/  LDL.LU R4, [R1+0x28] ;  /* 0x0000280001047983 */ /* 0x000ea80000300800 */
[----:B-1----:R-:W3:Y:S04]  /*15900*/  LDL.LU R3, [R1+0x20] ;  /* 0x0000200001037983 */ /* 0x002ee80000300800 */
[----:B------:R-:W4:Y:S04]  /*15910*/  LDL R6, [R1+0x60] ;  /* 0x0000600001067983 */ /* 0x000f280000100800 */
[----:B------:R-:W1:Y:S02]  /*15920*/  S2R R10, SR_TID.X ;  /* 0x00000000000a7919 */ /* 0x000e640000002100 */
[----:B-1----:R-:W-:-:S04]  /*15930*/  SHF.R.S32.HI R11, RZ, 0x1f, R10 ;  /* 0x0000001fff0b7819 */ /* 0x002fc8000001140a */
[----:B------:R-:W-:-:S04]  /*15940*/  LEA.HI R11, R11, R10, RZ, 0x3 ;  /* 0x0000000a0b0b7211 */ /* 0x000fc800078f18ff */
[----:B------:R-:W-:Y:S02]  /*15950*/  SHF.R.S32.HI R11, RZ, 0x3, R11 ;  /* 0x00000003ff0b7819 */ /* 0x000fe4000001140b */
[----:B--2---:R-:W-:Y:S02]  /*15960*/  MOV R9, R4 ;  /* 0x0000000400097202 */ /* 0x004fe40000000f00 */
[----:B------:R-:W-:Y:S02]  /*15970*/  MOV R4, c[0x0][0x4e8] ;  /* 0x00013a0000047a02 */ /* 0x000fe40000000f00 */
[----:B---3--:R-:W-:Y:S01]  /*15980*/  MOV R12, R3 ;  /* 0x00000003000c7202 */ /* 0x008fe20000000f00 */
[----:B------:R-:W-:Y:S01]  /*15990*/  IMAD R3, R15, c[0x0][0x3a0], RZ ;  /* 0x0000e8000f037a24 */ /* 0x000fe200078e02ff */
[----:B------:R-:W-:Y:S01]  /*159a0*/  ISETP.NE.AND P0, PT, R4, 0x1, PT ;  /* 0x000000010400780c */ /* 0x000fe20003f05270 */
[----:B------:R-:W-:-:S04]  /*159b0*/  IMAD.WIDE.U32 R4, R2, c[0x0][0x3a0], RZ ;  /* 0x0000e80002047a25 */ /* 0x000fc800078e00ff */
[----:B------:R-:W-:Y:S01]  /*159c0*/  IMAD R2, R2, c[0x0][0x3a4], R3 ;  /* 0x0000e90002027a24 */ /* 0x000fe200078e0203 */
[----:B----4-:R-:W-:Y:S01]  /*159d0*/  IADD3 R3, R6, R12, RZ ;  /* 0x0000000c06037210 */ /* 0x010fe20007ffe0ff */
[----:B------:R-:W-:Y:S02]  /*159e0*/  IMAD R6, R21, c[0x0][0x3f0], RZ ;  /* 0x0000fc0015067a24 */ /* 0x000fe400078e02ff */
[----:B------:R-:W-:Y:S01]  /*159f0*/  IMAD.IADD R5, R5, 0x1, R2 ;  /* 0x0000000105057824 */ /* 0x000fe200078e0202 */
[----:B------:R-:W-:-:S03]  /*15a00*/  MOV R2, R3 ;  /* 0x0000000300027202 */ /* 0x000fc60000000f00 */
[----:B------:R-:W-:-:S04]  /*15a10*/  @P0 IMAD.HI.U32 R7, R3, c[0x0][0x4ec], RZ ;  /* 0x00013b0003070a27 */ /* 0x000fc800078e00ff */
[----:B------:R-:W-:Y:S01]  /*15a20*/  IMAD.WIDE.U32 R4, R9, c[0x0][0x3e8], R4 ;  /* 0x0000fa0009047a25 */ /* 0x000fe200078e0004 */
[----:B------:R-:W-:-:S03]  /*15a30*/  @P0 SHF.R.U32.HI R2, RZ, c[0x0][0x4f0], R7 ;  /* 0x00013c00ff020a19 */ /* 0x000fc60000011607 */
[----:B------:R-:W-:Y:S01]  /*15a40*/  IMAD R5, R9, c[0x0][0x3ec], R5 ;  /* 0x0000fb0009057a24 */ /* 0x000fe200078e0205 */
[----:B------:R-:W-:Y:S01]  /*15a50*/  SHF.R.S32.HI R7, RZ, 0x1f, R2 ;  /* 0x0000001fff077819 */ /* 0x000fe20000011402 */
[----:B------:R-:W-:Y:S01]  /*15a60*/  IMAD R9, R8, c[0x0][0x3f4], R6 ;  /* 0x0000fd0008097a24 */ /* 0x000fe200078e0206 */
[----:B------:R-:W-:Y:S01]  /*15a70*/  IADD3 R6, -R2, RZ, RZ ;  /* 0x000000ff02067210 */ /* 0x000fe20007ffe1ff */
[----:B------:R-:W-:Y:S01]  /*15a80*/  IMAD.WIDE.U32 R4, R8, c[0x0][0x3f0], R4 ;  /* 0x0000fc0008047a25 */ /* 0x000fe200078e0004 */
[----:B------:R-:W-:-:S03]  /*15a90*/  IADD3 R8, R11, R12, RZ ;  /* 0x0000000c0b087210 */ /* 0x000fc60007ffe0ff */
        /* <DEDUP_REMOVED lines=15> */
.L_x_665:
[----:B------:R-:W-:Y:S05]  /*15b90*/  BRA.DIV ~URZ, `(.L_x_617) ;  /* 0x00001fc27f007947 */ /* 0x000fea000b800000 */
[----:B------:R3:W4:Y:S02]  /*15ba0*/  SHFL.IDX PT, R2, R10, RZ, 0x181f ;  /* 0x00181fff0a027589 */ /* 0x00072400000e0000 */
.L_x_666:
[----:B------:R-:W-:Y:S01]  /*15bb0*/  IMAD R7, R19, c[0x0][0x4e8], RZ ;  /* 0x00013a0013077a24 */ /* 0x000fe200078e02ff */
[----:B------:R-:W-:Y:S04]  /*15bc0*/  BSSY B0, `(.L_x_618) ;  /* 0x000000c000007945 */ /* 0x000fe80003800000 */
[----:B------:R-:W-:-:S13]  /*15bd0*/  ISETP.GE.AND P0, PT, R8, R7, PT ;  /* 0x000000070800720c */ /* 0x000fda0003f06270 */
        /* <DEDUP_REMOVED lines=8> */
[----:B------:R2:W-:Y:S04]  /*15c60*/  @!P1 ST.E.128 [R4.64], RZ ;  /* 0x000000ff04009985 */ /* 0x0005e8000c101d08 */
[----:B------:R2:W-:Y:S02]  /*15c70*/  @!P0 ST.E.128 [R2.64], RZ ;  /* 0x000000ff02008985 */ /* 0x0005e4000c101d08 */
.L_x_619:
[----:B------:R-:W-:Y:S05]  /*15c80*/  BSYNC B0 ;  /* 0x0000000000007941 */ /* 0x000fea0003800000 */
.L_x_618:
[----:B------:R-:W-:Y:S05]  /*15c90*/  BRA.DIV ~URZ, `(.L_x_620) ;  /* 0x00001f327f007947 */ /* 0x000fea000b800000 */
[----:B--2---:R2:W1:Y:S04]  /*15ca0*/  SHFL.IDX PT, R11, R6, 0x1, 0x181f ;  /* 0x00381f00060b7f89 */ /* 0x00446800000e0000 */
[----:B----4-:R2:W4:Y:S02]  /*15cb0*/  SHFL.IDX PT, R2, R10, 0x1, 0x181f ;  /* 0x00381f000a027f89 */ /* 0x01052400000e0000 */
.L_x_667:
        /* <DEDUP_REMOVED lines=11> */
[----:B------:R1:W-:Y:S04]  /*15d70*/  @!P1 ST.E.128 [R4.64], RZ ;  /* 0x000000ff04009985 */ /* 0x0003e8000c101d08 */
[----:B------:R1:W-:Y:S02]  /*15d80*/  @!P0 ST.E.128 [R2.64], RZ ;  /* 0x000000ff02008985 */ /* 0x0003e4000c101d08 */
.L_x_622:
[----:B------:R-:W-:Y:S05]  /*15d90*/  BSYNC B0 ;  /* 0x0000000000007941 */ /* 0x000fea0003800000 */
.L_x_621:
[----:B------:R-:W-:Y:S05]  /*15da0*/  BRA.DIV ~URZ, `(.L_x_623) ;  /* 0x00001ef27f007947 */ /* 0x000fea000b800000 */
[----:B-1----:R1:W2:Y:S02]  /*15db0*/  SHFL.IDX PT, R11, R6, 0x2, 0x181f ;  /* 0x00581f00060b7f89 */ /* 0x0022a400000e0000 */
.L_x_668:
[----:B------:R-:W-:Y:S05]  /*15dc0*/  BRA.DIV ~URZ, `(.L_x_624) ;  /* 0x00001f427f007947 */ /* 0x000fea000b800000 */
[----:B----4-:R4:W1:Y:S02]  /*15dd0*/  SHFL.IDX PT, R2, R10, 0x2, 0x181f ;  /* 0x00581f000a027f89 */ /* 0x01086400000e0000 */
.L_x_669:
        /* <DEDUP_REMOVED lines=11> */
[----:B------:R1:W-:Y:S04]  /*15e90*/  @!P1 ST.E.128 [R4.64], RZ ;  /* 0x000000ff04009985 */ /* 0x0003e8000c101d08 */
[----:B------:R1:W-:Y:S02]  /*15ea0*/  @!P0 ST.E.128 [R2.64], RZ ;  /* 0x000000ff02008985 */ /* 0x0003e4000c101d08 */
.L_x_626:
[----:B------:R-:W-:Y:S05]  /*15eb0*/  BSYNC B0 ;  /* 0x0000000000007941 */ /* 0x000fea0003800000 */
.L_x_625:
[----:B------:R-:W-:Y:S05]  /*15ec0*/  BRA.DIV ~URZ, `(.L_x_627) ;  /* 0x00001eb27f007947 */ /* 0x000fea000b800000 */
[----:B-12---:R-:W1:Y:S04]  /*15ed0*/  SHFL.IDX PT, R6, R6, 0x3, 0x181f ;  /* 0x00781f0006067f89 */ /* 0x006e6800000e0000 */
[----:B------:R2:W3:Y:S02]  /*15ee0*/  SHFL.IDX PT, R2, R10, 0x3, 0x181f ;  /* 0x00781f000a027f89 */ /* 0x0004e400000e0000 */
.L_x_670:
[----:B------:R-:W-:-:S04]  /*15ef0*/  IADD3 R8, R8, 0x60, RZ ;  /* 0x0000006008087810 */ /* 0x000fc80007ffe0ff */
[----:B------:R-:W-:-:S13]  /*15f00*/  ISETP.GE.AND P0, PT, R8, R7, PT ;  /* 0x000000070800720c */ /* 0x000fda0003f06270 */
[----:B------:R-:W-:Y:S05]  /*15f10*/  @P0 BRA `(.L_x_607) ;  /* 0x0000009000000947 */ /* 0x000fea0003800000 */
[----:B--234-:R-:W2:Y:S01]  /*15f20*/  LDL.64 R10, [R1] ;  /* 0x00000000010a7983 */ /* 0x01cea20000100a00 */
[----:B------:R-:W-:Y:S02]  /*15f30*/  ISETP.GE.AND P0, PT, R0, c[0x0][0x3c8], PT ;  /* 0x0000f20000007a0c */ /* 0x000fe40003f06270 */
[----:B--2---:R-:W-:-:S13]  /*15f40*/  ISETP.GE.AND P1, PT, R10, c[0x0][0x3c8], PT ;  /* 0x0000f2000a007a0c */ /* 0x004fda0003f26270 */
[-C--:B------:R-:W-:Y:S02]  /*15f50*/  @!P1 LEA R4, P3, R10, R2.reuse, 0x1 ;  /* 0x000000020a049211 */ /* 0x080fe400078608ff */
[----:B------:R-:W-:Y:S02]  /*15f60*/  @!P0 LEA R2, P2, R0, R2, 0x1 ;  /* 0x0000000200028211 */ /* 0x000fe400078408ff */
[-C--:B-1----:R-:W-:Y:S02]  /*15f70*/  @!P1 LEA.HI.X R5, R10, R6.reuse, R28, 0x1, P3 ;  /* 0x000000060a059211 */ /* 0x082fe400018f0c1c */
[----:B------:R-:W-:-:S03]  /*15f80*/  @!P0 LEA.HI.X R3, R0, R6, R29, 0x1, P2 ;  /* 0x0000000600038211 */ /* 0x000fc600010f0c1d */
[----:B------:R1:W-:Y:S04]  /*15f90*/  @!P1 ST.E.128 [R4.64], RZ ;  /* 0x000000ff04009985 */ /* 0x0003e8000c101d08 */
[----:B------:R1:W-:Y:S02]  /*15fa0*/  @!P0 ST.E.128 [R2.64], RZ ;  /* 0x000000ff02008985 */ /* 0x0003e4000c101d08 */
.L_x_607:
[----:B------:R-:W-:Y:S05]  /*15fb0*/  BSYNC B1 ;  /* 0x0000000000017941 */ /* 0x000fea0003800000 */
.L_x_591:
[----:B--2---:R-:W2:Y:S02]  /*15fc0*/  LDL R0, [R1+0x64] ;  /* 0x0000640001007983 */ /* 0x004ea40000100800 */
[----:B--2---:R-:W-:-:S13]  /*15fd0*/  ISETP.NE.AND P0, PT, R0, RZ, PT ;  /* 0x000000ff0000720c */ /* 0x004fda0003f05270 */
[----:B------:R-:W-:Y:S01]  /*15fe0*/  @P0 WARPSYNC 0xffffffff ;  /* 0xffffffff00000948 */ /* 0x000fe20003800000 */
[----:B------:R-:W-:Y:S06]  /*15ff0*/  @P0 BAR.SYNC.DEFER_BLOCKING 0x5, 0x100 ;  /* 0x0144000000000b1d */ /* 0x000fec0000010000 */
[----:B-1-3--:R-:W1:Y:S04]  /*16000*/  @P0 LDS.128 R4, [0xe100] ;  /* 0x00e10000ff040984 */ /* 0x00ae680000000c00 */
[----:B-1----:R1:W-:Y:S04]  /*16010*/  @P0 STL.64 [R1+0x30], R4 ;  /* 0x0000300401000387 */ /* 0x0023e80000100a00 */
[----:B------:R1:W-:Y:S04]  /*16020*/  @P0 STL.64 [R1+0x38], R6 ;  /* 0x0000380601000387 */ /* 0x0003e80000100a00 */
[----:B------:R-:W-:Y:S06]  /*16030*/  @P0 BAR.ARV 0x4, 0x100 ;  /* 0x0104000000000b1d */ /* 0x000fec0000002000 */
[----:B------:R-:W-:Y:S05]  /*16040*/  @P0 BRA `(.L_x_628) ;  /* 0x0000104000000947 */ /* 0x000fea0003800000 */
[----:B------:R-:W2:Y:S01]  /*16050*/  S2R R0, SR_TID.X ;  /* 0x0000000000007919 */ /* 0x000ea20000002100 */
[----:B-1----:R-:W-:Y:S01]  /*16060*/  IMAD.MOV.U32 R7, RZ, RZ, RZ ;  /* 0x000000ffff077224 */ /* 0x002fe200078e00ff */
[----:B--2---:R-:W-:-:S04]  /*16070*/  LOP3.LUT R14, R0, 0x1f, RZ, 0xc0, !PT ;  /* 0x0000001f000e7812 */ /* 0x004fc800078ec0ff */
[----:B------:R-:W-:Y:S01]  /*16080*/  ISETP.NE.AND P5, PT, R14, 0x1f, PT ;  /* 0x0000001f0e00780c */ /* 0x000fe20003fa5270 */
[----:B------:R-:W-:Y:S10]  /*16090*/  BRA.DIV ~URZ, `(.L_x_629) ;  /* 0x00001db27f007947 */ /* 0x000ff4000b800000 */
[----:B----4-:R1:W2:Y:S02]  /*160a0*/  SHFL.IDX PT, R10, R62, RZ, 0x1f ;  /* 0x00001fff3e0a7589 */ /* 0x0102a400000e0000 */
.L_x_671:
[----:B------:R-:W-:Y:S05]  /*160b0*/  BRA.DIV ~URZ, `(.L_x_630) ;  /* 0x00001e027f007947 */ /* 0x000fea000b800000 */
[----:B------:R3:W4:Y:S02]  /*160c0*/  SHFL.IDX PT, R8, R62, 0x1, 0x1f ;  /* 0x00201f003e087f89 */ /* 0x00072400000e0000 */
.L_x_672:
        /* <DEDUP_REMOVED lines=19> */
.L_x_673:
        /* <DEDUP_REMOVED lines=16> */
.L_x_674:
[----:B---3--:R-:W-:Y:S01]  /*16300*/  IMAD R0, R0, c[0x0][0x538], RZ ;  /* 0x00014e0000007a24 */ /* 0x008fe200078e02ff */
[----:B------:R-:W-:Y:S04]  /*16310*/  BSSY B1, `(.L_x_633) ;  /* 0x00000ce000017945 */ /* 0x000fe80003800000 */
[----:B----4-:R-:W-:-:S04]  /*16320*/  IADD3 R8, R0, R8, RZ ;  /* 0x0000000800087210 */ /* 0x010fc80007ffe0ff */
[----:B--2---:R-:W-:-:S13]  /*16330*/  ISETP.GT.AND P6, PT, R8, R10, PT ;  /* 0x0000000a0800720c */ /* 0x004fda0003fc4270 */
[----:B------:R-:W-:Y:S05]  /*16340*/  @P6 BRA `(.L_x_634) ;  /* 0x0000025000006947 */ /* 0x000fea0003800000 */
.L_x_638:
        /* <DEDUP_REMOVED lines=17> */
.L_x_675:
        /* <DEDUP_REMOVED lines=16> */
.L_x_676:
[----:B--2---:R-:W-:-:S05]  /*16560*/  IMAD R0, R0, c[0x0][0x538], RZ ;  /* 0x00014e0000007a24 */ /* 0x004fca00078e02ff */
[----:B------:R-:W-:-:S04]  /*16570*/  IADD3 R8, R0, R8, RZ ;  /* 0x0000000800087210 */ /* 0x000fc80007ffe0ff */
[----:B------:R-:W-:-:S13]  /*16580*/  ISETP.GT.AND P6, PT, R8, R10, PT ;  /* 0x0000000a0800720c */ /* 0x000fda0003fc4270 */
[----:B-1----:R-:W-:Y:S05]  /*16590*/  @!P6 BRA `(.L_x_638) ;  /* 0xfffffdb00000e947 */ /* 0x002fea000383ffff */
.L_x_634:
[----:B------:R-:W-:-:S05]  /*165a0*/  IADD3 R8, -R0, R8, RZ ;  /* 0x0000000800087210 */ /* 0x000fca0007ffe1ff */
[----:B------:R-:W-:-:S05]  /*165b0*/  IMAD R0, R4, c[0x0][0x538], R8 ;  /* 0x00014e0004007a24 */ /* 0x000fca00078e0208 */
[----:B------:R-:W-:Y:S01]  /*165c0*/  ISETP.GT.AND P0, PT, R0, R10, PT ;  /* 0x0000000a0000720c */ /* 0x000fe20003f04270 */
[----:B------:R-:W-:-:S12]  /*165d0*/  BRA.DIV ~URZ, `(.L_x_639) ;  /* 0x00001d427f007947 */ /* 0x000fd8000b800000 */
[----:B------:R-:W-:-:S03]  /*165e0*/  VOTE.ANY R12, PT, !P0 ;  /* 0x00000000000c7806 */ /* 0x000fc600040e0100 */
.L_x_677:
[----:B------:R-:W2:Y:S01]  /*165f0*/  LDL.LU R2, [R1+0x3c] ;  /* 0x00003c0001027983 */ /* 0x000ea20000300800 */
[----:B------:R-:W2:Y:S02]  /*16600*/  POPC R0, R12 ;  /* 0x0000000c00007309 */ /* 0x000ea40000000000 */
[----:B--2---:R-:W-:-:S05]  /*16610*/  IADD3 R2, R0, R2, RZ ;  /* 0x0000000200027210 */ /* 0x004fca0007ffe0ff */
[----:B------:R2:W-:Y:S01]  /*16620*/  STL [R1+0x3c], R2 ;  /* 0x00003c0201007387 */ /* 0x0005e20000100800 */
[----:B------:R-:W-:Y:S05]  /*16630*/  BRA.DIV ~URZ, `(.L_x_640) ;  /* 0x00001d327f007947 */ /* 0x000fea000b800000 */
[----:B------:R3:W4:Y:S04]  /*16640*/  SHFL.IDX PT, R11, R6, R0, 0x1f ;  /* 0x00001f00060b7589 */ /* 0x00072800000e0000 */
[----:B------:R3:W1:Y:S02]  /*16650*/  SHFL.IDX PT, R7, R7, R0, 0x1f ;  /* 0x00001f0007077589 */ /* 0x00066400000e0000 */
.L_x_678:
[----:B------:R-:W-:Y:S01]  /*16660*/  ISETP.NE.AND P0, PT, R12, RZ, PT ;  /* 0x000000ff0c00720c */ /* 0x000fe20003f05270 */
[----:B------:R-:W-:-:S12]  /*16670*/  BSSY B0, `(.L_x_641) ;  /* 0x0000005000007945 */ /* 0x000fd80003800000 */
[----:B------:R-:W-:Y:S05]  /*16680*/  @!P0 BRA `(.L_x_642) ;  /* 0x0000003000008947 */ /* 0x000fea0003800000 */
[----:B---3--:R-:W-:Y:S01]  /*16690*/  IADD3 R0, R0, -0x1, RZ ;  /* 0xffffffff00007810 */ /* 0x008fe20007ffe0ff */
[----:B------:R-:W-:Y:S05]  /*166a0*/  BRA.DIV ~URZ, `(.L_x_643) ;  /* 0x00001d927f007947 */ /* 0x000fea000b800000 */
[----:B------:R3:W2:Y:S02]  /*166b0*/  SHFL.IDX PT, R13, R4, R0, 0x1f ;  /* 0x00001f00040d7589 */ /* 0x0006a400000e0000 */
.L_x_642:
[----:B------:R-:W-:Y:S05]  /*166c0*/  BSYNC B0 ;  /* 0x0000000000007941 */ /* 0x000fea0003800000 */
.L_x_641:
[----:B--23--:R-:W-:Y:S01]  /*166d0*/  IMAD R0, R13, c[0x0][0x538], R8 ;  /* 0x00014e000d007a24 */ /* 0x00cfe200078e0208 */
[----:B-1----:R-:W-:Y:S01]  /*166e0*/  ISETP.NE.AND P0, PT, R7, 0x1, PT ;  /* 0x000000010700780c */ /* 0x002fe20003f05270 */
[----:B------:R-:W-:Y:S03]  /*166f0*/  BSSY B0, `(.L_x_644) ;  /* 0x0000086000007945 */ /* 0x000fe60003800000 */
[----:B------:R1:W-:Y:S01]  /*16700*/  STL [R1+0x30], R0 ;  /* 0x0000300001007387 */ /* 0x0003e20000100800 */
[----:B------:R-:W-:-:S08]  /*16710*/  IADD3 R8, -R0, R10, RZ ;  /* 0x0000000a00087210 */ /* 0x000fd00007ffe1ff */
[----:B------:R-:W-:Y:S05]  /*16720*/  @!P0 BRA `(.L_x_645) ;  /* 0x000003e000008947 */ /* 0x000fea0003800000 */
[-C--:B----4-:R-:W-:Y:S02]  /*16730*/  IABS R2, R11.reuse ;  /* 0x0000000b00027213 */ /* 0x090fe40000000000 */
[----:B------:R-:W-:Y:S02]  /*16740*/  IABS R9, R11 ;  /* 0x0000000b00097213 */ /* 0x000fe40000000000 */
[----:B-1----:R-:W1:Y:S08]  /*16750*/  I2F.RP R0, R2 ;  /* 0x0000000200007306 */ /* 0x002e700000209400 */
[----:B-1----:R-:W1:Y:S02]  /*16760*/  MUFU.RCP R0, R0 ;  /* 0x0000000000007308 */ /* 0x002e640000001000 */
[----:B-1----:R-:W-:-:S06]  /*16770*/  IADD3 R0, R0, 0xffffffe, RZ ;  /* 0x0ffffffe00007810 */ /* 0x002fcc0007ffe0ff */
[----:B------:R-:W1:Y:S02]  /*16780*/  F2I.FTZ.U32.TRUNC.NTZ R5, R0 ;  /* 0x0000000000057305 */ /* 0x000e64000021f000 */
[----:B-1----:R-:W-:Y:S01]  /*16790*/  IMAD.MOV R3, RZ, RZ, -R5 ;  /* 0x000000ffff037224 */ /* 0x002fe200078e0a05 */
[----:B------:R-:W-:-:S03]  /*167a0*/  IABS R0, R7 ;  /* 0x0000000700007213 */ /* 0x000fc60000000000 */
[----:B------:R-:W-:Y:S01]  /*167b0*/  IMAD.MOV.U32 R4, RZ, RZ, R3 ;  /* 0x000000ffff047224 */ /* 0x000fe200078e0003 */
[----:B------:R-:W-:Y:S01]  /*167c0*/  IABS R3, R8 ;  /* 0x0000000800037213 */ /* 0x000fe20000000000 */
[----:B------:R-:W-:Y:S02]  /*167d0*/  IMAD.MOV.U32 R6, RZ, RZ, R0 ;  /* 0x000000ffff067224 */ /* 0x000fe400078e0000 */
[----:B------:R-:W-:Y:S02]  /*167e0*/  IMAD R0, R4, R2, RZ ;  /* 0x0000000204007224 */ /* 0x000fe400078e02ff */
[----:B------:R-:W-:Y:S01]  /*167f0*/  IMAD.MOV.U32 R4, RZ, RZ, RZ ;  /* 0x000000ffff047224 */ /* 0x000fe200078e00ff */
[----:B------:R-:W1:Y:S03]  /*16800*/  I2F.RP R10, R6 ;  /* 0x00000006000a7306 */ /* 0x000e660000209400 */
[----:B------:R-:W-:-:S04]  /*16810*/  IMAD.HI.U32 R5, R5, R0, R4 ;  /* 0x0000000005057227 */ /* 0x000fc800078e0004 */
[----:B------:R-:W-:-:S05]  /*16820*/  IMAD.MOV R0, RZ, RZ, -R9 ;  /* 0x000000ffff007224 */ /* 0x000fca00078e0a09 */
[----:B------:R-:W-:Y:S01]  /*16830*/  MOV R4, R0 ;  /* 0x0000000000047202 */ /* 0x000fe20000000f00 */
[----:B------:R-:W-:-:S04]  /*16840*/  IMAD.HI.U32 R0, R5, R3, RZ ;  /* 0x0000000305007227 */ /* 0x000fc800078e00ff */
[----:B------:R-:W-:Y:S02]  /*16850*/  IMAD R3, R0, R4, R3 ;  /* 0x0000000400037224 */ /* 0x000fe400078e0203 */
[----:B-1----:R-:W1:Y:S03]  /*16860*/  MUFU.RCP R4, R10 ;  /* 0x0000000a00047308 */ /* 0x002e660000001000 */
[----:B------:R-:W-:-:S13]  /*16870*/  ISETP.GT.U32.AND P1, PT, R2, R3, PT ;  /* 0x000000030200720c */ /* 0x000fda0003f24070 */
[----:B------:R-:W-:Y:S01]  /*16880*/  @!P1 IMAD.IADD R3, R3, 0x1, -R2 ;  /* 0x0000000103039824 */ /* 0x000fe200078e0a02 */
[----:B-1----:R-:W-:Y:S02]  /*16890*/  IADD3 R4, R4, 0xffffffe, RZ ;  /* 0x0ffffffe04047810 */ /* 0x002fe40007ffe0ff */
[----:B------:R-:W-:Y:S02]  /*168a0*/  @!P1 IADD3 R0, R0, 0x1, RZ ;  /* 0x0000000100009810 */ /* 0x000fe40007ffe0ff */
[----:B------:R-:W-:Y:S02]  /*168b0*/  ISETP.GE.U32.AND P2, PT, R3, R2, PT ;  /* 0x000000020300720c */ /* 0x000fe40003f46070 */
[----:B------:R-:W1:Y:S01]  /*168c0*/  F2I.FTZ.U32.TRUNC.NTZ R3, R4 ;  /* 0x0000000400037305 */ /* 0x000e62000021f000 */
[----:B------:R-:W-:Y:S02]  /*168d0*/  LOP3.LUT R2, R8, R11, RZ, 0x3c, !PT ;  /* 0x0000000b08027212 */ /* 0x000fe400078e3cff */
[----:B------:R-:W-:-:S02]  /*168e0*/  ISETP.NE.AND P1, PT, R11, RZ, PT ;  /* 0x000000ff0b00720c */ /* 0x000fc40003f25270 */
[----:B------:R-:W-:-:S06]  /*168f0*/  ISETP.GE.AND P0, PT, R2, RZ, PT ;  /* 0x000000ff0200720c */ /* 0x000fcc0003f06270 */
[----:B------:R-:W-:Y:S01]  /*16900*/  @P2 IADD3 R0, R0, 0x1, RZ ;  /* 0x0000000100002810 */ /* 0x000fe20007ffe0ff */
[----:B-1----:R-:W-:-:S06]  /*16910*/  IMAD.MOV R2, RZ, RZ, -R3 ;  /* 0x000000ffff027224 */ /* 0x002fcc00078e0a03 */
[----:B------:R-:W-:Y:S01]  /*16920*/  @!P0 IMAD.MOV R0, RZ, RZ, -R0 ;  /* 0x000000ffff008224 */ /* 0x000fe200078e0a00 */
[----:B------:R-:W-:Y:S02]  /*16930*/  @!P1 LOP3.LUT R0, RZ, R11, RZ, 0x33, !PT ;  /* 0x0000000bff009212 */ /* 0x000fe400078e33ff */
[----:B------:R-:W-:Y:S02]  /*16940*/  MOV R4, R2 ;  /* 0x0000000200047202 */ /* 0x000fe40000000f00 */
[----:B------:R-:W-:Y:S02]  /*16950*/  IABS R2, R7 ;  /* 0x0000000700027213 */ /* 0x000fe40000000000 */
[----:B------:R-:W-:Y:S01]  /*16960*/  IABS R9, R0 ;  /* 0x0000000000097213 */ /* 0x000fe20000000000 */
[----:B------:R-:W-:Y:S02]  /*16970*/  IMAD R4, R4, R6, RZ ;  /* 0x0000000604047224 */ /* 0x000fe400078e02ff */
[----:B------:R-:W-:-:S02]  /*16980*/  IMAD.MOV R5, RZ, RZ, -R2 ;  /* 0x000000ffff057224 */ /* 0x000fc400078e0a02 */
[----:B------:R-:W-:-:S04]  /*16990*/  IMAD.MOV.U32 R2, RZ, RZ, RZ ;  /* 0x000000ffff027224 */ /* 0x000fc800078e00ff */
[----:B------:R-:W-:Y:S01]  /*169a0*/  IMAD.HI.U32 R2, R3, R4, R2 ;  /* 0x0000000403027227 */ /* 0x000fe200078e0002 */
[----:B------:R-:W-:-:S03]  /*169b0*/  MOV R4, R5 ;  /* 0x0000000500047202 */ /* 0x000fc60000000f00 */
[----:B------:R-:W-:-:S04]  /*169c0*/  IMAD.MOV.U32 R3, RZ, RZ, R9 ;  /* 0x000000ffff037224 */ /* 0x000fc800078e0009 */
[----:B------:R-:W-:-:S04]  /*169d0*/  IMAD.HI.U32 R2, R2, R3, RZ ;  /* 0x0000000302027227 */ /* 0x000fc800078e00ff */
[----:B------:R-:W-:Y:S01]  /*169e0*/  IMAD R3, R2, R4, R3 ;  /* 0x0000000402037224 */ /* 0x000fe200078e0203 */
[----:B------:R-:W-:-:S04]  /*169f0*/  IADD3 R4, -R0, RZ, RZ ;  /* 0x000000ff00047210 */ /* 0x000fc80007ffe1ff */
        /* <DEDUP_REMOVED lines=9> */
[----:B------:R-:W-:-:S05]  /*16a90*/  @!P1 LOP3.LUT R2, RZ, R7, RZ, 0x33, !PT ;  /* 0x00000007ff029212 */ /* 0x000fca00078e33ff */
[----:B------:R-:W-:-:S04]  /*16aa0*/  IMAD.MOV R3, RZ, RZ, -R2 ;  /* 0x000000ffff037224 */ /* 0x000fc800078e0a02 */
[C---:B------:R-:W-:Y:S02]  /*16ab0*/  IMAD R3, R7.reuse, R3, R0 ;  /* 0x0000000307037224 */ /* 0x040fe400078e0200 */
[----:B------:R-:W-:Y:S02]  /*16ac0*/  IMAD R0, R7, 0x1000000, R2 ;  /* 0x0100000007007824 */ /* 0x000fe400078e0202 */
[----:B------:R-:W-:Y:S02]  /*16ad0*/  IMAD R2, R11, R4, R8 ;  /* 0x000000040b027224 */ /* 0x000fe400078e0208 */
[----:B------:R-:W-:-:S05]  /*16ae0*/  IMAD R0, R3, 0x10000, R0 ;  /* 0x0001000003007824 */ /* 0x000fca00078e0200 */
[----:B------:R1:W-:Y:S01]  /*16af0*/  STL [R1+0x38], R0 ;  /* 0x0000380001007387 */ /* 0x0003e20000100800 */
[----:B------:R-:W-:Y:S05]  /*16b00*/  BRA `(.L_x_646) ;  /* 0x0000044000007947 */ /* 0x000fea0003800000 */
.L_x_645:
[----:B-1----:R-:W2:Y:S01]  /*16b10*/  LDL R0, [R1+0x3c] ;  /* 0x00003c0001007983 */ /* 0x002ea20000100800 */
[----:B------:R-:W-:-:S04]  /*16b20*/  IMAD.MOV.U32 R2, RZ, RZ, 0x4 ;  /* 0x00000004ff027424 */ /* 0x000fc800078e00ff */
[----:B--2---:R-:W-:-:S05]  /*16b30*/  IMAD.WIDE R2, R0, R2, c[0x0][0x590] ;  /* 0x0001640000027625 */ /* 0x004fca00078e0202 */
[----:B------:R-:W2:Y:S02]  /*16b40*/  LDG.E R4, [R2.64] ;  /* 0x0000000802047981 */ /* 0x000ea4000c1e1900 */
[----:B--2-4-:R-:W-:-:S05]  /*16b50*/  IMAD R7, R4, R11, RZ ;  /* 0x0000000b04077224 */ /* 0x014fca00078e02ff */
[-C--:B------:R-:W-:Y:S02]  /*16b60*/  IABS R0, R7.reuse ;  /* 0x0000000700007213 */ /* 0x080fe40000000000 */
        /* <DEDUP_REMOVED lines=27> */
[----:B------:R-:W-:Y:S02]  /*16d20*/  IMAD R9, R4, R2, RZ ;  /* 0x0000000204097224 */ /* 0x000fe400078e02ff */
[----:B------:R-:W-:-:S03]  /*16d30*/  IMAD.MOV R2, RZ, RZ, -R2 ;  /* 0x000000ffff027224 */ /* 0x000fc600078e0a02 */
[----:B------:R-:W-:Y:S01]  /*16d40*/  IADD3 R0, -R9, c[0x0][0x538], RZ ;  /* 0x00014e0009007a10 */ /* 0x000fe20007ffe1ff */
[----:B------:R-:W-:-:S03]  /*16d50*/  IMAD R6, R7, R2, R8 ;  /* 0x0000000207067224 */ /* 0x000fc600078e0208 */
[----:B------:R-:W-:Y:S02]  /*16d60*/  IMNMX R0, R4, R0, PT ;  /* 0x0000000004007217 */ /* 0x000fe40003800200 */
[----:B------:R-:W-:Y:S02]  /*16d70*/  IABS R2, R6 ;  /* 0x0000000600027213 */ /* 0x000fe40000000000 */
[-C--:B------:R-:W-:Y:S02]  /*16d80*/  IABS R3, R0.reuse ;  /* 0x0000000000037213 */ /* 0x080fe40000000000 */
[----:B------:R-:W-:Y:S02]  /*16d90*/  IABS R10, R0 ;  /* 0x00000000000a7213 */ /* 0x000fe40000000000 */
[----:B------:R-:W1:Y:S01]  /*16da0*/  I2F.RP R4, R3 ;  /* 0x0000000300047306 */ /* 0x000e620000209400 */
[----:B------:R-:W-:Y:S02]  /*16db0*/  MOV R7, R2 ;  /* 0x0000000200077202 */ /* 0x000fe40000000f00 */
[----:B------:R-:W-:-:S05]  /*16dc0*/  IMAD.MOV R2, RZ, RZ, -R10 ;  /* 0x000000ffff027224 */ /* 0x000fca00078e0a0a */
[----:B-1----:R-:W1:Y:S02]  /*16dd0*/  MUFU.RCP R4, R4 ;  /* 0x0000000400047308 */ /* 0x002e640000001000 */
[----:B-1----:R-:W-:-:S06]  /*16de0*/  IADD3 R4, R4, 0xffffffe, RZ ;  /* 0x0ffffffe04047810 */ /* 0x002fcc0007ffe0ff */
[----:B------:R-:W1:Y:S02]  /*16df0*/  F2I.FTZ.U32.TRUNC.NTZ R5, R4 ;  /* 0x0000000400057305 */ /* 0x000e64000021f000 */
[----:B-1----:R-:W-:-:S04]  /*16e00*/  IMAD.MOV R4, RZ, RZ, -R5 ;  /* 0x000000ffff047224 */ /* 0x002fc800078e0a05 */
[----:B------:R-:W-:Y:S02]  /*16e10*/  IMAD R8, R4, R3, RZ ;  /* 0x0000000304087224 */ /* 0x000fe400078e02ff */
[----:B------:R-:W-:-:S04]  /*16e20*/  IMAD.MOV.U32 R4, RZ, RZ, RZ ;  /* 0x000000ffff047224 */ /* 0x000fc800078e00ff */
[----:B------:R-:W-:-:S04]  /*16e30*/  IMAD.HI.U32 R5, R5, R8, R4 ;  /* 0x0000000805057227 */ /* 0x000fc800078e0004 */
[----:B------:R-:W-:Y:S02]  /*16e40*/  IMAD.MOV.U32 R4, RZ, RZ, R2 ;  /* 0x000000ffff047224 */ /* 0x000fe400078e0002 */
[----:B------:R-:W-:-:S04]  /*16e50*/  IMAD.HI.U32 R2, R5, R7, RZ ;  /* 0x0000000705027227 */ /* 0x000fc800078e00ff */
[----:B------:R-:W-:-:S05]  /*16e60*/  IMAD R4, R2, R4, R7 ;  /* 0x0000000402047224 */ /* 0x000fca00078e0207 */
[----:B------:R-:W-:-:S13]  /*16e70*/  ISETP.GT.U32.AND P1, PT, R3, R4, PT ;  /* 0x000000040300720c */ /* 0x000fda0003f24070 */
[-C--:B------:R-:W-:Y:S02]  /*16e80*/  @!P1 IADD3 R4, R4, -R3.reuse, RZ ;  /* 0x8000000304049210 */ /* 0x080fe40007ffe0ff */
[----:B------:R-:W-:Y:S02]  /*16e90*/  @!P1 IADD3 R2, R2, 0x1, RZ ;  /* 0x0000000102029810 */ /* 0x000fe40007ffe0ff */
[----:B------:R-:W-:Y:S02]  /*16ea0*/  ISETP.GE.U32.AND P2, PT, R4, R3, PT ;  /* 0x000000030400720c */ /* 0x000fe40003f46070 */
[----:B------:R-:W-:Y:S02]  /*16eb0*/  LOP3.LUT R3, R6, R0, RZ, 0x3c, !PT ;  /* 0x0000000006037212 */ /* 0x000fe400078e3cff */
[----:B------:R-:W-:Y:S02]  /*16ec0*/  ISETP.NE.AND P1, PT, R0, RZ, PT ;  /* 0x000000ff0000720c */ /* 0x000fe40003f25270 */
[----:B------:R-:W-:Y:S01]  /*16ed0*/  ISETP.GE.AND P0, PT, R3, RZ, PT ;  /* 0x000000ff0300720c */ /* 0x000fe20003f06270 */
[----:B------:R-:W-:Y:S01]  /*16ee0*/  IMAD.MOV R3, RZ, RZ, -R0 ;  /* 0x000000ffff037224 */ /* 0x000fe200078e0a00 */
[----:B------:R-:W-:-:S05]  /*16ef0*/  IADD3 R6, R9, 0x1000000, R6 ;  /* 0x0100000009067810 */ /* 0x000fca0007ffe006 */
[----:B------:R-:W-:-:S06]  /*16f00*/  @P2 IADD3 R2, R2, 0x1, RZ ;  /* 0x0000000102022810 */ /* 0x000fcc0007ffe0ff */
[----:B------:R-:W-:Y:S01]  /*16f10*/  @!P0 IMAD.MOV R2, RZ, RZ, -R2 ;  /* 0x000000ffff028224 */ /* 0x000fe200078e0a02 */
[----:B------:R-:W-:-:S05]  /*16f20*/  @!P1 LOP3.LUT R2, RZ, R0, RZ, 0x33, !PT ;  /* 0x00000000ff029212 */ /* 0x000fca00078e33ff */
[----:B------:R-:W-:-:S05]  /*16f30*/  IMAD R0, R2, R3, R6 ;  /* 0x0000000302007224 */ /* 0x000fca00078e0206 */
[----:B------:R1:W-:Y:S02]  /*16f40*/  STL [R1+0x38], R0 ;  /* 0x0000380001007387 */ /* 0x0003e40000100800 */
.L_x_646:
[----:B------:R-:W-:Y:S05]  /*16f50*/  BSYNC B0 ;  /* 0x0000000000007941 */ /* 0x000fea0003800000 */
.L_x_644:
[----:B------:R-:W-:-:S04]  /*16f60*/  LOP3.LUT R2, RZ, R2, RZ, 0x33, !PT ;  /* 0x00000002ff027212 */ /* 0x000fc800078e33ff */
[----:B-1----:R-:W-:-:S05]  /*16f70*/  IADD3 R0, R2, R11, RZ ;  /* 0x0000000b02007210 */ /* 0x002fca0007ffe0ff */
[----:B------:R1:W-:Y:S01]  /*16f80*/  STL [R1+0x34], R0 ;  /* 0x0000340001007387 */ /* 0x0003e20000100800 */
[----:B------:R-:W-:Y:S05]  /*16f90*/  BRA `(.L_x_647) ;  /* 0x0000005000007947 */ /* 0x000fea0003800000 */
.L_x_635:
[----:B------:R-:W-:Y:S01]  /*16fa0*/  MOV R0, c[0x0][0x53c] ;  /* 0x00014f0000007a02 */ /* 0x000fe20000000f00 */
[----:B------:R2:W-:Y:S04]  /*16fb0*/  STL [R1+0x30], R10 ;  /* 0x0000300a01007387 */ /* 0x0005e80000100800 */
[----:B------:R2:W-:Y:S04]  /*16fc0*/  STL [R1+0x34], RZ ;  /* 0x000034ff01007387 */ /* 0x0005e80000100800 */
[----:B------:R2:W-:Y:S04]  /*16fd0*/  STL [R1+0x38], RZ ;  /* 0x000038ff01007387 */ /* 0x0005e80000100800 */
[----:B------:R2:W-:Y:S02]  /*16fe0*/  STL [R1+0x3c], R0 ;  /* 0x00003c0001007387 */ /* 0x0005e40000100800 */
.L_x_647:
[----:B------:R-:W-:Y:S05]  /*16ff0*/  BSYNC B1 ;  /* 0x0000000000017941 */ /* 0x000fea0003800000 */
.L_x_633:
        /* <DEDUP_REMOVED lines=9> */
.L_x_628:
[----:B--2---:R-:W2:Y:S02]  /*17090*/  LDL R0, [R1+0x3c] ;  /* 0x00003c0001007983 */ /* 0x004ea40000100800 */
[----:B--2---:R-:W-:-:S13]  /*170a0*/  ISETP.GE.AND P0, PT, R0, c[0x0][0x53c], PT ;  /* 0x00014f0000007a0c */ /* 0x004fda0003f06270 */
[----:B-1--4-:R-:W-:Y:S01]  /*170b0*/  @P0 CALL.REL.NOINC `(.L_x_648) ;  /* 0x0000001000000944 */ /* 0x012fe20003c00000 */
[----:B------:R-:W-:Y:S05]  /*170c0*/  BRA `(.L_x_649) ;  /* 0xfffea8e000007947 */ /* 0x000fea000383ffff */
.L_x_648:
[----:B------:R-:W-:Y:S05]  /*170d0*/  EXIT ;  /* 0x000000000000794d */ /* 0x000fea0003800000 */
.L_x_521:
[----:B------:R-:W-:Y:S01]  /*170e0*/  IMAD.MOV.U32 R0, RZ, RZ, R5 ;  /* 0x000000ffff007224 */ /* 0x000fe200078e0005 */
[----:B------:R-:W-:Y:S02]  /*170f0*/  MOV R2, 0x1 ;  /* 0x0000000100027802 */ /* 0x000fe40000000f00 */
[----:B------:R-:W-:Y:S02]  /*17100*/  MOV R3, 0x17120 ;  /* 0x0001712000037802 */ /* 0x000fe40000000f00 */
[----:B------:R-:W-:Y:S05]  /*17110*/  CALL.REL.NOINC `($__internal_12_$__cuda_sm70_shflsync_up_p) ;  /* 0x0000143000007944 */ /* 0x000fea0003c00000 */
[----:B------:R-:W-:Y:S01]  /*17120*/  MOV R0, R4 ;  /* 0x0000000400007202 */ /* 0x000fe20000000f00 */
[----:B------:R-:W-:Y:S05]  /*17130*/  BRA `(.L_x_650) ;  /* 0xfffe934000007947 */ /* 0x000fea000383ffff */
.L_x_522:
[----:B------:R-:W-:Y:S01]  /*17140*/  IMAD.MOV.U32 R0, RZ, RZ, R5 ;  /* 0x000000ffff007224 */ /* 0x000fe200078e0005 */
[----:B------:R-:W-:Y:S02]  /*17150*/  MOV R2, 0x2 ;  /* 0x0000000200027802 */ /* 0x000fe40000000f00 */
[----:B------:R-:W-:Y:S02]  /*17160*/  MOV R3, 0x17180 ;  /* 0x0001718000037802 */ /* 0x000fe40000000f00 */
[----:B------:R-:W-:Y:S05]  /*17170*/  CALL.REL.NOINC `($__internal_12_$__cuda_sm70_shflsync_up_p) ;  /* 0x000013d000007944 */ /* 0x000fea0003c00000 */
[----:B------:R-:W-:Y:S01]  /*17180*/  SEL R0, R4, RZ, P4 ;  /* 0x000000ff04007207 */ /* 0x000fe20002000000 */
[----:B------:R-:W-:Y:S01]  /*17190*/  IMAD.MOV.U32 R2, RZ, RZ, 0x4 ;  /* 0x00000004ff027424 */ /* 0x000fe200078e00ff */
[----:B------:R-:W-:-:S03]  /*171a0*/  MOV R3, 0x171d0 ;  /* 0x000171d000037802 */ /* 0x000fc60000000f00 */
[----:B------:R-:W-:Y:S02]  /*171b0*/  IMAD.IADD R0, R5, 0x1, R0 ;  /* 0x0000000105007824 */ /* 0x000fe400078e0200 */
        /* <DEDUP_REMOVED lines=13> */
[----:B------:R-:W-:Y:S02]  /*17290*/  MOV R3, 0x1f ;  /* 0x0000001f00037802 */ /* 0x000fe40000000f00 */
[----:B------:R-:W-:Y:S01]  /*172a0*/  MOV R2, 0x172e0 ;  /* 0x000172e000027802 */ /* 0x000fe20000000f00 */
[----:B------:R-:W-:-:S04]  /*172b0*/  IMAD.IADD R4, R0, 0x1, R4 ;  /* 0x0000000100047824 */ /* 0x000fc800078e0204 */
[----:B------:R-:W-:Y:S02]  /*172c0*/  IMAD.MOV.U32 R9, RZ, RZ, R4 ;  /* 0x000000ffff097224 */ /* 0x000fe400078e0004 */
[----:B------:R-:W-:Y:S05]  /*172d0*/  CALL.REL.NOINC `($__internal_11_$__cuda_sm70_shflsync_idx_p) ;  /* 0x0000122000007944 */ /* 0x000fea0003c00000 */
[----:B------:R-:W-:Y:S01]  /*172e0*/  MOV R0, R5 ;  /* 0x0000000500007202 */ /* 0x000fe20000000f00 */
[----:B------:R-:W-:Y:S05]  /*172f0*/  BRA `(.L_x_651) ;  /* 0xfffe928000007947 */ /* 0x000fea000383ffff */
.L_x_524:
[----:B------:R-:W-:Y:S02]  /*17300*/  SEL R0, RZ, 0x1, P0 ;  /* 0x00000001ff007807 */ /* 0x000fe40000000000 */
[----:B------:R-:W-:Y:S02]  /*17310*/  MOV R2, 0x17330 ;  /* 0x0001733000027802 */ /* 0x000fe40000000f00 */
[----:B------:R-:W-:Y:S05]  /*17320*/  CALL.REL.NOINC `($__internal_13_$__cuda_sm70_votesync_ballot) ;  /* 0x0000129000007944 */ /* 0x000fea0003c00000 */
[----:B------:R-:W-:Y:S01]  /*17330*/  MOV R7, R0 ;  /* 0x0000000000077202 */ /* 0x000fe20000000f00 */
[----:B------:R-:W-:Y:S05]  /*17340*/  BRA `(.L_x_652) ;  /* 0xfffe92c000007947 */ /* 0x000fea000383ffff */
.L_x_525:
[----:B------:R-:W-:Y:S01]  /*17350*/  IMAD.MOV.U32 R9, RZ, RZ, R10 ;  /* 0x000000ffff097224 */ /* 0x000fe200078e000a */
[----:B------:R-:W-:Y:S01]  /*17360*/  MOV R5, R0 ;  /* 0x0000000000057202 */ /* 0x000fe20000000f00 */
[----:B------:R-:W-:Y:S01]  /*17370*/  IMAD.MOV.U32 R3, RZ, RZ, 0x1f ;  /* 0x0000001fff037424 */ /* 0x000fe200078e00ff */
[----:B-1----:R-:W-:Y:S02]  /*17380*/  MOV R2, 0x173a0 ;  /* 0x000173a000027802 */ /* 0x002fe40000000f00 */
[----:B------:R-:W-:Y:S05]  /*17390*/  CALL.REL.NOINC `($__internal_11_$__cuda_sm70_shflsync_idx_p) ;  /* 0x0000116000007944 */ /* 0x000fea0003c00000 */
[----:B------:R-:W-:Y:S01]  /*173a0*/  IMAD.MOV.U32 R12, RZ, RZ, R5 ;  /* 0x000000ffff0c7224 */ /* 0x000fe200078e0005 */
[----:B------:R-:W-:Y:S01]  /*173b0*/  MOV R9, R8 ;  /* 0x0000000800097202 */ /* 0x000fe20000000f00 */
[----:B------:R-:W-:Y:S01]  /*173c0*/  IMAD.MOV.U32 R6, RZ, RZ, RZ ;  /* 0x000000ffff067224 */ /* 0x000fe200078e00ff */
[----:B------:R-:W-:Y:S01]  /*173d0*/  MOV R5, R0 ;  /* 0x0000000000057202 */ /* 0x000fe20000000f00 */
[----:B------:R-:W-:Y:S01]  /*173e0*/  IMAD.MOV.U32 R3, RZ, RZ, 0x1f ;  /* 0x0000001fff037424 */ /* 0x000fe200078e00ff */
[----:B------:R-:W-:-:S02]  /*173f0*/  MOV R2, 0x17410 ;  /* 0x0001741000027802 */ /* 0x000fc40000000f00 */
[----:B------:R-:W-:Y:S05]  /*17400*/  CALL.REL.NOINC `($__internal_11_$__cuda_sm70_shflsync_idx_p) ;  /* 0x000010f000007944 */ /* 0x000fea0003c00000 */
[----:B------:R-:W-:Y:S01]  /*17410*/  MOV R10, R5 ;  /* 0x00000005000a7202 */ /* 0x000fe20000000f00 */
[----:B------:R-:W-:Y:S05]  /*17420*/  BRA `(.L_x_653) ;  /* 0xfffe925000007947 */ /* 0x000fea000383ffff */
.L_x_528:
[----:B------:R-:W-:Y:S01]  /*17430*/  IMAD.MOV.U32 R9, RZ, RZ, R4 ;  /* 0x000000ffff097224 */ /* 0x000fe200078e0004 */
[----:B------:R-:W-:-:S02]  /*17440*/  MOV R3, 0x1f ;  /* 0x0000001f00037802 */ /* 0x000fc40000000f00 */
[----:B-1----:R-:W-:Y:S02]  /*17450*/  MOV R2, 0x17470 ;  /* 0x0001747000027802 */ /* 0x002fe40000000f00 */
[----:B--234-:R-:W-:Y:S05]  /*17460*/  CALL.REL.NOINC `($__internal_11_$__cuda_sm70_shflsync_idx_p) ;  /* 0x0000109000007944 */ /* 0x01cfea0003c00000 */
[----:B------:R-:W-:Y:S01]  /*17470*/  MOV R6, R5 ;  /* 0x0000000500067202 */ /* 0x000fe20000000f00 */
[----:B------:R-:W-:Y:S05]  /*17480*/  BRA `(.L_x_527) ;  /* 0xfffe925000007947 */ /* 0x000fea000383ffff */
.L_x_587:
[----:B--2---:R2:W5:Y:S01]  /*17490*/  LDL R2, [R1+0x8] ;  /* 0x0000080001027983 */ /* 0x0045620000100800 */
[----:B------:R-:W-:Y:S02]  /*174a0*/  MOV R6, 0x2 ;  /* 0x0000000200067802 */ /* 0x000fe40000000f00 */
[----:B-1----:R-:W-:Y:S02]  /*174b0*/  MOV R3, 0x174d0 ;  /* 0x000174d000037802 */ /* 0x002fe40000000f00 */
[----:B--2--5:R-:W-:Y:S05]  /*174c0*/  CALL.REL.NOINC `($__internal_10_$__cuda_sm70_shflsync_bfly_p) ;  /* 0x00000fe000007944 */ /* 0x024fea0003c00000 */
[----:B------:R-:W-:Y:S01]  /*174d0*/  MOV R0, R6 ;  /* 0x0000000600007202 */ /* 0x000fe20000000f00 */
[----:B------:R-:W-:Y:S05]  /*174e0*/  BRA `(.L_x_654) ;  /* 0xffffb8d000007947 */ /* 0x000fea000383ffff */
.L_x_588:
[----:B------:R-:W-:Y:S01]  /*174f0*/  IMAD.MOV.U32 R2, RZ, RZ, R0 ;  /* 0x000000ffff027224 */ /* 0x000fe200078e0000 */
[----:B------:R-:W-:Y:S02]  /*17500*/  MOV R6, 0x1 ;  /* 0x0000000100067802 */ /* 0x000fe40000000f00 */
[----:B-1----:R-:W-:Y:S02]  /*17510*/  MOV R3, 0x17530 ;  /* 0x0001753000037802 */ /* 0x002fe40000000f00 */
[----:B------:R-:W-:Y:S05]  /*17520*/  CALL.REL.NOINC `($__internal_10_$__cuda_sm70_shflsync_bfly_p) ;  /* 0x00000f8000007944 */ /* 0x000fea0003c00000 */
[----:B------:R1:W5:Y:S01]  /*17530*/  LDL R2, [R1+0xc] ;  /* 0x00000c0001027983 */ /* 0x0003620000100800 */
[----:B------:R-:W-:Y:S01]  /*17540*/  FADD.FTZ R0, R0, R6 ;  /* 0x0000000600007221 */ /* 0x000fe20000010000 */
[----:B------:R-:W-:-:S02]  /*17550*/  MOV R6, 0x2 ;  /* 0x0000000200067802 */ /* 0x000fc40000000f00 */
[----:B------:R-:W-:Y:S02]  /*17560*/  MOV R3, 0x17580 ;  /* 0x0001758000037802 */ /* 0x000fe40000000f00 */
[----:B-1---5:R-:W-:Y:S05]  /*17570*/  CALL.REL.NOINC `($__internal_10_$__cuda_sm70_shflsync_bfly_p) ;  /* 0x00000f3000007944 */ /* 0x022fea0003c00000 */
[----:B------:R-:W2:Y:S01]  /*17580*/  LDL.LU R2, [R1+0xc] ;  /* 0x00000c0001027983 */ /* 0x000ea20000300800 */
[----:B------:R-:W-:Y:S01]  /*17590*/  MOV R3, 0x175e0 ;  /* 0x000175e000037802 */ /* 0x000fe20000000f00 */
[----:B--2---:R-:W-:Y:S01]  /*175a0*/  FADD.FTZ R5, R2, R6 ;  /* 0x0000000602057221 */ /* 0x004fe20000010000 */
[----:B------:R-:W-:-:S04]  /*175b0*/  MOV R6, 0x1 ;  /* 0x0000000100067802 */ /* 0x000fc80000000f00 */
[----:B------:R-:W-:Y:S02]  /*175c0*/  MOV R2, R5 ;  /* 0x0000000500027202 */ /* 0x000fe40000000f00 */
[----:B------:R-:W-:Y:S05]  /*175d0*/  CALL.REL.NOINC `($__internal_10_$__cuda_sm70_shflsync_bfly_p) ;  /* 0x00000ed000007944 */ /* 0x000fea0003c00000 */
[----:B------:R-:W-:Y:S05]  /*175e0*/  BRA `(.L_x_655) ;  /* 0xffffb86000007947 */ /* 0x000fea000383ffff */
.L_x_595:
[----:B-1234-:R-:W-:Y:S01]  /*175f0*/  IMAD.MOV.U32 R9, RZ, RZ, R7 ;  /* 0x000000ffff097224 */ /* 0x01efe200078e0007 */
[----:B------:R-:W-:Y:S01]  /*17600*/  MOV R5, RZ ;  /* 0x000000ff00057202 */ /* 0x000fe20000000f00 */
[----:B------:R-:W-:Y:S01]  /*17610*/  IMAD.MOV.U32 R3, RZ, RZ, 0x181f ;  /* 0x0000181fff037424 */ /* 0x000fe200078e00ff */
[----:B------:R-:W-:Y:S02]  /*17620*/  MOV R2, 0x17640 ;  /* 0x0001764000027802 */ /* 0x000fe40000000f00 */
[----:B------:R-:W-:Y:S05]  /*17630*/  CALL.REL.NOINC `($__internal_11_$__cuda_sm70_shflsync_idx_p) ;  /* 0x00000ec000007944 */ /* 0x000fea0003c00000 */
[----:B------:R-:W-:Y:S01]  /*17640*/  MOV R11, R5 ;  /* 0x00000005000b7202 */ /* 0x000fe20000000f00 */
[----:B------:R-:W-:Y:S05]  /*17650*/  BRA `(.L_x_656) ;  /* 0xffffcc6000007947 */ /* 0x000fea000383ffff */
.L_x_596:
[----:B------:R-:W-:Y:S01]  /*17660*/  IMAD.MOV.U32 R9, RZ, RZ, R10 ;  /* 0x000000ffff097224 */ /* 0x000fe200078e000a */
[----:B------:R-:W-:Y:S01]  /*17670*/  MOV R5, RZ ;  /* 0x000000ff00057202 */ /* 0x000fe20000000f00 */
[----:B------:R-:W-:Y:S01]  /*17680*/  IMAD.MOV.U32 R3, RZ, RZ, 0x181f ;  /* 0x0000181fff037424 */ /* 0x000fe200078e00ff */
[----:B------:R-:W-:Y:S02]  /*17690*/  MOV R2, 0x176b0 ;  /* 0x000176b000027802 */ /* 0x000fe40000000f00 */
[----:B-12---:R-:W-:Y:S05]  /*176a0*/  CALL.REL.NOINC `($__internal_11_$__cuda_sm70_shflsync_idx_p) ;  /* 0x00000e5000007944 */ /* 0x006fea0003c00000 */
[----:B------:R-:W-:Y:S01]  /*176b0*/  MOV R2, R5 ;  /* 0x0000000500027202 */ /* 0x000fe20000000f00 */
[----:B------:R-:W-:Y:S05]  /*176c0*/  BRA `(.L_x_657) ;  /* 0xffffcc1000007947 */ /* 0x000fea000383ffff */
.L_x_599:
[----:B--2---:R-:W-:Y:S01]  /*176d0*/  IMAD.MOV.U32 R9, RZ, RZ, R7 ;  /* 0x000000ffff097224 */ /* 0x004fe200078e0007 */
[----:B------:R-:W-:Y:S01]  /*176e0*/  MOV R5, 0x1 ;  /* 0x0000000100057802 */ /* 0x000fe20000000f00 */
[----:B------:R-:W-:Y:S01]  /*176f0*/  IMAD.MOV.U32 R3, RZ, RZ, 0x181f ;  /* 0x0000181fff037424 */ /* 0x000fe200078e00ff */
[----:B----4-:R-:W-:-:S02]  /*17700*/  MOV R2, 0x17720 ;  /* 0x0001772000027802 */ /* 0x010fc40000000f00 */
[----:B-1-3--:R-:W-:Y:S05]  /*17710*/  CALL.REL.NOINC `($__internal_11_$__cuda_sm70_shflsync_idx_p) ;  /* 0x00000de000007944 */ /* 0x00afea0003c00000 */
[----:B------:R-:W-:Y:S01]  /*17720*/  IMAD.MOV.U32 R11, RZ, RZ, R5 ;  /* 0x000000ffff0b7224 */ /* 0x000fe200078e0005 */
[----:B------:R-:W-:Y:S01]  /*17730*/  MOV R5, 0x1 ;  /* 0x0000000100057802 */ /* 0x000fe20000000f00 */
[----:B------:R-:W-:Y:S01]  /*17740*/  IMAD.MOV.U32 R9, RZ, RZ, R10 ;  /* 0x000000ffff097224 */ /* 0x000fe200078e000a */
[----:B------:R-:W-:-:S02]  /*17750*/  MOV R3, 0x181f ;  /* 0x0000181f00037802 */ /* 0x000fc40000000f00 */
[----:B------:R-:W-:Y:S02]  /*17760*/  MOV R2, 0x17780 ;  /* 0x0001778000027802 */ /* 0x000fe40000000f00 */
[----:B------:R-:W-:Y:S05]  /*17770*/  CALL.REL.NOINC `($__internal_11_$__cuda_sm70_shflsync_idx_p) ;  /* 0x00000d8000007944 */ /* 0x000fea0003c00000 */
[----:B------:R-:W-:Y:S01]  /*17780*/  MOV R2, R5 ;  /* 0x0000000500027202 */ /* 0x000fe20000000f00 */
[----:B------:R-:W-:Y:S05]  /*17790*/  BRA `(.L_x_658) ;  /* 0xffffcc4000007947 */ /* 0x000fea000383ffff */
.L_x_602:
[----:B-1----:R-:W-:Y:S01]  /*177a0*/  IMAD.MOV.U32 R9, RZ, RZ, R7 ;  /* 0x000000ffff097224 */ /* 0x002fe200078e0007 */
[----:B------:R-:W-:Y:S01]  /*177b0*/  MOV R5, 0x2 ;  /* 0x0000000200057802 */ /* 0x000fe20000000f00 */
[----:B------:R-:W-:Y:S01]  /*177c0*/  IMAD.MOV.U32 R3, RZ, RZ, 0x181f ;  /* 0x0000181fff037424 */ /* 0x000fe200078e00ff */
[----:B----4-:R-:W-:Y:S02]  /*177d0*/  MOV R2, 0x177f0 ;  /* 0x000177f000027802 */ /* 0x010fe40000000f00 */
[----:B--23--:R-:W-:Y:S05]  /*177e0*/  CALL.REL.NOINC `($__internal_11_$__cuda_sm70_shflsync_idx_p) ;  /* 0x00000d1000007944 */ /* 0x00cfea0003c00000 */
[----:B------:R-:W-:Y:S01]  /*177f0*/  MOV R11, R5 ;  /* 0x00000005000b7202 */ /* 0x000fe20000000f00 */
[----:B------:R-:W-:Y:S05]  /*17800*/  BRA `(.L_x_659) ;  /* 0xffffccd000007947 */ /* 0x000fea000383ffff */
.L_x_603:
[----:B------:R-:W-:Y:S01]  /*17810*/  IMAD.MOV.U32 R9, RZ, RZ, R10 ;  /* 0x000000ffff097224 */ /* 0x000fe200078e000a */
[----:B------:R-:W-:Y:S01]  /*17820*/  MOV R5, 0x2 ;  /* 0x0000000200057802 */ /* 0x000fe20000000f00 */
[----:B------:R-:W-:Y:S01]  /*17830*/  IMAD.MOV.U32 R3, RZ, RZ, 0x181f ;  /* 0x0000181fff037424 */ /* 0x000fe200078e00ff */
[----:B----4-:R-:W-:Y:S02]  /*17840*/  MOV R2, 0x17860 ;  /* 0x0001786000027802 */ /* 0x010fe40000000f00 */
[----:B-123--:R-:W-:Y:S05]  /*17850*/  CALL.REL.NOINC `($__internal_11_$__cuda_sm70_shflsync_idx_p) ;  /* 0x00000ca000007944 */ /* 0x00efea0003c00000 */
[----:B------:R-:W-:Y:S01]  /*17860*/  MOV R2, R5 ;  /* 0x0000000500027202 */ /* 0x000fe20000000f00 */
[----:B------:R-:W-:Y:S05]  /*17870*/  BRA `(.L_x_660) ;  /* 0xffffcc8000007947 */ /* 0x000fea000383ffff */
.L_x_606:
[----:B-1----:R-:W-:Y:S01]  /*17880*/  IMAD.MOV.U32 R9, RZ, RZ, R7 ;  /* 0x000000ffff097224 */ /* 0x002fe200078e0007 */
[----:B------:R-:W-:Y:S01]  /*17890*/  MOV R5, 0x3 ;  /* 0x0000000300057802 */ /* 0x000fe20000000f00 */
[----:B------:R-:W-:Y:S01]  /*178a0*/  IMAD.MOV.U32 R3, RZ, RZ, 0x181f ;  /* 0x0000181fff037424 */ /* 0x000fe200078e00ff */
[----:B------:R-:W-:-:S02]  /*178b0*/  MOV R2, 0x178d0 ;  /* 0x000178d000027802 */ /* 0x000fc40000000f00 */
[----:B--234-:R-:W-:Y:S05]  /*178c0*/  CALL.REL.NOINC `($__internal_11_$__cuda_sm70_shflsync_idx_p) ;  /* 0x00000c3000007944 */ /* 0x01cfea0003c00000 */
[----:B------:R-:W-:Y:S01]  /*178d0*/  IMAD.MOV.U32 R7, RZ, RZ, R5 ;  /* 0x000000ffff077224 */ /* 0x000fe200078e0005 */
[----:B------:R-:W-:Y:S01]  /*178e0*/  MOV R5, 0x3 ;  /* 0x0000000300057802 */ /* 0x000fe20000000f00 */
[----:B------:R-:W-:Y:S01]  /*178f0*/  IMAD.MOV.U32 R9, RZ, RZ, R10 ;  /* 0x000000ffff097224 */ /* 0x000fe200078e000a */
[----:B------:R-:W-:-:S02]  /*17900*/  MOV R3, 0x181f ;  /* 0x0000181f00037802 */ /* 0x000fc40000000f00 */
[----:B------:R-:W-:Y:S02]  /*17910*/  MOV R2, 0x17930 ;  /* 0x0001793000027802 */ /* 0x000fe40000000f00 */
[----:B------:R-:W-:Y:S05]  /*17920*/  CALL.REL.NOINC `($__internal_11_$__cuda_sm70_shflsync_idx_p) ;  /* 0x00000bd000007944 */ /* 0x000fea0003c00000 */
[----:B------:R-:W-:Y:S05]  /*17930*/  BRA `(.L_x_661) ;  /* 0xffffccd000007947 */ /* 0x000fea000383ffff */
.L_x_608:
[----:B------:R-:W-:Y:S01]  /*17940*/  IMAD.MOV.U32 R9, RZ, RZ, R28 ;  /* 0x000000ffff097224 */ /* 0x000fe200078e001c */
[----:B------:R-:W-:Y:S01]  /*17950*/  MOV R5, RZ ;  /* 0x000000ff00057202 */ /* 0x000fe20000000f00 */
[----:B------:R-:W-:Y:S01]  /*17960*/  IMAD.MOV.U32 R3, RZ, RZ, 0x1c1f ;  /* 0x00001c1fff037424 */ /* 0x000fe200078e00ff */
[----:B------:R-:W-:Y:S02]  /*17970*/  MOV R2, 0x17990 ;  /* 0x0001799000027802 */ /* 0x000fe40000000f00 */
[----:B-1----:R-:W-:Y:S05]  /*17980*/  CALL.REL.NOINC `($__internal_11_$__cuda_sm70_shflsync_idx_p) ;  /* 0x00000b7000007944 */ /* 0x002fea0003c00000 */
[----:B------:R-:W-:Y:S01]  /*17990*/  MOV R4, R5 ;  /* 0x0000000500047202 */ /* 0x000fe20000000f00 */
[----:B------:R-:W-:Y:S05]  /*179a0*/  BRA `(.L_x_662) ;  /* 0xffffcf6000007947 */ /* 0x000fea000383ffff */
.L_x_609:
[----:B------:R-:W-:Y:S01]  /*179b0*/  IMAD.MOV.U32 R9, RZ, RZ, R29 ;  /* 0x000000ffff097224 */ /* 0x000fe200078e001d */
[----:B------:R-:W-:Y:S01]  /*179c0*/  MOV R5, RZ ;  /* 0x000000ff00057202 */ /* 0x000fe20000000f00 */
[----:B------:R-:W-:Y:S01]  /*179d0*/  IMAD.MOV.U32 R3, RZ, RZ, 0x1c1f ;  /* 0x00001c1fff037424 */ /* 0x000fe200078e00ff */
[----:B------:R-:W-:Y:S02]  /*179e0*/  MOV R2, 0x17a00 ;  /* 0x00017a0000027802 */ /* 0x000fe40000000f00 */
[----:B-123--:R-:W-:Y:S05]  /*179f0*/  CALL.REL.NOINC `($__internal_11_$__cuda_sm70_shflsync_idx_p) ;  /* 0x00000b0000007944 */ /* 0x00efea0003c00000 */
[----:B------:R-:W-:Y:S01]  /*17a00*/  MOV R0, R5 ;  /* 0x0000000500007202 */ /* 0x000fe20000000f00 */
[----:B------:R-:W-:Y:S05]  /*17a10*/  BRA `(.L_x_663) ;  /* 0xffffcf1000007947 */ /* 0x000fea000383ffff */
.L_x_612:
[----:B------:R-:W-:Y:S01]  /*17a20*/  IMAD.MOV.U32 R9, RZ, RZ, R28 ;  /* 0x000000ffff097224 */ /* 0x000fe200078e001c */
[----:B------:R-:W-:Y:S01]  /*17a30*/  MOV R5, 0x1 ;  /* 0x0000000100057802 */ /* 0x000fe20000000f00 */
[----:B---3--:R-:W-:Y:S01]  /*17a40*/  IMAD.MOV.U32 R3, RZ, RZ, 0x1c1f ;  /* 0x00001c1fff037424 */ /* 0x008fe200078e00ff */
[----:B------:R-:W-:-:S02]  /*17a50*/  MOV R2, 0x17a70 ;  /* 0x00017a7000027802 */ /* 0x000fc40000000f00 */
[----:B--2-4-:R-:W-:Y:S05]  /*17a60*/  CALL.REL.NOINC `($__internal_11_$__cuda_sm70_shflsync_idx_p) ;  /* 0x00000a9000007944 */ /* 0x014fea0003c00000 */
        /* <DEDUP_REMOVED lines=8> */
.L_x_616:
[----:B------:R-:W-:Y:S01]  /*17af0*/  IMAD.MOV.U32 R9, RZ, RZ, R6 ;  /* 0x000000ffff097224 */ /* 0x000fe200078e0006 */
[----:B------:R-:W-:Y:S01]  /*17b00*/  MOV R5, RZ ;  /* 0x000000ff00057202 */ /* 0x000fe20000000f00 */
[----:B------:R-:W-:Y:S01]  /*17b10*/  IMAD.MOV.U32 R3, RZ, RZ, 0x181f ;  /* 0x0000181fff037424 */ /* 0x000fe200078e00ff */
[----:B------:R-:W-:Y:S02]  /*17b20*/  MOV R2, 0x17b40 ;  /* 0x00017b4000027802 */ /* 0x000fe40000000f00 */
[----:B------:R-:W-:Y:S05]  /*17b30*/  CALL.REL.NOINC `($__internal_11_$__cuda_sm70_shflsync_idx_p) ;  /* 0x000009c000007944 */ /* 0x000fea0003c00000 */
[----:B------:R-:W-:Y:S01]  /*17b40*/  MOV R11, R5 ;  /* 0x00000005000b7202 */ /* 0x000fe20000000f00 */
[----:B------:R-:W-:Y:S05]  /*17b50*/  BRA `(.L_x_665) ;  /* 0xffffe03000007947 */ /* 0x000fea000383ffff */
.L_x_617:
[----:B------:R-:W-:Y:S01]  /*17b60*/  IMAD.MOV.U32 R9, RZ, RZ, R10 ;  /* 0x000000ffff097224 */ /* 0x000fe200078e000a */
[----:B------:R-:W-:Y:S01]  /*17b70*/  MOV R5, RZ ;  /* 0x000000ff00057202 */ /* 0x000fe20000000f00 */
[----:B------:R-:W-:Y:S01]  /*17b80*/  IMAD.MOV.U32 R3, RZ, RZ, 0x181f ;  /* 0x0000181fff037424 */ /* 0x000fe200078e00ff */
[----:B------:R-:W-:Y:S02]  /*17b90*/  MOV R2, 0x17bb0 ;  /* 0x00017bb000027802 */ /* 0x000fe40000000f00 */
[----:B-12---:R-:W-:Y:S05]  /*17ba0*/  CALL.REL.NOINC `($__internal_11_$__cuda_sm70_shflsync_idx_p) ;  /* 0x0000095000007944 */ /* 0x006fea0003c00000 */
[----:B------:R-:W-:Y:S01]  /*17bb0*/  MOV R2, R5 ;  /* 0x0000000500027202 */ /* 0x000fe20000000f00 */
[----:B------:R-:W-:Y:S05]  /*17bc0*/  BRA `(.L_x_666) ;  /* 0xffffdfe000007947 */ /* 0x000fea000383ffff */
.L_x_620:
[----:B------:R-:W-:Y:S01]  /*17bd0*/  IMAD.MOV.U32 R9, RZ, RZ, R6 ;  /* 0x000000ffff097224 */ /* 0x000fe200078e0006 */
[----:B--2---:R-:W-:Y:S01]  /*17be0*/  MOV R5, 0x1 ;  /* 0x0000000100057802 */ /* 0x004fe20000000f00 */
        /* <DEDUP_REMOVED lines=11> */
.L_x_623:
[----:B------:R-:W-:Y:S01]  /*17ca0*/  IMAD.MOV.U32 R9, RZ, RZ, R6 ;  /* 0x000000ffff097224 */ /* 0x000fe200078e0006 */
[----:B-1----:R-:W-:Y:S01]  /*17cb0*/  MOV R5, 0x2 ;  /* 0x0000000200057802 */ /* 0x002fe20000000f00 */
[----:B------:R-:W-:Y:S01]  /*17cc0*/  IMAD.MOV.U32 R3, RZ, RZ, 0x181f ;  /* 0x0000181fff037424 */ /* 0x000fe200078e00ff */
[----:B----4-:R-:W-:Y:S02]  /*17cd0*/  MOV R2, 0x17cf0 ;  /* 0x00017cf000027802 */ /* 0x010fe40000000f00 */
[----:B--23--:R-:W-:Y:S05]  /*17ce0*/  CALL.REL.NOINC `($__internal_11_$__cuda_sm70_shflsync_idx_p) ;  /* 0x0000081000007944 */ /* 0x00cfea0003c00000 */
[----:B------:R-:W-:Y:S01]  /*17cf0*/  MOV R11, R5 ;  /* 0x00000005000b7202 */ /* 0x000fe20000000f00 */
[----:B------:R-:W-:Y:S05]  /*17d00*/  BRA `(.L_x_668) ;  /* 0xffffe0b000007947 */ /* 0x000fea000383ffff */
.L_x_624:
[----:B------:R-:W-:Y:S01]  /*17d10*/  IMAD.MOV.U32 R9, RZ, RZ, R10 ;  /* 0x000000ffff097224 */ /* 0x000fe200078e000a */
[----:B------:R-:W-:Y:S01]  /*17d20*/  MOV R5, 0x2 ;  /* 0x0000000200057802 */ /* 0x000fe20000000f00 */
[----:B------:R-:W-:Y:S01]  /*17d30*/  IMAD.MOV.U32 R3, RZ, RZ, 0x181f ;  /* 0x0000181fff037424 */ /* 0x000fe200078e00ff */
[----:B----4-:R-:W-:Y:S02]  /*17d40*/  MOV R2, 0x17d60 ;  /* 0x00017d6000027802 */ /* 0x010fe40000000f00 */
[----:B-123--:R-:W-:Y:S05]  /*17d50*/  CALL.REL.NOINC `($__internal_11_$__cuda_sm70_shflsync_idx_p) ;  /* 0x000007a000007944 */ /* 0x00efea0003c00000 */
[----:B------:R-:W-:Y:S01]  /*17d60*/  MOV R2, R5 ;  /* 0x0000000500027202 */ /* 0x000fe20000000f00 */
[----:B------:R-:W-:Y:S05]  /*17d70*/  BRA `(.L_x_669) ;  /* 0xffffe06000007947 */ /* 0x000fea000383ffff */
.L_x_627:
[----:B------:R-:W-:Y:S01]  /*17d80*/  IMAD.MOV.U32 R9, RZ, RZ, R6 ;  /* 0x000000ffff097224 */ /* 0x000fe200078e0006 */
[----:B-1----:R-:W-:Y:S01]  /*17d90*/  MOV R5, 0x3 ;  /* 0x0000000300057802 */ /* 0x002fe20000000f00 */
        /* <DEDUP_REMOVED lines=11> */
.L_x_629:
[----:B------:R-:W-:Y:S01]  /*17e50*/  IMAD.MOV.U32 R9, RZ, RZ, R62 ;  /* 0x000000ffff097224 */ /* 0x000fe200078e003e */
[----:B------:R-:W-:Y:S01]  /*17e60*/  MOV R5, RZ ;  /* 0x000000ff00057202 */ /* 0x000fe20000000f00 */
[----:B------:R-:W-:Y:S01]  /*17e70*/  IMAD.MOV.U32 R3, RZ, RZ, 0x1f ;  /* 0x0000001fff037424 */ /* 0x000fe200078e00ff */
[----:B------:R-:W-:Y:S02]  /*17e80*/  MOV R2, 0x17ea0 ;  /* 0x00017ea000027802 */ /* 0x000fe40000000f00 */
[----:B----4-:R-:W-:Y:S05]  /*17e90*/  CALL.REL.NOINC `($__internal_11_$__cuda_sm70_shflsync_idx_p) ;  /* 0x0000066000007944 */ /* 0x010fea0003c00000 */
[----:B------:R-:W-:Y:S01]  /*17ea0*/  MOV R10, R5 ;  /* 0x00000005000a7202 */ /* 0x000fe20000000f00 */
[----:B------:R-:W-:Y:S05]  /*17eb0*/  BRA `(.L_x_671) ;  /* 0xffffe1f000007947 */ /* 0x000fea000383ffff */
.L_x_630:
[----:B------:R-:W-:Y:S01]  /*17ec0*/  IMAD.MOV.U32 R9, RZ, RZ, R62 ;  /* 0x000000ffff097224 */ /* 0x000fe200078e003e */
[----:B------:R-:W-:Y:S01]  /*17ed0*/  MOV R5, 0x1 ;  /* 0x0000000100057802 */ /* 0x000fe20000000f00 */
[----:B------:R-:W-:Y:S01]  /*17ee0*/  IMAD.MOV.U32 R3, RZ, RZ, 0x1f ;  /* 0x0000001fff037424 */ /* 0x000fe200078e00ff */
[----:B------:R-:W-:Y:S02]  /*17ef0*/  MOV R2, 0x17f10 ;  /* 0x00017f1000027802 */ /* 0x000fe40000000f00 */
[----:B-12---:R-:W-:Y:S05]  /*17f00*/  CALL.REL.NOINC `($__internal_11_$__cuda_sm70_shflsync_idx_p) ;  /* 0x000005f000007944 */ /* 0x006fea0003c00000 */
[----:B------:R-:W-:Y:S01]  /*17f10*/  MOV R8, R5 ;  /* 0x0000000500087202 */ /* 0x000fe20000000f00 */
[----:B------:R-:W-:Y:S05]  /*17f20*/  BRA `(.L_x_672) ;  /* 0xffffe1a000007947 */ /* 0x000fea000383ffff */
.L_x_631:
[----:B------:R-:W-:Y:S02]  /*17f30*/  MOV R2, 0x1 ;  /* 0x0000000100027802 */ /* 0x000fe40000000f00 */
[----:B------:R-:W-:-:S02]  /*17f40*/  MOV R3, 0x17f60 ;  /* 0x00017f6000037802 */ /* 0x000fc40000000f00 */
[----:B-1234-:R-:W-:Y:S05]  /*17f50*/  CALL.REL.NOINC `($__internal_12_$__cuda_sm70_shflsync_up_p) ;  /* 0x000005f000007944 */ /* 0x01efea0003c00000 */
[----:B------:R-:W-:Y:S05]  /*17f60*/  BRA `(.L_x_673) ;  /* 0xffffe29000007947 */ /* 0x000fea000383ffff */
.L_x_632:
[----:B------:R-:W-:Y:S02]  /*17f70*/  MOV R2, 0x2 ;  /* 0x0000000200027802 */ /* 0x000fe40000000f00 */
[----:B------:R-:W-:-:S02]  /*17f80*/  MOV R3, 0x17fa0 ;  /* 0x00017fa000037802 */ /* 0x000fc40000000f00 */
[----:B--2-4-:R-:W-:Y:S05]  /*17f90*/  CALL.REL.NOINC `($__internal_12_$__cuda_sm70_shflsync_up_p) ;  /* 0x000005b000007944 */ /* 0x014fea0003c00000 */
[----:B------:R-:W-:Y:S01]  /*17fa0*/  SEL R3, R4, RZ, P1 ;  /* 0x000000ff04037207 */ /* 0x000fe20000800000 */
[----:B------:R-:W-:-:S04]  /*17fb0*/  IMAD.MOV.U32 R2, RZ, RZ, 0x4 ;  /* 0x00000004ff027424 */ /* 0x000fc800078e00ff */
[----:B------:R-:W-:Y:S01]  /*17fc0*/  IMAD.IADD R0, R0, 0x1, R3 ;  /* 0x0000000100007824 */ /* 0x000fe200078e0203 */
        /* <DEDUP_REMOVED lines=21> */
.L_x_636:
[----:B------:R-:W-:Y:S02]  /*18120*/  MOV R2, 0x1 ;  /* 0x0000000100027802 */ /* 0x000fe40000000f00 */
[----:B------:R-:W-:Y:S02]  /*18130*/  MOV R3, 0x18150 ;  /* 0x0001815000037802 */ /* 0x000fe40000000f00 */
[----:B------:R-:W-:Y:S05]  /*18140*/  CALL.REL.NOINC `($__internal_12_$__cuda_sm70_shflsync_up_p) ;  /* 0x0000040000007944 */ /* 0x000fea0003c00000 */
[----:B------:R-:W-:Y:S01]  /*18150*/  MOV R2, R4 ;  /* 0x0000000400027202 */ /* 0x000fe20000000f00 */
[----:B------:R-:W-:Y:S05]  /*18160*/  BRA `(.L_x_675) ;  /* 0xffffe2f000007947 */ /* 0x000fea000383ffff */
.L_x_637:
        /* <DEDUP_REMOVED lines=27> */
.L_x_639:
[----:B------:R-:W-:Y:S02]  /*18320*/  SEL R0, RZ, 0x1, P0 ;  /* 0x00000001ff007807 */ /* 0x000fe40000000000 */
[----:B------:R-:W-:Y:S02]  /*18330*/  MOV R2, 0x18350 ;  /* 0x0001835000027802 */ /* 0x000fe40000000f00 */
[----:B-1----:R-:W-:Y:S05]  /*18340*/  CALL.REL.NOINC `($__internal_13_$__cuda_sm70_votesync_ballot) ;  /* 0x0000027000007944 */ /* 0x002fea0003c00000 */
[----:B------:R-:W-:Y:S01]  /*18350*/  MOV R12, R0 ;  /* 0x00000000000c7202 */ /* 0x000fe20000000f00 */
[----:B------:R-:W-:Y:S05]  /*18360*/  BRA `(.L_x_677) ;  /* 0xffffe28000007947 */ /* 0x000fea000383ffff */
.L_x_640:
[----:B------:R-:W-:Y:S01]  /*18370*/  IMAD.MOV.U32 R9, RZ, RZ, R6 ;  /* 0x000000ffff097224 */ /* 0x000fe200078e0006 */
[----:B------:R-:W-:Y:S01]  /*18380*/  MOV R5, R0 ;  /* 0x0000000000057202 */ /* 0x000fe20000000f00 */
[----:B------:R-:W-:Y:S01]  /*18390*/  IMAD.MOV.U32 R3, RZ, RZ, 0x1f ;  /* 0x0000001fff037424 */ /* 0x000fe200078e00ff */
[----:B--2---:R-:W-:Y:S02]  /*183a0*/  MOV R2, 0x183c0 ;  /* 0x000183c000027802 */ /* 0x004fe40000000f00 */
[----:B-1----:R-:W-:Y:S05]  /*183b0*/  CALL.REL.NOINC `($__internal_11_$__cuda_sm70_shflsync_idx_p) ;  /* 0x0000014000007944 */ /* 0x002fea0003c00000 */
[----:B------:R-:W-:Y:S01]  /*183c0*/  IMAD.MOV.U32 R11, RZ, RZ, R5 ;  /* 0x000000ffff0b7224 */ /* 0x000fe200078e0005 */
[----:B------:R-:W-:Y:S01]  /*183d0*/  MOV R5, R0 ;  /* 0x0000000000057202 */ /* 0x000fe20000000f00 */
[----:B------:R-:W-:Y:S01]  /*183e0*/  IMAD.MOV.U32 R9, RZ, RZ, R7 ;  /* 0x000000ffff097224 */ /* 0x000fe200078e0007 */
[----:B------:R-:W-:-:S02]  /*183f0*/  MOV R3, 0x1f ;  /* 0x0000001f00037802 */ /* 0x000fc40000000f00 */
[----:B------:R-:W-:Y:S02]  /*18400*/  MOV R2, 0x18420 ;  /* 0x0001842000027802 */ /* 0x000fe40000000f00 */
[----:B------:R-:W-:Y:S05]  /*18410*/  CALL.REL.NOINC `($__internal_11_$__cuda_sm70_shflsync_idx_p) ;  /* 0x000000e000007944 */ /* 0x000fea0003c00000 */
[----:B------:R-:W-:Y:S01]  /*18420*/  MOV R7, R5 ;  /* 0x0000000500077202 */ /* 0x000fe20000000f00 */
[----:B------:R-:W-:Y:S05]  /*18430*/  BRA `(.L_x_678) ;  /* 0xffffe22000007947 */ /* 0x000fea000383ffff */
.L_x_643:
[----:B------:R-:W-:Y:S01]  /*18440*/  IMAD.MOV.U32 R9, RZ, RZ, R4 ;  /* 0x000000ffff097224 */ /* 0x000fe200078e0004 */
[----:B------:R-:W-:Y:S01]  /*18450*/  MOV R5, R0 ;  /* 0x0000000000057202 */ /* 0x000fe20000000f00 */
[----:B------:R-:W-:Y:S01]  /*18460*/  IMAD.MOV.U32 R3, RZ, RZ, 0x1f ;  /* 0x0000001fff037424 */ /* 0x000fe200078e00ff */
[----:B--2---:R-:W-:Y:S02]  /*18470*/  MOV R2, 0x18490 ;  /* 0x0001849000027802 */ /* 0x004fe40000000f00 */
[----:B-1--4-:R-:W-:Y:S05]  /*18480*/  CALL.REL.NOINC `($__internal_11_$__cuda_sm70_shflsync_idx_p) ;  /* 0x0000007000007944 */ /* 0x012fea0003c00000 */
[----:B------:R-:W-:Y:S01]  /*18490*/  MOV R13, R5 ;  /* 0x00000005000d7202 */ /* 0x000fe20000000f00 */
[----:B------:R-:W-:Y:S05]  /*184a0*/  BRA `(.L_x_642) ;  /* 0xffffe21000007947 */ /* 0x000fea000383ffff */
        .weak           $__internal_10_$__cuda_sm70_shflsync_bfly_p
        .type           $__internal_10_$__cuda_sm70_shflsync_bfly_p,@function
        .size           $__internal_10_$__cuda_sm70_shflsync_bfly_p,($__internal_11_$__cuda_sm70_shflsync_idx_p - $__internal_10_$__cuda_sm70_shflsync_bfly_p)
$__internal_10_$__cuda_sm70_shflsync_bfly_p:
[----:B------:R-:W-:Y:S04]  /*184b0*/  WARPSYNC R7 ;  /* 0x0000000700007348 */ /* 0x000fe80003800000 */
[----:B------:R1:W2:Y:S02]  /*184c0*/  SHFL.BFLY PT, R6, R2, R6, R8 ;  /* 0x0c00000602067389 */ /* 0x0002a400000e0008 */
[----:B-1----:R-:W-:-:S02]  /*184d0*/  MOV R2, R3 ;  /* 0x0000000300027202 */ /* 0x002fc40000000f00 */
[----:B------:R-:W-:-:S04]  /*184e0*/  MOV R3, 0x0 ;  /* 0x0000000000037802 */ /* 0x000fc80000000f00 */
[----:B--2---:R-:W-:Y:S05]  /*184f0*/  RET.REL.NODEC R2 `(_ZN7cutlass13device_kernelIN5flash19enable_sm80_to_sm89INS1_16FlashAttnFwdSm80INS1_25CollectiveMainloopFwdSm80ILi8ELi1ELb1EN4cute5tupleIJNS5_1CILi128EEENS7_ILi96EEES8_EEELi128ENS_6half_tEfNS_4arch4Sm80ELb0ELb1ELb1ELb1ELb0ELb0ELb1ELb1EEENS1_21CollectiveEpilogueFwdINS6_IJS8_S8_S9_EEENS6_IJNS7_ILi1EEESH_SH_EEESB_SD_Li256ELb1ELb1ELb1ELb0EEENS1_36VarlenDynamicPersistentTileSchedulerILi128ELi96ELi256ELi256ELb1ELb1ELb0ELb1ELb0ELb1EEEEEEEEEvNT_6ParamsE) ;  /* 0xfffe7b0002007950 */ /* 0x004fea0003c3ffff */
        .weak           $__internal_11_$__cuda_sm70_shflsync_idx_p
        .type           $__internal_11_$__cuda_sm70_shflsync_idx_p,@function
        .size           $__internal_11_$__cuda_sm70_shflsync_idx_p,($__internal_12_$__cuda_sm70_shflsync_up_p - $__internal_11_$__cuda_sm70_shflsync_idx_p)
$__internal_11_$__cuda_sm70_shflsync_idx_p:
[----:B------:R-:W-:-:S04]  /*18500*/  MOV R63, 0xffffffff ;  /* 0xffffffff003f7802 */ /* 0x000fc80000000f00 */
[----:B------:R-:W-:Y:S04]  /*18510*/  WARPSYNC R63 ;  /* 0x0000003f00007348 */ /* 0x000fe80003800000 */
[----:B------:R1:W2:Y:S02]  /*18520*/  SHFL.IDX PT, R5, R9, R5, R3 ;  /* 0x0000000509057389 */ /* 0x0002a400000e0003 */
[----:B-1----:R-:W-:-:S04]  /*18530*/  MOV R3, 0x0 ;  /* 0x0000000000037802 */ /* 0x002fc80000000f00 */
[----:B--2---:R-:W-:Y:S05]  /*18540*/  RET.REL.NODEC R2 `(_ZN7cutlass13device_kernelIN5flash19enable_sm80_to_sm89INS1_16FlashAttnFwdSm80INS1_25CollectiveMainloopFwdSm80ILi8ELi1ELb1EN4cute5tupleIJNS5_1CILi128EEENS7_ILi96EEES8_EEELi128ENS_6half_tEfNS_4arch4Sm80ELb0ELb1ELb1ELb1ELb0ELb0ELb1ELb1EEENS1_21CollectiveEpilogueFwdINS6_IJS8_S8_S9_EEENS6_IJNS7_ILi1EEESH_SH_EEESB_SD_Li256ELb1ELb1ELb1ELb0EEENS1_36VarlenDynamicPersistentTileSchedulerILi128ELi96ELi256ELi256ELb1ELb1ELb0ELb1ELb0ELb1EEEEEEEEEvNT_6ParamsE) ;  /* 0xfffe7ab002007950 */ /* 0x004fea0003c3ffff */
        .weak           $__internal_12_$__cuda_sm70_shflsync_up_p
        .type           $__internal_12_$__cuda_sm70_shflsync_up_p,@function
        .size           $__internal_12_$__cuda_sm70_shflsync_up_p,($__internal_13_$__cuda_sm70_votesync_ballot - $__internal_12_$__cuda_sm70_shflsync_up_p)
$__internal_12_$__cuda_sm70_shflsync_up_p:
[----:B------:R-:W-:Y:S02]  /*18550*/  IMAD.MOV.U32 R4, RZ, RZ, RZ ;  /* 0x000000ffff047224 */ /* 0x000fe400078e00ff */
[----:B------:R-:W-:-:S04]  /*18560*/  IMAD.MOV.U32 R9, RZ, RZ, -0x1 ;  /* 0xffffffffff097424 */ /* 0x000fc800078e00ff */
[----:B------:R-:W-:Y:S04]  /*18570*/  WARPSYNC R9 ;  /* 0x0000000900007348 */ /* 0x000fe80003800000 */
[----:B------:R1:W2:Y:S02]  /*18580*/  SHFL.UP PT, R4, R0, R2, R4 ;  /* 0x0400000200047389 */ /* 0x0002a400000e0004 */
[----:B-1----:R-:W-:Y:S02]  /*18590*/  MOV R2, R3 ;  /* 0x0000000300027202 */ /* 0x002fe40000000f00 */
[----:B------:R-:W-:-:S04]  /*185a0*/  MOV R3, 0x0 ;  /* 0x0000000000037802 */ /* 0x000fc80000000f00 */
[----:B--2---:R-:W-:Y:S05]  /*185b0*/  RET.REL.NODEC R2 `(_ZN7cutlass13device_kernelIN5flash19enable_sm80_to_sm89INS1_16FlashAttnFwdSm80INS1_25CollectiveMainloopFwdSm80ILi8ELi1ELb1EN4cute5tupleIJNS5_1CILi128EEENS7_ILi96EEES8_EEELi128ENS_6half_tEfNS_4arch4Sm80ELb0ELb1ELb1ELb1ELb0ELb0ELb1ELb1EEENS1_21CollectiveEpilogueFwdINS6_IJS8_S8_S9_EEENS6_IJNS7_ILi1EEESH_SH_EEESB_SD_Li256ELb1ELb1ELb1ELb0EEENS1_36VarlenDynamicPersistentTileSchedulerILi128ELi96ELi256ELi256ELb1ELb1ELb0ELb1ELb0ELb1EEEEEEEEEvNT_6ParamsE) ;  /* 0xfffe7a4002007950 */ /* 0x004fea0003c3ffff */
        .weak           $__internal_13_$__cuda_sm70_votesync_ballot
        .type           $__internal_13_$__cuda_sm70_votesync_ballot,@function
        .size           $__internal_13_$__cuda_sm70_votesync_ballot,(.L_x_1353 - $__internal_13_$__cuda_sm70_votesync_ballot)
$__internal_13_$__cuda_sm70_votesync_ballot:
[----:B------:R-:W-:Y:S01]  /*185c0*/  ISETP.NE.U32.AND P0, PT, R0, 0x1, PT ;  /* 0x000000010000780c */ /* 0x000fe20003f05070 */
[----:B------:R-:W-:-:S04]  /*185d0*/  IMAD.MOV.U32 R3, RZ, RZ, -0x1 ;  /* 0xffffffffff037424 */ /* 0x000fc800078e00ff */
[----:B------:R-:W-:Y:S08]  /*185e0*/  WARPSYNC R3 ;  /* 0x0000000300007348 */ /* 0x000ff00003800000 */
[----:B------:R-:W-:-:S04]  /*185f0*/  VOTE.ANY R0, PT, !P0 ;  /* 0x0000000000007806 */ /* 0x000fc800040e0100 */
[----:B------:R-:W-:Y:S01]  /*18600*/  LOP3.LUT R0, R0, R3, RZ, 0xc0, !PT ;  /* 0x0000000300007212 */ /* 0x000fe200078ec0ff */
[----:B------:R-:W-:-:S04]  /*18610*/  IMAD.MOV.U32 R3, RZ, RZ, 0x0 ;  /* 0x00000000ff037424 */ /* 0x000fc800078e00ff */
[----:B------:R-:W-:Y:S05]  /*18620*/  RET.REL.NODEC R2 `(_ZN7cutlass13device_kernelIN5flash19enable_sm80_to_sm89INS1_16FlashAttnFwdSm80INS1_25CollectiveMainloopFwdSm80ILi8ELi1ELb1EN4cute5tupleIJNS5_1CILi128EEENS7_ILi96EEES8_EEELi128ENS_6half_tEfNS_4arch4Sm80ELb0ELb1ELb1ELb1ELb0ELb0ELb1ELb1EEENS1_21CollectiveEpilogueFwdINS6_IJS8_S8_S9_EEENS6_IJNS7_ILi1EEESH_SH_EEESB_SD_Li256ELb1ELb1ELb1ELb0EEENS1_36VarlenDynamicPersistentTileSchedulerILi128ELi96ELi256ELi256ELb1ELb1ELb0ELb1ELb0ELb1EEEEEEEEEvNT_6ParamsE) ;  /* 0xfffe79d002007950 */ /* 0x000fea0003c3ffff */
.L_x_679:
        /* <DEDUP_REMOVED lines=13> */
.L_x_1353:


//--------------------- .text._ZN7cutlass13device_kernelIN5flash19enable_sm80_to_sm89INS1_16FlashAttnFwdSm80INS1_25CollectiveMainloopFwdSm80ILi8ELi1ELb1EN4cute5tupleIJNS5_1CILi128EEENS7_ILi96EEES8_EEELi128ENS_6half_tEfNS_4arch4Sm80ELb0ELb1ELb1ELb1ELb0ELb1ELb1ELb1EEENS1_21CollectiveEpilogueFwdINS6_IJS8_S8_S9_EEENS6_IJNS7_ILi1EEESH_SH_EEESB_SD_Li256ELb1ELb1ELb1ELb0EEENS1_36VarlenDynamicPersistentTileSchedulerILi128ELi96ELi256ELi256ELb1ELb1ELb0ELb1ELb0ELb1EEEEEEEEEvNT_6ParamsE --------------------------
	.section	.text._ZN7cutlass13device_kernelIN5flash19enable_sm80_to_sm89INS1_16FlashAttnFwdSm80INS1_25CollectiveMainloopFwdSm80ILi8ELi1ELb1EN4cute5tupleIJNS5_1CILi128EEENS7_ILi96EEES8_EEELi128ENS_6half_tEfNS_4arch4Sm80ELb0ELb1ELb1ELb1ELb0ELb1ELb1ELb1EEENS1_21CollectiveEpilogueFwdINS6_IJS8_S8_S9_EEENS6_IJNS7_ILi1EEESH_SH_EEESB_SD_Li256ELb1ELb1ELb1ELb0EEENS1_36VarlenDynamicPersistentTileSchedulerILi128ELi96ELi256ELi256ELb1ELb1ELb0ELb1ELb0ELb1EEEEEEEEEvNT_6ParamsE,"ax",@progbits
	.sectioninfo	@"SHI_REGISTERS=255"
	.align	128
.text._ZN7cutlass13device_kernelIN5flash19enable_sm80_to_sm89INS1_16FlashAttnFwdSm80INS1_25CollectiveMainloopFwdSm80ILi8ELi1ELb1EN4cute5tupleIJNS5_1CILi128EEENS7_ILi96EEES8_EEELi128ENS_6half_tEfNS_4arch4Sm80ELb0ELb1ELb1ELb1ELb0ELb1ELb1ELb1EEENS1_21CollectiveEpilogueFwdINS6_IJS8_S8_S9_EEENS6_IJNS7_ILi1EEESH_SH_EEESB_SD_Li256ELb1ELb1ELb1ELb0EEENS1_36VarlenDynamicPersistentTileSchedulerILi128ELi96ELi256ELi256ELb1ELb1ELb0ELb1ELb0ELb1EEEEEEEEEvNT_6ParamsE:
        .type           _ZN7cutlass13device_kernelIN5flash19enable_sm80_to_sm89INS1_16FlashAttnFwdSm80INS1_25CollectiveMainloopFwdSm80ILi8ELi1ELb1EN4cute5tupleIJNS5_1CILi128EEENS7_ILi96EEES8_EEELi128ENS_6half_tEfNS_4arch4Sm80ELb0ELb1ELb1ELb1ELb0ELb1ELb1ELb1EEENS1_21CollectiveEpilogueFwdINS6_IJS8_S8_S9_EEENS6_IJNS7_ILi1EEESH_SH_EEESB_SD_Li256ELb1ELb1ELb1ELb0EEENS1_36VarlenDynamicPersistentTileSchedulerILi128ELi96ELi256ELi256ELb1ELb1ELb0ELb1ELb0ELb1EEEEEEEEEvNT_6ParamsE,@function
        .size           _ZN7cutlass13device_kernelIN5flash19enable_sm80_to_sm89INS1_16FlashAttnFwdSm80INS1_25CollectiveMainloopFwdSm80ILi8ELi1ELb1EN4cute5tupleIJNS5_1CILi128EEENS7_ILi96EEES8_EEELi128ENS_6half_tEfNS_4arch4Sm80ELb0ELb1ELb1ELb1ELb0ELb1ELb1ELb1EEENS1_21CollectiveEpilogueFwdINS6_IJS8_S8_S9_EEENS6_IJNS7_ILi1EEESH_SH_EEESB_SD_Li256ELb1ELb1ELb1ELb0EEENS1_36VarlenDynamicPersistentTileSchedulerILi128ELi96ELi256ELi256ELb1ELb1ELb0ELb1ELb0ELb1EEEEEEEEEvNT_6ParamsE,(.L_x_1358 - _ZN7cutlass13device_kernelIN5flash19enable_sm80_to_sm89INS1_16FlashAttnFwdSm80INS1_25CollectiveMainloopFwdSm80ILi8ELi1ELb1EN4cute5tupleIJNS5_1CILi128EEENS7_ILi96EEES8_EEELi128ENS_6half_tEfNS_4arch4Sm80ELb0ELb1ELb1ELb1ELb0ELb1ELb1ELb1EEENS1_21CollectiveEpilogueFwdINS6_IJS8_S8_S9_EEENS6_IJNS7_ILi1EEESH_SH_EEESB_SD_Li256ELb1ELb1ELb1ELb0EEENS1_36VarlenDynamicPersistentTileSchedulerILi128ELi96ELi256ELi256ELb1ELb1ELb0ELb1ELb0ELb1EEEEEEEEEvNT_6ParamsE)
        .other          _ZN7cutlass13device_kernelIN5flash19enable_sm80_to_sm89INS1_16FlashAttnFwdSm80INS1_25CollectiveMainloopFwdSm80ILi8ELi1ELb1EN4cute5tupleIJNS5_1CILi128EEENS7_ILi96EEES8_EEELi128ENS_6half_tEfNS_4arch4Sm80ELb0ELb1ELb1ELb1ELb0ELb1ELb1ELb1EEENS1_21CollectiveEpilogueFwdINS6_IJS8_S8_S9_EEENS6_IJNS7_ILi1EEESH_SH_EEESB_SD_Li256ELb1ELb1ELb1ELb0EEENS1_36VarlenDynamicPersistentTileSchedulerILi128ELi96ELi256ELi256ELb1ELb1ELb0ELb1ELb0ELb1EEEEEEEEEvNT_6ParamsE,@"STO_CUDA_ENTRY STV_DEFAULT"
_ZN7cutlass13device_kernelIN5flash19enable_sm80_to_sm89INS1_16FlashAttnFwdSm80INS1_25CollectiveMainloopFwdSm80ILi8ELi1ELb1EN4cute5tupleIJNS5_1CILi128EEENS7_ILi96EEES8_EEELi128ENS_6half_tEfNS_4arch4Sm80ELb0ELb1ELb1ELb1ELb0ELb1ELb1ELb1EEENS1_21CollectiveEpilogueFwdINS6_IJS8_S8_S9_EEENS6_IJNS7_ILi1EEESH_SH_EEESB_SD_Li256ELb1ELb1ELb1ELb0EEENS1_36VarlenDynamicPersistentTileSchedulerILi128ELi96ELi256ELi256ELb1ELb1ELb0ELb1ELb0ELb1EEEEEEEEEvNT_6ParamsE:
        /* <DEDUP_REMOVED lines=15> */
[----:B------:R-:W-:-:S03]  /*00f0*/  CS2R R8, SRZ ;  /* 0x0000000000087805 */ /* 0x000fc6000001ff00 */
        /* <DEDUP_REMOVED lines=10> */
[C---:B------:R-:W-:Y:S01]  /*01a0*/  ISETP.GE.U32.AND P4, PT, R14.reuse, 0x2, PT ;  /* 0x000000020e00780c */ /* 0x040fe20003f86070 */
[----:B------:R-:W-:Y:S01]  /*01b0*/  IMAD.MOV.U32 R7, RZ, RZ, RZ ;  /* 0x000000ffff077224 */ /* 0x000fe200078e00ff */
        /* <DEDUP_REMOVED lines=26> */
.L_x_685:
[----:B------:R-:W-:-:S04]  /*0360*/  IADD3 R0, R7, 0x1f, RZ ;  /* 0x0000001f07007810 */ /* 0x000fc80007ffe0ff */
[----:B------:R-:W-:-:S13]  /*0370*/  ISETP.GE.AND P0, PT, R0, c[0x0][0x53c], PT ;  /* 0x00014f0000007a0c */ /* 0x000fda0003f06270 */
[----:B------:R-:W-:Y:S05]  /*0380*/  @P0 BRA `(.L_x_682) ;  /* 0x00000c4000000947 */ /* 0x000fea0003800000 */
[----:B------:R-:W-:Y:S01]  /*0390*/  MOV R7, R0 ;  /* 0x0000000000077202 */ /* 0x000fe20000000f00 */
[----:B------:R-:W-:-:S03]  /*03a0*/  CS2R R8, SRZ ;  /* 0x0000000000087805 */ /* 0x000fc6000001ff00 */
[----:B------:R-:W-:-:S04]  /*03b0*/  IADD3 R0, R14, R7, RZ ;  /* 0x000000070e007210 */ /* 0x000fc80007ffe0ff */
[----:B------:R-:W-:-:S13]  /*03c0*/  ISETP.GE.OR P0, PT, R0, c[0x0][0x53c], !P6 ;  /* 0x00014f0000007a0c */ /* 0x000fda0007706670 */
[----:B------:R-:W-:Y:S02]  /*03d0*/  @!P0 MOV R2, 0x4 ;  /* 0x0000000400028802 */ /* 0x000fe40000000f00 */
[----:B------:R-:W-:-:S03]  /*03e0*/  @!P0 MOV R3, 0x4 ;  /* 0x0000000400038802 */ /* 0x000fc60000000f00 */
[----:B------:R-:W-:-:S04]  /*03f0*/  @!P0 IMAD.WIDE R4, R0, R2, c[0x0][0x580] ;  /* 0x0001600000048625 */ /* 0x000fc800078e0202 */
[----:B------:R-:W-:Y:S01]  /*0400*/  @!P0 IMAD.WIDE R2, R0, R3, c[0x0][0x578] ;  /* 0x00015e0000028625 */ /* 0x000fe200078e0203 */
[----:B------:R-:W2:Y:S04]  /*0410*/  @!P0 LDG.E R9, [R4.64] ;  /* 0x0000000804098981 */ /* 0x000ea8000c1e1900 */
[----:B------:R-:W2:Y:S02]  /*0420*/  @!P0 LDG.E R8, [R2.64] ;  /* 0x0000000802088981 */ /* 0x000ea4000c1e1900 */
[----:B--2---:R-:W-:Y:S01]  /*0430*/  IMAD R5, R9, R8, RZ ;  /* 0x0000000809057224 */ /* 0x004fe200078e02ff */
[----:B------:R-:W-:Y:S05]  /*0440*/  BRA.DIV ~URZ, `(.L_x_683) ;  /* 0x000211a27f007947 */ /* 0x000fea000b800000 */
[----:B------:R1:W2:Y:S02]  /*0450*/  SHFL.UP PT, R0, R5, 0x1, RZ ;  /* 0x0420000005007989 */ /* 0x0002a400000e00ff */
.L_x_894:
        /* <DEDUP_REMOVED lines=16> */
.L_x_895:
[----:B--2---:R-:W-:-:S05]  /*0560*/  IMAD R0, R0, c[0x0][0x538], RZ ;  /* 0x00014e0000007a24 */ /* 0x004fca00078e02ff */
[----:B------:R-:W-:-:S04]  /*0570*/  IADD3 R6, R0, R6, RZ ;  /* 0x0000000600067210 */ /* 0x000fc80007ffe0ff */
[----:B------:R-:W-:-:S13]  /*0580*/  ISETP.GT.AND P0, PT, R6, UR4, PT ;  /* 0x0000000406007c0c */ /* 0x000fda000bf04270 */
[----:B-1----:R-:W-:Y:S05]  /*0590*/  @!P0 BRA `(.L_x_685) ;  /* 0xfffffdc000008947 */ /* 0x002fea000383ffff */
.L_x_681:
[----:B------:R-:W-:-:S05]  /*05a0*/  IADD3 R11, -R0, R6, RZ ;  /* 0x00000006000b7210 */ /* 0x000fca0007ffe1ff */
[----:B------:R-:W-:-:S05]  /*05b0*/  IMAD R0, R4, c[0x0][0x538], R11 ;  /* 0x00014e0004007a24 */ /* 0x000fca00078e020b */
[----:B------:R-:W-:Y:S01]  /*05c0*/  ISETP.GT.AND P0, PT, R0, UR4, PT ;  /* 0x0000000400007c0c */ /* 0x000fe2000bf04270 */
[----:B------:R-:W-:-:S12]  /*05d0*/  BRA.DIV ~URZ, `(.L_x_686) ;  /* 0x000212227f007947 */ /* 0x000fd8000b800000 */
[----:B------:R-:W-:-:S04]  /*05e0*/  VOTE.ANY R10, PT, !P0 ;  /* 0x00000000000a7806 */ /* 0x000fc800040e0100 */
.L_x_896:
[----:B------:R-:W1:Y:S02]  /*05f0*/  POPC R6, R10 ;  /* 0x0000000a00067309 */ /* 0x000e640000000000 */
[----:B-1----:R-:W-:-:S05]  /*0600*/  IADD3 R0, R6, R7, RZ ;  /* 0x0000000706007210 */ /* 0x002fca0007ffe0ff */
[----:B------:R1:W-:Y:S01]  /*0610*/  STL [R1+0x2c], R0 ;  /* 0x00002c0001007387 */ /* 0x0003e20000100800 */
[----:B------:R-:W-:Y:S05]  /*0620*/  BRA.DIV ~URZ, `(.L_x_687) ;  /* 0x000212227f007947 */ /* 0x000fea000b800000 */
[----:B------:R2:W3:Y:S01]  /*0630*/  SHFL.IDX PT, R12, R9, R6, 0x1f ;  /* 0x00001f06090c7589 */ /* 0x0004e200000e0000 */
[----:B------:R-:W-:-:S03]  /*0640*/  MOV R7, RZ ;  /* 0x000000ff00077202 */ /* 0x000fc60000000f00 */
[----:B------:R2:W4:Y:S04]  /*0650*/  SHFL.IDX PT, R9, R8, R6, 0x1f ;  /* 0x00001f0608097589 */ /* 0x00052800000e0000 */
.L_x_897:
[----:B------:R-:W-:Y:S01]  /*0660*/  ISETP.NE.AND P0, PT, R10, RZ, PT ;  /* 0x000000ff0a00720c */ /* 0x000fe20003f05270 */
[----:B------:R-:W-:-:S12]  /*0670*/  BSSY B0, `(.L_x_688) ;  /* 0x0000005000007945 */ /* 0x000fd80003800000 */
[----:B------:R-:W-:Y:S05]  /*0680*/  @!P0 BRA `(.L_x_689) ;  /* 0x0000003000008947 */ /* 0x000fea0003800000 */
[----:B------:R-:W-:Y:S01]  /*0690*/  IADD3 R3, R6, -0x1, RZ ;  /* 0xffffffff06037810 */ /* 0x000fe20007ffe0ff */
[----:B------:R-:W-:Y:S05]  /*06a0*/  BRA.DIV ~URZ, `(.L_x_690) ;  /* 0x000212827f007947 */ /* 0x000fea000b800000 */
[----:B------:R1:W2:Y:S02]  /*06b0*/  SHFL.IDX PT, R7, R4, R3, 0x1f ;  /* 0x00001f0304077589 */ /* 0x0002a400000e0000 */
.L_x_689:
[----:B------:R-:W-:Y:S05]  /*06c0*/  BSYNC B0 ;  /* 0x0000000000007941 */ /* 0x000fea0003800000 */
.L_x_688:
[----:B-12---:R-:W-:Y:S01]  /*06d0*/  IMAD R0, R7, c[0x0][0x538], R11 ;  /* 0x00014e0007007a24 */ /* 0x006fe200078e020b */
[----:B----4-:R-:W-:Y:S01]  /*06e0*/  ISETP.NE.AND P0, PT, R9, 0x1, PT ;  /* 0x000000010900780c */ /* 0x010fe20003f05270 */
[----:B------:R-:W-:Y:S03]  /*06f0*/  BSSY B0, `(.L_x_691) ;  /* 0x0000089000007945 */ /* 0x000fe60003800000 */
[----:B------:R1:W-:Y:S01]  /*0700*/  STL [R1+0x20], R0 ;  /* 0x0000200001007387 */ /* 0x0003e20000100800 */
[----:B------:R-:W-:-:S08]  /*0710*/  IADD3 R11, -R0, UR4, RZ ;  /* 0x00000004000b7c10 */ /* 0x000fd0000fffe1ff */
[----:B------:R-:W-:Y:S05]  /*0720*/  @!P0 BRA `(.L_x_692) ;  /* 0x000003f000008947 */ /* 0x000fea0003800000 */
[-C--:B-1-3--:R-:W-:Y:S02]  /*0730*/  IABS R0, R12.reuse ;  /* 0x0000000c00007213 */ /* 0x08afe40000000000 */
[----:B------:R-:W-:-:S03]  /*0740*/  IABS R6, R12 ;  /* 0x0000000c00067213 */ /* 0x000fc60000000000 */
[----:B------:R-:W-:Y:S01]  /*0750*/  IMAD.MOV.U32 R5, RZ, RZ, R0 ;  /* 0x000000ffff057224 */ /* 0x000fe200078e0000 */
        /* <DEDUP_REMOVED lines=60> */
.L_x_692:
[----:B------:R-:W2:Y:S01]  /*0b20*/  LDL R3, [R1+0x2c] ;  /* 0x00002c0001037983 */ /* 0x000ea20000100800 */
[----:B------:R-:W-:-:S04]  /*0b30*/  IMAD.MOV.U32 R2, RZ, RZ, 0x4 ;  /* 0x00000004ff027424 */ /* 0x000fc800078e00ff */
[----:B--2---:R-:W-:-:S05]  /*0b40*/  IMAD.WIDE R2, R3, R2, c[0x0][0x590] ;  /* 0x0001640003027625 */ /* 0x004fca00078e0202 */
[----:B------:R-:W2:Y:S02]  /*0b50*/  LDG.E R7, [R2.64] ;  /* 0x0000000802077981 */ /* 0x000ea4000c1e1900 */
[----:B--23--:R-:W-:-:S05]  /*0b60*/  IMAD R9, R7, R12, RZ ;  /* 0x0000000c07097224 */ /* 0x00cfca00078e02ff */
[-C--:B-1----:R-:W-:Y:S02]  /*0b70*/  IABS R0, R9.reuse ;  /* 0x0000000900007213 */ /* 0x082fe40000000000 */
        /* <DEDUP_REMOVED lines=64> */
.L_x_693:
[----:B------:R-:W-:Y:S05]  /*0f80*/  BSYNC B0 ;  /* 0x0000000000007941 */ /* 0x000fea0003800000 */
.L_x_691:
[----:B------:R-:W-:-:S04]  /*0f90*/  LOP3.LUT R0, RZ, R0, RZ, 0x33, !PT ;  /* 0x00000000ff007212 */ /* 0x000fc800078e33ff */
[----:B------:R-:W-:-:S05]  /*0fa0*/  IADD3 R0, R0, R12, RZ ;  /* 0x0000000c00007210 */ /* 0x000fca0007ffe0ff */
[----:B------:R2:W-:Y:S01]  /*0fb0*/  STL [R1+0x24], R0 ;  /* 0x0000240001007387 */ /* 0x0005e20000100800 */
[----:B------:R-:W-:Y:S05]  /*0fc0*/  BRA `(.L_x_694) ;  /* 0x0000006000007947 */ /* 0x000fea0003800000 */
.L_x_682:
[----:B------:R-:W-:Y:S01]  /*0fd0*/  MOV R0, UR4 ;  /* 0x0000000400007c02 */ /* 0x000fe20008000f00 */
[----:B------:R-:W-:Y:S04]  /*0fe0*/  STL [R1+0x24], RZ ;  /* 0x000024ff01007387 */ /* 0x000fe80000100800 */
[----:B------:R-:W-:Y:S04]  /*0ff0*/  STL [R1+0x28], RZ ;  /* 0x000028ff01007387 */ /* 0x000fe80000100800 */
[----:B------:R1:W-:Y:S02]  /*1000*/  STL [R1+0x20], R0 ;  /* 0x0000200001007387 */ /* 0x0003e40000100800 */
[----:B-1----:R-:W-:-:S05]  /*1010*/  MOV R0, c[0x0][0x53c] ;  /* 0x00014f0000007a02 */ /* 0x002fca0000000f00 */
[----:B------:R1:W-:Y:S02]  /*1020*/  STL [R1+0x2c], R0 ;  /* 0x00002c0001007387 */ /* 0x0003e40000100800 */
.L_x_694:
        /* <DEDUP_REMOVED lines=8> */
.L_x_680:
[----:B-12---:R-:W2:Y:S02]  /*10b0*/  LDL R0, [R1+0x2c] ;  /* 0x00002c0001007983 */ /* 0x006ea40000100800 */
[----:B--2---:R-:W-:-:S13]  /*10c0*/  ISETP.GE.AND P0, PT, R0, c[0x0][0x53c], PT ;  /* 0x00014f0000007a0c */ /* 0x004fda0003f06270 */
[----:B------:R-:W-:Y:S05]  /*10d0*/  @P0 EXIT ;  /* 0x000000000000094d */ /* 0x000fea0003800000 */
[----:B------:R-:W-:-:S04]  /*10e0*/  SHF.R.S32.HI R2, RZ, 0x1f, R13 ;  /* 0x0000001fff027819 */ /* 0x000fc8000001140d */
[CC--:B------:R-:W-:Y:S02]  /*10f0*/  LEA.HI R0, R2.reuse, R13.reuse, RZ, 0x2 ;  /* 0x0000000d02007211 */ /* 0x0c0fe400078f10ff */
[CC--:B---3--:R-:W-:Y:S02]  /*1100*/  LEA.HI R4, R2.reuse, R13.reuse, RZ, 0x4 ;  /* 0x0000000d02047211 */ /* 0x0c8fe400078f20ff */
[CC--:B------:R-:W-:Y:S02]  /*1110*/  LEA.HI R15, R2.reuse, R13.reuse, RZ, 0x3 ;  /* 0x0000000d020f7211 */ /* 0x0c0fe400078f18ff */
[CC--:B------:R-:W-:Y:S02]  /*1120*/  LEA.HI R16, R2.reuse, R13.reuse, RZ, 0x6 ;  /* 0x0000000d02107211 */ /* 0x0c0fe400078f30ff */
[----:B------:R-:W-:Y:S02]  /*1130*/  LEA.HI R12, R2, R13, RZ, 0x5 ;  /* 0x0000000d020c7211 */ /* 0x000fe400078f28ff */
[----:B------:R-:W-:-:S02]  /*1140*/  SHF.R.S32.HI R6, RZ, 0x2, R0 ;  /* 0x00000002ff067819 */ /* 0x000fc40000011400 */
[----:B------:R-:W-:Y:S02]  /*1150*/  SHF.R.S32.HI R3, RZ, 0x1f, R0 ;  /* 0x0000001fff037819 */ /* 0x000fe40000011400 */
[----:B------:R-:W-:Y:S02]  /*1160*/  LOP3.LUT R2, R0, 0xfffffffc, RZ, 0xc0, !PT ;  /* 0xfffffffc00027812 */ /* 0x000fe400078ec0ff */
[----:B------:R-:W-:Y:S02]  /*1170*/  LOP3.LUT R0, R4, 0xfffffff0, RZ, 0xc0, !PT ;  /* 0xfffffff004007812 */ /* 0x000fe400078ec0ff */
[----:B------:R-:W-:Y:S01]  /*1180*/  SHF.R.S32.HI R5, RZ, 0x4, R4 ;  /* 0x00000004ff057819 */ /* 0x000fe20000011404 */
[C---:B------:R-:W-:Y:S01]  /*1190*/  IMAD.IADD R11, R13.reuse, 0x1, -R2 ;  /* 0x000000010d0b7824 */ /* 0x040fe200078e0a02 */
[----:B------:R-:W-:Y:S01]  /*11a0*/  SHF.R.S32.HI R9, RZ, 0x3, R15 ;  /* 0x00000003ff097819 */ /* 0x000fe2000001140f */
[----:B------:R-:W-:Y:S01]  /*11b0*/  IMAD.IADD R7, R13, 0x1, -R0 ;  /* 0x000000010d077824 */ /* 0x000fe200078e0a00 */
[----:B------:R-:W-:-:S02]  /*11c0*/  LOP3.LUT R8, R15, 0xfffffff8, RZ, 0xc0, !PT ;  /* 0xfffffff80f087812 */ /* 0x000fc400078ec0ff */
[----:B------:R-:W-:Y:S01]  /*11d0*/  LEA.HI R0, R3, R6, RZ, 0x3 ;  /* 0x0000000603007211 */ /* 0x000fe200078f18ff */
[----:B------:R-:W-:Y:S01]  /*11e0*/  IMAD.SHL.U32 R2, R9, 0x40, RZ ;  /* 0x0000004009027824 */ /* 0x000fe200078e00ff */
[----:B------:R-:W-:Y:S01]  /*11f0*/  LEA.HI R4, R4, R5, RZ, 0x1 ;  /* 0x0000000504047211 */ /* 0x000fe200078f08ff */
[----:B------:R-:W-:Y:S01]  /*1200*/  IMAD.IADD R8, R13, 0x1, -R8 ;  /* 0x000000010d087824 */ /* 0x000fe200078e0a08 */
[----:B------:R-:W-:Y:S02]  /*1210*/  LOP3.LUT R0, R0, 0xfffffff8, RZ, 0xc0, !PT ;  /* 0xfffffff800007812 */ /* 0x000fe400078ec0ff */
[----:B------:R-:W-:Y:S01]  /*1220*/  LOP3.LUT R3, R4, 0xfffffffe, RZ, 0xc0, !PT ;  /* 0xfffffffe04037812 */ /* 0x000fe200078ec0ff */
[----:B------:R-:W-:Y:S01]  /*1230*/  IMAD.SHL.U32 R72, R8, 0x8, RZ ;  /* 0x0000000808487824 */ /* 0x000fe200078e00ff */
[----:B------:R-:W-:Y:S01]  /*1240*/  LOP3.LUT R10, R12, 0xffffffe0, RZ, 0xc0, !PT ;  /* 0xffffffe00c0a7812 */ /* 0x000fe200078ec0ff */
[----:B------:R-:W-:Y:S01]  /*1250*/  IMAD.IADD R9, R6, 0x1, -R0 ;  /* 0x0000000106097824 */ /* 0x000fe200078e0a00 */
[----:B------:R-:W-:Y:S01]  /*1260*/  LOP3.LUT R0, R2, 0x1c0, RZ, 0xc0, !PT ;  /* 0x000001c002007812 */ /* 0x000fe200078ec0ff */
[----:B------:R-:W-:Y:S01]  /*1270*/  IMAD.IADD R14, R5, 0x1, -R3 ;  /* 0x00000001050e7824 */ /* 0x000fe200078e0a03 */
[----:B------:R-:W-:Y:S01]  /*1280*/  SHF.R.S32.HI R3, RZ, 0x1f, R7 ;  /* 0x0000001fff037819 */ /* 0x000fe20000011407 */
[----:B------:R-:W-:Y:S01]  /*1290*/  IMAD.IADD R10, R13, 0x1, -R10 ;  /* 0x000000010d0a7824 */ /* 0x000fe200078e0a0a */
[----:B------:R-:W-:-:S02]  /*12a0*/  SHF.R.U32.HI R5, RZ, 0x3, R0 ;  /* 0x00000003ff057819 */ /* 0x000fc40000011600 */
[----:B------:R-:W-:Y:S01]  /*12b0*/  LOP3.LUT R2, R0, 0x38, R72, 0xf8, !PT ;  /* 0x0000003800027812 */ /* 0x000fe200078ef848 */
[----:B------:R-:W-:Y:S01]  /*12c0*/  IMAD.SHL.U32 R0, R8, 0x40, RZ ;  /* 0x0000004008007824 */ /* 0x000fe200078e00ff */
[----:B------:R-:W-:Y:S02]  /*12d0*/  LEA.HI R13, R3, R7, RZ, 0x3 ;  /* 0x00000007030d7211 */ /* 0x000fe400078f18ff */
[--C-:B------:R-:W-:Y:S02]  /*12e0*/  SHF.R.S32.HI R6, RZ, 0x5, R12.reuse ;  /* 0x00000005ff067819 */ /* 0x100fe4000001140c */
[----:B------:R-:W-:Y:S02]  /*12f0*/  SHF.R.S32.HI R3, RZ, 0x1f, R12 ;  /* 0x0000001fff037819 */ /* 0x000fe4000001140c */
[----:B------:R-:W-:Y:S02]  /*1300*/  LOP3.LUT R4, R13, 0xfffffff8, RZ, 0xc0, !PT ;  /* 0xfffffff80d047812 */ /* 0x000fe400078ec0ff */
[----:B------:R-:W-:-:S02]  /*1310*/  LOP3.LUT R0, R0, 0x1c0, RZ, 0xc0, !PT ;  /* 0x000001c000007812 */ /* 0x000fc400078ec0ff */
[----:B------:R-:W-:Y:S01]  /*1320*/  LOP3.LUT R8, R2, R5, RZ, 0x3c, !PT ;  /* 0x0000000502087212 */ /* 0x000fe200078e3cff */
[----:B------:R-:W-:Y:S01]  /*1330*/  IMAD.IADD R7, R7, 0x1, -R4 ;  /* 0x0000000107077824 */ /* 0x000fe200078e0a04 */
[----:B------:R-:W-:Y:S01]  /*1340*/  SHF.R.S32.HI R12, RZ, 0x1f, R10 ;  /* 0x0000001fff0c7819 */ /* 0x000fe2000001140a */
[----:B------:R-:W-:Y:S01]  /*1350*/  IMAD.SHL.U32 R4, R16, 0x8, RZ ;  /* 0x0000000810047824 */ /* 0x000fe200078e00ff */
[----:B------:R-:W-:Y:S02]  /*1360*/  LEA.HI R2, R3, R6, RZ, 0x3 ;  /* 0x0000000603027211 */ /* 0x000fe400078f18ff */
[----:B------:R-:W-:Y:S02]  /*1370*/  LOP3.LUT R5, R0, 0x8, R15, 0xf8, !PT ;  /* 0x0000000800057812 */ /* 0x000fe400078ef80f */
[----:B------:R-:W-:Y:S02]  /*1380*/  SHF.R.U32.HI R3, RZ, 0x3, R0 ;  /* 0x00000003ff037819 */ /* 0x000fe40000011600 */
[----:B------:R-:W-:-:S02]  /*1390*/  LEA.HI R0, R12, R10, RZ, 0x2 ;  /* 0x0000000a0c007211 */ /* 0x000fc400078f10ff */
[----:B------:R-:W-:Y:S02]  /*13a0*/  LOP3.LUT R2, R2, 0xffffff8, RZ, 0xc0, !PT ;  /* 0x0ffffff802027812 */ /* 0x000fe400078ec0ff */
[----:B------:R-:W-:Y:S02]  /*13b0*/  LOP3.LUT R15, R5, R3, RZ, 0x3c, !PT ;  /* 0x00000003050f7212 */ /* 0x000fe400078e3cff */
[----:B------:R-:W-:Y:S02]  /*13c0*/  SHF.R.S32.HI R3, RZ, 0x2, R0 ;  /* 0x00000002ff037819 */ /* 0x000fe40000011400 */
[----:B------:R-:W-:Y:S01]  /*13d0*/  LOP3.LUT R5, R4, 0xfffffe00, RZ, 0xc0, !PT ;  /* 0xfffffe0004057812 */ /* 0x000fe200078ec0ff */
[----:B------:R-:W-:Y:S01]  /*13e0*/  IMAD.IADD R4, R6, 0x1, -R2 ;  /* 0x0000000106047824 */ /* 0x000fe200078e0a02 */
[----:B------:R-:W-:Y:S02]  /*13f0*/  LOP3.LUT R0, R0, 0x7ffffffc, RZ, 0xc0, !PT ;  /* 0x7ffffffc00007812 */ /* 0x000fe400078ec0ff */
[----:B------:R-:W-:Y:S01]  /*1400*/  LEA.HI R2, R11, R11, RZ, 0x1 ;  /* 0x0000000b0b027211 */ /* 0x000fe200078f08ff */
[----:B------:R-:W-:Y:S01]  /*1410*/  IMAD R12, R4, 0x10, R3 ;  /* 0x00000010040c7824 */ /* 0x000fe200078e0203 */
[----:B------:R-:W-:Y:S01]  /*1420*/  LOP3.LUT R16, R8, R5, RZ, 0xfc, !PT ;  /* 0x0000000508107212 */ /* 0x000fe200078efcff */
[----:B------:R-:W-:Y:S01]  /*1430*/  IMAD.IADD R10, R10, 0x1, -R0 ;  /* 0x000000010a0a7824 */ /* 0x000fe200078e0a00 */
[----:B------:R-:W-:Y:S01]  /*1440*/  LOP3.LUT R0, R2, 0x1ffffffe, RZ, 0xc0, !PT ;  /* 0x1ffffffe02007812 */ /* 0x000fe200078ec0ff */
[C---:B------:R-:W-:Y:S01]  /*1450*/  IMAD.SHL.U32 R2, R9.reuse, 0x40, RZ ;  /* 0x0000004009027824 */ /* 0x040fe200078e00ff */
[C---:B------:R-:W-:Y:S01]  /*1460*/  LOP3.LUT R3, R9.reuse, 0x1, RZ, 0xc0, !PT ;  /* 0x0000000109037812 */ /* 0x040fe200078ec0ff */
[----:B------:R-:W-:Y:S01]  /*1470*/  IMAD.SHL.U32 R8, R6, 0x400, RZ ;  /* 0x0000040006087824 */ /* 0x000fe200078e00ff */
[----:B------:R-:W-:Y:S01]  /*1480*/  R2P PR, R9, 0x6 ;  /* 0x0000000609007804 */ /* 0x000fe20000000000 */
[C---:B------:R-:W-:Y:S01]  /*1490*/  IMAD.IADD R6, R11.reuse, 0x1, -R0 ;  /* 0x000000010b067824 */ /* 0x040fe200078e0a00 */
[----:B------:R-:W-:Y:S01]  /*14a0*/  LOP3.LUT R0, R2, 0x1c0, RZ, 0xc0, !PT ;  /* 0x000001c002007812 */ /* 0x000fe200078ec0ff */
[----:B------:R-:W-:Y:S01]  /*14b0*/  IMAD R4, R11, 0x2, R8 ;  /* 0x000000020b047824 */ /* 0x000fe200078e0208 */
[----:B------:R-:W-:Y:S01]  /*14c0*/  ISETP.NE.U32.AND P0, PT, R3, 0x1, PT ;  /* 0x000000010300780c */ /* 0x000fe20003f05070 */
[C---:B------:R-:W-:Y:S01]  /*14d0*/  IMAD.SHL.U32 R3, R7.reuse, 0x40, RZ ;  /* 0x0000004007037824 */ /* 0x040fe200078e00ff */
[----:B------:R-:W-:Y:S01]  /*14e0*/  LEA.HI R2, R0, R0, RZ, 0x1d ;  /* 0x0000000000027211 */ /* 0x000fe200078fe8ff */
[----:B------:R-:W-:Y:S01]  /*14f0*/  IMAD.SHL.U32 R5, R14, 0x8, RZ ;  /* 0x000000080e057824 */ /* 0x000fe200078e00ff */
[----:B------:R-:W-:Y:S01]  /*1500*/  LOP3.LUT P4, RZ, R7, 0x2, RZ, 0xc0, !PT ;  /* 0x0000000207ff7812 */ /* 0x000fe2000788c0ff */
[----:B------:R-:W-:Y:S01]  /*1510*/  IMAD R6, R6, 0x8, R12 ;  /* 0x0000000806067824 */ /* 0x000fe200078e020c */
[----:B------:R-:W-:Y:S01]  /*1520*/  LOP3.LUT R0, R3, 0x1c0, RZ, 0xc0, !PT ;  /* 0x000001c003007812 */ /* 0x000fe200078ec0ff */
[----:B------:R-:W-:Y:S01]  /*1530*/  IMAD.IADD R3, R4, 0x1, R2 ;  /* 0x0000000104037824 */ /* 0x000fe200078e0202 */
[----:B------:R-:W-:Y:S01]  /*1540*/  LOP3.LUT P3, RZ, R7, 0x4, RZ, 0xc0, !PT ;  /* 0x0000000407ff7812 */ /* 0x000fe2000786c0ff */
[----:B------:R-:W-:Y:S01]  /*1550*/  IMAD.MOV.U32 R7, RZ, RZ, 0x40 ;  /* 0x00000040ff077424 */ /* 0x000fe200078e00ff */
[----:B------:R-:W-:Y:S01]  /*1560*/  LOP3.LUT R5, R0, 0x8, R5, 0xf8, !PT ;  /* 0x0000000800057812 */ /* 0x000fe200078ef805 */
[----:B------:R-:W-:Y:S01]  /*1570*/  IMAD.SHL.U32 R4, R3, 0x2, RZ ;  /* 0x0000000203047824 */ /* 0x000fe200078e00ff */
[----:B------:R-:W-:Y:S01]  /*1580*/  SHF.R.U32.HI R0, RZ, 0x3, R0 ;  /* 0x00000003ff007819 */ /* 0x000fe20000011600 */
[----:B------:R-:W-:Y:S01]  /*1590*/  IMAD.MOV.U32 R9, RZ, RZ, 0x20 ;  /* 0x00000020ff097424 */ /* 0x000fe200078e00ff */
[----:B------:R1:W-:Y:S01]  /*15a0*/  STL [R1+0x1c], R6 ;  /* 0x00001c0601007387 */ /* 0x0003e20000100800 */
[----:B------:R-:W-:Y:S01]  /*15b0*/  IMAD R2, R14, 0x200, R15 ;  /* 0x000002000e027824 */ /* 0x000fe200078e020f */
[----:B------:R-:W-:Y:S01]  /*15c0*/  LOP3.LUT R0, R5, R0, RZ, 0x3c, !PT ;  /* 0x0000000005007212 */ /* 0x000fe200078e3cff */
[----:B------:R-:W-:Y:S01]  /*15d0*/  IMAD.SHL.U32 R3, R13, 0x40, RZ ;  /* 0x000000400d037824 */ /* 0x000fe200078e00ff */
[----:B------:R-:W-:Y:S01]  /*15e0*/  IADD3 R5, R4, 0x80, RZ ;  /* 0x0000008004057810 */ /* 0x000fe20007ffe0ff */
[----:B------:R-:W-:Y:S01]  /*15f0*/  IMAD.SHL.U32 R12, R16, 0x2, RZ ;  /* 0x00000002100c7824 */ /* 0x000fe200078e00ff */
[----:B------:R-:W-:-:S02]  /*1600*/  IADD3 R11, R4, 0x70, RZ ;  /* 0x00000070040b7810 */ /* 0x000fc40007ffe0ff */
[----:B------:R-:W-:Y:S02]  /*1610*/  @P0 IADD3 R11, R5, 0x10, RZ ;  /* 0x00000010050b0810 */ /* 0x000fe40007ffe0ff */
[----:B------:R-:W-:Y:S02]  /*1620*/  SEL R5, R9, 0xffffffe0, !P1 ;  /* 0xffffffe009057807 */ /* 0x000fe40004800000 */
[----:B------:R-:W-:Y:S01]  /*1630*/  LOP3.LUT R0, R0, 0xfffffe00, R3, 0xf8, !PT ;  /* 0xfffffe0000007812 */ /* 0x000fe200078ef803 */
[----:B------:R-:W-:Y:S01]  /*1640*/  IMAD.SHL.U32 R3, R10, 0x2, RZ ;  /* 0x000000020a037824 */ /* 0x000fe200078e00ff */
[----:B------:R-:W-:Y:S01]  /*1650*/  LEA R201, R2, 0x8100, 0x1 ;  /* 0x0000810002c97811 */ /* 0x000fe200078e08ff */
[----:B------:R-:W-:Y:S01]  /*1660*/  STL [R1+0x38], R11 ;  /* 0x0000380b01007387 */ /* 0x000fe20000100800 */
[C---:B------:R-:W-:Y:S02]  /*1670*/  SEL R2, R7.reuse, 0xffffffc0, !P3 ;  /* 0xffffffc007027807 */ /* 0x040fe40005800000 */
[----:B------:R-:W-:Y:S01]  /*1680*/  LEA R202, R0, 0x100, 0x1 ;  /* 0x0000010000ca7811 */ /* 0x000fe200078e08ff */
[----:B------:R2:W-:Y:S04]  /*1690*/  STL [R1], R12 ;  /* 0x0000000c01007387 */ /* 0x0005e80000100800 */
[----:B------:R3:W-:Y:S01]  /*16a0*/  STL [R1+0x4], R3 ;  /* 0x0000040301007387 */ /* 0x0007e20000100800 */
[----:B------:R-:W-:Y:S01]  /*16b0*/  IMAD.IADD R205, R2, 0x1, R202 ;  /* 0x0000000102cd7824 */ /* 0x000fe200078e02ca */
[----:B-1----:R-:W-:-:S05]  /*16c0*/  SEL R6, R7, 0xffffffc0, !P2 ;  /* 0xffffffc007067807 */ /* 0x002fca0005000000 */
[----:B------:R-:W-:-:S05]  /*16d0*/  IMAD.IADD R7, R4, 0x1, R6 ;  /* 0x0000000104077824 */ /* 0x000fca00078e0206 */
[----:B------:R1:W-:Y:S01]  /*16e0*/  STL [R1+0x50], R7 ;  /* 0x0000500701007387 */ /* 0x0003e20000100800 */
[----:B--2---:R-:W-:Y:S02]  /*16f0*/  IMAD.IADD R12, R4, 0x1, R5 ;  /* 0x00000001040c7824 */ /* 0x004fe400078e0205 */
[----:B------:R-:W-:Y:S02]  /*1700*/  IMAD.IADD R4, R0, 0x1, R8 ;  /* 0x0000000100047824 */ /* 0x000fe400078e0208 */
[--C-:B------:R-:W-:Y:S01]  /*1710*/  IMAD.IADD R0, R5, 0x1, R11.reuse ;  /* 0x0000000105007824 */ /* 0x100fe200078e020b */
[----:B------:R-:W-:Y:S01]  /*1720*/  STL [R1+0x40], R12 ;  /* 0x0000400c01007387 */ /* 0x000fe20000100800 */
[----:B------:R-:W-:Y:S01]  /*1730*/  IMAD.IADD R5, R6, 0x1, R11 ;  /* 0x0000000106057824 */ /* 0x000fe200078e020b */
[----:B---3--:R-:W-:Y:S02]  /*1740*/  SEL R3, R9, 0xffffffe0, !P4 ;  /* 0xffffffe009037807 */ /* 0x008fe40006000000 */
[----:B------:R-:W-:-:S03]  /*1750*/  LEA R218, R4, 0x100, 0x1 ;  /* 0x0000010004da7811 */ /* 0x000fc600078e08ff */
[----:B------:R-:W-:Y:S02]  /*1760*/  IMAD.IADD R203, R3, 0x1, R202 ;  /* 0x0000000103cb7824 */ /* 0x000fe400078e02ca */
[----:B-1----:R-:W-:Y:S02]  /*1770*/  IMAD.IADD R7, R6, 0x1, R12 ;  /* 0x0000000106077824 */ /* 0x002fe400078e020c */
[----:B------:R-:W-:-:S03]  /*1780*/  IMAD.IADD R204, R2, 0x1, R203 ;  /* 0x0000000102cc7824 */ /* 0x000fc600078e02cb */
[----:B------:R-:W-:Y:S04]  /*1790*/  STL [R1+0x4c], R7 ;  /* 0x00004c0701007387 */ /* 0x000fe80000100800 */
[----:B------:R-:W-:Y:S04]  /*17a0*/  STL [R1+0x48], R5 ;  /* 0x0000480501007387 */ /* 0x000fe80000100800 */
[----:B------:R1:W-:Y:S02]  /*17b0*/  STL [R1+0x3c], R0 ;  /* 0x00003c0001007387 */ /* 0x0003e40000100800 */
[----:B-1----:R-:W-:-:S05]  /*17c0*/  IMAD.IADD R0, R0, 0x1, R6 ;  /* 0x0000000100007824 */ /* 0x002fca00078e0206 */
[----:B------:R1:W-:Y:S02]  /*17d0*/  STL [R1+0x44], R0 ;  /* 0x0000440001007387 */ /* 0x0003e40000100800 */
.L_x_893:
[----:B------:R-:W2:Y:S01]  /*17e0*/  LDL R24, [R1+0x2c] ;  /* 0x00002c0001187983 */ /* 0x000ea20000100800 */
[----:B------:R-:W-:Y:S02]  /*17f0*/  ISETP.NE.U32.AND P0, PT, RZ, c[0x0][0x370], PT ;  /* 0x0000dc00ff007a0c */ /* 0x000fe40003f05070 */
[----:B------:R-:W-:Y:S01]  /*1800*/  ISETP.NE.U32.AND P1, PT, RZ, c[0x0][0x360], PT ;  /* 0x0000d800ff007a0c */ /* 0x000fe20003f25070 */
[----:B------:R-:W3:Y:S01]  /*1810*/  LDL R14, [R1+0x28] ;  /* 0x00002800010e7983 */ /* 0x000ee20000100800 */
[----:B------:R-:W-:Y:S02]  /*1820*/  ISETP.NE.AND.EX P2, PT, RZ, c[0x0][0x374], PT, P0 ;  /* 0x0000dd00ff007a0c */ /* 0x000fe40003f45300 */
[----:B------:R-:W-:Y:S01]  /*1830*/  ISETP.NE.AND.EX P0, PT, RZ, c[0x0][0x364], PT, P1 ;  /* 0x0000d900ff007a0c */ /* 0x000fe20003f05310 */
[----:B------:R-:W-:Y:S01]  /*1840*/  IMAD.MOV.U32 R16, RZ, RZ, 0x4 ;  /* 0x00000004ff107424 */ /* 0x000fe200078e00ff */
[----:B------:R-:W-:Y:S02]  /*1850*/  ISETP.NE.U32.AND P1, PT, RZ, c[0x0][0x348], PT ;  /* 0x0000d200ff007a0c */ /* 0x000fe40003f25070 */
[----:B------:R-:W-:-:S02]  /*1860*/  ISETP.NE.U32.AND P4, PT, RZ, c[0x0][0x350], PT ;  /* 0x0000d400ff007a0c */ /* 0x000fc40003f85070 */
[----:B------:R-:W-:Y:S02]  /*1870*/  ISETP.NE.U32.AND P3, PT, RZ, c[0x0][0x358], PT ;  /* 0x0000d600ff007a0c */ /* 0x000fe40003f65070 */
[----:B------:R-:W-:Y:S02]  /*1880*/  ISETP.NE.AND.EX P1, PT, RZ, c[0x0][0x34c], PT, P1 ;  /* 0x0000d300ff007a0c */ /* 0x000fe40003f25310 */
[----:B------:R-:W-:Y:S02]  /*1890*/  ISETP.NE.AND.EX P4, PT, RZ, c[0x0][0x354], PT, P4 ;  /* 0x0000d500ff007a0c */ /* 0x000fe40003f85340 */
[----:B------:R-:W-:Y:S01]  /*18a0*/  ISETP.NE.AND.EX P3, PT, RZ, c[0x0][0x35c], PT, P3 ;  /* 0x0000d700ff007a0c */ /* 0x000fe20003f65330 */
[----:B------:R-:W-:Y:S01]  /*18b0*/  IMAD.MOV.U32 R154, RZ, RZ, RZ ;  /* 0x000000ffff9a7224 */ /* 0x000fe200078e00ff */
[----:B------:R-:W-:Y:S01]  /*18c0*/  CS2R R152, SRZ ;  /* 0x0000000000987805 */ /* 0x000fe2000001ff00 */
[----:B------:R-:W-:Y:S02]  /*18d0*/  IMAD.MOV.U32 R13, RZ, RZ, RZ ;  /* 0x000000ffff0d7224 */ /* 0x000fe400078e00ff */
[----:B--2---:R-:W-:-:S05]  /*18e0*/  @P0 IMAD.WIDE R8, R24, R16, c[0x0][0x360] ;  /* 0x0000d80018080625 */ /* 0x004fca00078e0210 */
[----:B-1----:R-:W2:Y:S01]  /*18f0*/  @P0 LDG.E R0, [R8.64] ;  /* 0x0000000808000981 */ /* 0x002ea2000c1e1900 */
[----:B------:R-:W-:-:S04]  /*1900*/  @P2 IMAD.WIDE R10, R24, R16, c[0x0][0x370] ;  /* 0x0000dc00180a2625 */ /* 0x000fc800078e0210 */
[CC--:B------:R-:W-:Y:S01]  /*1910*/  IMAD.WIDE R6, R24.reuse, R16.reuse, c[0x0][0x348] ;  /* 0x0000d20018067625 */ /* 0x0c0fe200078e0210 */
[----:B------:R1:W5:Y:S03]  /*1920*/  @P2 LDG.E R154, [R10.64] ;  /* 0x000000080a9a2981 */ /* 0x000366000c1e1900 */
[CC--:B------:R-:W-:Y:S01]  /*1930*/  IMAD.WIDE R4, R24.reuse, R16.reuse, c[0x0][0x350] ;  /* 0x0000d40018047625 */ /* 0x0c0fe200078e0210 */
[----:B------:R1:W5:Y:S03]  /*1940*/  @P1 LDG.E R152, [R6.64] ;  /* 0x0000000806981981 */ /* 0x000366000c1e1900 */
[----:B------:R-:W-:Y:S01]  /*1950*/  IMAD.WIDE R2, R24, R16, c[0x0][0x358] ;  /* 0x0000d60018027625 */ /* 0x000fe200078e0210 */
[----:B------:R1:W5:Y:S04]  /*1960*/  @P4 LDG.E R153, [R4.64] ;  /* 0x0000000804994981 */ /* 0x000368000c1e1900 */
[----:B------:R1:W5:Y:S01]  /*1970*/  @P3 LDG.E R13, [R2.64] ;  /* 0x00000008020d3981 */ /* 0x000362000c1e1900 */
[----:B---3--:R-:W-:-:S05]  /*1980*/  LOP3.LUT R23, R14, 0xffff, RZ, 0xc0, !PT ;  /* 0x0000ffff0e177812 */ /* 0x008fca00078ec0ff */
[----:B------:R1:W-:Y:S01]  /*1990*/  STL [R1+0x30], R23 ;  /* 0x0000301701007387 */ /* 0x0003e20000100800 */
[----:B------:R-:W-:Y:S03]  /*19a0*/  YIELD ;  /* 0x0000000000007946 */ /* 0x000fe60003800000 */
[----:B--2---:R1:W-:Y:S01]  /*19b0*/  @P0 STL [R1+0x8], R0 ;  /* 0x0000080001000387 */ /* 0x0043e20000100800 */
[----:B------:R-:W-:Y:S05]  /*19c0*/  @P0 BRA `(.L_x_695) ;  /* 0x0000007000000947 */ /* 0x000fea0003800000 */
[----:B-1----:R-:W-:-:S05]  /*19d0*/  MOV R0, c[0x0][0x168] ;  /* 0x00005a0000007a02 */ /* 0x002fca0000000f00 */
[----:B------:R1:W-:Y:S01]  /*19e0*/  STL [R1+0x8], R0 ;  /* 0x0000080001007387 */ /* 0x0003e20000100800 */
[----:B------:R-:W-:Y:S05]  /*19f0*/  @!P1 BRA `(.L_x_695) ;  /* 0x0000004000009947 */ /* 0x000fea0003800000 */
[----:B------:R-:W2:Y:S04]  /*1a00*/  LDG.E R8, [R6.64] ;  /* 0x0000000806087981 */ /* 0x000ea8000c1e1900 */
[----:B-1----:R-:W2:Y:S02]  /*1a10*/  LDG.E R0, [R6.64+0x4] ;  /* 0x0000040806007981 */ /* 0x002ea4000c1e1900 */
[----:B--2---:R-:W-:-:S05]  /*1a20*/  IADD3 R0, -R8, R0, RZ ;  /* 0x0000000008007210 */ /* 0x004fca0007ffe1ff */
[----:B------:R1:W-:Y:S02]  /*1a30*/  STL [R1+0x8], R0 ;  /* 0x0000080001007387 */ /* 0x0003e40000100800 */
.L_x_695:
[----:B------:R-:W-:-:S04]  /*1a40*/  ISETP.NE.U32.AND P0, PT, RZ, c[0x0][0x368], PT ;  /* 0x0000da00ff007a0c */ /* 0x000fc80003f05070 */
[----:B------:R-:W-:-:S13]  /*1a50*/  ISETP.NE.AND.EX P0, PT, RZ, c[0x0][0x36c], PT, P0 ;  /* 0x0000db00ff007a0c */ /* 0x000fda0003f05300 */
[----:B------:R-:W-:Y:S05]  /*1a60*/  @!P0 BRA `(.L_x_696) ;  /* 0x0000003000008947 */ /* 0x000fea0003800000 */
[----:B-1----:R-:W-:-:S05]  /*1a70*/  IMAD.WIDE R4, R24, R16, c[0x0][0x368] ;  /* 0x0000da0018047625 */ /* 0x002fca00078e0210 */
[----:B------:R1:W5:Y:S01]  /*1a80*/  LDG.E R12, [R4.64] ;  /* 0x00000008040c7981 */ /* 0x000362000c1e1900 */
[----:B------:R-:W-:Y:S05]  /*1a90*/  BRA `(.L_x_697) ;  /* 0x0000005000007947 */ /* 0x000fea0003800000 */
.L_x_696:
[----:B------:R-:W-:Y:S01]  /*1aa0*/  MOV R12, c[0x0][0x1d0] ;  /* 0x00007400000c7a02 */ /* 0x000fe20000000f00 */
[----:B------:R-:W-:Y:S05]  /*1ab0*/  @!P4 BRA `(.L_x_697) ;  /* 0x000000300000c947 */ /* 0x000fea0003800000 */
[----:B-1----:R-:W2:Y:S04]  /*1ac0*/  LDG.E R6, [R4.64] ;  /* 0x0000000804067981 */ /* 0x002ea8000c1e1900 */
[----:B------:R-:W2:Y:S02]  /*1ad0*/  LDG.E R0, [R4.64+0x4] ;  /* 0x0000040804007981 */ /* 0x000ea4000c1e1900 */
[----:B--2---:R-:W-:Y:S02]  /*1ae0*/  IADD3 R12, -R6, R0, RZ ;  /* 0x00000000060c7210 */ /* 0x004fe40007ffe1ff */
.L_x_697:
[----:B-1----:R-:W2:Y:S04]  /*1af0*/  LDL R0, [R1+0x8] ;  /* 0x0000080001007983 */ /* 0x002ea80000100800 */
[----:B------:R-:W3:Y:S04]  /*1b00*/  LDL.LU R6, [R1+0x24] ;  /* 0x0000240001067983 */ /* 0x000ee80000300800 */
[----:B------:R-:W4:Y:S04]  /*1b10*/  LDL.LU R10, [R1+0x18] ;  /* 0x00001800010a7983 */ /* 0x000f280000300800 */
[----:B------:R1:W4:Y:S04]  /*1b20*/  @P3 LDG.E R5, [R2.64] ;  /* 0x0000000802053981 */ /* 0x000328000c1e1900 */
[----:B------:R1:W4:Y:S01]  /*1b30*/  @P3 LDG.E R4, [R2.64+0x4] ;  /* 0x0000040802043981 */ /* 0x000322000c1e1900 */
[----:B------:R-:W-:Y:S01]  /*1b40*/  IMAD.MOV.U32 R7, RZ, RZ, c[0x0][0x2c4] ;  /* 0x0000b100ff077624 */ /* 0x000fe200078e00ff */
[----:B------:R-:W-:-:S04]  /*1b50*/  ISETP.NE.U32.AND P0, PT, RZ, c[0x0][0x378], PT ;  /* 0x0000de00ff007a0c */ /* 0x000fc80003f05070 */
[----:B------:R-:W-:Y:S02]  /*1b60*/  ISETP.NE.AND P2, PT, R7, 0x1, PT ;  /* 0x000000010700780c */ /* 0x000fe40003f45270 */
[----:B------:R-:W-:Y:S01]  /*1b70*/  ISETP.NE.AND.EX P0, PT, RZ, c[0x0][0x37c], PT, P0 ;  /* 0x0000df00ff007a0c */ /* 0x000fe20003f05300 */
[----:B-----5:R-:W-:Y:S02]  /*1b80*/  IMAD.IADD R11, R12, 0x1, -R154 ;  /* 0x000000010c0b7824 */ /* 0x020fe400078e0a9a */
[----:B------:R-:W-:-:S10]  /*1b90*/  IMAD.MOV.U32 R133, RZ, RZ, R12 ;  /* 0x000000ffff857224 */ /* 0x000fd400078e000c */
[----:B-1----:R-:W-:-:S05]  /*1ba0*/  @P0 IMAD.WIDE R2, R24, R16, c[0x0][0x378] ;  /* 0x0000de0018020625 */ /* 0x002fca00078e0210 */
[----:B------:R1:W5:Y:S01]  /*1bb0*/  @P0 LDG.E R133, [R2.64] ;  /* 0x0000000802850981 */ /* 0x000362000c1e1900 */
[----:B--2---:R-:W-:Y:S02]  /*1bc0*/  IMAD.MOV.U32 R8, RZ, RZ, R0 ;  /* 0x000000ffff087224 */ /* 0x004fe400078e0000 */
[----:B---3--:R-:W-:Y:S02]  /*1bd0*/  IMAD.SHL.U32 R9, R6, 0x80, RZ ;  /* 0x0000008006097824 */ /* 0x008fe400078e00ff */
[----:B------:R-:W-:Y:S01]  /*1be0*/  IMAD.MOV.U32 R6, RZ, RZ, c[0x0][0x32c] ;  /* 0x0000cb00ff067624 */ /* 0x000fe200078e00ff */
[----:B----4-:R-:W-:-:S04]  /*1bf0*/  LOP3.LUT R10, R10, 0xfff7ffff, RZ, 0xc0, !PT ;  /* 0xfff7ffff0a0a7812 */ /* 0x010fc800078ec0ff */
[----:B------:R-:W-:Y:S02]  /*1c00*/  ISETP.GE.AND P1, PT, R6, 0x1, PT ;  /* 0x000000010600780c */ /* 0x000fe40003f26270 */
[----:B------:R-:W-:Y:S01]  /*1c10*/  @P2 LOP3.LUT R10, R10, 0x80000, RZ, 0xfc, !PT ;  /* 0x000800000a0a2812 */ /* 0x000fe200078efcff */
[----:B------:R-:W-:Y:S02]  /*1c20*/  IMAD.MOV.U32 R0, RZ, RZ, c[0x0][0x228] ;  /* 0x00008a00ff007624 */ /* 0x000fe400078e00ff */
[----:B------:R-:W-:Y:S01]  /*1c30*/  @P3 IMAD.IADD R0, R4, 0x1, -R5 ;  /* 0x0000000104003824 */ /* 0x000fe200078e0a05 */
[----:B------:R-:W-:-:S03]  /*1c40*/  LOP3.LUT R10, R10, 0xffefffff, RZ, 0xc0, !PT ;  /* 0xffefffff0a0a7812 */ /* 0x000fc600078ec0ff */
[----:B------:R-:W-:Y:S01]  /*1c50*/  IMAD.IADD R7, R11, 0x1, R0 ;  /* 0x000000010b077824 */ /* 0x000fe200078e0200 */
[----:B------:R2:W-:Y:S03]  /*1c60*/  STL [R1+0x14], R9 ;  /* 0x0000140901007387 */ /* 0x0005e60000100800 */
[----:B------:R-:W-:Y:S01]  /*1c70*/  @P1 LOP3.LUT R10, R10, 0x100000, RZ, 0xfc, !PT ;  /* 0x001000000a0a1812 */ /* 0x000fe200078efcff */
[----:B------:R2:W-:Y:S01]  /*1c80*/  STL [R1+0xc], R7 ;  /* 0x00000c0701007387 */ /* 0x0005e20000100800 */
[----:B-1----:R-:W-:-:S03]  /*1c90*/  IADD3 R2, R9, 0x7f, RZ ;  /* 0x0000007f09027810 */ /* 0x002fc60007ffe0ff */
[----:B------:R2:W-:Y:S02]  /*1ca0*/  STL [R1+0x18], R10 ;  /* 0x0000180a01007387 */ /* 0x0005e40000100800 */
[----:B------:R-:W-:Y:S01]  /*1cb0*/  @P2 IMAD.HI.U32 R4, R2, c[0x0][0x2c8], RZ ;  /* 0x0000b20002042a27 */ /* 0x000fe200078e00ff */
[----:B------:R-:W-:-:S04]  /*1cc0*/  IADD3 R3, R7, 0x5f, RZ ;  /* 0x0000005f07037810 */ /* 0x000fc80007ffe0ff */
[----:B------:R-:W-:Y:S01]  /*1cd0*/  @P2 SHF.R.U32.HI R2, RZ, c[0x0][0x2cc], R4 ;  /* 0x0000b300ff022a19 */ /* 0x000fe20000011604 */
[----:B------:R-:W-:Y:S01]  /*1ce0*/  IMAD.HI R3, R3, 0x2aaaaaab, RZ ;  /* 0x2aaaaaab03037827 */ /* 0x000fe200078e02ff */
[----:B------:R-:W-:-:S04]  /*1cf0*/  IADD3 R4, R7, 0x1, -R8 ;  /* 0x0000000107047810 */ /* 0x000fc80007ffe808 */
[----:B------:R-:W-:Y:S01]  /*1d00*/  SHF.R.U32.HI R5, RZ, 0x1f, R3 ;  /* 0x0000001fff057819 */ /* 0x000fe20000011603 */
[----:B------:R-:W-:-:S03]  /*1d10*/  IMAD.IADD R2, R4, 0x1, R2 ;  /* 0x0000000104027824 */ /* 0x000fc600078e0202 */
[----:B------:R-:W-:Y:S02]  /*1d20*/  LEA.HI.SX32 R164, R3, R5, 0x1c ;  /* 0x0000000503a47211 */ /* 0x000fe400078fe2ff */
        /* <DEDUP_REMOVED lines=12> */
.L_x_700:
[----:B------:R-:W-:-:S13]  /*1df0*/  ISETP.NE.AND P0, PT, R6, 0x1, PT ;  /* 0x000000010600780c */ /* 0x000fda0003f05270 */
[----:B------:R-:W-:-:S05]  /*1e00*/  @P0 IMAD.HI.U32 R2, R3, c[0x0][0x330], RZ ;  /* 0x0000cc0003020a27 */ /* 0x000fca00078e00ff */
[----:B------:R-:W-:Y:S02]  /*1e10*/  @P0 SHF.R.U32.HI R3, RZ, c[0x0][0x334], R2 ;  /* 0x0000cd00ff030a19 */ /* 0x000fe40000011602 */
.L_x_701:
[----:B------:R-:W-:Y:S05]  /*1e20*/  BSYNC B0 ;  /* 0x0000000000007941 */ /* 0x000fea0003800000 */
.L_x_699:
[----:B------:R-:W-:-:S05]  /*1e30*/  IMAD R3, R3, R6, c[0x0][0x32c] ;  /* 0x0000cb0003037624 */ /* 0x000fca00078e0206 */
[----:B------:R-:W-:-:S04]  /*1e40*/  IMNMX R4, R4, R3, PT ;  /* 0x0000000304047217 */ /* 0x000fc80003800200 */
.L_x_698:
[----:B------:R-:W-:Y:S01]  /*1e50*/  IADD3 R4, R4, 0x5f, RZ ;  /* 0x0000005f04047810 */ /* 0x000fe20007ffe0ff */
[----:B------:R-:W-:-:S04]  /*1e60*/  @P2 IMAD.HI.U32 R3, R9, c[0x0][0x2c8], RZ ;  /* 0x0000b20009032a27 */ /* 0x000fc800078e00ff */
[----:B------:R-:W-:-:S04]  /*1e70*/  IMAD.HI R4, R4, 0x2aaaaaab, RZ ;  /* 0x2aaaaaab04047827 */ /* 0x000fc800078e02ff */
[----:B------:R-:W-:Y:S01]  /*1e80*/  IMAD.MOV.U32 R2, RZ, RZ, R9 ;  /* 0x000000ffff027224 */ /* 0x000fe200078e0009 */
[----:B------:R-:W-:Y:S01]  /*1e90*/  @P2 SHF.R.U32.HI R2, RZ, c[0x0][0x2cc], R3 ;  /* 0x0000b300ff022a19 */ /* 0x000fe20000011603 */
[----:B------:R-:W-:Y:S01]  /*1ea0*/  IMAD.IADD R163, R7, 0x1, -R8 ;  /* 0x0000000107a37824 */ /* 0x000fe200078e0a08 */
[----:B------:R-:W-:-:S03]  /*1eb0*/  SHF.R.U32.HI R3, RZ, 0x1f, R4 ;  /* 0x0000001fff037819 */ /* 0x000fc60000011604 */
[----:B------:R-:W-:Y:S01]  /*1ec0*/  IMAD.IADD R2, R163, 0x1, R2 ;  /* 0x00000001a3027824 */ /* 0x000fe200078e0202 */
[----:B------:R-:W-:-:S04]  /*1ed0*/  LEA.HI.SX32 R4, R4, R3, 0x1c ;  /* 0x0000000304047211 */ /* 0x000fc800078fe2ff */
[----:B------:R-:W-:Y:S02]  /*1ee0*/  IADD3 R3, R2, -c[0x0][0x324], RZ ;  /* 0x8000c90002037a10 */ /* 0x000fe40007ffe0ff */
[----:B--2---:R-:W-:Y:S01]  /*1ef0*/  IMNMX R10, R164, R4, PT ;  /* 0x00000004a40a7217 */ /* 0x004fe20003800200 */
        /* <DEDUP_REMOVED lines=10> */
.L_x_704:
[----:B------:R-:W-:-:S13]  /*1fa0*/  ISETP.NE.AND P0, PT, R6, 0x1, PT ;  /* 0x000000010600780c */ /* 0x000fda0003f05270 */
[----:B------:R-:W-:-:S05]  /*1fb0*/  @P0 IMAD.HI.U32 R4, R2, c[0x0][0x330], RZ ;  /* 0x0000cc0002040a27 */ /* 0x000fca00078e00ff */
[----:B------:R-:W-:Y:S02]  /*1fc0*/  @P0 SHF.R.U32.HI R2, RZ, c[0x0][0x334], R4 ;  /* 0x0000cd00ff020a19 */ /* 0x000fe40000011604 */
.L_x_705:
[----:B------:R-:W-:Y:S05]  /*1fd0*/  BSYNC B0 ;  /* 0x0000000000007941 */ /* 0x000fea0003800000 */
.L_x_703:
[----:B------:R-:W-:-:S05]  /*1fe0*/  IMAD R2, R2, c[0x0][0x32c], RZ ;  /* 0x0000cb0002027a24 */ /* 0x000fca00078e02ff */
[----:B------:R-:W-:-:S04]  /*1ff0*/  IMNMX R3, R3, R2, !PT ;  /* 0x0000000203037217 */ /* 0x000fc80007800200 */
.L_x_702:
[C---:B------:R-:W-:Y:S01]  /*2000*/  LOP3.LUT R4, R14.reuse, 0xff000000, RZ, 0xc0, !PT ;  /* 0xff0000000e047812 */ /* 0x040fe200078ec0ff */
[----:B------:R-:W-:Y:S01]  /*2010*/  IMAD.HI R3, R3, 0x2aaaaaab, RZ ;  /* 0x2aaaaaab03037827 */ /* 0x000fe200078e02ff */
[----:B------:R-:W-:Y:S01]  /*2020*/  LOP3.LUT R5, R14, 0xff0000, RZ, 0xc0, !PT ;  /* 0x00ff00000e057812 */ /* 0x000fe200078ec0ff */
[----:B------:R-:W-:Y:S01]  /*2030*/  BSSY B0, `(.L_x_706) ;  /* 0x000002d000007945 */ /* 0x000fe20003800000 */
[----:B------:R-:W-:Y:S02]  /*2040*/  SHF.R.U32.HI R4, RZ, 0x8, R4 ;  /* 0x00000008ff047819 */ /* 0x000fe40000011604 */
[----:B------:R-:W-:Y:S02]  /*2050*/  SHF.R.U32.HI R2, RZ, 0x1f, R3 ;  /* 0x0000001fff027819 */ /* 0x000fe40000011603 */
[----:B------:R-:W-:Y:S02]  /*2060*/  LEA.HI R4, R5, R4, RZ, 0x10 ;  /* 0x0000000405047211 */ /* 0x000fe400078f80ff */
[----:B------:R-:W-:Y:S01]  /*2070*/  LEA.HI.SX32 R3, R3, R2, 0x1c ;  /* 0x0000000203037211 */ /* 0x000fe200078fe2ff */
[----:B------:R-:W-:Y:S01]  /*2080*/  IMAD.MOV.U32 R2, RZ, RZ, RZ ;  /* 0x000000ffff027224 */ /* 0x000fe200078e00ff */
[----:B------:R-:W-:-:S02]  /*2090*/  SHF.R.U32.HI R6, RZ, 0x10, R4 ;  /* 0x00000010ff067819 */ /* 0x000fc40000011604 */
[----:B------:R-:W-:Y:S02]  /*20a0*/  LOP3.LUT R14, R4, 0xff, RZ, 0xc0, !PT ;  /* 0x000000ff040e7812 */ /* 0x000fe400078ec0ff */
[----:B------:R-:W-:Y:S01]  /*20b0*/  IMNMX R5, RZ, R3, !PT ;  /* 0x00000003ff057217 */ /* 0x000fe20007800200 */
[----:B------:R1:W-:Y:S01]  /*20c0*/  STL [R1+0x28], R6 ;  /* 0x0000280601007387 */ /* 0x0003e20000100800 */
[----:B------:R-:W-:Y:S02]  /*20d0*/  ISETP.NE.AND P1, PT, R6, RZ, PT ;  /* 0x000000ff0600720c */ /* 0x000fe40003f25270 */
[----:B------:R-:W-:Y:S01]  /*20e0*/  ISETP.GT.AND P0, PT, R10, R5, PT ;  /* 0x000000050a00720c */ /* 0x000fe20003f04270 */
[----:B------:R1:W-:Y:S01]  /*20f0*/  STL [R1+0x34], R14 ;  /* 0x0000340e01007387 */ /* 0x0003e20000100800 */
[----:B------:R-:W-:-:S11]  /*2100*/  SEL R132, R6, c[0x0][0x338], P1 ;  /* 0x0000ce0006847a07 */ /* 0x000fd60000800000 */
[----:B------:R-:W-:Y:S05]  /*2110*/  @!P0 BRA `(.L_x_707) ;  /* 0x000001e000008947 */ /* 0x000fea0003800000 */
[----:B------:R-:W-:Y:S02]  /*2120*/  IABS R2, R132 ;  /* 0x0000008400027213 */ /* 0x000fe40000000000 */
[----:B-1----:R-:W-:-:S03]  /*2130*/  IADD3 R6, R132, -0x1, R10 ;  /* 0xffffffff84067810 */ /* 0x002fc60007ffe00a */
[----:B------:R-:W-:Y:S02]  /*2140*/  IMAD.MOV.U32 R4, RZ, RZ, R2 ;  /* 0x000000ffff047224 */ /* 0x000fe400078e0002 */
[----:B------:R-:W-:Y:S02]  /*2150*/  IMAD.IADD R6, R6, 0x1, -R5 ;  /* 0x0000000106067824 */ /* 0x000fe400078e0a05 */
[----:B------:R-:W1:Y:S03]  /*2160*/  I2F.RP R2, R4 ;  /* 0x0000000400027306 */ /* 0x000e660000209400 */
[----:B------:R-:W-:-:S05]  /*2170*/  IABS R9, R6 ;  /* 0x0000000600097213 */ /* 0x000fca0000000000 */
[----:B-1----:R-:W1:Y:S02]  /*2180*/  MUFU.RCP R2, R2 ;  /* 0x0000000200027308 */ /* 0x002e640000001000 */
[----:B-1----:R-:W-:-:S06]  /*2190*/  IADD3 R2, R2, 0xffffffe, RZ ;  /* 0x0ffffffe02027810 */ /* 0x002fcc0007ffe0ff */
[----:B------:R-:W1:Y:S02]  /*21a0*/  F2I.FTZ.U32.TRUNC.NTZ R3, R2 ;  /* 0x0000000200037305 */ /* 0x000e64000021f000 */
[----:B-1----:R-:W-:-:S04]  /*21b0*/  IMAD.MOV R2, RZ, RZ, -R3 ;  /* 0x000000ffff027224 */ /* 0x002fc800078e0a03 */
[----:B------:R-:W-:Y:S01]  /*21c0*/  IMAD.MOV.U32 R7, RZ, RZ, R2 ;  /* 0x000000ffff077224 */ /* 0x000fe200078e0002 */
[----:B------:R-:W-:-:S03]  /*21d0*/  IABS R2, R132 ;  /* 0x0000008400027213 */ /* 0x000fc60000000000 */
[----:B------:R-:W-:Y:S02]  /*21e0*/  IMAD R7, R7, R4, RZ ;  /* 0x0000000407077224 */ /* 0x000fe400078e02ff */
[----:B------:R-:W-:Y:S01]  /*21f0*/  IMAD.MOV R8, RZ, RZ, -R2 ;  /* 0x000000ffff087224 */ /* 0x000fe200078e0a02 */
[----:B------:R-:W-:-:S05]  /*2200*/  MOV R2, RZ ;  /* 0x000000ff00027202 */ /* 0x000fca0000000f00 */
        /* <DEDUP_REMOVED lines=11> */
[----:B------:R-:W-:-:S07]  /*22c0*/  ISETP.GE.AND P1, PT, R3, RZ, PT ;  /* 0x000000ff0300720c */ /* 0x000fce0003f26270 */
[----:B------:R-:W-:-:S06]  /*22d0*/  @P2 IADD3 R2, R2, 0x1, RZ ;  /* 0x0000000102022810 */ /* 0x000fcc0007ffe0ff */
[----:B------:R-:W-:Y:S01]  /*22e0*/  @!P1 IMAD.MOV R2, RZ, RZ, -R2 ;  /* 0x000000ffff029224 */ /* 0x000fe200078e0a02 */
[----:B------:R-:W-:Y:S02]  /*22f0*/  @!P0 LOP3.LUT R2, RZ, R132, RZ, 0x33, !PT ;  /* 0x00000084ff028212 */ /* 0x000fe400078e33ff */
.L_x_707:
[----:B------:R-:W-:Y:S05]  /*2300*/  BSYNC B0 ;  /* 0x0000000000007941 */ /* 0x000fea0003800000 */
.L_x_706:
[----:B------:R-:W-:Y:S01]  /*2310*/  IMAD R3, R14, R2, R5 ;  /* 0x000000020e037224 */ /* 0x000fe200078e0205 */
[----:B------:R-:W2:Y:S01]  /*2320*/  S2R R185, SR_TID.X ;  /* 0x0000000000b97919 */ /* 0x000ea20000002100 */
[----:B------:R-:W-:Y:S02]  /*2330*/  SHF.R.S32.HI R73, RZ, 0x1f, R72 ;  /* 0x0000001fff497819 */ /* 0x000fe40000011448 */
[C---:B------:R-:W-:Y:S01]  /*2340*/  IMAD.IADD R2, R3.reuse, 0x1, R2 ;  /* 0x0000000103027824 */ /* 0x040fe200078e0202 */
[----:B------:R-:W-:Y:S01]  /*2350*/  IADD3 R86, R72, 0x40, RZ ;  /* 0x0000004048567810 */ /* 0x000fe20007ffe0ff */
[----:B------:R-:W-:-:S03]  /*2360*/  IMAD R3, R3, 0x60, -R11 ;  /* 0x0000006003037824 */ /* 0x000fc600078e0a0b */
[----:B------:R-:W-:Y:S02]  /*2370*/  IMNMX R2, R10, R2, PT ;  /* 0x000000020a027217 */ /* 0x000fe40003800200 */
[----:B------:R-:W-:-:S03]  /*2380*/  IMNMX R3, RZ, R3, !PT ;  /* 0x00000003ff037217 */ /* 0x000fc60007800200 */
[----:B------:R-:W-:Y:S02]  /*2390*/  IMAD R2, R2, 0x60, -R11 ;  /* 0x0000006002027824 */ /* 0x000fe400078e0a0b */
[----:B------:R-:W-:-:S03]  /*23a0*/  IMAD.WIDE.U32 R4, R3, -0x55555555, RZ ;  /* 0xaaaaaaab03047825 */ /* 0x000fc600078e00ff */
[----:B------:R-:W-:Y:S02]  /*23b0*/  IMNMX R2, R2, R0, PT ;  /* 0x0000000002027217 */ /* 0x000fe40003800200 */
[----:B------:R-:W-:Y:S02]  /*23c0*/  SHF.R.U32.HI R129, RZ, 0x6, R5 ;  /* 0x00000006ff817819 */ /* 0x000fe40000011605 */
[----:B------:R-:W-:Y:S02]  /*23d0*/  ISETP.GT.AND P0, PT, R2, R3, PT ;  /* 0x000000030200720c */ /* 0x000fe40003f04270 */
[----:B--2---:R-:W-:Y:S01]  /*23e0*/  SHF.R.S32.HI R186, RZ, 0x1f, R185 ;  /* 0x0000001fffba7819 */ /* 0x004fe200000114b9 */
[----:B------:R-:W-:-:S03]  /*23f0*/  IMAD.MOV.U32 R4, RZ, RZ, R129 ;  /* 0x000000ffff047224 */ /* 0x000fc600078e0081 */
[CC--:B-1----:R-:W-:Y:S02]  /*2400*/  LEA.HI R6, R186.reuse, R185.reuse, RZ, 0x6 ;  /* 0x000000b9ba067211 */ /* 0x0c2fe400078f30ff */
[----:B------:R-:W-:-:S04]  /*2410*/  LEA.HI R5, R186, R185, RZ, 0x3 ;  /* 0x000000b9ba057211 */ /* 0x000fc800078f18ff */
[----:B------:R-:W-:Y:S02]  /*2420*/  SHF.R.S32.HI R84, RZ, 0x3, R5 ;  /* 0x00000003ff547819 */ /* 0x000fe40000011405 */
[----:B------:R-:W-:Y:S02]  /*2430*/  @P0 IADD3 R2, R2, 0x5f, RZ ;  /* 0x0000005f02020810 */ /* 0x000fe40007ffe0ff */
[C---:B------:R-:W-:Y:S02]  /*2440*/  IADD3 R135, R84.reuse, 0x40, RZ ;  /* 0x0000004054877810 */ /* 0x040fe40007ffe0ff */
[----:B------:R-:W-:Y:S01]  /*2450*/  IADD3 R134, R84, 0x20, RZ ;  /* 0x0000002054867810 */ /* 0x000fe20007ffe0ff */
[----:B------:R-:W-:Y:S01]  /*2460*/  @P0 IMAD.HI R2, R2, 0x2aaaaaab, RZ ;  /* 0x2aaaaaab02020827 */ /* 0x000fe200078e02ff */
[----:B------:R-:W-:-:S04]  /*2470*/  SHF.R.S32.HI R178, RZ, 0x1f, R84 ;  /* 0x0000001fffb27819 */ /* 0x000fc80000011454 */
[----:B------:R-:W-:-:S04]  /*2480*/  @P0 SHF.R.U32.HI R3, RZ, 0x1f, R2 ;  /* 0x0000001fff030819 */ /* 0x000fc80000011602 */
[----:B------:R-:W-:Y:S01]  /*2490*/  @P0 LEA.HI.SX32 R4, R2, R3, 0x1c ;  /* 0x0000000302040211 */ /* 0x000fe200078fe2ff */
[----:B------:R-:W-:Y:S01]  /*24a0*/  IMAD.SHL.U32 R2, R6, 0x8, RZ ;  /* 0x0000000806027824 */ /* 0x000fe200078e00ff */
[----:B------:R-:W-:Y:S02]  /*24b0*/  LOP3.LUT R3, R5, 0xfffffff8, RZ, 0xc0, !PT ;  /* 0xfffffff805037812 */ /* 0x000fe400078ec0ff */
[----:B------:R-:W-:Y:S02]  /*24c0*/  ISETP.GT.AND P0, PT, R4, R129, PT ;  /* 0x000000810400720c */ /* 0x000fe40003f04270 */
[----:B------:R-:W-:Y:S01]  /*24d0*/  LOP3.LUT R155, R2, 0xfffffe00, RZ, 0xc0, !PT ;  /* 0xfffffe00029b7812 */ /* 0x000fe200078ec0ff */
[----:B------:R-:W-:Y:S01]  /*24e0*/  IMAD.SHL.U32 R2, R84, 0x40, RZ ;  /* 0x0000004054027824 */ /* 0x000fe200078e00ff */
[----:B------:R-:W-:Y:S01]  /*24f0*/  SHF.R.S32.HI R5, RZ, 0x1f, R134 ;  /* 0x0000001fff057819 */ /* 0x000fe20000011486 */
[----:B------:R-:W-:Y:S01]  /*2500*/  IMAD.IADD R144, R185, 0x1, -R3 ;  /* 0x00000001b9907824 */ /* 0x000fe200078e0a03 */
[----:B------:R-:W-:Y:S01]  /*2510*/  SHF.R.S32.HI R6, RZ, 0x1f, R135 ;  /* 0x0000001fff067819 */ /* 0x000fe20000011487 */
[----:B------:R-:W-:Y:S01]  /*2520*/  IMAD.SHL.U32 R3, R134, 0x40, RZ ;  /* 0x0000004086037824 */ /* 0x000fe200078e00ff */
[----:B------:R-:W-:Y:S01]  /*2530*/  LOP3.LUT R145, R2, 0x1c0, RZ, 0xc0, !PT ;  /* 0x000001c002917812 */ /* 0x000fe200078ec0ff */
[----:B------:R-:W-:Y:S01]  /*2540*/  IMAD.SHL.U32 R2, R135, 0x40, RZ ;  /* 0x0000004087027824 */ /* 0x000fe200078e00ff */
[----:B------:R-:W-:Y:S01]  /*2550*/  LEA.HI R5, R5, R134, RZ, 0x3 ;  /* 0x0000008605057211 */ /* 0x000fe200078f18ff */
[----:B------:R-:W-:Y:S01]  /*2560*/  IMAD.SHL.U32 R28, R144, 0x4, RZ ;  /* 0x00000004901c7824 */ /* 0x000fe200078e00ff */
[----:B------:R-:W-:-:S02]  /*2570*/  SHF.R.U32.HI R179, RZ, 0x3, R145 ;  /* 0x00000003ffb37819 */ /* 0x000fc40000011691 */
[----:B------:R-:W-:Y:S01]  /*2580*/  LOP3.LUT R149, R2, 0x1c0, RZ, 0xc0, !PT ;  /* 0x000001c002957812 */ /* 0x000fe200078ec0ff */
[----:B------:R-:W-:Y:S01]  /*2590*/  IMAD.SHL.U32 R5, R5, 0x40, RZ ;  /* 0x0000004005057824 */ /* 0x000fe200078e00ff */
[----:B------:R-:W-:Y:S02]  /*25a0*/  LOP3.LUT R2, R145, 0x38, R72, 0xf8, !PT ;  /* 0x0000003891027812 */ /* 0x000fe400078ef848 */
[----:B------:R-:W-:Y:S02]  /*25b0*/  LEA.HI R6, R6, R135, RZ, 0x3 ;  /* 0x0000008706067211 */ /* 0x000fe400078f18ff */
[----:B------:R-:W-:Y:S02]  /*25c0*/  LOP3.LUT R2, R2, R179, RZ, 0x3c, !PT ;  /* 0x000000b302027212 */ /* 0x000fe400078e3cff */
[----:B------:R-:W-:Y:S01]  /*25d0*/  LOP3.LUT R146, R3, 0x1c0, RZ, 0xc0, !PT ;  /* 0x000001c003927812 */ /* 0x000fe200078ec0ff */
[----:B------:R-:W-:Y:S01]  /*25e0*/  IMAD.SHL.U32 R3, R6, 0x40, RZ ;  /* 0x0000004006037824 */ /* 0x000fe200078e00ff */
[----:B------:R-:W-:Y:S01]  /*25f0*/  SHF.R.S32.HI R29, RZ, 0x1f, R28 ;  /* 0x0000001fff1d7819 */ /* 0x000fe2000001141c */
[----:B------:R-:W-:Y:S01]  /*2600*/  IMAD.IADD R2, R155, 0x1, R2 ;  /* 0x000000019b027824 */ /* 0x000fe200078e0202 */
[----:B------:R-:W-:-:S02]  /*2610*/  IADD3 R30, R28, 0x20, RZ ;  /* 0x000000201c1e7810 */ /* 0x000fc40007ffe0ff */
[----:B------:R-:W-:Y:S01]  /*2620*/  SHF.R.U32.HI R182, RZ, 0x3, R146 ;  /* 0x00000003ffb67819 */ /* 0x000fe20000011692 */
[----:B------:R-:W-:Y:S01]  /*2630*/  IMAD.SHL.U32 R219, R2, 0x2, RZ ;  /* 0x0000000202db7824 */ /* 0x000fe200078e00ff */
[----:B------:R-:W-:Y:S02]  /*2640*/  SHF.R.U32.HI R183, RZ, 0x3, R149 ;  /* 0x00000003ffb77819 */ /* 0x000fe40000011695 */
[----:B------:R-:W-:Y:S02]  /*2650*/  LOP3.LUT R156, R5, 0xfffffe00, RZ, 0xc0, !PT ;  /* 0xfffffe00059c7812 */ /* 0x000fe400078ec0ff */
[----:B------:R-:W-:Y:S01]  /*2660*/  LOP3.LUT R157, R3, 0xfffffe00, RZ, 0xc0, !PT ;  /* 0xfffffe00039d7812 */ /* 0x000fe200078ec0ff */
[----:B------:R-:W-:Y:S05]  /*2670*/  @!P0 BRA `(.L_x_708) ;  /* 0x000052c000008947 */ /* 0x000fea0003800000 */
[----:B------:R-:W2:Y:S01]  /*2680*/  LDL R25, [R1] ;  /* 0x0000000001197983 */ /* 0x000ea20000100800 */
[----:B------:R-:W-:Y:S01]  /*2690*/  IADD3 R124, P0, R84, R13, RZ ;  /* 0x0000000d547c7210 */ /* 0x000fe20007f1e0ff */
[----:B------:R-:W-:Y:S01]  /*26a0*/  IMAD.MOV.U32 R138, RZ, RZ, 0x60 ;  /* 0x00000060ff8a7424 */ /* 0x000fe200078e00ff */
[----:B------:R-:W-:Y:S01]  /*26b0*/  SHF.R.S32.HI R18, RZ, 0x1f, R24 ;  /* 0x0000001fff127819 */ /* 0x000fe20000011418 */
[----:B------:R-:W-:Y:S01]  /*26c0*/  IMAD.MOV.U32 R8, RZ, RZ, c[0x0][0x238] ;  /* 0x00008e00ff087624 */ /* 0x000fe200078e00ff */
[----:B------:R-:W-:Y:S01]  /*26d0*/  LEA.HI.X.SX32 R130, R13, R178, 0x1, P0 ;  /* 0x000000b20d827211 */ /* 0x000fe200000f0eff */
[----:B------:R-:W-:Y:S01]  /*26e0*/  IMAD.WIDE.U32 R2, R124, c[0x0][0x238], R72 ;  /* 0x00008e007c027a25 */ /* 0x000fe200078e0048 */
[----:B------:R-:W-:-:S02]  /*26f0*/  SEL R21, R18, RZ, !P3 ;  /* 0x000000ff12157207 */ /* 0x000fc40005800000 */
[----:B------:R-:W-:Y:S01]  /*2700*/  IADD3 R34, R4, -0x1, RZ ;  /* 0xffffffff04227810 */ /* 0x000fe20007ffe0ff */
[----:B------:R-:W-:Y:S01]  /*2710*/  IMAD R5, R130, c[0x0][0x238], RZ ;  /* 0x00008e0082057a24 */ /* 0x000fe200078e02ff */
[----:B------:R-:W-:Y:S01]  /*2720*/  IADD3 R111, -R84, R0, RZ ;  /* 0x00000000546f7210 */ /* 0x000fe20007ffe1ff */
[----:B------:R-:W-:Y:S01]  /*2730*/  IMAD R4, R21, c[0x0][0x248], RZ ;  /* 0x0000920015047a24 */ /* 0x000fe200078e02ff */
[----:B------:R-:W-:Y:S01]  /*2740*/  SEL R20, R24, RZ, !P3 ;  /* 0x000000ff18147207 */ /* 0x000fe20005800000 */
[----:B------:R-:W-:Y:S01]  /*2750*/  IMAD R5, R124, c[0x0][0x23c], R5 ;  /* 0x00008f007c057a24 */ /* 0x000fe200078e0205 */
[----:B------:R-:W-:Y:S01]  /*2760*/  ISETP.GE.AND P2, PT, R72, c[0x0][0x1d4], PT ;  /* 0x0000750048007a0c */ /* 0x000fe20003f46270 */
[----:B------:R-:W-:Y:S01]  /*2770*/  IMAD R165, R138, c[0x0][0x23c], RZ ;  /* 0x00008f008aa57a24 */ /* 0x000fe200078e02ff */
[----:B------:R-:W-:Y:S01]  /*2780*/  ISETP.GE.AND P6, PT, R86, c[0x0][0x1d4], PT ;  /* 0x0000750056007a0c */ /* 0x000fe20003fc6270 */
[----:B------:R-:W-:Y:S01]  /*2790*/  IMAD.WIDE.U32 R142, R138, c[0x0][0x238], RZ ;  /* 0x00008e008a8e7a25 */ /* 0x000fe200078e00ff */
[----:B------:R-:W-:-:S02]  /*27a0*/  IADD3 R3, R3, R5, RZ ;  /* 0x0000000503037210 */ /* 0x000fc40007ffe0ff */
[----:B------:R-:W-:Y:S01]  /*27b0*/  MOV R162, 0x5 ;  /* 0x0000000500a27802 */ /* 0x000fe20000000f00 */
[----:B------:R-:W-:Y:S01]  /*27c0*/  IMAD R6, R34, -0x60, R111 ;  /* 0xffffffa022067824 */ /* 0x000fe200078e026f */
[----:B------:R-:W-:Y:S01]  /*27d0*/  IADD3 R19, R12, R153, RZ ;  /* 0x000000990c137210 */ /* 0x000fe20007ffe0ff */
[C---:B------:R-:W-:Y:S01]  /*27e0*/  IMAD.WIDE.U32 R2, R23.reuse, c[0x0][0x240], R2 ;  /* 0x0000900017027a25 */ /* 0x040fe200078e0002 */
[----:B------:R-:W-:Y:S02]  /*27f0*/  SHF.L.U64.HI R166, R8, R162, c[0x0][0x23c] ;  /* 0x00008f0008a67619 */ /* 0x000fe400000102a2 */
[----:B------:R-:W-:Y:S01]  /*2800*/  ISETP.GE.AND P0, PT, R6, 0x1, PT ;  /* 0x000000010600780c */ /* 0x000fe20003f06270 */
[----:B------:R-:W-:Y:S02]  /*2810*/  IMAD R3, R23, c[0x0][0x244], R3 ;  /* 0x0000910017037a24 */ /* 0x000fe400078e0203 */
[----:B------:R-:W-:Y:S01]  /*2820*/  IMAD.WIDE.U32 R10, R84, c[0x0][0x290], R28 ;  /* 0x0000a400540a7a25 */ /* 0x000fe200078e001c */
[----:B------:R-:W-:-:S02]  /*2830*/  MOV R148, c[0x0][0x290] ;  /* 0x0000a40000947a02 */ /* 0x000fc40000000f00 */
[----:B------:R-:W-:Y:S01]  /*2840*/  MOV R184, c[0x0][0x27c] ;  /* 0x00009f0000b87a02 */ /* 0x000fe20000000f00 */
[C---:B------:R-:W-:Y:S01]  /*2850*/  IMAD R4, R20.reuse, c[0x0][0x24c], R4 ;  /* 0x0000930014047a24 */ /* 0x040fe200078e0204 */
[----:B------:R-:W-:Y:S01]  /*2860*/  P2R R131, PR, RZ, 0x4 ;  /* 0x00000004ff837803 */ /* 0x000fe20000000000 */
[----:B------:R-:W-:Y:S01]  /*2870*/  IMAD.WIDE.U32 R114, R20, c[0x0][0x248], R2 ;  /* 0x0000920014727a25 */ /* 0x000fe200078e0002 */
[----:B------:R-:W-:-:S03]  /*2880*/  SHF.R.S32.HI R3, RZ, 0x1f, R34 ;  /* 0x0000001fff037819 */ /* 0x000fc60000011422 */
[----:B------:R-:W-:Y:S01]  /*2890*/  IMAD.IADD R165, R143, 0x1, R165 ;  /* 0x000000018fa57824 */ /* 0x000fe200078e02a5 */
[----:B------:R-:W-:Y:S01]  /*28a0*/  IADD3 R113, R115, R4, RZ ;  /* 0x0000000473717210 */ /* 0x000fe20007ffe0ff */
[----:B------:R-:W-:Y:S02]  /*28b0*/  IMAD.MOV.U32 R112, RZ, RZ, R114 ;  /* 0x000000ffff707224 */ /* 0x000fe400078e0072 */
[----:B------:R-:W-:Y:S02]  /*28c0*/  IMAD R2, R165, R34, RZ ;  /* 0x00000022a5027224 */ /* 0x000fe400078e02ff */
[----:B------:R-:W-:-:S04]  /*28d0*/  IMAD.WIDE.U32 R4, R34, R142, R112 ;  /* 0x0000008e22047225 */ /* 0x000fc800078e0070 */
[----:B------:R-:W-:Y:S02]  /*28e0*/  IMAD R2, R3, R142, R2 ;  /* 0x0000008e03027224 */ /* 0x000fe400078e0202 */
[----:B------:R-:W-:-:S03]  /*28f0*/  IMAD.SHL.U32 R171, R8, 0x20, RZ ;  /* 0x0000002008ab7824 */ /* 0x000fc600078e00ff */
[----:B------:R-:W-:Y:S02]  /*2900*/  IADD3 R5, R5, R2, RZ ;  /* 0x0000000205057210 */ /* 0x000fe40007ffe0ff */
[----:B------:R-:W-:-:S04]  /*2910*/  @P0 LEA R2, P1, R4, c[0x0][0x220], 0x1 ;  /* 0x0000880004020a11 */ /* 0x000fc800078208ff */
[----:B------:R-:W-:Y:S02]  /*2920*/  @P0 LEA.HI.X R3, R4, c[0x0][0x224], R5, 0x1, P1 ;  /* 0x0000890004030a11 */ /* 0x000fe400008f0c05 */
[----:B------:R-:W-:-:S03]  /*2930*/  ISETP.GE.AND P1, PT, R6, 0x21, PT ;  /* 0x000000210600780c */ /* 0x000fc60003f26270 */
[----:B------:R-:W-:Y:S01]  /*2940*/  @!PT LDS RZ, [RZ] ;  /* 0x00000000fffff984 */ /* 0x000fe20000000800 */
[----:B------:R-:W-:Y:S01]  /*2950*/  @!PT LDS RZ, [RZ] ;  /* 0x00000000fffff984 */ /* 0x000fe20000000800 */
[----:B------:R-:W-:Y:S01]  /*2960*/  @!PT LDS RZ, [RZ] ;  /* 0x00000000fffff984 */ /* 0x000fe20000000800 */
[----:B------:R1:W-:Y:S04]  /*2970*/  @P0 LDGSTS.E.BYPASS.LTC128B.128 [R219+0x8100], [R2.64], !P2 ;  /* 0x0810000002db0fae */ /* 0x0003e8000d101d48 */
[----:B------:R1:W-:Y:S06]  /*2980*/  @P0 LDGSTS.E.BYPASS.LTC128B.128 [R219+0xb100], [R2.64+0x80], !P6 ;  /* 0x0b10008002db0fae */ /* 0x0003ec000f101d48 */
[----:B-1----:R-:W-:-:S04]  /*2990*/  @P1 IADD3 R3, P0, R171, R4, RZ ;  /* 0x00000004ab031210 */ /* 0x002fc80007f1e0ff */
[----:B------:R-:W-:Y:S02]  /*29a0*/  @P1 IADD3.X R7, R5, R166, RZ, P0, !PT ;  /* 0x000000a605071210 */ /* 0x000fe400007fe4ff */
[----:B------:R-:W-:-:S04]  /*29b0*/  @P1 LEA R2, P0, R3, c[0x0][0x220], 0x1 ;  /* 0x0000880003021a11 */ /* 0x000fc800078008ff */
[----:B------:R-:W-:Y:S02]  /*29c0*/  @P1 LEA.HI.X R3, R3, c[0x0][0x224], R7, 0x1, P0 ;  /* 0x0000890003031a11 */ /* 0x000fe400000f0c07 */
[----:B------:R-:W-:-:S13]  /*29d0*/  ISETP.GT.AND P0, PT, R6, 0x40, PT ;  /* 0x000000400600780c */ /* 0x000fda0003f04270 */
[----:B------:R-:W-:Y:S01]  /*29e0*/  @P0 IMAD.MOV.U32 R6, RZ, RZ, c[0x0][0x23c] ;  /* 0x00008f00ff060624 */ /* 0x000fe200078e00ff */
[----:B--2---:R1:W-:Y:S04]  /*29f0*/  @P1 LDGSTS.E.BYPASS.LTC128B.128 [R25+0x9100], [R2.64], !P2 ;  /* 0x0910000002191fae */ /* 0x0043e8000d101d48 */
[----:B------:R1:W-:Y:S02]  /*2a00*/  @P1 LDGSTS.E.BYPASS.LTC128B.128 [R25+0xc100], [R2.64+0x80], !P6 ;  /* 0x0c10008002191fae */ /* 0x0003e4000f101d48 */
[----:B-1----:R-:W-:-:S04]  /*2a10*/  @P0 LEA R2, P1, R8, R4, 0x6 ;  /* 0x0000000408020211 */ /* 0x002fc800078230ff */
[----:B------:R-:W-:Y:S02]  /*2a20*/  @P0 LEA.HI.X R3, R8, R5, R6, 0x6, P1 ;  /* 0x0000000508030211 */ /* 0x000fe400008f3406 */
[----:B------:R-:W-:-:S04]  /*2a30*/  @P0 LEA R14, P1, R2, c[0x0][0x220], 0x1 ;  /* 0x00008800020e0a11 */ /* 0x000fc800078208ff */
[----:B------:R-:W-:Y:S02]  /*2a40*/  @P0 LEA.HI.X R15, R2, c[0x0][0x224], R3, 0x1, P1 ;  /* 0x00008900020f0a11 */ /* 0x000fe400008f0c03 */
[----:B------:R-:W-:Y:S02]  /*2a50*/  ISETP.NE.U32.AND P1, PT, RZ, c[0x0][0x340], PT ;  /* 0x0000d000ff007a0c */ /* 0x000fe40003f25070 */
[----:B------:R-:W-:Y:S01]  /*2a60*/  SHF.R.S32.HI R22, RZ, 0x1f, R19 ;  /* 0x0000001fff167819 */ /* 0x000fe20000011413 */
[C---:B------:R-:W-:Y:S01]  /*2a70*/  IMAD R6, R178.reuse, c[0x0][0x280], RZ ;  /* 0x0000a000b2067a24 */ /* 0x040fe200078e02ff */
[----:B------:R-:W-:Y:S01]  /*2a80*/  ISETP.NE.AND.EX P1, PT, RZ, c[0x0][0x344], PT, P1 ;  /* 0x0000d100ff007a0c */ /* 0x000fe20003f25310 */
[----:B------:R-:W-:Y:S01]  /*2a90*/  IMAD R7, R178, c[0x0][0x290], RZ ;  /* 0x0000a400b2077a24 */ /* 0x000fe200078e02ff */
[----:B------:R1:W-:Y:S01]  /*2aa0*/  @P0 LDGSTS.E.BYPASS.LTC128B.128 [R25+0xa100], [R14.64], !P2 ;  /* 0x0a1000000e190fae */ /* 0x0003e2000d101d48 */
[----:B------:R-:W-:Y:S02]  /*2ab0*/  IMAD R4, R22, c[0x0][0x1e0], RZ ;  /* 0x0000780016047a24 */ /* 0x000fe400078e02ff */
[----:B------:R-:W-:Y:S01]  /*2ac0*/  IMAD R12, R84, c[0x0][0x284], R6 ;  /* 0x0000a100540c7a24 */ /* 0x000fe200078e0206 */
[----:B------:R1:W-:Y:S07]  /*2ad0*/  @P0 LDGSTS.E.BYPASS.LTC128B.128 [R25+0xd100], [R14.64+0x80], !P6 ;  /* 0x0d1000800e190fae */ /* 0x0003ee000f101d48 */
[----:B------:R-:W-:Y:S01]  /*2ae0*/  @P1 IMAD.WIDE R2, R24, R16, c[0x0][0x340] ;  /* 0x0000d00018021625 */ /* 0x000fe200078e0210 */
[----:B------:R-:W0:Y:S04]  /*2af0*/  LDGDEPBAR ;  /* 0x00000000000079af */ /* 0x000e280000000000 */
[----:B------:R2:W3:Y:S01]  /*2b00*/  @P1 LDG.E R17, [R2.64] ;  /* 0x0000000802111981 */ /* 0x0004e2000c1e1900 */
[----:B------:R-:W-:Y:S01]  /*2b10*/  IMAD R4, R19, c[0x0][0x1e4], R4 ;  /* 0x0000790013047a24 */ /* 0x000fe200078e0204 */
[----:B------:R-:W-:Y:S01]  /*2b20*/  WARPSYNC 0xffffffff ;  /* 0xffffffff00007948 */ /* 0x000fe20003800000 */
[----:B------:R-:W-:Y:S01]  /*2b30*/  IMAD R16, R84, c[0x0][0x294], R7 ;  /* 0x0000a50054107a24 */ /* 0x000fe200078e0207 */
[----:B------:R-:W-:Y:S01]  /*2b40*/  SHF.L.U64.HI R151, R148, R162, c[0x0][0x294] ;  /* 0x0000a50094977619 */ /* 0x000fe200000102a2 */
[----:B------:R-:W-:Y:S01]  /*2b50*/  IMAD.WIDE.U32 R6, R84, c[0x0][0x280], R72 ;  /* 0x0000a00054067a25 */ /* 0x000fe200078e0048 */
[----:B------:R-:W-:-:S03]  /*2b60*/  SHF.L.U32 R170, R148, 0x5, RZ ;  /* 0x0000000594aa7819 */ /* 0x000fc600000006ff */
[----:B------:R-:W-:Y:S01]  /*2b70*/  IMAD.WIDE.U32 R8, R84, c[0x0][0x290], R72 ;  /* 0x0000a40054087a25 */ /* 0x000fe200078e0048 */
[----:B------:R-:W-:-:S03]  /*2b80*/  IADD3 R7, R12, R7, RZ ;  /* 0x000000070c077210 */ /* 0x000fc60007ffe0ff */
[----:B------:R-:W-:Y:S02]  /*2b90*/  IMAD.IADD R11, R11, 0x1, R16 ;  /* 0x000000010b0b7824 */ /* 0x000fe400078e0210 */
[----:B------:R-:W-:Y:S01]  /*2ba0*/  IMAD.WIDE.U32 R176, R84, c[0x0][0x1e0], RZ ;  /* 0x0000780054b07a25 */ /* 0x000fe200078e00ff */
[----:B-1----:R-:W-:-:S03]  /*2bb0*/  SHF.L.U32 R14, R184, 0x1, RZ ;  /* 0x00000001b80e7819 */ /* 0x002fc600000006ff */
[----:B------:R-:W-:Y:S02]  /*2bc0*/  IMAD.MOV.U32 R147, RZ, RZ, c[0x0][0x280] ;  /* 0x0000a000ff937624 */ /* 0x000fe400078e00ff */
[----:B-----5:R-:W-:-:S03]  /*2bd0*/  IMAD.WIDE.U32 R96, R133, c[0x0][0x290], R10 ;  /* 0x0000a40085607a25 */ /* 0x020fc600078e000a */
[----:B------:R-:W-:Y:S01]  /*2be0*/  SHF.L.U64.HI R150, R147, R162, c[0x0][0x284] ;  /* 0x0000a10093967619 */ /* 0x000fe200000102a2 */
[----:B--2---:R-:W-:-:S04]  /*2bf0*/  IMAD.WIDE.U32 R2, R19, c[0x0][0x1e0], RZ ;  /* 0x0000780013027a25 */ /* 0x004fc800078e00ff */
[----:B------:R-:W-:Y:S02]  /*2c00*/  IMAD.IADD R3, R3, 0x1, R4 ;  /* 0x0000000103037824 */ /* 0x000fe400078e0204 */
[----:B------:R-:W-:-:S04]  /*2c10*/  IMAD.WIDE.U32 R4, R84, c[0x0][0x280], R28 ;  /* 0x0000a00054047a25 */ /* 0x000fc800078e001c */
[----:B------:R-:W-:Y:S01]  /*2c20*/  IMAD.WIDE.U32 R2, R23, c[0x0][0x1e8], R2 ;  /* 0x00007a0017027a25 */ /* 0x000fe200078e0002 */
[----:B------:R-:W-:Y:S02]  /*2c30*/  IADD3 R13, R5, R12, RZ ;  /* 0x0000000c050d7210 */ /* 0x000fe40007ffe0ff */
[----:B------:R-:W-:Y:S01]  /*2c40*/  IADD3 R5, R16, R9, RZ ;  /* 0x0000000910057210 */ /* 0x000fe20007ffe0ff */
[----:B------:R-:W-:Y:S01]  /*2c50*/  IMAD.MOV.U32 R12, RZ, RZ, R4 ;  /* 0x000000ffff0c7224 */ /* 0x000fe200078e0004 */
[----:B------:R-:W-:Y:S01]  /*2c60*/  MOV R4, R8 ;  /* 0x0000000800047202 */ /* 0x000fe20000000f00 */
[----:B------:R-:W-:Y:S01]  /*2c70*/  IMAD R9, R23, c[0x0][0x1ec], R3 ;  /* 0x00007b0017097a24 */ /* 0x000fe200078e0203 */
[----:B------:R-:W-:Y:S01]  /*2c80*/  MOV R8, R2 ;  /* 0x0000000200087202 */ /* 0x000fe20000000f00 */
[----:B------:R-:W-:-:S04]  /*2c90*/  IMAD.WIDE.U32 R98, R133, c[0x0][0x280], R12 ;  /* 0x0000a00085627a25 */ /* 0x000fc800078e000c */
[----:B------:R-:W-:-:S04]  /*2ca0*/  IMAD.WIDE.U32 R92, R133, c[0x0][0x290], R4 ;  /* 0x0000a400855c7a25 */ /* 0x000fc800078e0004 */
[----:B------:R-:W-:-:S04]  /*2cb0*/  IMAD.WIDE.U32 R94, R133, c[0x0][0x280], R6 ;  /* 0x0000a000855e7a25 */ /* 0x000fc800078e0006 */
[----:B------:R-:W-:Y:S01]  /*2cc0*/  IMAD.SHL.U32 R169, R147, 0x20, RZ ;  /* 0x0000002093a97824 */ /* 0x000fe200078e00ff */
[--C-:B---3--:R-:W-:Y:S01]  /*2cd0*/  @P1 SHF.R.S32.HI R3, RZ, 0x1f, R17.reuse ;  /* 0x0000001fff031819 */ /* 0x108fe20000011411 */
[----:B------:R-:W-:Y:S01]  /*2ce0*/  @P1 IMAD.MOV.U32 R2, RZ, RZ, R17 ;  /* 0x000000ffff021224 */ /* 0x000fe200078e0011 */
[----:B------:R-:W-:Y:S02]  /*2cf0*/  @!P1 MOV R2, R24 ;  /* 0x0000001800029202 */ /* 0x000fe40000000f00 */
[----:B------:R-:W-:Y:S02]  /*2d00*/  @!P1 MOV R3, R18 ;  /* 0x0000001200039202 */ /* 0x000fe40000000f00 */
[----:B------:R-:W-:Y:S02]  /*2d10*/  SEL R17, R2, RZ, !P4 ;  /* 0x000000ff02117207 */ /* 0x000fe40006000000 */
[----:B------:R-:W-:Y:S01]  /*2d20*/  SEL R16, R3, RZ, !P4 ;  /* 0x000000ff03107207 */ /* 0x000fe20006000000 */
[----:B------:R-:W-:Y:S01]  /*2d30*/  IMAD R3, R178, c[0x0][0x1e0], RZ ;  /* 0x00007800b2037a24 */ /* 0x000fe200078e02ff */
[----:B------:R-:W-:Y:S01]  /*2d40*/  SHF.R.S32.HI R2, RZ, 0x1f, R133 ;  /* 0x0000001fff027819 */ /* 0x000fe20000011485 */
[----:B------:R-:W-:-:S04]  /*2d50*/  IMAD.WIDE.U32 R82, R17, c[0x0][0x1f0], R8 ;  /* 0x00007c0011527a25 */ /* 0x000fc800078e0008 */
[----:B------:R-:W-:Y:S01]  /*2d60*/  IMAD R3, R84, c[0x0][0x1e4], R3 ;  /* 0x0000790054037a24 */ /* 0x000fe200078e0203 */
[----:B------:R-:W-:Y:S01]  /*2d70*/  IADD3 R109, P1, P0, R82, R176, R72 ;  /* 0x000000b0526d7210 */ /* 0x000fe2000783e048 */
[----:B------:R-:W-:Y:S02]  /*2d80*/  IMAD R15, R2, c[0x0][0x280], RZ ;  /* 0x0000a000020f7a24 */ /* 0x000fe400078e02ff */
[----:B------:R-:W-:Y:S02]  /*2d90*/  IMAD.IADD R128, R177, 0x1, R3 ;  /* 0x00000001b1807824 */ /* 0x000fe400078e0203 */
[----:B------:R-:W-:Y:S02]  /*2da0*/  IMAD R3, R133, c[0x0][0x284], R15 ;  /* 0x0000a10085037a24 */ /* 0x000fe400078e020f */
[----:B------:R-:W-:Y:S02]  /*2db0*/  IMAD R15, R16, c[0x0][0x1f0], RZ ;  /* 0x00007c00100f7a24 */ /* 0x000fe400078e02ff */
[----:B------:R-:W-:Y:S01]  /*2dc0*/  IMAD R2, R2, c[0x0][0x290], RZ ;  /* 0x0000a40002027a24 */ /* 0x000fe200078e02ff */
[----:B------:R-:W-:Y:S01]  /*2dd0*/  IADD3 R110, R99, R3, RZ ;  /* 0x00000003636e7210 */ /* 0x000fe20007ffe0ff */
[----:B------:R-:W-:-:S02]  /*2de0*/  IMAD R8, R17, c[0x0][0x1f4], R15 ;  /* 0x00007d0011087a24 */ /* 0x000fc400078e020f */
[----:B------:R-:W-:Y:S02]  /*2df0*/  IMAD R2, R133, c[0x0][0x294], R2 ;  /* 0x0000a50085027a24 */ /* 0x000fe400078e0202 */
[----:B------:R-:W-:Y:S01]  /*2e00*/  IMAD.IADD R107, R3, 0x1, R95 ;  /* 0x00000001036b7824 */ /* 0x000fe200078e025f */
[----:B------:R-:W-:Y:S02]  /*2e10*/  IADD3 R85, R83, R8, RZ ;  /* 0x0000000853557210 */ /* 0x000fe40007ffe0ff */
[----:B------:R-:W-:Y:S02]  /*2e20*/  IADD3 R108, R97, R2, RZ ;  /* 0x00000002616c7210 */ /* 0x000fe40007ffe0ff */
[----:B------:R-:W-:Y:S02]  /*2e30*/  IADD3 R106, R2, R93, RZ ;  /* 0x0000005d026a7210 */ /* 0x000fe40007ffe0ff */
[----:B------:R-:W-:Y:S02]  /*2e40*/  IADD3.X R105, R85, R128, R73, P1, P0 ;  /* 0x0000008055697210 */ /* 0x000fe40000fe0449 */
[----:B------:R-:W-:Y:S01]  /*2e50*/  ISETP.GE.AND P0, PT, R72, c[0x0][0x27c], PT ;  /* 0x00009f0048007a0c */ /* 0x000fe20003f06270 */
[----:B------:R-:W-:Y:S01]  /*2e60*/  IMAD.WIDE.U32 R2, R23, c[0x0][0x260], R72 ;  /* 0x0000980017027a25 */ /* 0x000fe200078e0048 */
[----:B------:R-:W-:Y:S01]  /*2e70*/  BAR.SYNC.DEFER_BLOCKING 0x0 ;  /* 0x0000000000007b1d */ /* 0x000fe20000010000 */
[----:B------:R-:W-:-:S02]  /*2e80*/  MOV R161, 0x6 ;  /* 0x0000000600a17802 */ /* 0x000fc40000000f00 */
[----:B------:R-:W-:Y:S01]  /*2e90*/  SEL R6, RZ, c[0x0][0x27c], !P0 ;  /* 0x00009f00ff067a07 */ /* 0x000fe20004000000 */
[----:B------:R-:W-:Y:S01]  /*2ea0*/  IMAD R8, R21, c[0x0][0x268], RZ ;  /* 0x00009a0015087a24 */ /* 0x000fe200078e02ff */
[----:B------:R-:W-:Y:S01]  /*2eb0*/  ISETP.GE.AND P1, PT, R184, 0x1, PT ;  /* 0x00000001b800780c */ /* 0x000fe20003f26270 */
[----:B------:R-:W-:Y:S01]  /*2ec0*/  IMAD R3, R23, c[0x0][0x264], R3 ;  /* 0x0000990017037a24 */ /* 0x000fe200078e0203 */
[----:B------:R-:W-:Y:S01]  /*2ed0*/  ULDC.U8 UR4, c[0x0][0x298] ;  /* 0x0000a60000047ab9 */ /* 0x000fe20000000000 */
[C---:B------:R-:W-:Y:S01]  /*2ee0*/  IMAD.IADD R6, R72.reuse, 0x1, R6 ;  /* 0x0000000148067824 */ /* 0x040fe200078e0206 */
[----:B------:R-:W-:Y:S01]  /*2ef0*/  ISETP.GE.AND P4, PT, R72, c[0x0][0x1d4], PT ;  /* 0x0000750048007a0c */ /* 0x000fe20003f86270 */
[----:B------:R-:W-:Y:S01]  /*2f00*/  IMAD R15, R20, c[0x0][0x26c], R8 ;  /* 0x00009b00140f7a24 */ /* 0x000fe200078e0208 */
[----:B------:R-:W-:Y:S01]  /*2f10*/  @P0 IADD3 R14, -R14, c[0x0][0x1d4], RZ ;  /* 0x000075000e0e0a10 */ /* 0x000fe20007ffe1ff */
[----:B------:R-:W-:Y:S01]  /*2f20*/  IMAD.WIDE.U32 R90, R20, c[0x0][0x268], R2 ;  /* 0x00009a00145a7a25 */ /* 0x000fe200078e0002 */
[----:B------:R-:W-:-:S02]  /*2f30*/  SHF.R.S32.HI R7, RZ, 0x1f, R6 ;  /* 0x0000001fff077819 */ /* 0x000fc40000011406 */
[----:B------:R-:W-:Y:S01]  /*2f40*/  SHF.R.S32.HI R9, RZ, 0x1f, R14 ;  /* 0x0000001fff097819 */ /* 0x000fe2000001140e */
[----:B------:R-:W-:Y:S01]  /*2f50*/  IMAD.WIDE.U32 R4, R23, c[0x0][0x210], R72 ;  /* 0x0000840017047a25 */ /* 0x000fe200078e0048 */
[----:B------:R-:W-:Y:S02]  /*2f60*/  LEA.HI R2, R7, R6, RZ, 0x3 ;  /* 0x0000000607027211 */ /* 0x000fe400078f18ff */
[----:B------:R-:W-:Y:S01]  /*2f70*/  LEA.HI R8, R9, R14, RZ, 0x4 ;  /* 0x0000000e09087211 */ /* 0x000fe200078f20ff */
[----:B------:R-:W-:Y:S01]  /*2f80*/  IMAD R3, R16, c[0x0][0x218], RZ ;  /* 0x0000860010037a24 */ /* 0x000fe200078e02ff */
[----:B------:R-:W-:Y:S01]  /*2f90*/  LEA.HI R9, R7, R6, RZ, 0x6 ;  /* 0x0000000607097211 */ /* 0x000fe200078f30ff */
[----:B------:R-:W-:Y:S01]  /*2fa0*/  IMAD R5, R23, c[0x0][0x214], R5 ;  /* 0x0000850017057a24 */ /* 0x000fe200078e0205 */
[----:B------:R-:W-:Y:S01]  /*2fb0*/  SHF.R.S32.HI R7, RZ, 0x4, R8 ;  /* 0x00000004ff077819 */ /* 0x000fe20000011408 */
[C---:B------:R-:W-:Y:S01]  /*2fc0*/  IMAD R14, R17.reuse, c[0x0][0x21c], R3 ;  /* 0x00008700110e7a24 */ /* 0x040fe200078e0203 */
[----:B------:R-:W-:Y:S01]  /*2fd0*/  SHF.R.S32.HI R6, RZ, 0x6, R9 ;  /* 0x00000006ff067819 */ /* 0x000fe20000011409 */
[----:B------:R-:W-:Y:S01]  /*2fe0*/  IMAD.WIDE.U32 R88, R17, c[0x0][0x218], R4 ;  /* 0x0000860011587a25 */ /* 0x000fe200078e0004 */
[----:B------:R-:W-:-:S02]  /*2ff0*/  LEA.HI.SX32 R3, R2, R7, 0x1d ;  /* 0x0000000702037211 */ /* 0x000fc400078feaff */
[--C-:B------:R-:W-:Y:S01]  /*3000*/  LOP3.LUT R8, R145, 0x38, R2.reuse, 0xf8, !PT ;  /* 0x0000003891087812 */ /* 0x100fe200078ef802 */
[----:B------:R-:W-:Y:S01]  /*3010*/  IMAD R10, R6, 0x1800, R155 ;  /* 0x00001800060a7824 */ /* 0x000fe200078e029b */
[----:B------:R-:W-:Y:S01]  /*3020*/  LOP3.LUT R7, R146, 0x38, R2, 0xf8, !PT ;  /* 0x0000003892077812 */ /* 0x000fe200078ef802 */
[----:B------:R-:W-:Y:S01]  /*3030*/  IMAD R11, R6, 0x1800, R157 ;  /* 0x00001800060b7824 */ /* 0x000fe200078e029d */
[----:B------:R-:W-:Y:S01]  /*3040*/  SHF.R.S32.HI R4, RZ, 0x1f, R3 ;  /* 0x0000001fff047819 */ /* 0x000fe20000011403 */
[----:B------:R-:W-:Y:S01]  /*3050*/  IMAD R159, R138, c[0x0][0x294], RZ ;  /* 0x0000a5008a9f7a24 */ /* 0x000fe200078e02ff */
[----:B------:R-:W-:Y:S01]  /*3060*/  LOP3.LUT R9, R8, R179, RZ, 0x3c, !PT ;  /* 0x000000b308097212 */ /* 0x000fe200078e3cff */
[----:B------:R-:W-:Y:S01]  /*3070*/  IMAD R8, R6, 0x1800, R156 ;  /* 0x0000180006087824 */ /* 0x000fe200078e029c */
[----:B------:R-:W-:Y:S01]  /*3080*/  LOP3.LUT R7, R7, R182, RZ, 0x3c, !PT ;  /* 0x000000b607077212 */ /* 0x000fe200078e3cff */
[----:B------:R-:W-:Y:S01]  /*3090*/  IMAD R160, R138, c[0x0][0x284], RZ ;  /* 0x0000a1008aa07a24 */ /* 0x000fe200078e02ff */
[----:B------:R-:W-:Y:S01]  /*30a0*/  SHF.L.U32 R81, R3, 0x3, RZ ;  /* 0x0000000303517819 */ /* 0x000fe200000006ff */
[----:B------:R-:W-:Y:S01]  /*30b0*/  IMAD.IADD R13, R10, 0x1, R9 ;  /* 0x000000010a0d7824 */ /* 0x000fe200078e0209 */
[----:B------:R-:W-:Y:S01]  /*30c0*/  LEA.HI R3, R4, R3, RZ, 0x3 ;  /* 0x0000000304037211 */ /* 0x000fe200078f18ff */
[----:B------:R-:W-:Y:S01]  /*30d0*/  IMAD.IADD R12, R8, 0x1, R7 ;  /* 0x00000001080c7824 */ /* 0x000fe200078e0207 */
[--C-:B------:R-:W-:Y:S01]  /*30e0*/  LOP3.LUT R5, R145, 0x38, R81.reuse, 0xf8, !PT ;  /* 0x0000003891057812 */ /* 0x100fe200078ef851 */
[----:B------:R-:W-:Y:S01]  /*30f0*/  IMAD R158, R138, c[0x0][0x1e4], RZ ;  /* 0x000079008a9e7a24 */ /* 0x000fe200078e02ff */
[----:B------:R-:W-:Y:S01]  /*3100*/  LOP3.LUT R7, R149, 0x38, R2, 0xf8, !PT ;  /* 0x0000003895077812 */ /* 0x000fe200078ef802 */
[----:B------:R-:W-:Y:S01]  /*3110*/  IMAD.WIDE.U32 R174, R134, c[0x0][0x1e0], RZ ;  /* 0x0000780086ae7a25 */ /* 0x000fe200078e00ff */
[----:B------:R-:W-:-:S02]  /*3120*/  LOP3.LUT R4, R146, 0x38, R81, 0xf8, !PT ;  /* 0x0000003892047812 */ /* 0x000fc400078ef851 */
[----:B------:R-:W-:Y:S01]  /*3130*/  SHF.R.S32.HI R3, RZ, 0x3, R3 ;  /* 0x00000003ff037819 */ /* 0x000fe20000011403 */
[----:B------:R-:W-:Y:S01]  /*3140*/  IMAD.WIDE.U32 R138, R138, c[0x0][0x280], RZ ;  /* 0x0000a0008a8a7a25 */ /* 0x000fe200078e00ff */
[----:B------:R-:W-:Y:S02]  /*3150*/  LOP3.LUT R8, R149, 0x38, R81, 0xf8, !PT ;  /* 0x0000003895087812 */ /* 0x000fe400078ef851 */
[----:B------:R-:W-:Y:S01]  /*3160*/  LOP3.LUT R9, R5, R179, RZ, 0x3c, !PT ;  /* 0x000000b305097212 */ /* 0x000fe200078e3cff */
[----:B------:R-:W-:Y:S01]  /*3170*/  IMAD R6, R3, 0x1800, R156 ;  /* 0x0000180003067824 */ /* 0x000fe200078e029c */
[-C--:B------:R-:W-:Y:S01]  /*3180*/  LOP3.LUT R10, R7, R183.reuse, RZ, 0x3c, !PT ;  /* 0x000000b7070a7212 */ /* 0x080fe200078e3cff */
[C---:B------:R-:W-:Y:S01]  /*3190*/  IMAD R7, R3.reuse, 0x1800, R155 ;  /* 0x0000180003077824 */ /* 0x040fe200078e029b */
[----:B------:R-:W-:Y:S01]  /*31a0*/  LOP3.LUT R5, R4, R182, RZ, 0x3c, !PT ;  /* 0x000000b604057212 */ /* 0x000fe200078e3cff */
[----:B------:R-:W-:Y:S01]  /*31b0*/  IMAD R4, R3, 0x1800, R157 ;  /* 0x0000180003047824 */ /* 0x000fe200078e029d */
[----:B------:R-:W-:Y:S01]  /*31c0*/  LOP3.LUT R3, R8, R183, RZ, 0x3c, !PT ;  /* 0x000000b708037212 */ /* 0x000fe200078e3cff */
[----:B------:R-:W-:Y:S01]  /*31d0*/  IMAD.IADD R7, R7, 0x1, R9 ;  /* 0x0000000107077824 */ /* 0x000fe200078e0209 */
[----:B------:R-:W-:Y:S01]  /*31e0*/  IADD3 R6, R6, R5, RZ ;  /* 0x0000000506067210 */ /* 0x000fe20007ffe0ff */
[----:B------:R-:W-:Y:S01]  /*31f0*/  IMAD.MOV.U32 R9, RZ, RZ, c[0x0][0x1e0] ;  /* 0x00007800ff097624 */ /* 0x000fe200078e00ff */
[----:B------:R-:W-:Y:S01]  /*3200*/  SHF.R.S32.HI R8, RZ, 0x1f, R135 ;  /* 0x0000001fff087819 */ /* 0x000fe20000011487 */
[----:B------:R-:W-:Y:S01]  /*3210*/  IMAD.IADD R5, R4, 0x1, R3 ;  /* 0x0000000104057824 */ /* 0x000fe200078e0203 */
[----:B------:R-:W-:Y:S01]  /*3220*/  SHF.R.S32.HI R3, RZ, 0x1f, R134 ;  /* 0x0000001fff037819 */ /* 0x000fe20000011486 */
[----:B------:R-:W-:Y:S01]  /*3230*/  IMAD.IADD R10, R11, 0x1, R10 ;  /* 0x000000010b0a7824 */ /* 0x000fe200078e020a */
[----:B------:R-:W-:Y:S01]  /*3240*/  IADD3 R127, P0, R84, R19, RZ ;  /* 0x00000013547f7210 */ /* 0x000fe20007f1e0ff */
[----:B------:R-:W-:Y:S01]  /*3250*/  IMAD.WIDE.U32 R172, R135, c[0x0][0x1e0], RZ ;  /* 0x0000780087ac7a25 */ /* 0x000fe200078e00ff */
[----:B------:R-:W-:-:S02]  /*3260*/  LOP3.LUT R102, R2, 0xfffffff8, RZ, 0xc0, !PT ;  /* 0xfffffff802667812 */ /* 0x000fc400078ec0ff */
[----:B------:R-:W-:Y:S01]  /*3270*/  IADD3.X R125, R178, R22, RZ, P0, !PT ;  /* 0x00000016b27d7210 */ /* 0x000fe200007fe4ff */
[----:B------:R-:W-:Y:S01]  /*3280*/  IMAD R4, R3, c[0x0][0x1e0], RZ ;  /* 0x0000780003047a24 */ /* 0x000fe200078e02ff */
[----:B------:R-:W-:Y:S01]  /*3290*/  ISETP.NE.AND P0, PT, RZ, UR4, PT ;  /* 0x00000004ff007c0c */ /* 0x000fe2000bf05270 */
[----:B------:R-:W-:Y:S01]  /*32a0*/  IMAD R3, R8, c[0x0][0x1e0], RZ ;  /* 0x0000780008037a24 */ /* 0x000fe200078e02ff */
[C---:B------:R-:W-:Y:S01]  /*32b0*/  SHF.L.U64.HI R162, R9.reuse, R162, c[0x0][0x1e4] ;  /* 0x0000790009a27619 */ /* 0x040fe200000102a2 */
[----:B------:R-:W-:Y:S01]  /*32c0*/  IMAD R4, R134, c[0x0][0x1e4], R4 ;  /* 0x0000790086047a24 */ /* 0x000fe200078e0204 */
[----:B------:R-:W-:Y:S01]  /*32d0*/  P2R R126, PR, RZ, 0x1 ;  /* 0x00000001ff7e7803 */ /* 0x000fe20000000000 */
[----:B------:R-:W-:Y:S01]  /*32e0*/  IMAD.WIDE.U32 R140, R148, 0x60, RZ ;  /* 0x00000060948c7825 */ /* 0x000fe200078e00ff */
[----:B------:R-:W-:Y:S02]  /*32f0*/  SHF.L.U32 R181, R9, 0x6, RZ ;  /* 0x0000000609b57819 */ /* 0x000fe400000006ff */
[----:B------:R-:W-:Y:S01]  /*3300*/  IADD3 R123, R175, R4, RZ ;  /* 0x00000004af7b7210 */ /* 0x000fe20007ffe0ff */
[----:B------:R-:W-:Y:S01]  /*3310*/  IMAD.WIDE.U32 R136, R9, 0x60, RZ ;  /* 0x0000006009887825 */ /* 0x000fe200078e00ff */
[----:B------:R-:W-:-:S02]  /*3320*/  IADD3 R100, R89, R14, RZ ;  /* 0x0000000e59647210 */ /* 0x000fc40007ffe0ff */
[----:B------:R-:W-:Y:S01]  /*3330*/  SHF.R.S32.HI R104, RZ, 0x1f, R102 ;  /* 0x0000001fff687819 */ /* 0x000fe20000011466 */
[----:B------:R-:W-:Y:S01]  /*3340*/  IMAD R3, R135, c[0x0][0x1e4], R3 ;  /* 0x0000790087037a24 */ /* 0x000fe200078e0203 */
[----:B------:R-:W-:Y:S01]  /*3350*/  SHF.R.S32.HI R103, RZ, 0x1f, R81 ;  /* 0x0000001fff677819 */ /* 0x000fe20000011451 */
[C---:B------:R-:W-:Y:S01]  /*3360*/  IMAD.SHL.U32 R167, R147.reuse, 0x40, RZ ;  /* 0x0000004093a77824 */ /* 0x040fe200078e00ff */
[-C--:B------:R-:W-:Y:S01]  /*3370*/  SHF.L.U64.HI R147, R147, R161.reuse, c[0x0][0x284] ;  /* 0x0000a10093937619 */ /* 0x080fe200000102a1 */
[C---:B------:R-:W-:Y:S01]  /*3380*/  IMAD.SHL.U32 R168, R148.reuse, 0x40, RZ ;  /* 0x0000004094a87824 */ /* 0x040fe200078e00ff */
[-C--:B------:R-:W-:Y:S01]  /*3390*/  SHF.L.U64.HI R148, R148, R161.reuse, c[0x0][0x294] ;  /* 0x0000a50094947619 */ /* 0x080fe200000102a1 */
[----:B------:R-:W-:Y:S01]  /*33a0*/  IMAD.IADD R159, R141, 0x1, R159 ;  /* 0x000000018d9f7824 */ /* 0x000fe200078e029f */
[----:B------:R-:W-:Y:S01]  /*33b0*/  SHF.L.U64.HI R161, R9, R161, c[0x0][0x1e4] ;  /* 0x0000790009a17619 */ /* 0x000fe200000102a1 */
[----:B------:R-:W-:Y:S01]  /*33c0*/  IMAD.IADD R160, R139, 0x1, R160 ;  /* 0x000000018ba07824 */ /* 0x000fe200078e02a0 */
[----:B------:R-:W-:Y:S01]  /*33d0*/  SHF.L.U32 R119, R10, 0x1, RZ ;  /* 0x000000010a777819 */ /* 0x000fe200000006ff */
[----:B------:R-:W-:Y:S01]  /*33e0*/  IMAD.SHL.U32 R180, R9, 0x20, RZ ;  /* 0x0000002009b47824 */ /* 0x000fe200078e00ff */
[----:B------:R-:W-:Y:S01]  /*33f0*/  SHF.L.U32 R116, R5, 0x1, RZ ;  /* 0x0000000105747819 */ /* 0x000fe200000006ff */
[----:B------:R-:W-:-:S02]  /*3400*/  IMAD.IADD R158, R137, 0x1, R158 ;  /* 0x00000001899e7824 */ /* 0x000fc400078e029e */
[----:B------:R-:W-:Y:S02]  /*3410*/  IMAD.IADD R122, R173, 0x1, R3 ;  /* 0x00000001ad7a7824 */ /* 0x000fe400078e0203 */
[----:B------:R-:W-:Y:S02]  /*3420*/  IMAD.IADD R101, R91, 0x1, R15 ;  /* 0x000000015b657824 */ /* 0x000fe400078e020f */
[----:B------:R-:W-:Y:S02]  /*3430*/  IMAD.SHL.U32 R121, R13, 0x2, RZ ;  /* 0x000000020d797824 */ /* 0x000fe400078e00ff */
[----:B------:R-:W-:Y:S02]  /*3440*/  IMAD.SHL.U32 R120, R12, 0x2, RZ ;  /* 0x000000020c787824 */ /* 0x000fe400078e00ff */
[----:B------:R-:W-:Y:S02]  /*3450*/  IMAD.SHL.U32 R118, R7, 0x2, RZ ;  /* 0x0000000207767824 */ /* 0x000fe400078e00ff */
[----:B------:R-:W-:-:S02]  /*3460*/  IMAD.SHL.U32 R117, R6, 0x2, RZ ;  /* 0x0000000206757824 */ /* 0x000fc400078e00ff */
.L_x_743:
[----:B------:R-:W-:Y:S01]  /*3470*/  SHF.R.S32.HI R87, RZ, 0x1f, R34 ;  /* 0x0000001fff577819 */ /* 0x000fe20000011422 */
[-C--:B-1----:R-:W-:Y:S01]  /*3480*/  IMAD R2, R158, R34.reuse, RZ ;  /* 0x000000229e027224 */ /* 0x082fe200078e02ff */
[----:B------:R-:W-:Y:S01]  /*3490*/  ISETP.GE.AND P2, PT, R184, 0x1, PT ;  /* 0x00000001b800780c */ /* 0x000fe20003f46270 */
[----:B------:R-:W-:Y:S01]  /*34a0*/  IMAD.WIDE.U32 R64, R136, R34, RZ ;  /* 0x0000002288407225 */ /* 0x000fe200078e00ff */
[----:B------:R-:W-:Y:S04]  /*34b0*/  DEPBAR.LE SB0, 0x0 ;  /* 0x000080000000791a */ /* 0x000fe80000000000 */
[----:B------:R-:W-:Y:S01]  /*34c0*/  IADD3 R3, P1, P0, R109, R64, R180 ;  /* 0x000000406d037210 */ /* 0x000fe2000783e0b4 */
[----:B------:R-:W-:Y:S01]  /*34d0*/  IMAD R2, R87, R136, R2 ;  /* 0x0000008857027224 */ /* 0x000fe200078e0202 */
[----:B------:R-:W-:Y:S01]  /*34e0*/  WARPSYNC 0xffffffff ;  /* 0xffffffff00007948 */ /* 0x000fe20003800000 */
[----:B------:R-:W-:Y:S02]  /*34f0*/  BAR.SYNC.DEFER_BLOCKING 0x0 ;  /* 0x0000000000007b1d */ /* 0x000fe40000010000 */
[----:B------:R-:W-:Y:S05]  /*3500*/  IMAD.IADD R69, R65, 0x1, R2 ;  /* 0x0000000141457824 */ /* 0x000fea00078e0202 */
[-C--:B------:R-:W-:Y:S02]  /*3510*/  IADD3.X R6, R105, R69.reuse, R162, P1, P0 ;  /* 0x0000004569067210 */ /* 0x080fe40000fe04a2 */
[-C--:B------:R-:W-:Y:S04]  /*3520*/  IADD3 R4, P1, P0, R109, R64.reuse, R181 ;  /* 0x000000406d047210 */ /* 0x080fe8000783e0b5 */
[----:B------:R-:W-:Y:S02]  /*3530*/  IADD3.X R7, R105, R69, R161, P1, P0 ;  /* 0x0000004569077210 */ /* 0x000fe40000fe04a1 */
[----:B------:R-:W-:Y:S05]  /*3540*/  IADD3 R2, P0, R109, R64, RZ ;  /* 0x000000406d027210 */ /* 0x000fea0007f1e0ff */
[----:B------:R-:W-:Y:S01]  /*3550*/  IMAD.X R5, R69, 0x1, R105, P0 ;  /* 0x0000000145057824 */ /* 0x000fe200000e0669 */
[C---:B------:R-:W-:Y:S04]  /*3560*/  LEA R54, P0, R2.reuse, c[0x0][0x1c8], 0x1 ;  /* 0x0000720002367a11 */ /* 0x040fe800078008ff */
[----:B------:R-:W-:Y:S01]  /*3570*/  LEA.HI.X R55, R2, c[0x0][0x1cc], R5, 0x1, P0 ;  /* 0x0000730002377a11 */ /* 0x000fe200000f0c05 */
[----:B------:R-:W-:Y:S01]  /*3580*/  BSSY B2, `(.L_x_709) ;  /* 0x00003a7000027945 */ /* 0x000fe20003800000 */
[C---:B------:R-:W-:Y:S04]  /*3590*/  LEA R62, P0, R3.reuse, c[0x0][0x1c8], 0x1 ;  /* 0x00007200033e7a11 */ /* 0x040fe800078008ff */
[----:B------:R-:W-:Y:S02]  /*35a0*/  LEA.HI.X R63, R3, c[0x0][0x1cc], R6, 0x1, P0 ;  /* 0x00007300033f7a11 */ /* 0x000fe400000f0c06 */
[C---:B------:R-:W-:Y:S04]  /*35b0*/  LEA R70, P0, R4.reuse, c[0x0][0x1c8], 0x1 ;  /* 0x0000720004467a11 */ /* 0x040fe800078008ff */
[----:B------:R-:W-:Y:S01]  /*35c0*/  LEA.HI.X R71, R4, c[0x0][0x1cc], R7, 0x1, P0 ;  /* 0x0000730004477a11 */ /* 0x000fe200000f0c07 */
[----:B------:R-:W-:-:S05]  /*35d0*/  @!P2 BRA `(.L_x_710) ;  /* 0x000038000000a947 */ /* 0x000fca0003800000 */
[-C--:B------:R-:W-:Y:S01]  /*35e0*/  IMAD R4, R160, R34.reuse, RZ ;  /* 0x00000022a0047224 */ /* 0x080fe200078e02ff */
[----:B------:R-:W-:Y:S01]  /*35f0*/  ISETP.NE.AND P2, PT, R126, RZ, PT ;  /* 0x000000ff7e00720c */ /* 0x000fe20003f45270 */
        /* <DEDUP_REMOVED lines=38> */
.L_x_713:
[----:B------:R-:W-:Y:S05]  /*3860*/  BSYNC B0 ;  /* 0x0000000000007941 */ /* 0x000fea0003800000 */
.L_x_712:
        /* <DEDUP_REMOVED lines=38> */
.L_x_715:
[----:B------:R-:W-:Y:S05]  /*3ad0*/  BSYNC B0 ;  /* 0x0000000000007941 */ /* 0x000fea0003800000 */
.L_x_714:
        /* <DEDUP_REMOVED lines=16> */
[----:B------:R-:W-:Y:S02]  /*3be0*/  PRMT R25, R7, 0x5410, R6 ;  /* 0x0000541007197816 */ /* 0x000fe40000000006 */
[----:B------:R-:W-:Y:S01]  /*3bf0*/  PRMT R24, R5, 0x5410, R4 ;  /* 0x0000541005187816 */ /* 0x000fe20000000004 */
[----:B------:R-:W-:-:S05]  /*3c00*/  @P2 BRA `(.L_x_717) ;  /* 0x0000012000002947 */ /* 0x000fca0003800000 */
[----:B------:R-:W-:Y:S01]  /*3c10*/  IADD3 R4, P1, P0, R98, R167, R10 ;  /* 0x000000a762047210 */ /* 0x000fe2000783e00a */
[----:B------:R-:W-:Y:S01]  /*3c20*/  CS2R R46, SRZ ;  /* 0x00000000002e7805 */ /* 0x000fe2000001ff00 */
[----:B------:R-:W-:Y:S02]  /*3c30*/  CS2R R22, SRZ ;  /* 0x0000000000167805 */ /* 0x000fe4000001ff00 */
[----:B------:R-:W-:Y:S02]  /*3c40*/  IADD3.X R7, R110, R147, R31, P1, P0 ;  /* 0x000000936e077210 */ /* 0x000fe40000fe041f */
        /* <DEDUP_REMOVED lines=14> */
.L_x_717:
[----:B------:R-:W-:Y:S05]  /*3d30*/  BSYNC B0 ;  /* 0x0000000000007941 */ /* 0x000fea0003800000 */
.L_x_716:
        /* <DEDUP_REMOVED lines=21> */
[----:B------:R-:W-:Y:S01]  /*3e90*/  @!P0 SHF.R.U64 R35, R32, 0x10, R33 ;  /* 0x0000001020238819 */ /* 0x000fe20000001221 */
[----:B------:R-:W-:Y:S01]  /*3ea0*/  @!P0 HADD2.F32 R32, -RZ, R36.H0_H0 ;  /* 0x20000024ff208230 */ /* 0x000fe20000004100 */
[----:B------:R-:W-:Y:S02]  /*3eb0*/  @!P0 SHF.R.U32.HI R7, RZ, 0x10, R3 ;  /* 0x00000010ff078819 */ /* 0x000fe40000011603 */
[----:B------:R-:W-:Y:S01]  /*3ec0*/  @!P0 SHF.R.U32.HI R37, RZ, 0x10, R33 ;  /* 0x00000010ff258819 */ /* 0x000fe20000011621 */
[----:B------:R-:W-:Y:S04]  /*3ed0*/  @!P0 HADD2.F32 R35, -RZ, R35.H0_H0 ;  /* 0x20000023ff238230 */ /* 0x000fe80000004100 */
        /* <DEDUP_REMOVED lines=13> */
[C---:B------:R-:W-:Y:S01]  /*3fb0*/  @!P0 FMUL.FTZ R3, R4.reuse, R5 ;  /* 0x0000000504038220 */ /* 0x040fe20000410000 */
        /* <DEDUP_REMOVED lines=8> */
[--C-:B------:R-:W-:Y:S02]  /*4040*/  @!P0 HADD2.F32 R6, -RZ, R5.reuse.H0_H0 ;  /* 0x20000005ff068230 */ /* 0x100fe40000004100 */
[----:B------:R-:W-:Y:S02]  /*4050*/  @!P0 HADD2.F32 R32, -RZ, R36.H1_H1 ;  /* 0x30000024ff208230 */ /* 0x000fe40000004100 */
        /* <DEDUP_REMOVED lines=18> */
.L_x_721:
[----:B------:R-:W-:Y:S05]  /*4180*/  BSYNC B0 ;  /* 0x0000000000007941 */ /* 0x000fea0003800000 */
.L_x_720:
        /* <DEDUP_REMOVED lines=55> */
.L_x_719:
[----:B------:R-:W-:Y:S05]  /*4500*/  BSYNC B1 ;  /* 0x0000000000017941 */ /* 0x000fea0003800000 */
.L_x_718:
        /* <DEDUP_REMOVED lines=56> */
.L_x_725:
[----:B------:R-:W-:Y:S05]  /*4890*/  BSYNC B0 ;  /* 0x0000000000007941 */ /* 0x000fea0003800000 */
.L_x_724:
        /* <DEDUP_REMOVED lines=55> */
.L_x_723:
[----:B------:R-:W-:Y:S05]  /*4c10*/  BSYNC B1 ;  /* 0x0000000000017941 */ /* 0x000fea0003800000 */
.L_x_722:
        /* <DEDUP_REMOVED lines=55> */
.L_x_728:
[----:B------:R-:W-:Y:S05]  /*4f90*/  BSYNC B0 ;  /* 0x0000000000007941 */ /* 0x000fea0003800000 */
.L_x_727:
        /* <DEDUP_REMOVED lines=56> */
.L_x_711:
[----:B------:R-:W-:Y:S01]  /*5320*/  ISETP.GE.AND P0, PT, R134, R66, PT ;  /* 0x000000428600720c */ /* 0x000fe20003f06270 */
        /* <DEDUP_REMOVED lines=11> */
[----:B------:R-:W-:Y:S05]  /*53e0*/  BSSY B0, `(.L_x_729) ;  /* 0x00000b7000007945 */ /* 0x000fea0003800000 */
        /* <DEDUP_REMOVED lines=21> */
[----:B------:R-:W-:Y:S01]  /*5540*/  ISETP.GE.AND P0, PT, R84, R66, PT ;  /* 0x000000425400720c */ /* 0x000fe20003f06270 */
[----:B------:R1:W4:Y:S03]  /*5550*/  @!P1 LDG.E.128 R56, [R8.64] ;  /* 0x0000000808389981 */ /* 0x000326000c1e1d00 */
[----:B------:R-:W-:Y:S05]  /*5560*/  ISETP.GE.OR P0, PT, R72, c[0x0][0x27c], P0 ;  /* 0x00009f0048007a0c */ /* 0x000fea0000706670 */
[----:B------:R1:W4:Y:S08]  /*5570*/  @!P1 LDG.E.128 R24, [R6.64] ;  /* 0x0000000806189981 */ /* 0x000330000c1e1d00 */
[----:B---3--:R-:W-:Y:S05]  /*5580*/  @!P0 IADD3 R2, P1, R94, R10, RZ ;  /* 0x0000000a5e028210 */ /* 0x008fea0007f3e0ff */
[----:B------:R-:W-:Y:S01]  /*5590*/  @!P0 IMAD.X R3, R31, 0x1, R107, P1 ;  /* 0x000000011f038824 */ /* 0x000fe200008e066b */
[C---:B-1----:R-:W-:Y:S04]  /*55a0*/  @!P0 LEA R8, P1, R2.reuse, c[0x0][0x270], 0x1 ;  /* 0x00009c0002088a11 */ /* 0x042fe800078208ff */
[----:B------:R-:W-:Y:S02]  /*55b0*/  @!P0 LEA.HI.X R9, R2, c[0x0][0x274], R3, 0x1, P1 ;  /* 0x00009d0002098a11 */ /* 0x000fe400008f0c03 */
[----:B------:R-:W-:Y:S01]  /*55c0*/  @!P0 IADD3 R3, P1, R92, R60, RZ ;  /* 0x0000003c5c038210 */ /* 0x000fe20007f3e0ff */
[----:B------:R-:W-:Y:S02]  /*55d0*/  CS2R R6, SRZ ;  /* 0x0000000000067805 */ /* 0x000fe4000001ff00 */
[----:B------:R2:W5:Y:S02]  /*55e0*/  @!P0 LDG.E.128 R36, [R8.64] ;  /* 0x0000000808248981 */ /* 0x000564000c1e1d00 */
[----:B------:R-:W-:Y:S01]  /*55f0*/  @!P0 IMAD.X R4, R35, 0x1, R106, P1 ;  /* 0x0000000123048824 */ /* 0x000fe200008e066a */
[C---:B------:R-:W-:Y:S04]  /*5600*/  @!P0 LEA R2, P1, R3.reuse, c[0x0][0x288], 0x1 ;  /* 0x0000a20003028a11 */ /* 0x040fe800078208ff */
[----:B------:R-:W-:Y:S02]  /*5610*/  @!P0 LEA.HI.X R3, R3, c[0x0][0x28c], R4, 0x1, P1 ;  /* 0x0000a30003038a11 */ /* 0x000fe400008f0c04 */
[----:B------:R-:W-:Y:S01]  /*5620*/  CS2R R4, SRZ ;  /* 0x0000000000047805 */ /* 0x000fe2000001ff00 */
[----:B------:R-:W-:Y:S05]  /*5630*/  ISETP.GE.AND P1, PT, R72, c[0x0][0x27c], PT ;  /* 0x00009f0048007a0c */ /* 0x000fea0003f26270 */
[----:B------:R1:W5:Y:S01]  /*5640*/  @!P0 LDG.E.128 R4, [R2.64] ;  /* 0x0000000802048981 */ /* 0x000362000c1e1d00 */
[----:B------:R-:W-:Y:S01]  /*5650*/  ISETP.GE.OR P0, PT, R84, R66, P4 ;  /* 0x000000425400720c */ /* 0x000fe20002706670 */
[----:B--2---:R-:W-:Y:S02]  /*5660*/  IMAD.MOV.U32 R9, RZ, RZ, R54 ;  /* 0x000000ffff097224 */ /* 0x004fe400078e0036 */
[----:B------:R-:W-:Y:S02]  /*5670*/  IMAD.MOV.U32 R8, RZ, RZ, R55 ;  /* 0x000000ffff087224 */ /* 0x000fe400078e0037 */
[----:B-1----:R-:W-:Y:S02]  /*5680*/  IMAD.MOV.U32 R3, RZ, RZ, R52 ;  /* 0x000000ffff037224 */ /* 0x002fe400078e0034 */
        /* <DEDUP_REMOVED lines=33> */
[----:B------:R-:W-:Y:S02]  /*58a0*/  @!P1 SHF.R.U64 R10, R4, 0x10, R5 ;  /* 0x00000010040a9819 */ /* 0x000fe40000001205 */
[----:B------:R-:W-:Y:S02]  /*58b0*/  MOV R40, R37 ;  /* 0x0000002500287202 */ /* 0x000fe40000000f00 */
[----:B------:R-:W-:Y:S02]  /*58c0*/  @!P1 SHF.R.U32.HI R14, RZ, 0x10, R7 ;  /* 0x00000010ff0e9819 */ /* 0x000fe40000011607 */
[----:B------:R-:W-:Y:S02]  /*58d0*/  @!P1 SHF.R.U32.HI R42, RZ, 0x10, R37 ;  /* 0x00000010ff2a9819 */ /* 0x000fe40000011625 */
[----:B------:R-:W-:Y:S01]  /*58e0*/  @!P1 SHF.R.U64 R12, R6, 0x10, R7 ;  /* 0x00000010060c9819 */ /* 0x000fe20000001207 */
[----:B------:R-:W-:Y:S01]  /*58f0*/  @!P1 HADD2.F32 R6, -RZ, R6.H0_H0 ;  /* 0x20000006ff069230 */ /* 0x000fe20000004100 */
[----:B------:R-:W-:Y:S02]  /*5900*/  @!P1 SHF.R.U64 R44, R38, 0x10, R39 ;  /* 0x00000010262c9819 */ /* 0x000fe40000001227 */
[----:B------:R-:W-:Y:S02]  /*5910*/  @!P0 IADD3 R2, P3, P2, R82, R2, R81 ;  /* 0x0000000252028210 */ /* 0x000fe40007a7e051 */
[----:B------:R-:W-:Y:S01]  /*5920*/  MOV R45, R38 ;  /* 0x00000026002d7202 */ /* 0x000fe20000000f00 */
[----:B------:R-:W-:Y:S01]  /*5930*/  @!P1 HADD2.F32 R38, -RZ, R40.H0_H0 ;  /* 0x20000028ff269230 */ /* 0x000fe20000004100 */
[----:B------:R-:W-:Y:S01]  /*5940*/  @!P0 IADD3.X R3, R85, R3, R103, P3, P2 ;  /* 0x0000000355038210 */ /* 0x000fe20001fe4467 */
[----:B------:R-:W-:Y:S01]  /*5950*/  @!P1 HADD2.F32 R40, -RZ, R42.H0_H0 ;  /* 0x2000002aff289230 */ /* 0x000fe20000004100 */
[C---:B------:R-:W-:Y:S01]  /*5960*/  LEA R74, P2, R8.reuse, c[0x0][0x1c8], 0x1 ;  /* 0x00007200084a7a11 */ /* 0x040fe200078408ff */
[----:B------:R-:W-:Y:S01]  /*5970*/  @!P1 HADD2.F32 R44, -RZ, R44.H0_H0 ;  /* 0x2000002cff2c9230 */ /* 0x000fe20000004100 */
[----:B------:R-:W-:Y:S01]  /*5980*/  @!P1 SHF.R.U32.HI R47, RZ, 0x10, R39 ;  /* 0x00000010ff2f9819 */ /* 0x000fe20000011627 */
[----:B------:R-:W-:Y:S01]  /*5990*/  @!P1 HADD2.F32 R42, -RZ, R45.H0_H0 ;  /* 0x2000002dff2a9230 */ /* 0x000fe20000004100 */
[----:B------:R-:W-:Y:S02]  /*59a0*/  LEA.HI.X R75, R8, c[0x0][0x1cc], R9, 0x1, P2 ;  /* 0x00007300084b7a11 */ /* 0x000fe400010f0c09 */
[C---:B------:R-:W-:Y:S04]  /*59b0*/  @!P0 LEA R70, P2, R2.reuse, c[0x0][0x1c8], 0x1 ;  /* 0x0000720002468a11 */ /* 0x040fe800078408ff */
        /* <DEDUP_REMOVED lines=27> */
[CC--:B------:R-:W-:Y:S01]  /*5b70*/  @!P1 FMUL.FTZ R5, R8.reuse, R3.reuse ;  /* 0x0000000308059220 */ /* 0x0c0fe20000410000 */
[----:B------:R-:W-:Y:S01]  /*5b80*/  @!P1 HADD2.F32 R35, -RZ, R41.H1_H1 ;  /* 0x30000029ff239230 */ /* 0x000fe20000004100 */
[----:B------:R-:W-:Y:S01]  /*5b90*/  @!P1 FMUL.FTZ R10, R39, R3 ;  /* 0x00000003270a9220 */ /* 0x000fe20000410000 */
[----:B------:R-:W-:Y:S01]  /*5ba0*/  @!P1 HADD2.F32 R36, -RZ, R43.H0_H0 ;  /* 0x2000002bff249230 */ /* 0x000fe20000004100 */
[-C--:B------:R-:W-:Y:S02]  /*5bb0*/  @!P1 FMUL.FTZ R3, R9, R7.reuse ;  /* 0x0000000709039220 */ /* 0x080fe40000410000 */
        /* <DEDUP_REMOVED lines=13> */
[----:B------:R-:W-:Y:S01]  /*5c90*/  @!P1 FMUL.FTZ R12, R41, R6 ;  /* 0x00000006290c9220 */ /* 0x000fe20000410000 */
        /* <DEDUP_REMOVED lines=10> */
[----:B------:R-:W-:Y:S01]  /*5d40*/  @!P1 FFMA.FTZ R5, R39, R40, R5 ;  /* 0x0000002827059223 */ /* 0x000fe20000010005 */
[----:B------:R-:W-:Y:S01]  /*5d50*/  @!P1 HADD2.F32 R13, -RZ, R11.H0_H0 ;  /* 0x2000000bff0d9230 */ /* 0x000fe20000004100 */
[----:B------:R-:W-:Y:S01]  /*5d60*/  @!P1 FFMA.FTZ R6, R41, R42, R6 ;  /* 0x0000002a29069223 */ /* 0x000fe20000010006 */
[--C-:B------:R-:W-:Y:S01]  /*5d70*/  @!P1 HADD2.F32 R12, -RZ, R9.reuse.H0_H0 ;  /* 0x20000009ff0c9230 */ /* 0x100fe20000004100 */
[----:B------:R-:W-:Y:S01]  /*5d80*/  @!P1 FFMA.FTZ R7, R43, R44, R7 ;  /* 0x0000002c2b079223 */ /* 0x000fe20000010007 */
[----:B------:R-:W-:Y:S01]  /*5d90*/  @!P1 F2FP.PACK_AB R4, R5, R4 ;  /* 0x000000040504923e */ /* 0x000fe200000000ff */
[----:B------:R-:W-:Y:S01]  /*5da0*/  @!P1 HADD2.F32 R11, -RZ, R9.H1_H1 ;  /* 0x30000009ff0b9230 */ /* 0x000fe20000004100 */
[----:B------:R-:W-:Y:S01]  /*5db0*/  @!P1 FMUL.FTZ R9, R13, R8 ;  /* 0x000000080d099220 */ /* 0x000fe20000410000 */
[----:B------:R-:W-:Y:S01]  /*5dc0*/  @!P1 HADD2.F32 R46, -RZ, R47.H0_H0 ;  /* 0x2000002fff2e9230 */ /* 0x000fe20000004100 */
[----:B------:R-:W-:Y:S02]  /*5dd0*/  @!P1 FMUL.FTZ R47, R45, R10 ;  /* 0x0000000a2d2f9220 */ /* 0x000fe40000410000 */
[C---:B------:R-:W-:Y:S02]  /*5de0*/  @!P1 FFMA.FTZ R68, R12.reuse, R14, -R9 ;  /* 0x0000000e0c449223 */ /* 0x040fe40000010809 */
[----:B------:R-:W-:Y:S02]  /*5df0*/  @!P1 FFMA.FTZ R47, R11, R46, -R47 ;  /* 0x0000002e0b2f9223 */ /* 0x000fe4000001082f */
[----:B------:R-:W-:Y:S01]  /*5e00*/  @!P1 FMUL.FTZ R8, R12, R8 ;  /* 0x000000080c089220 */ /* 0x000fe20000410000 */
[----:B------:R-:W-:Y:S01]  /*5e10*/  @!P1 F2FP.PACK_AB R12, R77, R76 ;  /* 0x0000004c4d0c923e */ /* 0x000fe200000000ff */
[----:B------:R-:W-:Y:S01]  /*5e20*/  @!P1 FMUL.FTZ R9, R11, R10 ;  /* 0x0000000a0b099220 */ /* 0x000fe20000410000 */
[----:B------:R-:W-:Y:S01]  /*5e30*/  @!P1 F2FP.PACK_AB R11, R79, R80 ;  /* 0x000000504f0b923e */ /* 0x000fe200000000ff */
[----:B------:R-:W-:Y:S01]  /*5e40*/  @!P1 IMAD.MOV.U32 R49, RZ, RZ, R4 ;  /* 0x000000ffff319224 */ /* 0x000fe200078e0004 */
[----:B------:R-:W-:Y:S01]  /*5e50*/  @!P1 F2FP.PACK_AB R10, R78, R67 ;  /* 0x000000434e0a923e */ /* 0x000fe200000000ff */
[----:B------:R-:W-:Y:S01]  /*5e60*/  @!P1 IMAD.MOV.U32 R18, RZ, RZ, R12 ;  /* 0x000000ffff129224 */ /* 0x000fe200078e000c */
[----:B------:R-:W-:Y:S01]  /*5e70*/  @!P1 F2FP.PACK_AB R35, R47, R68 ;  /* 0x000000442f23923e */ /* 0x000fe200000000ff */
[----:B------:R-:W-:Y:S01]  /*5e80*/  @!P1 FFMA.FTZ R8, R13, R14, R8 ;  /* 0x0000000e0d089223 */ /* 0x000fe20000010008 */
[----:B------:R-:W-:Y:S01]  /*5e90*/  @!P1 MOV R16, R10 ;  /* 0x0000000a00109202 */ /* 0x000fe20000000f00 */
[----:B------:R-:W-:Y:S01]  /*5ea0*/  @!P1 FFMA.FTZ R9, R45, R46, R9 ;  /* 0x0000002e2d099223 */ /* 0x000fe20000010009 */
[----:B------:R-:W-:Y:S02]  /*5eb0*/  @!P1 MOV R17, R11 ;  /* 0x0000000b00119202 */ /* 0x000fe40000000f00 */
        /* <DEDUP_REMOVED lines=9> */
.L_x_730:
[----:B------:R-:W-:Y:S05]  /*5f50*/  BSYNC B0 ;  /* 0x0000000000007941 */ /* 0x000fea0003800000 */
.L_x_729:
        /* <DEDUP_REMOVED lines=71> */
[C---:B------:R-:W-:Y:S02]  /*63d0*/  @!P1 FMUL.FTZ R8, R10.reuse, R6 ;  /* 0x000000060a089220 */ /* 0x040fe40000410000 */
        /* <DEDUP_REMOVED lines=43> */
.L_x_732:
[----:B------:R-:W-:Y:S05]  /*6690*/  BSYNC B0 ;  /* 0x0000000000007941 */ /* 0x000fea0003800000 */
.L_x_731:
[----:B-1----:R-:W-:Y:S05]  /*66a0*/  IADD3 R47, P0, R172, R64, RZ ;  /* 0x00000040ac2f7210 */ /* 0x002fea0007f1e0ff */
[----:B------:R-:W-:Y:S01]  /*66b0*/  IMAD.X R48, R69, 0x1, R122, P0 ;  /* 0x0000000145307824 */ /* 0x000fe200000e067a */
[----:B------:R-:W-:Y:S11]  /*66c0*/  ISETP.GE.OR P0, PT, R135, R66, P4 ;  /* 0x000000428700720c */ /* 0x000ff60002706670 */
[----:B------:R-:W-:Y:S02]  /*66d0*/  @!UPT UIADD3 URZ, URZ, URZ, URZ ;  /* 0x0000003f3f3ff290 */ /* 0x000fe4000fffe03f */
[----:B------:R-:W-:-:S05]  /*66e0*/  @P0 BRA `(.L_x_726) ;  /* 0x0000090000000947 */ /* 0x000fca0003800000 */
[----:B------:R-:W-:Y:S01]  /*66f0*/  IADD3 R2, P2, P0, R82, R47, R102 ;  /* 0x0000002f52027210 */ /* 0x000fe2000785e066 */
[----:B-----5:R-:W-:Y:S01]  /*6700*/  LDS.128 R36, [R116+0x8100] ;  /* 0x0081000074247984 */ /* 0x020fe20000000c00 */
[----:B------:R-:W-:Y:S01]  /*6710*/  @!P1 SHF.R.U32.HI R6, RZ, 0x10, R25 ;  /* 0x00000010ff069819 */ /* 0x000fe20000011619 */
[--C-:B------:R-:W-:Y:S01]  /*6720*/  @!P1 HADD2.F32 R13, -RZ, R62.reuse.H0_H0 ;  /* 0x2000003eff0d9230 */ /* 0x100fe20000004100 */
[----:B------:R-:W-:Y:S01]  /*6730*/  IADD3.X R3, R85, R48, R104, P2, P0 ;  /* 0x0000003055037210 */ /* 0x000fe200017e0468 */
[----:B------:R-:W-:Y:S01]  /*6740*/  @!P1 HADD2.F32 R20, -RZ, R62.H1_H1 ;  /* 0x3000003eff149230 */ /* 0x000fe20000004100 */
[----:B------:R-:W-:Y:S01]  /*6750*/  LEA R44, P0, R2, c[0x0][0x1c8], 0x1 ;  /* 0x00007200022c7a11 */ /* 0x000fe200078008ff */
[----:B------:R-:W-:Y:S01]  /*6760*/  @!P1 HADD2.F32 R31, -RZ, R63.H0_H0 ;  /* 0x2000003fff1f9230 */ /* 0x000fe20000004100 */
[----:B------:R-:W-:Y:S01]  /*6770*/  @!P1 SHF.R.U64 R11, R26, 0x10, R27 ;  /* 0x000000101a0b9819 */ /* 0x000fe2000000121b */
[----:B------:R-:W1:Y:S01]  /*6780*/  LDS.128 R16, [R119+0x8100] ;  /* 0x0081000077107984 */ /* 0x000e620000000c00 */
[----:B------:R-:W-:Y:S01]  /*6790*/  LEA.HI.X R45, R2, c[0x0][0x1cc], R3, 0x1, P0 ;  /* 0x00007300022d7a11 */ /* 0x000fe200000f0c03 */
[--C-:B------:R-:W-:Y:S01]  /*67a0*/  @!P1 HADD2.F32 R2, -RZ, R32.reuse.H0_H0 ;  /* 0x20000020ff029230 */ /* 0x100fe20000004100 */
[----:B------:R-:W-:Y:S01]  /*67b0*/  @!P1 SHF.R.U32.HI R10, RZ, 0x10, R27 ;  /* 0x00000010ff0a9819 */ /* 0x000fe2000001161b */
[----:B------:R-:W-:Y:S01]  /*67c0*/  @!P1 HADD2.F32 R3, -RZ, R32.H1_H1 ;  /* 0x30000020ff039230 */ /* 0x000fe20000004100 */
[----:B------:R-:W-:Y:S02]  /*67d0*/  @!P1 SHF.R.U32.HI R22, RZ, 0x10, R57 ;  /* 0x00000010ff169819 */ /* 0x000fe40000011639 */
[----:B------:R-:W-:Y:S02]  /*67e0*/  @!P1 SHF.R.U64 R9, R24, 0x10, R25 ;  /* 0x0000001018099819 */ /* 0x000fe40000001219 */
[----:B------:R-:W-:Y:S01]  /*67f0*/  @!P1 SHF.R.U64 R24, R56, 0x10, R57 ;  /* 0x0000001038189819 */ /* 0x000fe20000001239 */
[----:B------:R-:W-:Y:S01]  /*6800*/  @!P1 HADD2.F32 R22, -RZ, R22.H0_H0 ;  /* 0x20000016ff169230 */ /* 0x000fe20000004100 */
[--C-:B------:R-:W-:Y:S02]  /*6810*/  @!P1 SHF.R.U32.HI R25, RZ, 0x10, R59.reuse ;  /* 0x00000010ff199819 */ /* 0x100fe4000001163b */
[----:B------:R-:W-:Y:S02]  /*6820*/  @!P1 SHF.R.U64 R26, R58, 0x10, R59 ;  /* 0x000000103a1a9819 */ /* 0x000fe4000000123b */
[----:B------:R-:W-:Y:S01]  /*6830*/  ISETP.GE.AND P0, PT, R81, c[0x0][0x1d4], PT ;  /* 0x0000750051007a0c */ /* 0x000fe20003f06270 */
[----:B------:R-:W-:Y:S02]  /*6840*/  @!P1 HADD2.F32 R35, -RZ, R25.H0_H0 ;  /* 0x20000019ff239230 */ /* 0x000fe40000004100 */
[----:B------:R-:W-:Y:S01]  /*6850*/  @!P1 HADD2.F32 R26, -RZ, R26.H0_H0 ;  /* 0x2000001aff1a9230 */ /* 0x000fe20000004100 */
[----:B-1----:R-:W-:Y:S02]  /*6860*/  @!P1 MOV R8, R16 ;  /* 0x0000001000089202 */ /* 0x002fe40000000f00 */
[----:B------:R-:W-:Y:S02]  /*6870*/  @!P1 MOV R23, R36 ;  /* 0x0000002400179202 */ /* 0x000fe40000000f00 */
[----:B------:R-:W-:Y:S01]  /*6880*/  @!P1 MOV R14, R37 ;  /* 0x00000025000e9202 */ /* 0x000fe20000000f00 */
[----:B------:R-:W-:Y:S01]  /*6890*/  @!P1 HADD2.F32 R4, -RZ, R8.H0_H0 ;  /* 0x20000008ff049230 */ /* 0x000fe20000004100 */
[----:B------:R-:W-:Y:S01]  /*68a0*/  @!P1 MOV R7, R17 ;  /* 0x0000001100079202 */ /* 0x000fe20000000f00 */
[----:B------:R-:W-:Y:S02]  /*68b0*/  @!P1 HADD2.F32 R12, -RZ, R23.H0_H0 ;  /* 0x20000017ff0c9230 */ /* 0x000fe40000004100 */
[----:B------:R-:W-:Y:S02]  /*68c0*/  @!P1 HADD2.F32 R15, -RZ, R14.H0_H0 ;  /* 0x2000000eff0f9230 */ /* 0x000fe40000004100 */
[--C-:B------:R-:W-:Y:S01]  /*68d0*/  @!P1 HADD2.F32 R5, -RZ, R7.reuse.H0_H0 ;  /* 0x20000007ff059230 */ /* 0x100fe20000004100 */
[-C--:B------:R-:W-:Y:S01]  /*68e0*/  @!P1 FMUL.FTZ R27, R12, R2.reuse ;  /* 0x000000020c1b9220 */ /* 0x080fe20000410000 */
[----:B------:R-:W-:Y:S01]  /*68f0*/  @!P1 HADD2.F32 R7, -RZ, R7.H1_H1 ;  /* 0x30000007ff079230 */ /* 0x000fe20000004100 */
[----:B------:R-:W-:Y:S01]  /*6900*/  @!P1 FMUL.FTZ R21, R15, R3 ;  /* 0x000000030f159220 */ /* 0x000fe20000410000 */
[----:B------:R-:W-:Y:S01]  /*6910*/  @!P1 HADD2.F32 R8, -RZ, R8.H1_H1 ;  /* 0x30000008ff089230 */ /* 0x000fe20000004100 */
[C---:B------:R-:W-:Y:S02]  /*6920*/  @!P1 FMUL.FTZ R2, R4.reuse, R2 ;  /* 0x0000000204029220 */ /* 0x040fe40000410000 */
[----:B------:R-:W-:Y:S02]  /*6930*/  @!P1 FFMA.FTZ R50, R4, R13, -R27 ;  /* 0x0000000d04329223 */ /* 0x000fe4000001081b */
[C---:B------:R-:W-:Y:S01]  /*6940*/  @!P1 FMUL.FTZ R4, R5.reuse, R3 ;  /* 0x0000000305049220 */ /* 0x040fe20000410000 */
[----:B------:R-:W-:Y:S01]  /*6950*/  @!P1 HADD2.F32 R3, -RZ, R6.H0_H0 ;  /* 0x20000006ff039230 */ /* 0x000fe20000004100 */
[----:B------:R-:W-:Y:S01]  /*6960*/  @!P1 FFMA.FTZ R49, R5, R20, -R21 ;  /* 0x0000001405319223 */ /* 0x000fe20000010815 */
[----:B------:R-:W-:Y:S01]  /*6970*/  @!P1 HADD2.F32 R21, -RZ, R14.H1_H1 ;  /* 0x3000000eff159230 */ /* 0x000fe20000004100 */
[----:B------:R-:W-:Y:S01]  /*6980*/  @!P1 FFMA.FTZ R2, R12, R13, R2 ;  /* 0x0000000d0c029223 */ /* 0x000fe20000010002 */
[----:B------:R-:W-:Y:S01]  /*6990*/  @!P1 HADD2.F32 R13, -RZ, R23.H1_H1 ;  /* 0x30000017ff0d9230 */ /* 0x000fe20000004100 */
[-C--:B------:R-:W-:Y:S01]  /*69a0*/  @!P1 FMUL.FTZ R5, R7, R3.reuse ;  /* 0x0000000307059220 */ /* 0x080fe20000410000 */
[----:B------:R-:W-:Y:S01]  /*69b0*/  @!P1 HADD2.F32 R6, -RZ, R9.H0_H0 ;  /* 0x20000009ff069230 */ /* 0x000fe20000004100 */
[----:B------:R-:W-:Y:S01]  /*69c0*/  @!P1 FMUL.FTZ R9, R21, R3 ;  /* 0x0000000315099220 */ /* 0x000fe20000410000 */
[----:B------:R-:W-:Y:S01]  /*69d0*/  @!P1 MOV R12, R39 ;  /* 0x00000027000c9202 */ /* 0x000fe20000000f00 */
[----:B------:R-:W-:Y:S02]  /*69e0*/  @!P1 HADD2.F32 R14, -RZ, R24.H0_H0 ;  /* 0x20000018ff0e9230 */ /* 0x000fe40000004100 */
        /* <DEDUP_REMOVED lines=9> */
[--C-:B------:R-:W-:Y:S01]  /*6a80*/  @!P1 HADD2.F32 R10, -RZ, R7.reuse.H0_H0 ;  /* 0x20000007ff0a9230 */ /* 0x100fe20000004100 */
[----:B------:R-:W-:Y:S01]  /*6a90*/  @!P1 FFMA.FTZ R4, R15, R20, R4 ;  /* 0x000000140f049223 */ /* 0x000fe20000010004 */
[----:B------:R-:W-:Y:S01]  /*6aa0*/  @!P1 HADD2.F32 R32, -RZ, R12.H1_H1 ;  /* 0x3000000cff209230 */ /* 0x000fe20000004100 */
[-C--:B------:R-:W-:Y:S01]  /*6ab0*/  @!P1 FMUL.FTZ R12, R27, R6.reuse ;  /* 0x000000061b0c9220 */ /* 0x080fe20000410000 */
[----:B------:R-:W-:Y:S01]  /*6ac0*/  @!P1 HADD2.F32 R7, -RZ, R7.H1_H1 ;  /* 0x30000007ff079230 */ /* 0x000fe20000004100 */
[----:B------:R-:W-:Y:S01]  /*6ad0*/  @!P1 FMUL.FTZ R8, R10, R6 ;  /* 0x000000060a089220 */ /* 0x000fe20000410000 */
[----:B------:R-:W-:Y:S01]  /*6ae0*/  @!P1 F2FP.PACK_AB R14, R46, R49 ;  /* 0x000000312e0e923e */ /* 0x000fe200000000ff */
[----:B------:R-:W-:Y:S01]  /*6af0*/  @!P1 FMUL.FTZ R6, R32, R9 ;  /* 0x0000000920069220 */ /* 0x000fe20000410000 */
[----:B------:R-:W-:Y:S01]  /*6b00*/  @!P1 F2FP.PACK_AB R13, R43, R50 ;  /* 0x000000322b0d923e */ /* 0x000fe200000000ff */
[----:B------:R-:W-:Y:S01]  /*6b10*/  @!P1 FFMA.FTZ R42, R10, R31, -R12 ;  /* 0x0000001f0a2a9223 */ /* 0x000fe2000001080c */
[----:B------:R-:W-:Y:S01]  /*6b20*/  @!P1 MOV R12, R38 ;  /* 0x00000026000c9202 */ /* 0x000fe20000000f00 */
[C---:B------:R-:W-:Y:S01]  /*6b30*/  @!P1 FMUL.FTZ R9, R7.reuse, R9 ;  /* 0x0000000907099220 */ /* 0x040fe20000410000 */
[----:B------:R-:W-:Y:S01]  /*6b40*/  @!P1 MOV R16, R13 ;  /* 0x0000000d00109202 */ /* 0x000fe20000000f00 */
[----:B------:R-:W-:Y:S01]  /*6b50*/  @!P1 FFMA.FTZ R41, R7, R35, -R6 ;  /* 0x0000002307299223 */ /* 0x000fe20000010806 */
[----:B------:R-:W-:Y:S01]  /*6b60*/  @!P1 MOV R17, R14 ;  /* 0x0000000e00119202 */ /* 0x000fe20000000f00 */
[----:B------:R-:W-:Y:S01]  /*6b70*/  @!P1 IMAD.MOV.U32 R7, RZ, RZ, R18 ;  /* 0x000000ffff079224 */ /* 0x000fe200078e0012 */
[----:B------:R-:W-:Y:S01]  /*6b80*/  @!P1 HADD2.F32 R6, -RZ, R33.H1_H1 ;  /* 0x30000021ff069230 */ /* 0x000fe20000004100 */
[----:B------:R-:W-:Y:S01]  /*6b90*/  @!P1 FFMA.FTZ R5, R21, R22, R5 ;  /* 0x0000001615059223 */ /* 0x000fe20000010005 */
[--C-:B------:R-:W-:Y:S02]  /*6ba0*/  @!P1 HADD2.F32 R23, -RZ, R12.reuse.H0_H0 ;  /* 0x2000000cff179230 */ /* 0x100fe40000004100 */
[----:B------:R-:W-:Y:S02]  /*6bb0*/  @!P1 HADD2.F32 R10, -RZ, R11.H0_H0 ;  /* 0x2000000bff0a9230 */ /* 0x000fe40000004100 */
[----:B------:R-:W-:Y:S01]  /*6bc0*/  @!P1 F2FP.PACK_AB R4, R5, R4 ;  /* 0x000000040504923e */ /* 0x000fe200000000ff */
[----:B------:R-:W-:Y:S02]  /*6bd0*/  @!P1 HADD2.F32 R25, -RZ, R12.H1_H1 ;  /* 0x3000000cff199230 */ /* 0x000fe40000004100 */
[--C-:B------:R-:W-:Y:S01]  /*6be0*/  @!P1 HADD2.F32 R12, -RZ, R7.reuse.H0_H0 ;  /* 0x20000007ff0c9230 */ /* 0x100fe20000004100 */
[----:B------:R-:W-:Y:S01]  /*6bf0*/  @!P1 MOV R37, R4 ;  /* 0x0000000400259202 */ /* 0x000fe20000000f00 */
[----:B------:R-:W-:Y:S01]  /*6c00*/  @!P1 HADD2.F32 R11, -RZ, R7.H1_H1 ;  /* 0x30000007ff0b9230 */ /* 0x000fe20000004100 */
[----:B------:R-:W-:Y:S01]  /*6c10*/  @!P1 FMUL.FTZ R7, R23, R6 ;  /* 0x0000000617079220 */ /* 0x000fe20000410000 */
[----:B------:R-:W-:Y:S01]  /*6c20*/  @!P1 HADD2.F32 R24, -RZ, R63.H1_H1 ;  /* 0x3000003fff189230 */ /* 0x000fe20000004100 */
[----:B------:R-:W-:Y:S02]  /*6c30*/  @!P1 FMUL.FTZ R33, R25, R10 ;  /* 0x0000000a19219220 */ /* 0x000fe40000410000 */
[C---:B------:R-:W-:Y:S02]  /*6c40*/  @!P1 FMUL.FTZ R6, R12.reuse, R6 ;  /* 0x000000060c069220 */ /* 0x040fe40000410000 */
[----:B------:R-:W-:Y:S01]  /*6c50*/  @!P1 FFMA.FTZ R40, R12, R24, -R7 ;  /* 0x000000180c289223 */ /* 0x000fe20000010807 */
[----:B------:R-:W-:Y:S01]  /*6c60*/  @!P1 F2FP.PACK_AB R12, R41, R42 ;  /* 0x0000002a290c923e */ /* 0x000fe200000000ff */
[C---:B------:R-:W-:Y:S02]  /*6c70*/  @!P1 FFMA.FTZ R33, R11.reuse, R26, -R33 ;  /* 0x0000001a0b219223 */ /* 0x040fe40000010821 */
[----:B------:R-:W-:Y:S01]  /*6c80*/  @!P1 FMUL.FTZ R7, R11, R10 ;  /* 0x0000000a0b079220 */ /* 0x000fe20000410000 */
[----:B------:R-:W-:Y:S01]  /*6c90*/  @!P1 F2FP.PACK_AB R10, R3, R2 ;  /* 0x00000002030a923e */ /* 0x000fe200000000ff */
[----:B------:R-:W-:Y:S01]  /*6ca0*/  @!P1 IMAD.MOV.U32 R19, RZ, RZ, R12 ;  /* 0x000000ffff139224 */ /* 0x000fe200078e000c */
[----:B------:R-:W-:Y:S01]  /*6cb0*/  @!P1 F2FP.PACK_AB R11, R33, R40 ;  /* 0x00000028210b923e */ /* 0x000fe200000000ff */
[----:B------:R-:W-:Y:S01]  /*6cc0*/  @!P1 FFMA.FTZ R6, R23, R24, R6 ;  /* 0x0000001817069223 */ /* 0x000fe20000010006 */
[----:B------:R-:W-:Y:S01]  /*6cd0*/  @!P1 MOV R36, R10 ;  /* 0x0000000a00249202 */ /* 0x000fe20000000f00 */
[----:B------:R-:W-:Y:S01]  /*6ce0*/  @!P1 FFMA.FTZ R7, R25, R26, R7 ;  /* 0x0000001a19079223 */ /* 0x000fe20000010007 */
[----:B------:R-:W-:Y:S01]  /*6cf0*/  @!P1 MOV R18, R11 ;  /* 0x0000000b00129202 */ /* 0x000fe20000000f00 */
[----:B------:R-:W-:Y:S02]  /*6d00*/  @!P1 FFMA.FTZ R8, R27, R31, R8 ;  /* 0x0000001f1b089223 */ /* 0x000fe40000010008 */
[----:B------:R-:W-:Y:S01]  /*6d10*/  @!P1 FFMA.FTZ R9, R32, R35, R9 ;  /* 0x0000002320099223 */ /* 0x000fe20000010009 */
[----:B------:R-:W-:Y:S01]  /*6d20*/  @!P1 F2FP.PACK_AB R3, R7, R6 ;  /* 0x000000060703923e */ /* 0x000fe200000000ff */
[----:B------:R1:W-:Y:S03]  /*6d30*/  STG.E.128 [R44.64], R16 ;  /* 0x000000102c007986 */ /* 0x0003e6000c101d08 */
        /* <DEDUP_REMOVED lines=10> */
.L_x_710:
[----:B------:R-:W-:Y:S01]  /*6de0*/  IMAD R2, R34, -0x60, R0 ;  /* 0xffffffa022027824 */ /* 0x000fe200078e0200 */
[----:B------:R-:W-:Y:S04]  /*6df0*/  BSSY B0, `(.L_x_733) ;  /* 0x000000b000007945 */ /* 0x000fe80003800000 */
[----:B------:R-:W-:Y:S04]  /*6e00*/  IMNMX R2, R2, 0x60, PT ;  /* 0x0000006002027817 */ /* 0x000fe80003800200 */
[----:B------:R-:W-:Y:S11]  /*6e10*/  ISETP.GE.AND P0, PT, R84, R2, PT ;  /* 0x000000025400720c */ /* 0x000ff60003f06270 */
[----:B------:R-:W-:Y:S02]  /*6e20*/  @!UPT UIADD3 URZ, URZ, URZ, URZ ;  /* 0x0000003f3f3ff290 */ /* 0x000fe4000fffe03f */
[----:B------:R-:W-:-:S05]  /*6e30*/  @P0 BRA `(.L_x_734) ;  /* 0x0000006000000947 */ /* 0x000fca0003800000 */
[----:B------:R-:W-:Y:S11]  /*6e40*/  ISETP.GE.AND P0, PT, R86, c[0x0][0x1d4], PT ;  /* 0x0000750056007a0c */ /* 0x000ff60003f06270 */
[----:B------:R-:W-:Y:S02]  /*6e50*/  @!UPT UIADD3 URZ, URZ, URZ, URZ ;  /* 0x0000003f3f3ff290 */ /* 0x000fe4000fffe03f */
[----:B------:R-:W1:Y:S04]  /*6e60*/  @!P0 LDS.128 R4, [R219+0xb100] ;  /* 0x00b10000db048984 */ /* 0x000e680000000c00 */
[----:B-1----:R-:W-:Y:S04]  /*6e70*/  @!P0 STG.E.128 [R54.64+0x80], R4 ;  /* 0x0000800436008986 */ /* 0x002fe8000c101d08 */
[----:B------:R-:W1:Y:S04]  /*6e80*/  @!P4 LDS.128 R4, [R219+0x8100] ;  /* 0x00810000db04c984 */ /* 0x000e680000000c00 */
[----:B-1----:R1:W-:Y:S02]  /*6e90*/  @!P4 STG.E.128 [R54.64], R4 ;  /* 0x000000043600c986 */ /* 0x0023e4000c101d08 */
.L_x_734:
[----:B------:R-:W-:Y:S05]  /*6ea0*/  BSYNC B0 ;  /* 0x0000000000007941 */ /* 0x000fea0003800000 */
.L_x_733:
[----:B------:R-:W-:Y:S01]  /*6eb0*/  ISETP.GE.AND P0, PT, R134, R2, PT ;  /* 0x000000028600720c */ /* 0x000fe20003f06270 */
[----:B------:R-:W-:Y:S01]  /*6ec0*/  @!UPT UIADD3 URZ, URZ, URZ, URZ ;  /* 0x0000003f3f3ff290 */ /* 0x000fe2000fffe03f */
[----:B------:R-:W-:Y:S11]  /*6ed0*/  BSSY B0, `(.L_x_735) ;  /* 0x0000008000007945 */ /* 0x000ff60003800000 */
[----:B------:R-:W-:-:S05]  /*6ee0*/  @P0 BRA `(.L_x_736) ;  /* 0x0000006000000947 */ /* 0x000fca0003800000 */
[----:B------:R-:W-:Y:S11]  /*6ef0*/  ISETP.GE.AND P0, PT, R86, c[0x0][0x1d4], PT ;  /* 0x0000750056007a0c */ /* 0x000ff60003f06270 */
[----:B------:R-:W-:Y:S02]  /*6f00*/  @!UPT UIADD3 URZ, URZ, URZ, URZ ;  /* 0x0000003f3f3ff290 */ /* 0x000fe4000fffe03f */
[----:B-1----:R-:W1:Y:S04]  /*6f10*/  @!P0 LDS.128 R4, [R219+0xc100] ;  /* 0x00c10000db048984 */ /* 0x002e680000000c00 */
[----:B-1----:R-:W-:Y:S04]  /*6f20*/  @!P0 STG.E.128 [R62.64+0x80], R4 ;  /* 0x000080043e008986 */ /* 0x002fe8000c101d08 */
[----:B------:R-:W1:Y:S04]  /*6f30*/  @!P4 LDS.128 R4, [R219+0x9100] ;  /* 0x00910000db04c984 */ /* 0x000e680000000c00 */
[----:B-1----:R1:W-:Y:S02]  /*6f40*/  @!P4 STG.E.128 [R62.64], R4 ;  /* 0x000000043e00c986 */ /* 0x0023e4000c101d08 */
.L_x_736:
[----:B------:R-:W-:Y:S05]  /*6f50*/  BSYNC B0 ;  /* 0x0000000000007941 */ /* 0x000fea0003800000 */
.L_x_735:
[----:B------:R-:W-:Y:S11]  /*6f60*/  ISETP.GE.AND P0, PT, R135, R2, PT ;  /* 0x000000028700720c */ /* 0x000ff60003f06270 */
[----:B------:R-:W-:Y:S02]  /*6f70*/  @!UPT UIADD3 URZ, URZ, URZ, URZ ;  /* 0x0000003f3f3ff290 */ /* 0x000fe4000fffe03f */
[----:B------:R-:W-:-:S05]  /*6f80*/  @P0 BRA `(.L_x_726) ;  /* 0x0000006000000947 */ /* 0x000fca0003800000 */
[----:B------:R-:W-:Y:S11]  /*6f90*/  ISETP.GE.AND P0, PT, R86, c[0x0][0x1d4], PT ;  /* 0x0000750056007a0c */ /* 0x000ff60003f06270 */
[----:B------:R-:W-:Y:S02]  /*6fa0*/  @!UPT UIADD3 URZ, URZ, URZ, URZ ;  /* 0x0000003f3f3ff290 */ /* 0x000fe4000fffe03f */
[----:B-1----:R-:W1:Y:S04]  /*6fb0*/  @!P0 LDS.128 R4, [R219+0xd100] ;  /* 0x00d10000db048984 */ /* 0x002e680000000c00 */
[----:B-1----:R-:W-:Y:S04]  /*6fc0*/  @!P0 STG.E.128 [R70.64+0x80], R4 ;  /* 0x0000800446008986 */ /* 0x002fe8000c101d08 */
[----:B------:R-:W1:Y:S04]  /*6fd0*/  @!P4 LDS.128 R4, [R219+0xa100] ;  /* 0x00a10000db04c984 */ /* 0x000e680000000c00 */
[----:B-1----:R1:W-:Y:S02]  /*6fe0*/  @!P4 STG.E.128 [R70.64], R4 ;  /* 0x000000044600c986 */ /* 0x0023e4000c101d08 */
.L_x_726:
[----:B------:R-:W-:Y:S05]  /*6ff0*/  BSYNC B2 ;  /* 0x0000000000027941 */ /* 0x000fea0003800000 */
.L_x_709:
[C---:B------:R-:W-:Y:S01]  /*7000*/  IMAD R12, R34.reuse, -0x60, RZ ;  /* 0xffffffa0220c7824 */ /* 0x040fe200078e02ff */
[----:B------:R-:W3:Y:S01]  /*7010*/  LDL R15, [R1] ;  /* 0x00000000010f7983 */ /* 0x000ee20000100800 */
[----:B-1----:R-:W-:Y:S01]  /*7020*/  IMAD.WIDE.U32 R10, R34, 0x60, RZ ;  /* 0x00000060220a7825 */ /* 0x002fe200078e00ff */
[----:B------:R-:W-:Y:S01]  /*7030*/  ISETP.NE.AND P5, PT, R131, RZ, PT ;  /* 0x000000ff8300720c */ /* 0x000fe20003fa5270 */
[----:B------:R-:W-:Y:S01]  /*7040*/  BSSY B0, `(.L_x_737) ;  /* 0x0000047000007945 */ /* 0x000fe20003800000 */
[----:B-----5:R-:W-:Y:S01]  /*7050*/  IADD3 R4, R111, R12, RZ ;  /* 0x0000000c6f047210 */ /* 0x020fe20007ffe0ff */
[----:B--2---:R-:W-:Y:S03]  /*7060*/  IMAD R2, R87, 0x60, RZ ;  /* 0x0000006057027824 */ /* 0x004fe600078e02ff */
[----:B------:R-:W-:Y:S01]  /*7070*/  ISETP.GE.AND P1, PT, R4, 0x21, PT ;  /* 0x000000210400780c */ /* 0x000fe20003f26270 */
[----:B------:R-:W-:Y:S01]  /*7080*/  IMAD.IADD R14, R11, 0x1, R2 ;  /* 0x000000010b0e7824 */ /* 0x000fe200078e0202 */
[----:B------:R-:W-:Y:S05]  /*7090*/  IADD3 R2, P0, R124, R10, RZ ;  /* 0x0000000a7c027210 */ /* 0x000fea0007f1e0ff */
[----:B------:R-:W-:Y:S06]  /*70a0*/  IMAD.X R3, R14, 0x1, R130, P0 ;  /* 0x000000010e037824 */ /* 0x000fec00000e0682 */
[----:B------:R-:W-:Y:S05]  /*70b0*/  @P1 IADD3 R6, P0, R2, 0x20, RZ ;  /* 0x0000002002061810 */ /* 0x000fea0007f1e0ff */
[--C-:B------:R-:W-:Y:S01]  /*70c0*/  @P1 IMAD.X R7, RZ, RZ, R3.reuse, P0 ;  /* 0x000000ffff071224 */ /* 0x100fe200000e0603 */
[----:B------:R-:W-:Y:S11]  /*70d0*/  ISETP.GE.AND P0, PT, R4, 0x41, PT ;  /* 0x000000410400780c */ /* 0x000ff60003f06270 */
[----:B------:R-:W-:Y:S02]  /*70e0*/  @!UPT UIADD3 URZ, URZ, URZ, URZ ;  /* 0x0000003f3f3ff290 */ /* 0x000fe4000fffe03f */
[----:B------:R-:W-:Y:S05]  /*70f0*/  @P0 IADD3 R11, P2, R2, 0x40, RZ ;  /* 0x00000040020b0810 */ /* 0x000fea0007f5e0ff */
[----:B------:R-:W-:Y:S01]  /*7100*/  @P0 IMAD.X R13, RZ, RZ, R3, P2 ;  /* 0x000000ffff0d0224 */ /* 0x000fe200010e0603 */
[----:B------:R-:W-:Y:S11]  /*7110*/  ISETP.GE.AND P2, PT, R4, 0x1, PT ;  /* 0x000000010400780c */ /* 0x000ff60003f46270 */
[----:B------:R-:W-:Y:S02]  /*7120*/  @!UPT UIADD3 URZ, URZ, URZ, URZ ;  /* 0x0000003f3f3ff290 */ /* 0x000fe4000fffe03f */
[----:B------:R-:W-:Y:S01]  /*7130*/  @P2 IMAD R3, R3, c[0x0][0x258], RZ ;  /* 0x0000960003032a24 */ /* 0x000fe200078e02ff */
[----:B------:R-:W-:Y:S01]  /*7140*/  @P2 MOV R4, R90 ;  /* 0x0000005a00042202 */ /* 0x000fe20000000f00 */
[----:B------:R-:W-:Y:S04]  /*7150*/  @P2 IMAD.MOV.U32 R5, RZ, RZ, R101 ;  /* 0x000000ffff052224 */ /* 0x000fe800078e0065 */
[C---:B------:R-:W-:Y:S04]  /*7160*/  @P2 IMAD.WIDE.U32 R4, R2.reuse, c[0x0][0x258], R4 ;  /* 0x0000960002042a25 */ /* 0x040fe800078e0004 */
[----:B------:R-:W-:Y:S01]  /*7170*/  @P2 IMAD R2, R2, c[0x0][0x25c], R3 ;  /* 0x0000970002022a24 */ /* 0x000fe200078e0203 */
[C---:B------:R-:W-:Y:S02]  /*7180*/  @P2 LEA R8, P3, R4.reuse, c[0x0][0x250], 0x1 ;  /* 0x0000940004082a11 */ /* 0x040fe400078608ff */
[----:B------:R-:W-:Y:S02]  /*7190*/  @P1 MOV R3, R101 ;  /* 0x0000006500031202 */ /* 0x000fe40000000f00 */
[----:B------:R-:W-:Y:S04]  /*71a0*/  @P2 IADD3 R2, R5, R2, RZ ;  /* 0x0000000205022210 */ /* 0x000fe80007ffe0ff */
[----:B------:R-:W-:Y:S01]  /*71b0*/  @P2 LEA.HI.X R9, R4, c[0x0][0x254], R2, 0x1, P3 ;  /* 0x0000950004092a11 */ /* 0x000fe200018f0c02 */
[----:B------:R-:W-:Y:S02]  /*71c0*/  @P1 IMAD R4, R7, c[0x0][0x258], RZ ;  /* 0x0000960007041a24 */ /* 0x000fe400078e02ff */
[----:B------:R-:W-:Y:S02]  /*71d0*/  @P1 IMAD.MOV.U32 R2, RZ, RZ, R90 ;  /* 0x000000ffff021224 */ /* 0x000fe400078e005a */
[----:B------:R-:W-:Y:S01]  /*71e0*/  @!PT LDS RZ, [RZ] ;  /* 0x00000000fffff984 */ /* 0x000fe20000000800 */
[----:B------:R-:W-:Y:S01]  /*71f0*/  @!PT LDS RZ, [RZ] ;  /* 0x00000000fffff984 */ /* 0x000fe20000000800 */
[----:B------:R-:W-:Y:S01]  /*7200*/  @!PT LDS RZ, [RZ] ;  /* 0x00000000fffff984 */ /* 0x000fe20000000800 */
[----:B------:R1:W-:Y:S01]  /*7210*/  @P2 LDGSTS.E.BYPASS.LTC128B.128 [R219+0x100], [R8.64], !P5 ;  /* 0x0010000008db2fae */ /* 0x0003e2000e901d48 */
[C---:B------:R-:W-:Y:S02]  /*7220*/  @P1 IMAD R4, R6.reuse, c[0x0][0x25c], R4 ;  /* 0x0000970006041a24 */ /* 0x040fe400078e0204 */
[----:B------:R-:W-:Y:S01]  /*7230*/  @P1 IMAD.WIDE.U32 R2, R6, c[0x0][0x258], R2 ;  /* 0x0000960006021a25 */ /* 0x000fe200078e0002 */
[----:B------:R1:W-:Y:S03]  /*7240*/  @P2 LDGSTS.E.BYPASS.LTC128B.128 [R219+0x3100], [R8.64+0x80], !P6 ;  /* 0x0310008008db2fae */ /* 0x0003e6000f101d48 */
[----:B------:R-:W-:Y:S01]  /*7250*/  @P1 IMAD.IADD R3, R3, 0x1, R4 ;  /* 0x0000000103031824 */ /* 0x000fe200078e0204 */
[C---:B------:R-:W-:Y:S01]  /*7260*/  @P1 LEA R6, P3, R2.reuse, c[0x0][0x250], 0x1 ;  /* 0x0000940002061a11 */ /* 0x040fe200078608ff */
[----:B------:R-:W-:Y:S03]  /*7270*/  @P0 IMAD R4, R13, c[0x0][0x258], RZ ;  /* 0x000096000d040a24 */ /* 0x000fe600078e02ff */
[----:B------:R-:W-:Y:S01]  /*7280*/  @P1 LEA.HI.X R7, R2, c[0x0][0x254], R3, 0x1, P3 ;  /* 0x0000950002071a11 */ /* 0x000fe200018f0c03 */
[----:B------:R-:W-:Y:S01]  /*7290*/  @P0 IMAD.MOV.U32 R3, RZ, RZ, R101 ;  /* 0x000000ffff030224 */ /* 0x000fe200078e0065 */
[----:B------:R-:W-:Y:S01]  /*72a0*/  @P0 MOV R2, R90 ;  /* 0x0000005a00020202 */ /* 0x000fe20000000f00 */
[C---:B------:R-:W-:Y:S04]  /*72b0*/  @P0 IMAD R4, R11.reuse, c[0x0][0x25c], R4 ;  /* 0x000097000b040a24 */ /* 0x040fe800078e0204 */
[----:B------:R-:W-:Y:S05]  /*72c0*/  @P0 IMAD.WIDE.U32 R2, R11, c[0x0][0x258], R2 ;  /* 0x000096000b020a25 */ /* 0x000fea00078e0002 */
[----:B------:R-:W-:Y:S02]  /*72d0*/  @P0 IADD3 R3, R3, R4, RZ ;  /* 0x0000000403030210 */ /* 0x000fe40007ffe0ff */
[C---:B------:R-:W-:Y:S04]  /*72e0*/  @P0 LEA R4, P3, R2.reuse, c[0x0][0x250], 0x1 ;  /* 0x0000940002040a11 */ /* 0x040fe800078608ff */
[----:B------:R-:W-:Y:S02]  /*72f0*/  @P0 LEA.HI.X R5, R2, c[0x0][0x254], R3, 0x1, P3 ;  /* 0x0000950002050a11 */ /* 0x000fe400018f0c03 */
[----:B------:R-:W-:Y:S02]  /*7300*/  IADD3 R2, R12, R0, RZ ;  /* 0x000000000c027210 */ /* 0x000fe40007ffe0ff */
[----:B-1----:R-:W-:Y:S02]  /*7310*/  IADD3 R8, P2, R127, R10, RZ ;  /* 0x0000000a7f087210 */ /* 0x002fe40007f5e0ff */
[----:B------:R-:W-:Y:S03]  /*7320*/  IMNMX R9, R2, 0x60, PT ;  /* 0x0000006002097817 */ /* 0x000fe60003800200 */
[----:B------:R-:W-:Y:S01]  /*7330*/  IMAD.X R10, R14, 0x1, R125, P2 ;  /* 0x000000010e0a7824 */ /* 0x000fe200010e067d */
[----:B---3--:R1:W-:Y:S04]  /*7340*/  @P1 LDGSTS.E.BYPASS.LTC128B.128 [R15+0x1100], [R6.64], !P5 ;  /* 0x01100000060f1fae */ /* 0x0083e8000e901d48 */
[----:B------:R1:W-:Y:S04]  /*7350*/  @P1 LDGSTS.E.BYPASS.LTC128B.128 [R15+0x4100], [R6.64+0x80], !P6 ;  /* 0x04100080060f1fae */ /* 0x0003e8000f101d48 */
[----:B------:R1:W-:Y:S04]  /*7360*/  @P0 LDGSTS.E.BYPASS.LTC128B.128 [R15+0x2100], [R4.64], !P5 ;  /* 0x02100000040f0fae */ /* 0x0003e8000e901d48 */
[----:B------:R1:W-:Y:S01]  /*7370*/  @P0 LDGSTS.E.BYPASS.LTC128B.128 [R15+0x5100], [R4.64+0x80], !P6 ;  /* 0x05100080040f0fae */ /* 0x0003e2000f101d48 */
[----:B------:R-:W-:Y:S03]  /*7380*/  ISETP.GE.AND P0, PT, R84, R9, PT ;  /* 0x000000095400720c */ /* 0x000fe60003f06270 */
[----:B------:R-:W0:Y:S01]  /*7390*/  LDGDEPBAR ;  /* 0x00000000000079af */ /* 0x000e220000000000 */
[----:B------:R-:W-:Y:S04]  /*73a0*/  DEPBAR.LE SB0, 0x0 ;  /* 0x000080000000791a */ /* 0x000fe80000000000 */
[----:B------:R-:W-:Y:S06]  /*73b0*/  BAR.SYNC.DEFER_BLOCKING 0x0 ;  /* 0x0000000000007b1d */ /* 0x000fec0000010000 */
[----:B------:R-:W-:-:S05]  /*73c0*/  @P0 BRA `(.L_x_738) ;  /* 0x000000e000000947 */ /* 0x000fca0003800000 */
[----:B-1----:R-:W-:Y:S01]  /*73d0*/  MOV R4, R88 ;  /* 0x0000005800047202 */ /* 0x002fe20000000f00 */
[----:B------:R-:W-:Y:S01]  /*73e0*/  IMAD R2, R10, c[0x0][0x208], RZ ;  /* 0x000082000a027a24 */ /* 0x000fe200078e02ff */
[----:B------:R-:W-:Y:S03]  /*73f0*/  MOV R5, R100 ;  /* 0x0000006400057202 */ /* 0x000fe60000000f00 */
[C---:B------:R-:W-:Y:S02]  /*7400*/  IMAD R2, R8.reuse, c[0x0][0x20c], R2 ;  /* 0x0000830008027a24 */ /* 0x040fe400078e0202 */
[----:B------:R-:W-:Y:S05]  /*7410*/  IMAD.WIDE.U32 R4, R8, c[0x0][0x208], R4 ;  /* 0x0000820008047a25 */ /* 0x000fea00078e0004 */
[----:B------:R-:W-:Y:S02]  /*7420*/  IADD3 R3, R5, R2, RZ ;  /* 0x0000000205037210 */ /* 0x000fe40007ffe0ff */
[C---:B------:R-:W-:Y:S04]  /*7430*/  LEA R2, P0, R4.reuse, c[0x0][0x1f8], 0x1 ;  /* 0x00007e0004027a11 */ /* 0x040fe800078008ff */
[----:B------:R-:W-:Y:S02]  /*7440*/  LEA.HI.X R3, R4, c[0x0][0x1fc], R3, 0x1, P0 ;  /* 0x00007f0004037a11 */ /* 0x000fe400000f0c03 */
[----:B------:R-:W-:Y:S11]  /*7450*/  ISETP.GE.AND P0, PT, R86, c[0x0][0x1d4], PT ;  /* 0x0000750056007a0c */ /* 0x000ff60003f06270 */
[----:B------:R-:W-:Y:S02]  /*7460*/  @!UPT UIADD3 URZ, URZ, URZ, URZ ;  /* 0x0000003f3f3ff290 */ /* 0x000fe4000fffe03f */
[----:B------:R-:W1:Y:S04]  /*7470*/  @!P0 LDS.128 R4, [R219+0x3100] ;  /* 0x00310000db048984 */ /* 0x000e680000000c00 */
[----:B-1----:R-:W-:Y:S04]  /*7480*/  @!P0 STG.E.128 [R2.64+0x80], R4 ;  /* 0x0000800402008986 */ /* 0x002fe8000c101d08 */
[----:B------:R-:W1:Y:S04]  /*7490*/  @!P4 LDS.128 R4, [R219+0x100] ;  /* 0x00010000db04c984 */ /* 0x000e680000000c00 */
[----:B-1----:R1:W-:Y:S02]  /*74a0*/  @!P4 STG.E.128 [R2.64], R4 ;  /* 0x000000040200c986 */ /* 0x0023e4000c101d08 */
.L_x_738:
[----:B-1----:R-:W-:Y:S05]  /*74b0*/  BSYNC B0 ;  /* 0x0000000000007941 */ /* 0x002fea0003800000 */
.L_x_737:
[----:B------:R-:W-:Y:S01]  /*74c0*/  ISETP.GE.AND P0, PT, R134, R9, PT ;  /* 0x000000098600720c */ /* 0x000fe20003f06270 */
[----:B------:R-:W-:Y:S01]  /*74d0*/  @!UPT UIADD3 URZ, URZ, URZ, URZ ;  /* 0x0000003f3f3ff290 */ /* 0x000fe2000fffe03f */
[----:B------:R-:W-:Y:S11]  /*74e0*/  BSSY B0, `(.L_x_739) ;  /* 0x0000012000007945 */ /* 0x000ff60003800000 */
[----:B------:R-:W-:-:S05]  /*74f0*/  @P0 BRA `(.L_x_740) ;  /* 0x0000010000000947 */ /* 0x000fca0003800000 */
[----:B------:R-:W-:Y:S01]  /*7500*/  IADD3 R2, P0, R8, 0x20, RZ ;  /* 0x0000002008027810 */ /* 0x000fe20007f1e0ff */
[----:B------:R-:W-:Y:S01]  /*7510*/  IMAD.MOV.U32 R4, RZ, RZ, R88 ;  /* 0x000000ffff047224 */ /* 0x000fe200078e0058 */
[----:B------:R-:W-:Y:S03]  /*7520*/  MOV R5, R100 ;  /* 0x0000006400057202 */ /* 0x000fe60000000f00 */
[----:B------:R-:W-:Y:S02]  /*7530*/  IMAD.X R3, RZ, RZ, R10, P0 ;  /* 0x000000ffff037224 */ /* 0x000fe400000e060a */
[C---:B------:R-:W-:Y:S04]  /*7540*/  IMAD.WIDE.U32 R4, R2.reuse, c[0x0][0x208], R4 ;  /* 0x0000820002047a25 */ /* 0x040fe800078e0004 */
[----:B------:R-:W-:Y:S04]  /*7550*/  IMAD R3, R3, c[0x0][0x208], RZ ;  /* 0x0000820003037a24 */ /* 0x000fe800078e02ff */
[----:B------:R-:W-:Y:S01]  /*7560*/  IMAD R3, R2, c[0x0][0x20c], R3 ;  /* 0x0000830002037a24 */ /* 0x000fe200078e0203 */
[C---:B------:R-:W-:Y:S04]  /*7570*/  LEA R2, P0, R4.reuse, c[0x0][0x1f8], 0x1 ;  /* 0x00007e0004027a11 */ /* 0x040fe800078008ff */
[----:B------:R-:W-:Y:S04]  /*7580*/  IADD3 R3, R5, R3, RZ ;  /* 0x0000000305037210 */ /* 0x000fe80007ffe0ff */
[----:B------:R-:W-:Y:S02]  /*7590*/  LEA.HI.X R3, R4, c[0x0][0x1fc], R3, 0x1, P0 ;  /* 0x00007f0004037a11 */ /* 0x000fe400000f0c03 */
[----:B------:R-:W-:Y:S11]  /*75a0*/  ISETP.GE.AND P0, PT, R86, c[0x0][0x1d4], PT ;  /* 0x0000750056007a0c */ /* 0x000ff60003f06270 */
[----:B------:R-:W-:Y:S02]  /*75b0*/  @!UPT UIADD3 URZ, URZ, URZ, URZ ;  /* 0x0000003f3f3ff290 */ /* 0x000fe4000fffe03f */
[----:B------:R-:W1:Y:S04]  /*75c0*/  @!P0 LDS.128 R4, [R219+0x4100] ;  /* 0x00410000db048984 */ /* 0x000e680000000c00 */
[----:B-1----:R-:W-:Y:S04]  /*75d0*/  @!P0 STG.E.128 [R2.64+0x80], R4 ;  /* 0x0000800402008986 */ /* 0x002fe8000c101d08 */
[----:B------:R-:W1:Y:S04]  /*75e0*/  @!P4 LDS.128 R4, [R219+0x1100] ;  /* 0x00110000db04c984 */ /* 0x000e680000000c00 */
[----:B-1----:R1:W-:Y:S02]  /*75f0*/  @!P4 STG.E.128 [R2.64], R4 ;  /* 0x000000040200c986 */ /* 0x0023e4000c101d08 */
.L_x_740:
[----:B------:R-:W-:Y:S05]  /*7600*/  BSYNC B0 ;  /* 0x0000000000007941 */ /* 0x000fea0003800000 */
.L_x_739:
[----:B------:R-:W-:Y:S01]  /*7610*/  ISETP.GE.AND P0, PT, R135, R9, PT ;  /* 0x000000098700720c */ /* 0x000fe20003f06270 */
[----:B------:R-:W-:Y:S01]  /*7620*/  @!UPT UIADD3 URZ, URZ, URZ, URZ ;  /* 0x0000003f3f3ff290 */ /* 0x000fe2000fffe03f */
[----:B------:R-:W-:Y:S11]  /*7630*/  BSSY B0, `(.L_x_741) ;  /* 0x0000012000007945 */ /* 0x000ff60003800000 */
[----:B------:R-:W-:-:S05]  /*7640*/  @P0 BRA `(.L_x_742) ;  /* 0x0000010000000947 */ /* 0x000fca0003800000 */
[----:B-1----:R-:W-:Y:S01]  /*7650*/  IADD3 R2, P0, R8, 0x40, RZ ;  /* 0x0000004008027810 */ /* 0x002fe20007f1e0ff */
        /* <DEDUP_REMOVED lines=15> */
.L_x_742:
[----:B------:R-:W-:Y:S05]  /*7750*/  BSYNC B0 ;  /* 0x0000000000007941 */ /* 0x000fea0003800000 */
.L_x_741:
[C---:B------:R-:W-:Y:S02]  /*7760*/  ISETP.GT.AND P0, PT, R34.reuse, R129, PT ;  /* 0x000000812200720c */ /* 0x040fe40003f04270 */
[----:B------:R-:W-:Y:S11]  /*7770*/  IADD3 R34, R34, -0x1, RZ ;  /* 0xffffffff22227810 */ /* 0x000ff60007ffe0ff */
[----:B-1----:R-:W-:Y:S01]  /*7780*/  @P0 SHF.R.S32.HI R5, RZ, 0x1f, R34 ;  /* 0x0000001fff050819 */ /* 0x002fe20000011422 */
[----:B------:R-:W-:Y:S01]  /*7790*/  @P0 IMAD R4, R165, R34, RZ ;  /* 0x00000022a5040224 */ /* 0x000fe200078e02ff */
[C---:B------:R-:W-:Y:S01]  /*77a0*/  @P0 SHF.L.U32 R6, R171.reuse, 0x1, RZ ;  /* 0x00000001ab060819 */ /* 0x040fe200000006ff */
[----:B------:R-:W-:Y:S01]  /*77b0*/  @P0 IMAD.MOV.U32 R2, RZ, RZ, R114 ;  /* 0x000000ffff020224 */ /* 0x000fe200078e0072 */
[----:B------:R-:W-:Y:S01]  /*77c0*/  @P0 SHF.L.U64.HI R7, R171, 0x1, R166 ;  /* 0x00000001ab070819 */ /* 0x000fe200000102a6 */
[----:B------:R-:W-:Y:S02]  /*77d0*/  @P0 IMAD.MOV.U32 R3, RZ, RZ, R113 ;  /* 0x000000ffff030224 */ /* 0x000fe400078e0071 */
[-C--:B------:R-:W-:Y:S02]  /*77e0*/  @P0 IMAD R4, R5, R142.reuse, R4 ;  /* 0x0000008e05040224 */ /* 0x080fe400078e0204 */
[----:B------:R-:W-:Y:S04]  /*77f0*/  @P0 IMAD.WIDE.U32 R2, R34, R142, R2 ;  /* 0x0000008e22020225 */ /* 0x000fe800078e0002 */
[----:B------:R-:W-:Y:S01]  /*7800*/  @P0 IMAD.IADD R3, R3, 0x1, R4 ;  /* 0x0000000103030824 */ /* 0x000fe200078e0204 */
[C---:B------:R-:W-:Y:S04]  /*7810*/  @P0 LEA R4, P1, R2.reuse, c[0x0][0x220], 0x1 ;  /* 0x0000880002040a11 */ /* 0x040fe800078208ff */
[----:B------:R-:W-:Y:S02]  /*7820*/  @P0 LEA.HI.X R5, R2, c[0x0][0x224], R3, 0x1, P1 ;  /* 0x0000890002050a11 */ /* 0x000fe400008f0c03 */
[----:B------:R-:W-:Y:S03]  /*7830*/  @P0 IADD3 R2, P1, R6, R4, RZ ;  /* 0x0000000406020210 */ /* 0x000fe60007f3e0ff */
[----:B------:R-:W-:Y:S01]  /*7840*/  @!PT LDS RZ, [RZ] ;  /* 0x00000000fffff984 */ /* 0x000fe20000000800 */
[----:B------:R-:W-:Y:S01]  /*7850*/  @!PT LDS RZ, [RZ] ;  /* 0x00000000fffff984 */ /* 0x000fe20000000800 */
[----:B------:R-:W-:Y:S01]  /*7860*/  @!PT LDS RZ, [RZ] ;  /* 0x00000000fffff984 */ /* 0x000fe20000000800 */
[----:B------:R1:W-:Y:S02]  /*7870*/  @P0 LDGSTS.E.BYPASS.LTC128B.128 [R219+0x8100], [R4.64], !P5 ;  /* 0x0810000004db0fae */ /* 0x0003e4000e901d48 */
[----:B------:R-:W-:Y:S01]  /*7880*/  @P0 IMAD.X R3, R7, 0x1, R5, P1 ;  /* 0x0000000107030824 */ /* 0x000fe200008e0605 */
[----:B------:R-:W-:Y:S01]  /*7890*/  @P0 IADD3 R6, P1, R2, R6, RZ ;  /* 0x0000000602060210 */ /* 0x000fe20007f3e0ff */
[----:B------:R1:W-:Y:S03]  /*78a0*/  @P0 LDGSTS.E.BYPASS.LTC128B.128 [R219+0xb100], [R4.64+0x80], !P6 ;  /* 0x0b10008004db0fae */ /* 0x0003e6000f101d48 */
[----:B------:R-:W-:Y:S01]  /*78b0*/  @P0 IADD3.X R7, R3, R7, RZ, P1, !PT ;  /* 0x0000000703070210 */ /* 0x000fe20000ffe4ff */
[----:B------:R1:W-:Y:S04]  /*78c0*/  @P0 LDGSTS.E.BYPASS.LTC128B.128 [R219+0x9100], [R2.64], !P5 ;  /* 0x0910000002db0fae */ /* 0x0003e8000e901d48 */
[----:B------:R1:W-:Y:S04]  /*78d0*/  @P0 LDGSTS.E.BYPASS.LTC128B.128 [R219+0xc100], [R2.64+0x80], !P6 ;  /* 0x0c10008002db0fae */ /* 0x0003e8000f101d48 */
[----:B------:R1:W-:Y:S04]  /*78e0*/  @P0 LDGSTS.E.BYPASS.LTC128B.128 [R219+0xa100], [R6.64], !P5 ;  /* 0x0a10000006db0fae */ /* 0x0003e8000e901d48 */
[----:B------:R1:W-:Y:S04]  /*78f0*/  @P0 LDGSTS.E.BYPASS.LTC128B.128 [R219+0xd100], [R6.64+0x80], !P6 ;  /* 0x0d10008006db0fae */ /* 0x0003e8000f101d48 */
[----:B------:R-:W0:Y:S01]  /*7900*/  LDGDEPBAR ;  /* 0x00000000000079af */ /* 0x000e220000000000 */
[----:B------:R-:W-:-:S05]  /*7910*/  @P0 BRA `(.L_x_743) ;  /* 0xffffbb5000000947 */ /* 0x000fca000383ffff */
[----:B------:R-:W-:Y:S01]  /*7920*/  WARPSYNC 0xffffffff ;  /* 0xffffffff00007948 */ /* 0x000fe20003800000 */
[----:B------:R-:W-:Y:S06]  /*7930*/  BAR.SYNC.DEFER_BLOCKING 0x0 ;  /* 0x0000000000007b1d */ /* 0x000fec0000010000 */
.L_x_708:
[----:B------:R-:W2:Y:S01]  /*7940*/  LDL R147, [R1+0x14] ;  /* 0x0000140001937983 */ /* 0x000ea20000100800 */
[----:B------:R-:W-:-:S03]  /*7950*/  IMAD.MOV.U32 R142, RZ, RZ, c[0x0][0x2c4] ;  /* 0x0000b100ff8e7624 */ /* 0x000fc600078e00ff */
[----:B------:R-:W3:Y:S04]  /*7960*/  LDL R140, [R1+0xc] ;  /* 0x00000c00018c7983 */ /* 0x000ee80000100800 */
[----:B------:R-:W3:Y:S01]  /*7970*/  LDL R137, [R1+0x8] ;  /* 0x0000080001897983 */ /* 0x000ee20000100800 */
[----:B------:R-:W-:Y:S01]  /*7980*/  ISETP.NE.AND P3, PT, R142, 0x1, PT ;  /* 0x000000018e00780c */ /* 0x000fe20003f65270 */
[----:B------:R-:W-:-:S05]  /*7990*/  IMAD.MOV.U32 R141, RZ, RZ, c[0x0][0x32c] ;  /* 0x0000cb00ff8d7624 */ /* 0x000fca00078e00ff */
[----:B------:R-:W-:Y:S01]  /*79a0*/  ISETP.GE.AND P1, PT, R141, 0x1, PT ;  /* 0x000000018d00780c */ /* 0x000fe20003f26270 */
[----:B------:R-:W-:Y:S01]  /*79b0*/  IMAD.IADD R11, R153, 0x1, R154 ;  /* 0x00000001990b7824 */ /* 0x000fe200078e029a */
[----:B--2---:R-:W-:-:S05]  /*79c0*/  IADD3 R0, R147, 0x7f, RZ ;  /* 0x0000007f93007810 */ /* 0x004fca0007ffe0ff */
[----:B-1----:R-:W-:Y:S01]  /*79d0*/  @P3 IMAD.HI.U32 R3, R0, c[0x0][0x2c8], RZ ;  /* 0x0000b20000033a27 */ /* 0x002fe200078e00ff */
[----:B---3--:R-:W-:-:S04]  /*79e0*/  IADD3 R2, R140, 0x1, -R137 ;  /* 0x000000018c027810 */ /* 0x008fc80007ffe889 */
[----:B------:R-:W-:-:S05]  /*79f0*/  @P3 SHF.R.U32.HI R0, RZ, c[0x0][0x2cc], R3 ;  /* 0x0000b300ff003a19 */ /* 0x000fca0000011603 */
[----:B------:R-:W-:-:S05]  /*7a00*/  IMAD.IADD R0, R2, 0x1, R0 ;  /* 0x0000000102007824 */ /* 0x000fca00078e0200 */
[----:B------:R-:W-:Y:S01]  /*7a10*/  IADD3 R3, R0, c[0x0][0x328], RZ ;  /* 0x0000ca0000037a10 */ /* 0x000fe20007ffe0ff */
[----:B------:R-:W-:Y:S05]  /*7a20*/  @!P1 BRA `(.L_x_744) ;  /* 0x0000011000009947 */ /* 0x000fea0003800000 */
[C---:B------:R-:W-:Y:S01]  /*7a30*/  ISETP.GT.AND P0, PT, R0.reuse, RZ, PT ;  /* 0x000000ff0000720c */ /* 0x040fe20003f04270 */
[----:B------:R-:W-:Y:S01]  /*7a40*/  BSSY B0, `(.L_x_745) ;  /* 0x000000d000007945 */ /* 0x000fe20003800000 */
[----:B------:R-:W-:Y:S01]  /*7a50*/  IADD3 R2, R0, -0x1, RZ ;  /* 0xffffffff00027810 */ /* 0x000fe20007ffe0ff */
[----:B------:R-:W-:-:S10]  /*7a60*/  IMAD.MOV.U32 R4, RZ, RZ, c[0x0][0x32c] ;  /* 0x0000cb00ff047624 */ /* 0x000fd400078e00ff */
[----:B------:R-:W-:Y:S05]  /*7a70*/  @P0 BRA `(.L_x_746) ;  /* 0x0000006000000947 */ /* 0x000fea0003800000 */
[----:B------:R-:W-:Y:S01]  /*7a80*/  ISETP.NE.AND P0, PT, R4, 0x1, PT ;  /* 0x000000010400780c */ /* 0x000fe20003f05270 */
[----:B------:R-:W-:-:S12]  /*7a90*/  IMAD.MOV R0, RZ, RZ, -R0 ;  /* 0x000000ffff007224 */ /* 0x000fd800078e0a00 */
[----:B------:R-:W-:-:S05]  /*7aa0*/  @P0 IMAD.HI.U32 R2, R0, c[0x0][0x330], RZ ;  /* 0x0000cc0000020a27 */ /* 0x000fca00078e00ff */
[----:B------:R-:W-:-:S04]  /*7ab0*/  @P0 SHF.R.U32.HI R0, RZ, c[0x0][0x334], R2 ;  /* 0x0000cd00ff000a19 */ /* 0x000fc80000011602 */
[----:B------:R-:W-:Y:S01]  /*7ac0*/  LOP3.LUT R2, RZ, R0, RZ, 0x33, !PT ;  /* 0x00000000ff027212 */ /* 0x000fe200078e33ff */
[----:B------:R-:W-:Y:S05]  /*7ad0*/  BRA `(.L_x_747) ;  /* 0x0000003000007947 */ /* 0x000fea0003800000 */
.L_x_746:
[----:B------:R-:W-:-:S13]  /*7ae0*/  ISETP.NE.AND P0, PT, R4, 0x1, PT ;  /* 0x000000010400780c */ /* 0x000fda0003f05270 */
[----:B------:R-:W-:-:S05]  /*7af0*/  @P0 IMAD.HI.U32 R0, R2, c[0x0][0x330], RZ ;  /* 0x0000cc0002000a27 */ /* 0x000fca00078e00ff */
[----:B------:R-:W-:Y:S02]  /*7b00*/  @P0 SHF.R.U32.HI R2, RZ, c[0x0][0x334], R0 ;  /* 0x0000cd00ff020a19 */ /* 0x000fe40000011600 */
.L_x_747:
[----:B------:R-:W-:Y:S05]  /*7b10*/  BSYNC B0 ;  /* 0x0000000000007941 */ /* 0x000fea0003800000 */
.L_x_745:
[----:B------:R-:W-:-:S05]  /*7b20*/  IMAD R2, R2, R4, c[0x0][0x32c] ;  /* 0x0000cb0002027624 */ /* 0x000fca00078e0204 */
[----:B------:R-:W-:-:S04]  /*7b30*/  IMNMX R3, R3, R2, PT ;  /* 0x0000000203037217 */ /* 0x000fc80003800200 */
.L_x_744:
[----:B------:R-:W-:Y:S01]  /*7b40*/  IADD3 R3, R3, 0x5f, RZ ;  /* 0x0000005f03037810 */ /* 0x000fe20007ffe0ff */
[----:B------:R-:W-:-:S04]  /*7b50*/  @P3 IMAD.HI.U32 R2, R147, c[0x0][0x2c8], RZ ;  /* 0x0000b20093023a27 */ /* 0x000fc800078e00ff */
[----:B------:R-:W-:-:S04]  /*7b60*/  IMAD.HI R4, R3, 0x2aaaaaab, RZ ;  /* 0x2aaaaaab03047827 */ /* 0x000fc800078e02ff */
[----:B------:R-:W-:Y:S01]  /*7b70*/  IMAD.MOV.U32 R0, RZ, RZ, R147 ;  /* 0x000000ffff007224 */ /* 0x000fe200078e0093 */
[----:B------:R-:W-:Y:S02]  /*7b80*/  @P3 SHF.R.U32.HI R0, RZ, c[0x0][0x2cc], R2 ;  /* 0x0000b300ff003a19 */ /* 0x000fe40000011602 */
[----:B------:R-:W-:-:S03]  /*7b90*/  SHF.R.U32.HI R3, RZ, 0x1f, R4 ;  /* 0x0000001fff037819 */ /* 0x000fc60000011604 */
        /* <DEDUP_REMOVED lines=15> */
.L_x_750:
[----:B------:R-:W-:-:S04]  /*7c90*/  MOV R3, c[0x0][0x32c] ;  /* 0x0000cb0000037a02 */ /* 0x000fc80000000f00 */
[----:B------:R-:W-:-:S13]  /*7ca0*/  ISETP.NE.AND P0, PT, R3, 0x1, PT ;  /* 0x000000010300780c */ /* 0x000fda0003f05270 */
[----:B------:R-:W-:-:S05]  /*7cb0*/  @P0 IMAD.HI.U32 R3, R0, c[0x0][0x330], RZ ;  /* 0x0000cc0000030a27 */ /* 0x000fca00078e00ff */
[----:B------:R-:W-:Y:S02]  /*7cc0*/  @P0 SHF.R.U32.HI R0, RZ, c[0x0][0x334], R3 ;  /* 0x0000cd00ff000a19 */ /* 0x000fe40000011603 */
.L_x_751:
[----:B------:R-:W-:Y:S05]  /*7cd0*/  BSYNC B0 ;  /* 0x0000000000007941 */ /* 0x000fea0003800000 */
.L_x_749:
[----:B------:R-:W-:-:S05]  /*7ce0*/  IMAD R0, R0, c[0x0][0x32c], RZ ;  /* 0x0000cb0000007a24 */ /* 0x000fca00078e02ff */
[----:B------:R-:W-:-:S05]  /*7cf0*/  IMNMX R2, R2, R0, !PT ;  /* 0x0000000002027217 */ /* 0x000fca0007800200 */
.L_x_748:
[----:B------:R-:W-:Y:S01]  /*7d00*/  IMAD.HI R2, R2, 0x2aaaaaab, RZ ;  /* 0x2aaaaaab02027827 */ /* 0x000fe200078e02ff */
[----:B------:R-:W-:Y:S04]  /*7d10*/  BSSY B0, `(.L_x_752) ;  /* 0x0000025000007945 */ /* 0x000fe80003800000 */
[----:B------:R-:W-:-:S04]  /*7d20*/  SHF.R.U32.HI R0, RZ, 0x1f, R2 ;  /* 0x0000001fff007819 */ /* 0x000fc80000011602 */
[----:B------:R-:W-:Y:S01]  /*7d30*/  LEA.HI.SX32 R2, R2, R0, 0x1c ;  /* 0x0000000002027211 */ /* 0x000fe200078fe2ff */
[----:B------:R-:W-:-:S03]  /*7d40*/  IMAD.MOV.U32 R0, RZ, RZ, RZ ;  /* 0x000000ffff007224 */ /* 0x000fc600078e00ff */
[----:B------:R-:W-:-:S04]  /*7d50*/  IMNMX R5, RZ, R2, !PT ;  /* 0x00000002ff057217 */ /* 0x000fc80007800200 */
[----:B------:R-:W-:-:S13]  /*7d60*/  ISETP.GT.AND P0, PT, R8, R5, PT ;  /* 0x000000050800720c */ /* 0x000fda0003f04270 */
[----:B------:R-:W-:Y:S05]  /*7d70*/  @!P0 BRA `(.L_x_753) ;  /* 0x000001e000008947 */ /* 0x000fea0003800000 */
[----:B------:R-:W-:-:S05]  /*7d80*/  IABS R0, R132 ;  /* 0x0000008400007213 */ /* 0x000fca0000000000 */
[----:B------:R-:W-:-:S04]  /*7d90*/  IMAD.MOV.U32 R4, RZ, RZ, R0 ;  /* 0x000000ffff047224 */ /* 0x000fc800078e0000 */
[----:B------:R-:W1:Y:S08]  /*7da0*/  I2F.RP R2, R4 ;  /* 0x0000000400027306 */ /* 0x000e700000209400 */
[----:B-1----:R-:W1:Y:S02]  /*7db0*/  MUFU.RCP R2, R2 ;  /* 0x0000000200027308 */ /* 0x002e640000001000 */
[----:B-1----:R-:W-:-:S06]  /*7dc0*/  IADD3 R2, R2, 0xffffffe, RZ ;  /* 0x0ffffffe02027810 */ /* 0x002fcc0007ffe0ff */
[----:B------:R1:W2:Y:S02]  /*7dd0*/  F2I.FTZ.U32.TRUNC.NTZ R3, R2 ;  /* 0x0000000200037305 */ /* 0x0002a4000021f000 */
[----:B-1----:R-:W-:Y:S01]  /*7de0*/  IADD3 R2, R132, -0x1, R8 ;  /* 0xffffffff84027810 */ /* 0x002fe20007ffe008 */
[----:B--2---:R-:W-:-:S04]  /*7df0*/  IMAD.MOV R0, RZ, RZ, -R3 ;  /* 0x000000ffff007224 */ /* 0x004fc800078e0a03 */
[----:B------:R-:W-:Y:S01]  /*7e00*/  IMAD.MOV.U32 R7, RZ, RZ, R0 ;  /* 0x000000ffff077224 */ /* 0x000fe200078e0000 */
[----:B------:R-:W-:Y:S01]  /*7e10*/  IABS R0, R132 ;  /* 0x0000008400007213 */ /* 0x000fe20000000000 */
[----:B------:R-:W-:Y:S01]  /*7e20*/  IMAD.IADD R6, R2, 0x1, -R5 ;  /* 0x0000000102067824 */ /* 0x000fe200078e0a05 */
[----:B------:R-:W-:Y:S01]  /*7e30*/  MOV R2, RZ ;  /* 0x000000ff00027202 */ /* 0x000fe20000000f00 */
[----:B------:R-:W-:Y:S02]  /*7e40*/  IMAD R7, R7, R4, RZ ;  /* 0x0000000407077224 */ /* 0x000fe400078e02ff */
[----:B------:R-:W-:Y:S01]  /*7e50*/  IMAD.MOV R9, RZ, RZ, -R0 ;  /* 0x000000ffff097224 */ /* 0x000fe200078e0a00 */
[----:B------:R-:W-:Y:S01]  /*7e60*/  IABS R10, R6 ;  /* 0x00000006000a7213 */ /* 0x000fe20000000000 */
        /* <DEDUP_REMOVED lines=15> */
.L_x_753:
[----:B------:R-:W-:Y:S05]  /*7f60*/  BSYNC B0 ;  /* 0x0000000000007941 */ /* 0x000fea0003800000 */
.L_x_752:
[----:B------:R-:W2:Y:S01]  /*7f70*/  LDL R3, [R1+0x34] ;  /* 0x0000340001037983 */ /* 0x000ea20000100800 */
[----:B------:R-:W-:Y:S01]  /*7f80*/  PRMT R2, RZ, 0x7610, R2 ;  /* 0x00007610ff027816 */ /* 0x000fe20000000002 */
[----:B------:R-:W-:Y:S01]  /*7f90*/  IMAD.MOV.U32 R24, RZ, RZ, RZ ;  /* 0x000000ffff187224 */ /* 0x000fe200078e00ff */
[----:B------:R-:W-:Y:S01]  /*7fa0*/  MOV R22, RZ ;  /* 0x000000ff00167202 */ /* 0x000fe20000000f00 */
        /* <DEDUP_REMOVED lines=32> */
[----:B--2---:R-:W-:-:S04]  /*81b0*/  IMAD R226, R3, R0, R5 ;  /* 0x0000000003e27224 */ /* 0x004fc800078e0205 */
[----:B------:R-:W-:-:S05]  /*81c0*/  IMAD.IADD R0, R226, 0x1, R0 ;  /* 0x00000001e2007824 */ /* 0x000fca00078e0200 */
[----:B------:R-:W-:-:S04]  /*81d0*/  IMNMX R223, R8, R0, PT ;  /* 0x0000000008df7217 */ /* 0x000fc80003800200 */
[----:B------:R-:W-:-:S13]  /*81e0*/  ISETP.GT.AND P0, PT, R223, R226, PT ;  /* 0x000000e2df00720c */ /* 0x000fda0003f04270 */
[----:B------:R-:W-:Y:S05]  /*81f0*/  @!P0 BRA `(.L_x_754) ;  /* 0x0001563000008947 */ /* 0x000fea0003800000 */
[----:B------:R-:W2:Y:S01]  /*8200*/  LDL R12, [R1+0x2c] ;  /* 0x00002c00010c7983 */ /* 0x000ea20000100800 */
[----:B------:R-:W-:-:S03]  /*8210*/  ISETP.NE.U32.AND P0, PT, RZ, c[0x0][0x340], PT ;  /* 0x0000d000ff007a0c */ /* 0x000fc60003f05070 */
[----:B------:R-:W3:Y:S01]  /*8220*/  LDL R13, [R1+0x30] ;  /* 0x00003000010d7983 */ /* 0x000ee20000100800 */
[----:B------:R-:W-:-:S13]  /*8230*/  ISETP.NE.AND.EX P1, PT, RZ, c[0x0][0x344], PT, P0 ;  /* 0x0000d100ff007a0c */ /* 0x000fda0003f25300 */
[----:B------:R-:W-:Y:S02]  /*8240*/  @P1 MOV R2, 0x4 ;  /* 0x0000000400021802 */ /* 0x000fe40000000f00 */
[----:B------:R-:W-:-:S03]  /*8250*/  IADD3 R0, P0, R84, R11, RZ ;  /* 0x0000000b54007210 */ /* 0x000fc60007f1e0ff */
[----:B--2---:R-:W-:-:S05]  /*8260*/  @P1 IMAD.WIDE R2, R12, R2, c[0x0][0x340] ;  /* 0x0000d0000c021625 */ /* 0x004fca00078e0202 */
[----:B------:R1:W2:Y:S01]  /*8270*/  @P1 LDG.E R10, [R2.64] ;  /* 0x00000008020a1981 */ /* 0x0002a2000c1e1900 */
[----:B------:R-:W-:Y:S01]  /*8280*/  LEA.HI.X.SX32 R6, R11, R178, 0x1, P0 ;  /* 0x000000b20b067211 */ /* 0x000fe200000f0eff */
[----:B------:R-:W-:Y:S01]  /*8290*/  IMAD.MOV.U32 R5, RZ, RZ, R73 ;  /* 0x000000ffff057224 */ /* 0x000fe200078e0049 */
[----:B------:R-:W-:Y:S01]  /*82a0*/  MOV R4, R72 ;  /* 0x0000004800047202 */ /* 0x000fe20000000f00 */
[----:B------:R-:W-:Y:S01]  /*82b0*/  WARPSYNC 0xffffffff ;  /* 0xffffffff00007948 */ /* 0x000fe20003800000 */
[----:B------:R-:W-:Y:S01]  /*82c0*/  ISETP.NE.U32.AND P0, PT, RZ, c[0x0][0x350], PT ;  /* 0x0000d400ff007a0c */ /* 0x000fe20003f05070 */
[C---:B------:R-:W-:Y:S01]  /*82d0*/  IMAD R7, R6.reuse, c[0x0][0x1e0], RZ ;  /* 0x0000780006077a24 */ /* 0x040fe200078e02ff */
[----:B------:R-:W-:Y:S01]  /*82e0*/  SHF.R.S32.HI R8, RZ, 0x1f, R12 ;  /* 0x0000001fff087819 */ /* 0x000fe2000001140c */
[----:B------:R-:W-:Y:S01]  /*82f0*/  IMAD R6, R6, c[0x0][0x208], RZ ;  /* 0x0000820006067a24 */ /* 0x000fe200078e02ff */
[----:B------:R-:W-:Y:S01]  /*8300*/  ISETP.NE.AND.EX P0, PT, RZ, c[0x0][0x354], PT, P0 ;  /* 0x0000d500ff007a0c */ /* 0x000fe20003f05300 */
[----:B------:R-:W-:Y:S01]  /*8310*/  IMAD R7, R0, c[0x0][0x1e4], R7 ;  /* 0x0000790000077a24 */ /* 0x000fe200078e0207 */
[----:B------:R-:W-:-:S02]  /*8320*/  SHF.R.S32.HI R9, RZ, 0x1f, R152 ;  /* 0x0000001fff097819 */ /* 0x000fc40000011498 */
[----:B------:R-:W-:Y:S02]  /*8330*/  SHF.R.S32.HI R24, RZ, 0x1f, R86 ;  /* 0x0000001fff187819 */ /* 0x000fe40000011456 */
[----:B------:R-:W-:Y:S01]  /*8340*/  IADD3 R136, R223, -0x1, RZ ;  /* 0xffffffffdf887810 */ /* 0x000fe20007ffe0ff */
[----:B------:R-:W-:Y:S02]  /*8350*/  IMAD R9, R9, c[0x0][0x178], RZ ;  /* 0x00005e0009097a24 */ /* 0x000fe400078e02ff */
[----:B-1----:R-:W-:-:S04]  /*8360*/  IMAD.WIDE.U32 R2, R0, c[0x0][0x1e0], R4 ;  /* 0x0000780000027a25 */ /* 0x002fc800078e0004 */
[----:B------:R-:W-:Y:S01]  /*8370*/  IMAD.WIDE.U32 R4, R0, c[0x0][0x208], R4 ;  /* 0x0000820000047a25 */ /* 0x000fe200078e0004 */
[----:B------:R-:W-:-:S03]  /*8380*/  IADD3 R3, R3, R7, RZ ;  /* 0x0000000703037210 */ /* 0x000fc60007ffe0ff */
[----:B------:R-:W-:Y:S02]  /*8390*/  IMAD R0, R0, c[0x0][0x20c], R6 ;  /* 0x0000830000007a24 */ /* 0x000fe400078e0206 */
[----:B---3--:R-:W-:Y:S01]  /*83a0*/  IMAD.WIDE.U32 R6, R13, c[0x0][0x1e8], R2 ;  /* 0x00007a000d067a25 */ /* 0x008fe200078e0002 */
[----:B------:R-:W-:-:S03]  /*83b0*/  MOV R2, R4 ;  /* 0x0000000400027202 */ /* 0x000fc60000000f00 */
[----:B------:R-:W-:Y:S02]  /*83c0*/  IMAD.IADD R3, R5, 0x1, R0 ;  /* 0x0000000105037824 */ /* 0x000fe400078e0200 */
[C---:B------:R-:W-:Y:S02]  /*83d0*/  IMAD R7, R13.reuse, c[0x0][0x1ec], R7 ;  /* 0x00007b000d077a24 */ /* 0x040fe400078e0207 */
[----:B------:R-:W-:-:S04]  /*83e0*/  IMAD.WIDE.U32 R4, R13, c[0x0][0x210], R2 ;  /* 0x000084000d047a25 */ /* 0x000fc800078e0002 */
[----:B------:R-:W-:Y:S01]  /*83f0*/  IMAD R5, R13, c[0x0][0x214], R5 ;  /* 0x000085000d057a24 */ /* 0x000fe200078e0205 */
[--C-:B--2---:R-:W-:Y:S01]  /*8400*/  @P1 SHF.R.S32.HI R3, RZ, 0x1f, R10.reuse ;  /* 0x0000001fff031819 */ /* 0x104fe2000001140a */
[----:B------:R-:W-:Y:S01]  /*8410*/  @P1 IMAD.MOV.U32 R2, RZ, RZ, R10 ;  /* 0x000000ffff021224 */ /* 0x000fe200078e000a */
[----:B------:R-:W-:Y:S02]  /*8420*/  @!P1 MOV R3, R8 ;  /* 0x0000000800039202 */ /* 0x000fe40000000f00 */
[----:B------:R-:W-:Y:S02]  /*8430*/  @!P1 MOV R2, R12 ;  /* 0x0000000c00029202 */ /* 0x000fe40000000f00 */
[----:B------:R-:W-:Y:S02]  /*8440*/  SEL R0, R3, RZ, !P0 ;  /* 0x000000ff03007207 */ /* 0x000fe40004000000 */
[----:B------:R-:W-:Y:S02]  /*8450*/  SEL R2, R2, RZ, !P0 ;  /* 0x000000ff02027207 */ /* 0x000fe40004000000 */
[----:B------:R-:W-:Y:S01]  /*8460*/  ISETP.NE.U32.AND P0, PT, RZ, c[0x0][0x348], PT ;  /* 0x0000d200ff007a0c */ /* 0x000fe20003f05070 */
[----:B------:R-:W-:-:S02]  /*8470*/  IMAD R3, R0, c[0x0][0x1f0], RZ ;  /* 0x00007c0000037a24 */ /* 0x000fc400078e02ff */
[----:B------:R-:W-:Y:S01]  /*8480*/  IMAD R0, R0, c[0x0][0x218], RZ ;  /* 0x0000860000007a24 */ /* 0x000fe200078e02ff */
[----:B------:R-:W-:Y:S01]  /*8490*/  ISETP.NE.AND.EX P0, PT, RZ, c[0x0][0x34c], PT, P0 ;  /* 0x0000d300ff007a0c */ /* 0x000fe20003f05300 */
[----:B------:R-:W-:-:S03]  /*84a0*/  IMAD.WIDE.U32 R230, R2, c[0x0][0x1f0], R6 ;  /* 0x00007c0002e67a25 */ /* 0x000fc600078e0006 */
[----:B------:R-:W-:Y:S01]  /*84b0*/  SEL R7, R8, RZ, !P0 ;  /* 0x000000ff08077207 */ /* 0x000fe20004000000 */
[----:B------:R-:W-:Y:S01]  /*84c0*/  IMAD.WIDE.U32 R228, R2, c[0x0][0x218], R4 ;  /* 0x0000860002e47a25 */ /* 0x000fe200078e0004 */
[----:B------:R-:W-:-:S03]  /*84d0*/  SEL R5, R12, RZ, !P0 ;  /* 0x000000ff0c057207 */ /* 0x000fc60004000000 */
[C---:B------:R-:W-:Y:S02]  /*84e0*/  IMAD R6, R2.reuse, c[0x0][0x1f4], R3 ;  /* 0x00007d0002067a24 */ /* 0x040fe400078e0203 */
[----:B------:R-:W-:Y:S02]  /*84f0*/  IMAD R4, R2, c[0x0][0x21c], R0 ;  /* 0x0000870002047a24 */ /* 0x000fe400078e0200 */
[C---:B------:R-:W-:Y:S01]  /*8500*/  IMAD R0, R152.reuse, c[0x0][0x17c], R9 ;  /* 0x00005f0098007a24 */ /* 0x040fe200078e0209 */
[----:B------:R-:W-:Y:S01]  /*8510*/  IADD3 R234, R231, R6, RZ ;  /* 0x00000006e7ea7210 */ /* 0x000fe20007ffe0ff */
[----:B------:R-:W-:Y:S01]  /*8520*/  IMAD.WIDE.U32 R2, R152, c[0x0][0x178], RZ ;  /* 0x00005e0098027a25 */ /* 0x000fe200078e00ff */
[----:B------:R-:W-:-:S03]  /*8530*/  IADD3 R233, R229, R4, RZ ;  /* 0x00000004e5e97210 */ /* 0x000fc60007ffe0ff */
[----:B------:R-:W-:Y:S02]  /*8540*/  IMAD.IADD R0, R3, 0x1, R0 ;  /* 0x0000000103007824 */ /* 0x000fe400078e0200 */
[----:B------:R-:W2:Y:S01]  /*8550*/  LDL R12, [R1] ;  /* 0x00000000010c7983 */ /* 0x000ea20000100800 */
[----:B------:R-:W-:Y:S01]  /*8560*/  IMAD R3, R144, 0x20, R84 ;  /* 0x0000002090037824 */ /* 0x000fe200078e0254 */
[----:B------:R-:W-:Y:S01]  /*8570*/  SHF.R.S32.HI R83, RZ, 0x1f, R136 ;  /* 0x0000001fff537819 */ /* 0x000fe20000011488 */
[----:B------:R-:W-:Y:S02]  /*8580*/  IMAD R6, R7, c[0x0][0x1c0], RZ ;  /* 0x0000700007067a24 */ /* 0x000fe400078e02ff */
[----:B------:R-:W-:Y:S02]  /*8590*/  IMAD.IADD R4, R147, 0x1, R3 ;  /* 0x0000000193047824 */ /* 0x000fe400078e0203 */
[----:B------:R-:W-:Y:S02]  /*85a0*/  IMAD.MOV.U32 R3, RZ, RZ, R0 ;  /* 0x000000ffff037224 */ /* 0x000fe400078e0000 */
[----:B------:R-:W-:-:S04]  /*85b0*/  @P3 IMAD.HI.U32 R7, R4, c[0x0][0x2c8], RZ ;  /* 0x0000b20004073a27 */ /* 0x000fc800078e00ff */
[----:B------:R-:W-:-:S04]  /*85c0*/  IMAD.WIDE.U32 R2, R13, c[0x0][0x1b8], R2 ;  /* 0x00006e000d027a25 */ /* 0x000fc800078e0002 */
[----:B------:R-:W-:Y:S01]  /*85d0*/  IMAD.MOV.U32 R0, RZ, RZ, R4 ;  /* 0x000000ffff007224 */ /* 0x000fe200078e0004 */
[----:B------:R-:W-:Y:S01]  /*85e0*/  @P3 SHF.R.U32.HI R0, RZ, c[0x0][0x2cc], R7 ;  /* 0x0000b300ff003a19 */ /* 0x000fe20000011607 */
[----:B------:R-:W-:Y:S02]  /*85f0*/  IMAD R3, R13, c[0x0][0x1bc], R3 ;  /* 0x00006f000d037a24 */ /* 0x000fe400078e0203 */
[C---:B------:R-:W-:Y:S01]  /*8600*/  IMAD R7, R5.reuse, c[0x0][0x1c4], R6 ;  /* 0x0000710005077a24 */ /* 0x040fe200078e0206 */
[----:B------:R-:W-:Y:S01]  /*8610*/  SHF.R.S32.HI R6, RZ, 0x1f, R0 ;  /* 0x0000001fff067819 */ /* 0x000fe20000011400 */
[----:B------:R-:W-:-:S04]  /*8620*/  IMAD.WIDE.U32 R2, R5, c[0x0][0x1c0], R2 ;  /* 0x0000700005027a25 */ /* 0x000fc800078e0002 */
[----:B------:R-:W-:Y:S02]  /*8630*/  IMAD.MOV R5, RZ, RZ, -R0 ;  /* 0x000000ffff057224 */ /* 0x000fe400078e0a00 */
[----:B------:R-:W-:Y:S02]  /*8640*/  IMAD.IADD R3, R3, 0x1, R7 ;  /* 0x0000000103037824 */ /* 0x000fe400078e0207 */
[----:B------:R-:W-:Y:S02]  /*8650*/  IMAD R4, R5, c[0x0][0x2c4], R4 ;  /* 0x0000b10005047a24 */ /* 0x000fe400078e0204 */
[----:B------:R-:W-:Y:S02]  /*8660*/  IMAD R5, R6, c[0x0][0x1b0], RZ ;  /* 0x00006c0006057a24 */ /* 0x000fe400078e02ff */
[----:B------:R-:W-:-:S04]  /*8670*/  IMAD.WIDE.U32 R2, R0, c[0x0][0x1b0], R2 ;  /* 0x00006c0000027a25 */ /* 0x000fc800078e0002 */
[----:B------:R-:W-:Y:S01]  /*8680*/  IMAD R6, R0, c[0x0][0x1b4], R5 ;  /* 0x00006d0000067a24 */ /* 0x000fe200078e0205 */
[----:B------:R-:W-:Y:S01]  /*8690*/  SHF.R.S32.HI R5, RZ, 0x1f, R4 ;  /* 0x0000001fff057819 */ /* 0x000fe20000011404 */
[----:B------:R-:W-:Y:S02]  /*86a0*/  IMAD.IADD R16, R84, 0x1, R147 ;  /* 0x0000000154107824 */ /* 0x000fe400078e0293 */
[----:B------:R-:W-:Y:S02]  /*86b0*/  IMAD.IADD R3, R3, 0x1, R6 ;  /* 0x0000000103037824 */ /* 0x000fe400078e0206 */
[----:B------:R-:W-:Y:S02]  /*86c0*/  IMAD R0, R5, c[0x0][0x1a8], RZ ;  /* 0x00006a0005007a24 */ /* 0x000fe400078e02ff */
[----:B------:R-:W-:-:S04]  /*86d0*/  IMAD.WIDE.U32 R2, R4, c[0x0][0x1a8], R2 ;  /* 0x00006a0004027a25 */ /* 0x000fc800078e0002 */
[----:B------:R-:W-:Y:S01]  /*86e0*/  IMAD R0, R4, c[0x0][0x1ac], R0 ;  /* 0x00006b0004007a24 */ /* 0x000fe200078e0200 */
[----:B------:R-:W-:Y:S01]  /*86f0*/  LEA R4, P0, R2, c[0x0][0x160], 0x1 ;  /* 0x0000580002047a11 */ /* 0x000fe200078008ff */
[----:B------:R-:W-:Y:S02]  /*8700*/  IMAD R52, R137, c[0x0][0x2c4], RZ ;  /* 0x0000b10089347a24 */ /* 0x000fe400078e02ff */
[----:B------:R-:W-:Y:S02]  /*8710*/  IMAD.IADD R0, R3, 0x1, R0 ;  /* 0x0000000103007824 */ /* 0x000fe400078e0200 */
[----:B------:R-:W1:Y:S01]  /*8720*/  SHFL.IDX PT, R6, R4, RZ, 0x181f ;  /* 0x00181fff04067589 */ /* 0x000e6200000e0000 */
[----:B------:R-:W-:Y:S01]  /*8730*/  ISETP.GE.AND P3, PT, R16, R52, PT ;  /* 0x000000341000720c */ /* 0x000fe20003f66270 */
[----:B------:R-:W-:Y:S01]  /*8740*/  IMAD R9, R83, c[0x0][0x1e0], RZ ;  /* 0x0000780053097a24 */ /* 0x000fe200078e02ff */
[----:B------:R-:W-:Y:S01]  /*8750*/  LEA.HI.X R0, R2, c[0x0][0x164], R0, 0x1, P0 ;  /* 0x0000590002007a11 */ /* 0x000fe200000f0c00 */
[----:B------:R-:W3:Y:S01]  /*8760*/  SHFL.IDX PT, R5, R4, 0x1, 0x181f ;  /* 0x00381f0004057f89 */ /* 0x000ee200000e0000 */
[----:B------:R-:W-:Y:S01]  /*8770*/  IADD3 R2, R16, 0x20, RZ ;  /* 0x0000002010027810 */ /* 0x000fe20007ffe0ff */
[----:B------:R-:W-:-:S02]  /*8780*/  IMAD.MOV.U32 R54, RZ, RZ, 0x60 ;  /* 0x00000060ff367424 */ /* 0x000fc400078e00ff */
[----:B------:R-:W4:Y:S01]  /*8790*/  SHFL.IDX PT, R7, R0, RZ, 0x181f ;  /* 0x00181fff00077589 */ /* 0x000f2200000e0000 */
[-C--:B------:R-:W-:Y:S01]  /*87a0*/  ISETP.GE.AND P4, PT, R2, R52.reuse, PT ;  /* 0x000000340200720c */ /* 0x080fe20003f86270 */
[----:B------:R-:W-:Y:S01]  /*87b0*/  IMAD R9, R136, c[0x0][0x1e4], R9 ;  /* 0x0000790088097a24 */ /* 0x000fe200078e0209 */
[----:B------:R-:W-:Y:S01]  /*87c0*/  IADD3 R2, R16, 0x40, RZ ;  /* 0x0000004010027810 */ /* 0x000fe20007ffe0ff */
[----:B------:R-:W4:Y:S01]  /*87d0*/  SHFL.IDX PT, R8, R0, 0x1, 0x181f ;  /* 0x00381f0000087f89 */ /* 0x000f2200000e0000 */
[----:B------:R-:W-:Y:S02]  /*87e0*/  IMAD R54, R223, -0x60, R54 ;  /* 0xffffffa0df367824 */ /* 0x000fe400078e0236 */
[----:B------:R-:W-:Y:S01]  /*87f0*/  ISETP.GE.AND P5, PT, R2, R52, PT ;  /* 0x000000340200720c */ /* 0x000fe20003fa6270 */
[----:B------:R-:W2:Y:S01]  /*8800*/  SHFL.IDX PT, R10, R4, 0x2, 0x181f ;  /* 0x00581f00040a7f89 */ /* 0x000ea200000e0000 */
[----:B------:R-:W-:Y:S01]  /*8810*/  IMAD.WIDE.U32 R2, R136, c[0x0][0x1e0], RZ ;  /* 0x0000780088027a25 */ /* 0x000fe200078e00ff */
[----:B------:R-:W-:-:S02]  /*8820*/  IADD3 R74, R54, R140, -R84 ;  /* 0x0000008c364a7210 */ /* 0x000fc40007ffe854 */
[----:B------:R-:W2:Y:S01]  /*8830*/  SHFL.IDX PT, R11, R0, 0x2, 0x181f ;  /* 0x00581f00000b7f89 */ /* 0x000ea200000e0000 */
[----:B------:R-:W-:Y:S02]  /*8840*/  IMAD.MOV.U32 R138, RZ, RZ, R230 ;  /* 0x000000ffff8a7224 */ /* 0x000fe400078e00e6 */
[----:B------:R-:W-:Y:S01]  /*8850*/  IMAD.MOV.U32 R139, RZ, RZ, R234 ;  /* 0x000000ffff8b7224 */ /* 0x000fe200078e00ea */
[----:B------:R-:W-:Y:S01]  /*8860*/  BAR.SYNC.DEFER_BLOCKING 0x0 ;  /* 0x0000000000007b1d */ /* 0x000fe20000010000 */
[-C--:B-1----:R-:W-:Y:S01]  /*8870*/  @!P3 LEA R22, P0, R72, R6.reuse, 0x1 ;  /* 0x000000064816b211 */ /* 0x082fe200078008ff */
[----:B------:R-:W-:Y:S01]  /*8880*/  IMAD.MOV.U32 R85, RZ, RZ, 0x40 ;  /* 0x00000040ff557424 */ /* 0x000fe200078e00ff */
[----:B------:R-:W-:Y:S02]  /*8890*/  @!P3 LEA R20, P2, R86, R6, 0x1 ;  /* 0x000000065614b211 */ /* 0x000fe400078408ff */
[C---:B---3--:R-:W-:Y:S01]  /*88a0*/  @!P4 LEA R18, P1, R72.reuse, R5, 0x1 ;  /* 0x000000054812c211 */ /* 0x048fe200078208ff */
[----:B------:R-:W-:Y:S01]  /*88b0*/  SHFL.IDX PT, R0, R0, 0x3, 0x181f ;  /* 0x00781f0000007f89 */ /* 0x000fe200000e0000 */
[----:B----4-:R-:W-:-:S02]  /*88c0*/  @!P3 LEA.HI.X R23, R72, R7, R73, 0x1, P0 ;  /* 0x000000074817b211 */ /* 0x010fc400000f0c49 */
[----:B------:R-:W-:Y:S01]  /*88d0*/  @!P4 LEA R14, P0, R86, R5, 0x1 ;  /* 0x00000005560ec211 */ /* 0x000fe200078008ff */
[----:B------:R-:W-:Y:S01]  /*88e0*/  IMAD.IADD R5, R3, 0x1, R9 ;  /* 0x0000000103057824 */ /* 0x000fe200078e0209 */
[-C--:B------:R-:W-:Y:S01]  /*88f0*/  @!P4 LEA.HI.X R19, R72, R8.reuse, R73, 0x1, P1 ;  /* 0x000000084813c211 */ /* 0x080fe200008f0c49 */
[----:B------:R-:W-:Y:S01]  /*8900*/  IMAD.WIDE.U32 R2, R2, 0x60, R138 ;  /* 0x0000006002027825 */ /* 0x000fe200078e008a */
[C-C-:B------:R-:W-:Y:S02]  /*8910*/  @!P4 LEA.HI.X R15, R86.reuse, R8, R24.reuse, 0x1, P0 ;  /* 0x00000008560fc211 */ /* 0x140fe400000f0c18 */
[----:B------:R1:W3:Y:S01]  /*8920*/  SHFL.IDX PT, R8, R4, 0x3, 0x181f ;  /* 0x00781f0004087f89 */ /* 0x0002e200000e0000 */
[----:B------:R-:W-:Y:S01]  /*8930*/  IMAD R5, R5, 0x60, RZ ;  /* 0x0000006005057824 */ /* 0x000fe200078e02ff */
[----:B------:R-:W-:Y:S02]  /*8940*/  @!P3 LEA.HI.X R21, R86, R7, R24, 0x1, P2 ;  /* 0x000000075615b211 */ /* 0x000fe400010f0c18 */
[----:B------:R-:W-:Y:S01]  /*8950*/  ISETP.GE.AND P2, PT, R74, 0x1, PT ;  /* 0x000000014a00780c */ /* 0x000fe20003f46270 */
[----:B------:R-:W-:Y:S01]  /*8960*/  IMAD.IADD R17, R3, 0x1, R5 ;  /* 0x0000000103117824 */ /* 0x000fe200078e0205 */
[----:B------:R-:W-:-:S02]  /*8970*/  IADD3 R3, R16, 0x60, RZ ;  /* 0x0000006010037810 */ /* 0x000fc40007ffe0ff */
[----:B------:R-:W-:Y:S02]  /*8980*/  ISETP.GE.AND P1, PT, R72, c[0x0][0x198], PT ;  /* 0x0000660048007a0c */ /* 0x000fe40003f26270 */
[----:B------:R-:W-:-:S11]  /*8990*/  ISETP.GE.AND P6, PT, R3, R52, PT ;  /* 0x000000340300720c */ /* 0x000fd60003fc6270 */
[----:B------:R-:W-:Y:S01]  /*89a0*/  @!PT LDS RZ, [RZ] ;  /* 0x00000000fffff984 */ /* 0x000fe20000000800 */
[----:B------:R4:W-:Y:S01]  /*89b0*/  @!P3 LDGSTS.E.BYPASS.LTC128B.128 [R219+0x100], [R22.64], !P1 ;  /* 0x0010000016dbbfae */ /* 0x0009e2000c901d48 */
[----:B--2---:R-:W-:Y:S01]  /*89c0*/  IMAD.MOV.U32 R25, RZ, RZ, R12 ;  /* 0x000000ffff197224 */ /* 0x004fe200078e000c */
[----:B------:R-:W-:-:S04]  /*89d0*/  @!P5 LEA R12, P0, R72, R10, 0x1 ;  /* 0x0000000a480cd211 */ /* 0x000fc800078008ff */
[----:B------:R-:W-:Y:S02]  /*89e0*/  @!P5 LEA.HI.X R13, R72, R11, R73, 0x1, P0 ;  /* 0x0000000b480dd211 */ /* 0x000fe400000f0c49 */
[----:B------:R-:W-:-:S04]  /*89f0*/  @!P5 LEA R10, P0, R86, R10, 0x1 ;  /* 0x0000000a560ad211 */ /* 0x000fc800078008ff */
[----:B------:R-:W-:Y:S02]  /*8a00*/  @!P5 LEA.HI.X R11, R86, R11, R24, 0x1, P0 ;  /* 0x0000000b560bd211 */ /* 0x000fe400000f0c18 */
[----:B-1----:R-:W-:-:S04]  /*8a10*/  @P2 LEA R4, P0, R2, c[0x0][0x1c8], 0x1 ;  /* 0x0000720002042a11 */ /* 0x002fc800078008ff */
[----:B------:R-:W-:Y:S02]  /*8a20*/  @P2 LEA.HI.X R5, R2, c[0x0][0x1cc], R17, 0x1, P0 ;  /* 0x0000730002052a11 */ /* 0x000fe400000f0c11 */
[----:B---3--:R-:W-:-:S04]  /*8a30*/  @!P6 LEA R6, P0, R86, R8, 0x1 ;  /* 0x000000085606e211 */ /* 0x008fc800078008ff */
[----:B------:R-:W-:Y:S02]  /*8a40*/  @!P6 LEA.HI.X R7, R86, R0, R24, 0x1, P0 ;  /* 0x000000005607e211 */ /* 0x000fe400000f0c18 */
[----:B------:R-:W-:-:S04]  /*8a50*/  @!P6 LEA R8, P0, R72, R8, 0x1 ;  /* 0x000000084808e211 */ /* 0x000fc800078008ff */
[----:B------:R-:W-:Y:S01]  /*8a60*/  @!P6 LEA.HI.X R9, R72, R0, R73, 0x1, P0 ;  /* 0x000000004809e211 */ /* 0x000fe200000f0c49 */
[----:B------:R-:W-:Y:S01]  /*8a70*/  IMAD.MOV.U32 R0, RZ, RZ, 0x20 ;  /* 0x00000020ff007424 */ /* 0x000fe200078e00ff */
[----:B------:R-:W-:-:S03]  /*8a80*/  ISETP.GE.AND P0, PT, R86, c[0x0][0x198], PT ;  /* 0x0000660056007a0c */ /* 0x000fc60003f06270 */
[----:B------:R-:W-:-:S10]  /*8a90*/  IMAD R3, R0, c[0x0][0x1e4], RZ ;  /* 0x0000790000037a24 */ /* 0x000fd400078e02ff */
[----:B------:R4:W-:Y:S04]  /*8aa0*/  @!P3 LDGSTS.E.BYPASS.LTC128B.128 [R219+0x4100], [R20.64], !P0 ;  /* 0x0410000014dbbfae */ /* 0x0009e8000c101d48 */
[----:B------:R4:W-:Y:S04]  /*8ab0*/  @!P4 LDGSTS.E.BYPASS.LTC128B.128 [R25+0x1100], [R18.64], !P1 ;  /* 0x011000001219cfae */ /* 0x0009e8000c901d48 */
[----:B------:R4:W-:Y:S04]  /*8ac0*/  @!P4 LDGSTS.E.BYPASS.LTC128B.128 [R25+0x5100], [R14.64], !P0 ;  /* 0x051000000e19cfae */ /* 0x0009e8000c101d48 */
[----:B------:R4:W-:Y:S04]  /*8ad0*/  @!P5 LDGSTS.E.BYPASS.LTC128B.128 [R25+0x2100], [R12.64], !P1 ;  /* 0x021000000c19dfae */ /* 0x0009e8000c901d48 */
[----:B------:R4:W-:Y:S04]  /*8ae0*/  @!P5 LDGSTS.E.BYPASS.LTC128B.128 [R25+0x6100], [R10.64], !P0 ;  /* 0x061000000a19dfae */ /* 0x0009e8000c101d48 */
[----:B------:R4:W-:Y:S01]  /*8af0*/  @!P6 LDGSTS.E.BYPASS.LTC128B.128 [R25+0x3100], [R8.64], !P1 ;  /* 0x031000000819efae */ /* 0x0009e2000c901d48 */
[----:B------:R-:W-:-:S03]  /*8b00*/  ISETP.GE.AND P1, PT, R74, 0x21, PT ;  /* 0x000000214a00780c */ /* 0x000fc60003f26270 */
[----:B------:R4:W-:Y:S01]  /*8b10*/  @!P6 LDGSTS.E.BYPASS.LTC128B.128 [R25+0x7100], [R6.64], !P0 ;  /* 0x071000000619efae */ /* 0x0009e2000c101d48 */
[----:B------:R-:W-:-:S03]  /*8b20*/  @P2 ISETP.GE.AND P0, PT, R72, c[0x0][0x1d4], PT ;  /* 0x0000750048002a0c */ /* 0x000fc60003f06270 */
[----:B------:R-:W0:Y:S10]  /*8b30*/  LDGDEPBAR ;  /* 0x00000000000079af */ /* 0x000e340000000000 */
[----:B------:R1:W-:Y:S01]  /*8b40*/  @P2 LDGSTS.E.BYPASS.LTC128B.128 [R219+0x8100], [R4.64], !P0 ;  /* 0x0810000004db2fae */ /* 0x0003e2000c101d48 */
[----:B------:R-:W-:-:S13]  /*8b50*/  @P2 ISETP.GE.AND P0, PT, R86, c[0x0][0x1d4], PT ;  /* 0x0000750056002a0c */ /* 0x000fda0003f06270 */
[----:B------:R1:W-:Y:S02]  /*8b60*/  @P2 LDGSTS.E.BYPASS.LTC128B.128 [R219+0xb100], [R4.64+0x80], !P0 ;  /* 0x0b10008004db2fae */ /* 0x0003e4000c101d48 */
[----:B-1----:R-:W-:-:S05]  /*8b70*/  IMAD.WIDE.U32 R4, R0, c[0x0][0x1e0], RZ ;  /* 0x0000780000047a25 */ /* 0x002fca00078e00ff */
[----:B------:R-:W-:-:S04]  /*8b80*/  @P1 IADD3 R0, P0, R2, R4, RZ ;  /* 0x0000000402001210 */ /* 0x000fc80007f1e0ff */
[----:B------:R-:W-:Y:S02]  /*8b90*/  @P1 IADD3.X R3, R17, R5, R3, P0, !PT ;  /* 0x0000000511031210 */ /* 0x000fe400007fe403 */
[----:B------:R-:W-:-:S04]  /*8ba0*/  @P1 LEA R4, P0, R0, c[0x0][0x1c8], 0x1 ;  /* 0x0000720000041a11 */ /* 0x000fc800078008ff */
[----:B------:R-:W-:Y:S01]  /*8bb0*/  @P1 LEA.HI.X R5, R0, c[0x0][0x1cc], R3, 0x1, P0 ;  /* 0x0000730000051a11 */ /* 0x000fe200000f0c03 */
[----:B------:R-:W-:Y:S01]  /*8bc0*/  IMAD R0, R85, c[0x0][0x1e4], RZ ;  /* 0x0000790055007a24 */ /* 0x000fe200078e02ff */
[----:B------:R-:W-:-:S13]  /*8bd0*/  @P1 ISETP.GE.AND P0, PT, R72, c[0x0][0x1d4], PT ;  /* 0x0000750048001a0c */ /* 0x000fda0003f06270 */
[----:B------:R1:W-:Y:S01]  /*8be0*/  @P1 LDGSTS.E.BYPASS.LTC128B.128 [R25+0x9100], [R4.64], !P0 ;  /* 0x0910000004191fae */ /* 0x0003e2000c101d48 */
[----:B------:R-:W-:-:S13]  /*8bf0*/  @P1 ISETP.GE.AND P0, PT, R86, c[0x0][0x1d4], PT ;  /* 0x0000750056001a0c */ /* 0x000fda0003f06270 */
[----:B------:R1:W-:Y:S01]  /*8c00*/  @P1 LDGSTS.E.BYPASS.LTC128B.128 [R25+0xc100], [R4.64+0x80], !P0 ;  /* 0x0c10008004191fae */ /* 0x0003e2000c101d48 */
[----:B------:R-:W-:Y:S01]  /*8c10*/  ISETP.GE.AND P1, PT, R74, 0x41, PT ;  /* 0x000000414a00780c */ /* 0x000fe20003f26270 */
[----:B-1----:R-:W-:-:S12]  /*8c20*/  IMAD.WIDE.U32 R4, R85, c[0x0][0x1e0], RZ ;  /* 0x0000780055047a25 */ /* 0x002fd800078e00ff */
[----:B------:R-:W-:-:S04]  /*8c30*/  @P1 IADD3 R3, P0, R2, R4, RZ ;  /* 0x0000000402031210 */ /* 0x000fc80007f1e0ff */
[----:B------:R-:W-:Y:S02]  /*8c40*/  @P1 IADD3.X R0, R17, R5, R0, P0, !PT ;  /* 0x0000000511001210 */ /* 0x000fe400007fe400 */
[----:B------:R-:W-:-:S04]  /*8c50*/  @P1 LEA R2, P0, R3, c[0x0][0x1c8], 0x1 ;  /* 0x0000720003021a11 */ /* 0x000fc800078008ff */
[----:B------:R-:W-:Y:S02]  /*8c60*/  @P1 LEA.HI.X R3, R3, c[0x0][0x1cc], R0, 0x1, P0 ;  /* 0x0000730003031a11 */ /* 0x000fe400000f0c00 */
[----:B------:R-:W-:-:S13]  /*8c70*/  @P1 ISETP.GE.AND P0, PT, R72, c[0x0][0x1d4], PT ;  /* 0x0000750048001a0c */ /* 0x000fda0003f06270 */
[----:B------:R4:W-:Y:S01]  /*8c80*/  @P1 LDGSTS.E.BYPASS.LTC128B.128 [R25+0xa100], [R2.64], !P0 ;  /* 0x0a10000002191fae */ /* 0x0009e2000c101d48 */
[----:B------:R-:W-:-:S13]  /*8c90*/  @P1 ISETP.GE.AND P0, PT, R86, c[0x0][0x1d4], PT ;  /* 0x0000750056001a0c */ /* 0x000fda0003f06270 */
[----:B------:R4:W-:Y:S01]  /*8ca0*/  @P1 LDGSTS.E.BYPASS.LTC128B.128 [R25+0xd100], [R2.64+0x80], !P0 ;  /* 0x0d10008002191fae */ /* 0x0009e2000c101d48 */
[----:B------:R-:W-:-:S03]  /*8cb0*/  ISETP.LT.AND P0, PT, RZ, c[0x0][0x27c], PT ;  /* 0x00009f00ff007a0c */ /* 0x000fc60003f01270 */
[----:B------:R-:W0:Y:S10]  /*8cc0*/  LDGDEPBAR ;  /* 0x00000000000079af */ /* 0x000e340000000000 */
[----:B------:R-:W-:Y:S05]  /*8cd0*/  @P0 BRA `(.L_x_755) ;  /* 0x0000002000000947 */ /* 0x000fea0003800000 */
[----:B------:R-:W-:-:S04]  /*8ce0*/  DEPBAR.LE SB0, 0x1 ;  /* 0x000080400000791a */ /* 0x000fc80000000000 */
[----:B------:R-:W-:Y:S05]  /*8cf0*/  BRA `(.L_x_756) ;  /* 0x0000499000007947 */ /* 0x000fea0003800000 */
.L_x_755:
[----:B------:R-:W-:Y:S01]  /*8d00*/  ULDC.U8 UR4, c[0x0][0x298] ;  /* 0x0000a60000047ab9 */ /* 0x000fe20000000000 */
[----:B-----5:R-:W-:Y:S01]  /*8d10*/  SHF.R.S32.HI R0, RZ, 0x1f, R133 ;  /* 0x0000001fff007819 */ /* 0x020fe20000011485 */
[C---:B------:R-:W-:Y:S01]  /*8d20*/  IMAD.WIDE.U32 R4, R133.reuse, c[0x0][0x280], RZ ;  /* 0x0000a00085047a25 */ /* 0x040fe200078e00ff */
[----:B------:R-:W-:Y:S01]  /*8d30*/  ISETP.NE.AND P0, PT, RZ, UR4, PT ;  /* 0x00000004ff007c0c */ /* 0x000fe2000bf05270 */
[----:B------:R-:W-:Y:S01]  /*8d40*/  BSSY B2, `(.L_x_756) ;  /* 0x0000494000027945 */ /* 0x000fe20003800000 */
[----:B------:R-:W-:Y:S01]  /*8d50*/  IADD3 R71, R84, 0x60, RZ ;  /* 0x0000006054477810 */ /* 0x000fe20007ffe0ff */
[C---:B----4-:R-:W-:Y:S02]  /*8d60*/  IMAD R2, R0.reuse, c[0x0][0x280], RZ ;  /* 0x0000a00000027a24 */ /* 0x050fe400078e02ff */
[----:B------:R-:W-:Y:S02]  /*8d70*/  IMAD R0, R0, c[0x0][0x290], RZ ;  /* 0x0000a40000007a24 */ /* 0x000fe400078e02ff */
[----:B------:R-:W-:-:S02]  /*8d80*/  IMAD R6, R133, c[0x0][0x284], R2 ;  /* 0x0000a10085067a24 */ /* 0x000fc400078e0202 */
[C---:B------:R-:W-:Y:S01]  /*8d90*/  IMAD R7, R133.reuse, c[0x0][0x294], R0 ;  /* 0x0000a50085077a24 */ /* 0x040fe200078e0200 */
[----:B------:R-:W-:Y:S01]  /*8da0*/  LEA R0, R144, R16, 0x5 ;  /* 0x0000001090007211 */ /* 0x000fe200078e28ff */
[----:B------:R-:W-:Y:S01]  /*8db0*/  IMAD.WIDE.U32 R2, R133, c[0x0][0x290], RZ ;  /* 0x0000a40085027a25 */ /* 0x000fe200078e00ff */
[----:B------:R-:W-:-:S04]  /*8dc0*/  IADD3 R6, R6, R5, RZ ;  /* 0x0000000506067210 */ /* 0x000fc80007ffe0ff */
[----:B------:R-:W-:Y:S01]  /*8dd0*/  IADD3 R8, R7, R3, RZ ;  /* 0x0000000307087210 */ /* 0x000fe20007ffe0ff */
[----:B------:R-:W-:Y:S05]  /*8de0*/  @!P0 BRA `(.L_x_757) ;  /* 0x0000251000008947 */ /* 0x000fea0003800000 */
[----:B------:R-:W-:Y:S01]  /*8df0*/  ISETP.NE.AND P1, PT, R142, 0x1, PT ;  /* 0x000000018e00780c */ /* 0x000fe20003f25270 */
[----:B------:R-:W-:Y:S01]  /*8e00*/  IMAD.MOV.U32 R5, RZ, RZ, R6 ;  /* 0x000000ffff057224 */ /* 0x000fe200078e0006 */
[----:B------:R-:W-:Y:S01]  /*8e10*/  BSSY B0, `(.L_x_758) ;  /* 0x0000032000007945 */ /* 0x000fe20003800000 */
[----:B------:R-:W-:Y:S01]  /*8e20*/  SHF.R.S32.HI R25, RZ, 0x1f, R30 ;  /* 0x0000001fff197819 */ /* 0x000fe2000001141e */
[----:B------:R-:W-:Y:S01]  /*8e30*/  CS2R R38, SRZ ;  /* 0x0000000000267805 */ /* 0x000fe2000001ff00 */
[----:B------:R-:W-:Y:S01]  /*8e40*/  CS2R R22, SRZ ;  /* 0x0000000000167805 */ /* 0x000fe2000001ff00 */
[----:B------:R-:W-:Y:S01]  /*8e50*/  CS2R R14, SRZ ;  /* 0x00000000000e7805 */ /* 0x000fe2000001ff00 */
[----:B------:R-:W-:Y:S01]  /*8e60*/  CS2R R20, SRZ ;  /* 0x0000000000147805 */ /* 0x000fe2000001ff00 */
[----:B------:R-:W-:-:S05]  /*8e70*/  CS2R R12, SRZ ;  /* 0x00000000000c7805 */ /* 0x000fca000001ff00 */
[----:B------:R-:W-:-:S05]  /*8e80*/  @P1 IMAD.HI.U32 R3, R0, c[0x0][0x2c8], RZ ;  /* 0x0000b20000031a27 */ /* 0x000fca00078e00ff */
[----:B------:R-:W-:-:S04]  /*8e90*/  @P1 SHF.R.U32.HI R0, RZ, c[0x0][0x2cc], R3 ;  /* 0x0000b300ff001a19 */ /* 0x000fc80000011603 */
[----:B------:R-:W-:Y:S01]  /*8ea0*/  SHF.R.S32.HI R7, RZ, 0x1f, R0 ;  /* 0x0000001fff077819 */ /* 0x000fe20000011400 */
[----:B------:R-:W-:-:S04]  /*8eb0*/  IMAD.WIDE.U32 R4, R0, c[0x0][0x280], R4 ;  /* 0x0000a00000047a25 */ /* 0x000fc800078e0004 */
[C---:B------:R-:W-:Y:S01]  /*8ec0*/  IMAD R3, R7.reuse, c[0x0][0x280], RZ ;  /* 0x0000a00007037a24 */ /* 0x040fe200078e02ff */
[----:B------:R-:W-:Y:S01]  /*8ed0*/  LEA R26, P0, R4, c[0x0][0x270], 0x1 ;  /* 0x00009c00041a7a11 */ /* 0x000fe200078008ff */
[----:B------:R-:W-:Y:S02]  /*8ee0*/  IMAD R7, R7, c[0x0][0x290], RZ ;  /* 0x0000a40007077a24 */ /* 0x000fe400078e02ff */
[----:B------:R-:W-:Y:S02]  /*8ef0*/  IMAD R6, R0, c[0x0][0x284], R3 ;  /* 0x0000a10000067a24 */ /* 0x000fe400078e0203 */
[----:B------:R-:W-:-:S03]  /*8f00*/  IMAD.MOV.U32 R3, RZ, RZ, R8 ;  /* 0x000000ffff037224 */ /* 0x000fc600078e0008 */
[----:B------:R-:W-:Y:S01]  /*8f10*/  IADD3 R5, R5, R6, RZ ;  /* 0x0000000605057210 */ /* 0x000fe20007ffe0ff */
[----:B------:R-:W-:-:S03]  /*8f20*/  IMAD.WIDE.U32 R2, R0, c[0x0][0x290], R2 ;  /* 0x0000a40000027a25 */ /* 0x000fc600078e0002 */
[----:B------:R-:W-:Y:S01]  /*8f30*/  LEA.HI.X R19, R4, c[0x0][0x274], R5, 0x1, P0 ;  /* 0x00009d0004137a11 */ /* 0x000fe200000f0c05 */
[----:B------:R-:W-:Y:S01]  /*8f40*/  IMAD R0, R0, c[0x0][0x294], R7 ;  /* 0x0000a50000007a24 */ /* 0x000fe200078e0207 */
[----:B------:R-:W-:-:S03]  /*8f50*/  LEA R24, P0, R2, c[0x0][0x288], 0x1 ;  /* 0x0000a20002187a11 */ /* 0x000fc600078008ff */
[----:B------:R1:W2:Y:S01]  /*8f60*/  SHFL.IDX PT, R5, R19, RZ, 0x181f ;  /* 0x00181fff13057589 */ /* 0x0002a200000e0000 */
[----:B------:R-:W-:-:S03]  /*8f70*/  IADD3 R0, R3, R0, RZ ;  /* 0x0000000003007210 */ /* 0x000fc60007ffe0ff */
[----:B------:R1:W3:Y:S01]  /*8f80*/  SHFL.IDX PT, R10, R24, RZ, 0x181f ;  /* 0x00181fff180a7589 */ /* 0x0002e200000e0000 */
[----:B------:R-:W-:-:S03]  /*8f90*/  LEA.HI.X R18, R2, c[0x0][0x28c], R0, 0x1, P0 ;  /* 0x0000a30002127a11 */ /* 0x000fc600000f0c00 */
[----:B------:R1:W4:Y:S04]  /*8fa0*/  SHFL.IDX PT, R2, R26, RZ, 0x181f ;  /* 0x00181fff1a027589 */ /* 0x00032800000e0000 */
[----:B------:R1:W1:Y:S01]  /*8fb0*/  SHFL.IDX PT, R11, R18, RZ, 0x181f ;  /* 0x00181fff120b7589 */ /* 0x00026200000e0000 */
[----:B------:R-:W-:Y:S05]  /*8fc0*/  @P3 BRA `(.L_x_759) ;  /* 0x0000016000003947 */ /* 0x000fea0003800000 */
[----:B------:R-:W-:Y:S01]  /*8fd0*/  ISETP.GE.AND P1, PT, R28, c[0x0][0x27c], PT ;  /* 0x00009f001c007a0c */ /* 0x000fe20003f26270 */
[----:B------:R-:W-:Y:S01]  /*8fe0*/  CS2R R22, SRZ ;  /* 0x0000000000167805 */ /* 0x000fe2000001ff00 */
[----:B------:R-:W-:-:S11]  /*8ff0*/  CS2R R14, SRZ ;  /* 0x00000000000e7805 */ /* 0x000fd6000001ff00 */
[C---:B------:R-:W-:Y:S01]  /*9000*/  @!P1 IMAD.SHL.U32 R0, R28.reuse, 0x2, RZ ;  /* 0x000000021c009824 */ /* 0x040fe200078e00ff */
[----:B------:R-:W-:-:S04]  /*9010*/  @!P1 SHF.L.U64.HI R3, R28, 0x1, R29 ;  /* 0x000000011c039819 */ /* 0x000fc8000001021d */
[----:B----4-:R-:W-:-:S05]  /*9020*/  @!P1 IADD3 R8, P0, R2, R0, RZ ;  /* 0x0000000002089210 */ /* 0x010fca0007f1e0ff */
[--C-:B--2---:R-:W-:Y:S01]  /*9030*/  @!P1 IMAD.X R9, R5, 0x1, R3.reuse, P0 ;  /* 0x0000000105099824 */ /* 0x104fe200000e0603 */
[----:B---3--:R-:W-:Y:S01]  /*9040*/  @!P1 IADD3 R6, P0, R10, R0, RZ ;  /* 0x000000000a069210 */ /* 0x008fe20007f1e0ff */
[----:B------:R-:W-:Y:S01]  /*9050*/  CS2R R12, SRZ ;  /* 0x00000000000c7805 */ /* 0x000fe2000001ff00 */
[----:B------:R-:W-:Y:S02]  /*9060*/  CS2R R20, SRZ ;  /* 0x0000000000147805 */ /* 0x000fe4000001ff00 */
[----:B------:R2:W5:Y:S01]  /*9070*/  @!P1 LD.E.64 R14, [R8.64] ;  /* 0x00000008080e9980 */ /* 0x000562000c101b00 */
[----:B-1----:R-:W-:Y:S01]  /*9080*/  @!P1 IMAD.X R7, R11, 0x1, R3, P0 ;  /* 0x000000010b079824 */ /* 0x002fe200000e0603 */
[----:B------:R-:W-:-:S04]  /*9090*/  ISETP.GE.AND P0, PT, R30, c[0x0][0x27c], PT ;  /* 0x00009f001e007a0c */ /* 0x000fc80003f06270 */
[----:B------:R2:W5:Y:S09]  /*90a0*/  @!P1 LD.E.64 R12, [R6.64] ;  /* 0x00000008060c9980 */ /* 0x000572000c101b00 */
[C---:B------:R-:W-:Y:S01]  /*90b0*/  @!P0 IMAD.SHL.U32 R3, R30.reuse, 0x2, RZ ;  /* 0x000000021e038824 */ /* 0x040fe200078e00ff */
[----:B------:R-:W-:-:S04]  /*90c0*/  @!P0 SHF.L.U64.HI R0, R30, 0x1, R25 ;  /* 0x000000011e008819 */ /* 0x000fc80000010219 */
[----:B------:R-:W-:-:S05]  /*90d0*/  @!P0 IADD3 R4, P2, R2, R3, RZ ;  /* 0x0000000302048210 */ /* 0x000fca0007f5e0ff */
[----:B------:R-:W-:Y:S01]  /*90e0*/  @!P0 IMAD.X R5, R5, 0x1, R0, P2 ;  /* 0x0000000105058824 */ /* 0x000fe200010e0600 */
[----:B------:R-:W-:-:S04]  /*90f0*/  @!P0 IADD3 R2, P2, R10, R3, RZ ;  /* 0x000000030a028210 */ /* 0x000fc80007f5e0ff */
[----:B------:R2:W5:Y:S01]  /*9100*/  @!P0 LD.E.64 R22, [R4.64] ;  /* 0x0000000804168980 */ /* 0x000562000c101b00 */
[----:B------:R-:W-:-:S05]  /*9110*/  @!P0 IMAD.X R3, R11, 0x1, R0, P2 ;  /* 0x000000010b038824 */ /* 0x000fca00010e0600 */
[----:B------:R2:W5:Y:S03]  /*9120*/  @!P0 LD.E.64 R20, [R2.64] ;  /* 0x0000000802148980 */ /* 0x000566000c101b00 */
.L_x_759:
[----:B------:R-:W-:Y:S05]  /*9130*/  BSYNC B0 ;  /* 0x0000000000007941 */ /* 0x000fea0003800000 */
.L_x_758:
[----:B--2--5:R-:W-:Y:S01]  /*9140*/  IMAD.MOV.U32 R4, RZ, RZ, R22 ;  /* 0x000000ffff047224 */ /* 0x024fe200078e0016 */
[----:B-1----:R1:W2:Y:S01]  /*9150*/  SHFL.IDX PT, R11, R19, 0x1, 0x181f ;  /* 0x00381f00130b7f89 */ /* 0x0022a200000e0000 */
[----:B------:R-:W-:Y:S01]  /*9160*/  IMAD.MOV.U32 R3, RZ, RZ, R23 ;  /* 0x000000ffff037224 */ /* 0x000fe200078e0017 */
[----:B------:R-:W-:Y:S01]  /*9170*/  BSSY B0, `(.L_x_760) ;  /* 0x000002c000007945 */ /* 0x000fe20003800000 */
[----:B----4-:R-:W-:Y:S01]  /*9180*/  IMAD.MOV.U32 R2, RZ, RZ, R14 ;  /* 0x000000ffff027224 */ /* 0x010fe200078e000e */
[----:B------:R-:W-:Y:S01]  /*9190*/  PRMT R55, R55, 0x5410, R4 ;  /* 0x0000541037377816 */ /* 0x000fe20000000004 */
[----:B------:R-:W-:Y:S01]  /*91a0*/  IMAD.MOV.U32 R0, RZ, RZ, R15 ;  /* 0x000000ffff007224 */ /* 0x000fe200078e000f */
[----:B------:R-:W-:Y:S01]  /*91b0*/  PRMT R56, R56, 0x5410, R3 ;  /* 0x0000541038387816 */ /* 0x000fe20000000003 */
[----:B------:R-:W-:Y:S01]  /*91c0*/  IMAD.MOV.U32 R4, RZ, RZ, R20 ;  /* 0x000000ffff047224 */ /* 0x000fe200078e0014 */
[----:B------:R-:W-:Y:S01]  /*91d0*/  PRMT R31, R31, 0x5410, R2 ;  /* 0x000054101f1f7816 */ /* 0x000fe20000000002 */
[----:B------:R-:W-:Y:S01]  /*91e0*/  IMAD.MOV.U32 R3, RZ, RZ, R21 ;  /* 0x000000ffff037224 */ /* 0x000fe200078e0015 */
[----:B------:R-:W-:Y:S01]  /*91f0*/  PRMT R53, R53, 0x5410, R0 ;  /* 0x0000541035357816 */ /* 0x000fe20000000000 */
[----:B------:R-:W-:Y:S01]  /*9200*/  IMAD.MOV.U32 R2, RZ, RZ, R12 ;  /* 0x000000ffff027224 */ /* 0x000fe200078e000c */
[----:B------:R1:W4:Y:S01]  /*9210*/  SHFL.IDX PT, R5, R26, 0x1, 0x181f ;  /* 0x00381f001a057f89 */ /* 0x00032200000e0000 */
[----:B------:R-:W-:Y:S01]  /*9220*/  IMAD.MOV.U32 R0, RZ, RZ, R13 ;  /* 0x000000ffff007224 */ /* 0x000fe200078e000d */
[----:B------:R-:W-:Y:S01]  /*9230*/  PRMT R55, R4, 0x7610, R55 ;  /* 0x0000761004377816 */ /* 0x000fe20000000037 */
[----:B------:R-:W-:Y:S01]  /*9240*/  CS2R R32, SRZ ;  /* 0x0000000000207805 */ /* 0x000fe2000001ff00 */
[----:B------:R1:W3:Y:S01]  /*9250*/  SHFL.IDX PT, R16, R18, 0x1, 0x181f ;  /* 0x00381f0012107f89 */ /* 0x0002e200000e0000 */
[----:B------:R-:W-:Y:S01]  /*9260*/  PRMT R56, R3, 0x7610, R56 ;  /* 0x0000761003387816 */ /* 0x000fe20000000038 */
[----:B------:R-:W-:Y:S01]  /*9270*/  CS2R R36, SRZ ;  /* 0x0000000000247805 */ /* 0x000fe2000001ff00 */
[----:B------:R-:W-:Y:S01]  /*9280*/  PRMT R31, R2, 0x7610, R31 ;  /* 0x00007610021f7816 */ /* 0x000fe2000000001f */
[----:B---3--:R1:W3:Y:S01]  /*9290*/  SHFL.IDX PT, R10, R24, 0x1, 0x181f ;  /* 0x00381f00180a7f89 */ /* 0x0082e200000e0000 */
[----:B------:R-:W-:Y:S01]  /*92a0*/  PRMT R53, R0, 0x7610, R53 ;  /* 0x0000761000357816 */ /* 0x000fe20000000035 */
[----:B------:R-:W-:Y:S01]  /*92b0*/  CS2R R34, SRZ ;  /* 0x0000000000227805 */ /* 0x000fe2000001ff00 */
[----:B------:R-:W-:Y:S05]  /*92c0*/  @P4 BRA `(.L_x_761) ;  /* 0x0000016000004947 */ /* 0x000fea0003800000 */
[----:B------:R-:W-:Y:S01]  /*92d0*/  ISETP.GE.AND P1, PT, R28, c[0x0][0x27c], PT ;  /* 0x00009f001c007a0c */ /* 0x000fe20003f26270 */
[----:B------:R-:W-:Y:S01]  /*92e0*/  CS2R R38, SRZ ;  /* 0x0000000000267805 */ /* 0x000fe2000001ff00 */
[----:B------:R-:W-:Y:S01]  /*92f0*/  ISETP.GE.AND P0, PT, R30, c[0x0][0x27c], PT ;  /* 0x00009f001e007a0c */ /* 0x000fe20003f06270 */
[----:B------:R-:W-:-:S10]  /*9300*/  CS2R R32, SRZ ;  /* 0x0000000000207805 */ /* 0x000fd4000001ff00 */
[C---:B------:R-:W-:Y:S01]  /*9310*/  @!P1 IMAD.SHL.U32 R0, R28.reuse, 0x2, RZ ;  /* 0x000000021c009824 */ /* 0x040fe200078e00ff */
[----:B------:R-:W-:Y:S01]  /*9320*/  @!P1 SHF.L.U64.HI R2, R28, 0x1, R29 ;  /* 0x000000011c029819 */ /* 0x000fe2000001021d */
[----:B------:R-:W-:-:S03]  /*9330*/  @!P0 IMAD.SHL.U32 R3, R30, 0x2, RZ ;  /* 0x000000021e038824 */ /* 0x000fc600078e00ff */
[----:B----4-:R-:W-:-:S05]  /*9340*/  @!P1 IADD3 R8, P2, R5, R0, RZ ;  /* 0x0000000005089210 */ /* 0x010fca0007f5e0ff */
[--C-:B--2---:R-:W-:Y:S01]  /*9350*/  @!P1 IMAD.X R9, R11, 0x1, R2.reuse, P2 ;  /* 0x000000010b099824 */ /* 0x104fe200010e0602 */
[----:B---3--:R-:W-:Y:S02]  /*9360*/  @!P1 IADD3 R6, P2, R10, R0, RZ ;  /* 0x000000000a069210 */ /* 0x008fe40007f5e0ff */
[----:B------:R-:W-:Y:S01]  /*9370*/  @!P0 SHF.L.U64.HI R0, R30, 0x1, R25 ;  /* 0x000000011e008819 */ /* 0x000fe20000010219 */
[----:B------:R-:W-:Y:S01]  /*9380*/  CS2R R34, SRZ ;  /* 0x0000000000227805 */ /* 0x000fe2000001ff00 */
[----:B------:R-:W-:Y:S01]  /*9390*/  CS2R R36, SRZ ;  /* 0x0000000000247805 */ /* 0x000fe2000001ff00 */
[----:B------:R-:W-:Y:S01]  /*93a0*/  @!P1 IMAD.X R7, R16, 0x1, R2, P2 ;  /* 0x0000000110079824 */ /* 0x000fe200010e0602 */
[-C--:B------:R-:W-:Y:S01]  /*93b0*/  @!P0 IADD3 R4, P2, R5, R3.reuse, RZ ;  /* 0x0000000305048210 */ /* 0x080fe20007f5e0ff */
[----:B------:R2:W5:Y:S04]  /*93c0*/  @!P1 LD.E.64 R32, [R8.64] ;  /* 0x0000000808209980 */ /* 0x000568000c101b00 */
[--C-:B------:R-:W-:Y:S01]  /*93d0*/  @!P0 IMAD.X R5, R11, 0x1, R0.reuse, P2 ;  /* 0x000000010b058824 */ /* 0x100fe200010e0600 */
[----:B------:R-:W-:Y:S01]  /*93e0*/  @!P0 IADD3 R2, P2, R10, R3, RZ ;  /* 0x000000030a028210 */ /* 0x000fe20007f5e0ff */
[----:B------:R2:W5:Y:S04]  /*93f0*/  @!P1 LD.E.64 R34, [R6.64] ;  /* 0x0000000806229980 */ /* 0x000568000c101b00 */
[----:B------:R-:W-:Y:S01]  /*9400*/  @!P0 IMAD.X R3, R16, 0x1, R0, P2 ;  /* 0x0000000110038824 */ /* 0x000fe200010e0600 */
[----:B------:R2:W5:Y:S04]  /*9410*/  @!P0 LD.E.64 R38, [R4.64] ;  /* 0x0000000804268980 */ /* 0x000568000c101b00 */
[----:B------:R2:W5:Y:S03]  /*9420*/  @!P0 LD.E.64 R36, [R2.64] ;  /* 0x0000000802248980 */ /* 0x000566000c101b00 */
.L_x_761:
[----:B------:R-:W-:Y:S05]  /*9430*/  BSYNC B0 ;  /* 0x0000000000007941 */ /* 0x000fea0003800000 */
.L_x_760:
[----:B--2--5:R-:W-:Y:S01]  /*9440*/  IMAD.MOV.U32 R4, RZ, RZ, R38 ;  /* 0x000000ffff047224 */ /* 0x024fe200078e0026 */
[----:B------:R2:W1:Y:S01]  /*9450*/  SHFL.IDX PT, R17, R19, 0x2, 0x181f ;  /* 0x00581f0013117f89 */ /* 0x00046200000e0000 */
[----:B------:R-:W-:Y:S01]  /*9460*/  IMAD.MOV.U32 R3, RZ, RZ, R39 ;  /* 0x000000ffff037224 */ /* 0x000fe200078e0027 */
[----:B------:R-:W-:Y:S01]  /*9470*/  BSSY B0, `(.L_x_762) ;  /* 0x000002e000007945 */ /* 0x000fe20003800000 */
[----:B------:R-:W-:Y:S01]  /*9480*/  IMAD.MOV.U32 R2, RZ, RZ, R32 ;  /* 0x000000ffff027224 */ /* 0x000fe200078e0020 */
        /* <DEDUP_REMOVED lines=8> */
[----:B----4-:R2:W4:Y:S01]  /*9510*/  SHFL.IDX PT, R5, R26, 0x2, 0x181f ;  /* 0x00581f001a057f89 */ /* 0x01052200000e0000 */
[----:B------:R-:W-:Y:S01]  /*9520*/  IMAD.MOV.U32 R0, RZ, RZ, R35 ;  /* 0x000000ffff007224 */ /* 0x000fe200078e0023 */
[----:B------:R-:W-:Y:S01]  /*9530*/  PRMT R59, R4, 0x7610, R59 ;  /* 0x00007610043b7816 */ /* 0x000fe2000000003b */
[----:B------:R-:W-:Y:S01]  /*9540*/  CS2R R50, SRZ ;  /* 0x0000000000327805 */ /* 0x000fe2000001ff00 */
[----:B------:R2:W3:Y:S01]  /*9550*/  SHFL.IDX PT, R16, R18, 0x2, 0x181f ;  /* 0x00581f0012107f89 */ /* 0x0004e200000e0000 */
[----:B------:R-:W-:Y:S01]  /*9560*/  PRMT R60, R3, 0x7610, R60 ;  /* 0x00007610033c7816 */ /* 0x000fe2000000003c */
[----:B------:R-:W-:Y:S01]  /*9570*/  CS2R R46, SRZ ;  /* 0x00000000002e7805 */ /* 0x000fe2000001ff00 */
[----:B------:R-:W-:Y:S01]  /*9580*/  PRMT R57, R2, 0x7610, R57 ;  /* 0x0000761002397816 */ /* 0x000fe20000000039 */
[----:B------:R2:W1:Y:S01]  /*9590*/  SHFL.IDX PT, R11, R24, 0x2, 0x181f ;  /* 0x00581f00180b7f89 */ /* 0x00046200000e0000 */
[----:B------:R-:W-:Y:S01]  /*95a0*/  PRMT R58, R0, 0x7610, R58 ;  /* 0x00007610003a7816 */ /* 0x000fe2000000003a */
[----:B------:R-:W-:Y:S01]  /*95b0*/  CS2R R40, SRZ ;  /* 0x0000000000287805 */ /* 0x000fe2000001ff00 */
[----:B------:R-:W-:Y:S01]  /*95c0*/  CS2R R44, SRZ ;  /* 0x00000000002c7805 */ /* 0x000fe2000001ff00 */
        /* <DEDUP_REMOVED lines=8> */
[C---:B------:R-:W-:Y:S01]  /*9650*/  @!P0 IMAD.SHL.U32 R2, R30.reuse, 0x2, RZ ;  /* 0x000000021e028824 */ /* 0x040fe200078e00ff */
[----:B---3--:R-:W-:Y:S02]  /*9660*/  @!P0 SHF.L.U64.HI R10, R30, 0x1, R25 ;  /* 0x000000011e0a8819 */ /* 0x008fe40000010219 */
[-C--:B----4-:R-:W-:Y:S02]  /*9670*/  @!P1 IADD3 R8, P2, R5, R0.reuse, RZ ;  /* 0x0000000005089210 */ /* 0x090fe40007f5e0ff */
[----:B-1----:R-:W-:Y:S02]  /*9680*/  @!P1 IADD3 R6, P4, R11, R0, RZ ;  /* 0x000000000b069210 */ /* 0x002fe40007f9e0ff */
[-C--:B------:R-:W-:Y:S01]  /*9690*/  @!P0 IADD3 R4, P3, R5, R2.reuse, RZ ;  /* 0x0000000205048210 */ /* 0x080fe20007f7e0ff */
[--C-:B------:R-:W-:Y:S01]  /*96a0*/  @!P1 IMAD.X R9, R17, 0x1, R3.reuse, P2 ;  /* 0x0000000111099824 */ /* 0x100fe200010e0603 */
[----:B------:R-:W-:Y:S01]  /*96b0*/  @!P0 IADD3 R2, P2, R11, R2, RZ ;  /* 0x000000020b028210 */ /* 0x000fe20007f5e0ff */
[C---:B------:R-:W-:Y:S01]  /*96c0*/  @!P1 IMAD.X R7, R16.reuse, 0x1, R3, P4 ;  /* 0x0000000110079824 */ /* 0x040fe200020e0603 */
[----:B------:R-:W-:Y:S01]  /*96d0*/  CS2R R42, SRZ ;  /* 0x00000000002a7805 */ /* 0x000fe2000001ff00 */
[----:B------:R-:W-:Y:S01]  /*96e0*/  CS2R R44, SRZ ;  /* 0x00000000002c7805 */ /* 0x000fe2000001ff00 */
[--C-:B------:R-:W-:Y:S01]  /*96f0*/  @!P0 IMAD.X R5, R17, 0x1, R10.reuse, P3 ;  /* 0x0000000111058824 */ /* 0x100fe200018e060a */
[----:B------:R1:W5:Y:S01]  /*9700*/  @!P1 LD.E.64 R40, [R8.64] ;  /* 0x0000000808289980 */ /* 0x000362000c101b00 */
[----:B------:R-:W-:-:S03]  /*9710*/  @!P0 IMAD.X R3, R16, 0x1, R10, P2 ;  /* 0x0000000110038824 */ /* 0x000fc600010e060a */
[----:B------:R1:W5:Y:S04]  /*9720*/  @!P0 LD.E.64 R46, [R4.64] ;  /* 0x00000008042e8980 */ /* 0x000368000c101b00 */
[----:B------:R1:W5:Y:S04]  /*9730*/  @!P1 LD.E.64 R42, [R6.64] ;  /* 0x00000008062a9980 */ /* 0x000368000c101b00 */
[----:B------:R1:W5:Y:S02]  /*9740*/  @!P0 LD.E.64 R44, [R2.64] ;  /* 0x00000008022c8980 */ /* 0x000364000c101b00 */
.L_x_763:
[----:B------:R-:W-:Y:S05]  /*9750*/  BSYNC B0 ;  /* 0x0000000000007941 */ /* 0x000fea0003800000 */
.L_x_762:
[----:B-1---5:R-:W-:Y:S01]  /*9760*/  IMAD.MOV.U32 R4, RZ, RZ, R46 ;  /* 0x000000ffff047224 */ /* 0x022fe200078e002e */
[----:B---3--:R-:W1:Y:S01]  /*9770*/  SHFL.IDX PT, R16, R19, 0x3, 0x181f ;  /* 0x00781f0013107f89 */ /* 0x008e6200000e0000 */
        /* <DEDUP_REMOVED lines=15> */
[----:B------:R2:W1:Y:S01]  /*9870*/  SHFL.IDX PT, R11, R18, 0x3, 0x181f ;  /* 0x00781f00120b7f89 */ /* 0x00046200000e0000 */
[----:B------:R-:W-:-:S02]  /*9880*/  PRMT R64, R3, 0x7610, R64 ;  /* 0x0000761003407816 */ /* 0x000fc40000000040 */
[----:B------:R-:W-:Y:S01]  /*9890*/  PRMT R60, R60, 0x5410, R2 ;  /* 0x000054103c3c7816 */ /* 0x000fe20000000002 */
[----:B------:R1:W1:Y:S01]  /*98a0*/  SHFL.IDX PT, R10, R24, 0x3, 0x181f ;  /* 0x00781f00180a7f89 */ /* 0x00026200000e0000 */
[----:B------:R-:W-:Y:S01]  /*98b0*/  PRMT R62, R0, 0x7610, R62 ;  /* 0x00007610003e7816 */ /* 0x000fe2000000003e */
[----:B--23--:R-:W-:Y:S01]  /*98c0*/  CS2R R26, SRZ ;  /* 0x00000000001a7805 */ /* 0x00cfe2000001ff00 */
[----:B------:R-:W-:Y:S01]  /*98d0*/  CS2R R18, SRZ ;  /* 0x0000000000127805 */ /* 0x000fe2000001ff00 */
[----:B------:R-:W-:Y:S05]  /*98e0*/  @P6 BRA `(.L_x_765) ;  /* 0x0000016000006947 */ /* 0x000fea0003800000 */
[----:B----4-:R-:W-:Y:S01]  /*98f0*/  ISETP.GE.AND P1, PT, R28, c[0x0][0x27c], PT ;  /* 0x00009f001c007a0c */ /* 0x010fe20003f26270 */
[----:B------:R-:W-:Y:S01]  /*9900*/  CS2R R50, SRZ ;  /* 0x0000000000327805 */ /* 0x000fe2000001ff00 */
[----:B------:R-:W-:Y:S01]  /*9910*/  ISETP.GE.AND P0, PT, R30, c[0x0][0x27c], PT ;  /* 0x00009f001e007a0c */ /* 0x000fe20003f06270 */
[----:B------:R-:W-:-:S10]  /*9920*/  CS2R R18, SRZ ;  /* 0x0000000000127805 */ /* 0x000fd4000001ff00 */
[C---:B------:R-:W-:Y:S01]  /*9930*/  @!P1 IMAD.SHL.U32 R0, R28.reuse, 0x2, RZ ;  /* 0x000000021c009824 */ /* 0x040fe200078e00ff */
[----:B------:R-:W-:Y:S01]  /*9940*/  @!P1 SHF.L.U64.HI R7, R28, 0x1, R29 ;  /* 0x000000011c079819 */ /* 0x000fe2000001021d */
[C---:B------:R-:W-:Y:S01]  /*9950*/  @!P0 IMAD.SHL.U32 R2, R30.reuse, 0x2, RZ ;  /* 0x000000021e028824 */ /* 0x040fe200078e00ff */
[----:B------:R-:W-:Y:S02]  /*9960*/  @!P0 SHF.L.U64.HI R3, R30, 0x1, R25 ;  /* 0x000000011e038819 */ /* 0x000fe40000010219 */
[C---:B------:R-:W-:Y:S02]  /*9970*/  @!P1 IADD3 R8, P2, R5.reuse, R0, RZ ;  /* 0x0000000005089210 */ /* 0x040fe40007f5e0ff */
[----:B------:R-:W-:Y:S02]  /*9980*/  @!P0 IADD3 R4, P3, R5, R2, RZ ;  /* 0x0000000205048210 */ /* 0x000fe40007f7e0ff */
[----:B-1----:R-:W-:Y:S01]  /*9990*/  @!P1 IADD3 R6, P4, R10, R0, RZ ;  /* 0x000000000a069210 */ /* 0x002fe20007f9e0ff */
[----:B------:R-:W-:Y:S01]  /*99a0*/  @!P1 IMAD.X R9, R16, 0x1, R7, P2 ;  /* 0x0000000110099824 */ /* 0x000fe200010e0607 */
[----:B------:R-:W-:Y:S01]  /*99b0*/  @!P0 IADD3 R2, P2, R10, R2, RZ ;  /* 0x000000020a028210 */ /* 0x000fe20007f5e0ff */
[----:B------:R-:W-:Y:S01]  /*99c0*/  @!P0 IMAD.X R5, R16, 0x1, R3, P3 ;  /* 0x0000000110058824 */ /* 0x000fe200018e0603 */
[----:B------:R-:W-:Y:S01]  /*99d0*/  CS2R R26, SRZ ;  /* 0x00000000001a7805 */ /* 0x000fe2000001ff00 */
[----:B------:R-:W-:Y:S01]  /*99e0*/  CS2R R48, SRZ ;  /* 0x0000000000307805 */ /* 0x000fe2000001ff00 */
[C---:B------:R-:W-:Y:S01]  /*99f0*/  @!P1 IMAD.X R7, R11.reuse, 0x1, R7, P4 ;  /* 0x000000010b079824 */ /* 0x040fe200020e0607 */
[----:B------:R1:W5:Y:S01]  /*9a00*/  @!P1 LD.E.64 R18, [R8.64] ;  /* 0x0000000808129980 */ /* 0x000362000c101b00 */
[----:B------:R-:W-:-:S03]  /*9a10*/  @!P0 IMAD.X R3, R11, 0x1, R3, P2 ;  /* 0x000000010b038824 */ /* 0x000fc600010e0603 */
[----:B------:R1:W5:Y:S04]  /*9a20*/  @!P0 LD.E.64 R50, [R4.64] ;  /* 0x0000000804328980 */ /* 0x000368000c101b00 */
[----:B------:R1:W5:Y:S04]  /*9a30*/  @!P1 LD.E.64 R26, [R6.64] ;  /* 0x00000008061a9980 */ /* 0x000368000c101b00 */
[----:B------:R1:W5:Y:S02]  /*9a40*/  @!P0 LD.E.64 R48, [R2.64] ;  /* 0x0000000802308980 */ /* 0x000364000c101b00 */
.L_x_765:
[----:B----4-:R-:W-:Y:S05]  /*9a50*/  BSYNC B0 ;  /* 0x0000000000007941 */ /* 0x010fea0003800000 */
.L_x_764:
[----:B-1----:R-:W-:Y:S01]  /*9a60*/  IMAD.IADD R4, R52, 0x1, -R147 ;  /* 0x0000000134047824 */ /* 0x002fe200078e0a93 */
[----:B------:R-:W-:-:S04]  /*9a70*/  DEPBAR.LE SB0, 0x1 ;  /* 0x000080400000791a */ /* 0x000fc80000000000 */
[----:B------:R-:W-:Y:S01]  /*9a80*/  IMNMX R24, R4, 0x80, PT ;  /* 0x0000008004187817 */ /* 0x000fe20003800200 */
[----:B-----5:R-:W-:Y:S01]  /*9a90*/  IMAD.MOV.U32 R0, RZ, RZ, R50 ;  /* 0x000000ffff007224 */ /* 0x020fe200078e0032 */
[----:B------:R-:W-:Y:S01]  /*9aa0*/  BSSY B1, `(.L_x_766) ;  /* 0x000006c000017945 */ /* 0x000fe20003800000 */
[----:B------:R-:W-:Y:S01]  /*9ab0*/  IMAD.MOV.U32 R3, RZ, RZ, R51 ;  /* 0x000000ffff037224 */ /* 0x000fe200078e0033 */
[----:B------:R-:W-:Y:S01]  /*9ac0*/  BAR.SYNC.DEFER_BLOCKING 0x0 ;  /* 0x0000000000007b1d */ /* 0x000fe20000010000 */
[----:B------:R-:W-:Y:S01]  /*9ad0*/  ISETP.GE.AND P0, PT, R84, R24, PT ;  /* 0x000000185400720c */ /* 0x000fe20003f06270 */
[----:B------:R-:W-:Y:S01]  /*9ae0*/  IMAD.MOV.U32 R2, RZ, RZ, R18 ;  /* 0x000000ffff027224 */ /* 0x000fe200078e0012 */
[----:B------:R-:W-:Y:S01]  /*9af0*/  PRMT R66, R0, 0x7610, R66 ;  /* 0x0000761000427816 */ /* 0x000fe20000000042 */
[----:B------:R-:W-:Y:S02]  /*9b00*/  IMAD.MOV.U32 R0, RZ, RZ, R19 ;  /* 0x000000ffff007224 */ /* 0x000fe400078e0013 */
[----:B------:R-:W-:Y:S01]  /*9b10*/  IMAD.MOV.U32 R4, RZ, RZ, R48 ;  /* 0x000000ffff047224 */ /* 0x000fe200078e0030 */
[----:B------:R-:W-:Y:S01]  /*9b20*/  PRMT R66, R66, 0x5410, R3 ;  /* 0x0000541042427816 */ /* 0x000fe20000000003 */
[----:B------:R-:W-:Y:S01]  /*9b30*/  IMAD.MOV.U32 R3, RZ, RZ, R49 ;  /* 0x000000ffff037224 */ /* 0x000fe200078e0031 */
[----:B------:R-:W-:Y:S01]  /*9b40*/  PRMT R25, R25, 0x5410, R2 ;  /* 0x0000541019197816 */ /* 0x000fe20000000002 */
[----:B------:R-:W-:Y:S01]  /*9b50*/  IMAD.MOV.U32 R2, RZ, RZ, R26 ;  /* 0x000000ffff027224 */ /* 0x000fe200078e001a */
[----:B------:R-:W-:Y:S01]  /*9b60*/  PRMT R52, R52, 0x5410, R0 ;  /* 0x0000541034347816 */ /* 0x000fe20000000000 */
[----:B------:R-:W-:Y:S01]  /*9b70*/  IMAD.MOV.U32 R0, RZ, RZ, R27 ;  /* 0x000000ffff007224 */ /* 0x000fe200078e001b */
[----:B------:R-:W-:-:S02]  /*9b80*/  PRMT R65, R4, 0x5410, R3 ;  /* 0x0000541004417816 */ /* 0x000fc40000000003 */
[----:B------:R-:W-:Y:S02]  /*9b90*/  PRMT R25, R2, 0x7610, R25 ;  /* 0x0000761002197816 */ /* 0x000fe40000000019 */
[----:B------:R-:W-:Y:S01]  /*9ba0*/  PRMT R52, R0, 0x7610, R52 ;  /* 0x0000761000347816 */ /* 0x000fe20000000034 */
[----:B------:R-:W-:Y:S05]  /*9bb0*/  @P0 BRA `(.L_x_767) ;  /* 0x000005a000000947 */ /* 0x000fea0003800000 */
[----:B------:R-:W-:Y:S01]  /*9bc0*/  ISETP.GE.AND P0, PT, R28, c[0x0][0x27c], PT ;  /* 0x00009f001c007a0c */ /* 0x000fe20003f06270 */
[----:B------:R-:W-:-:S12]  /*9bd0*/  BSSY B0, `(.L_x_768) ;  /* 0x000002c000007945 */ /* 0x000fd80003800000 */
[----:B------:R-:W-:Y:S05]  /*9be0*/  @P0 BRA `(.L_x_769) ;  /* 0x000002a000000947 */ /* 0x000fea0003800000 */
[----:B------:R-:W1:Y:S01]  /*9bf0*/  LDS.128 R4, [R219+0x100] ;  /* 0x00010000db047984 */ /* 0x000e620000000c00 */
[----:B------:R-:W-:Y:S02]  /*9c00*/  SHF.R.U32.HI R0, RZ, 0x10, R13 ;  /* 0x00000010ff007819 */ /* 0x000fe4000001160d */
[--C-:B------:R-:W-:Y:S02]  /*9c10*/  SHF.R.U64 R16, R14, 0x10, R15.reuse ;  /* 0x000000100e107819 */ /* 0x100fe4000000120f */
[----:B------:R-:W-:Y:S02]  /*9c20*/  SHF.R.U32.HI R2, RZ, 0x10, R15 ;  /* 0x00000010ff027819 */ /* 0x000fe4000001160f */
[----:B------:R-:W-:Y:S01]  /*9c30*/  SHF.R.U64 R15, R12, 0x10, R13 ;  /* 0x000000100c0f7819 */ /* 0x000fe2000000120d */
[----:B------:R-:W-:Y:S02]  /*9c40*/  HADD2.F32 R12, -RZ, R0.H0_H0 ;  /* 0x20000000ff0c7230 */ /* 0x000fe40000004100 */
[----:B------:R-:W-:-:S02]  /*9c50*/  HADD2.F32 R0, -RZ, R31.H0_H0 ;  /* 0x2000001fff007230 */ /* 0x000fc40000004100 */
[----:B------:R-:W-:Y:S02]  /*9c60*/  HADD2.F32 R17, -RZ, R2.H0_H0 ;  /* 0x20000002ff117230 */ /* 0x000fe40000004100 */
[----:B------:R-:W-:Y:S02]  /*9c70*/  HADD2.F32 R2, -RZ, R31.H1_H1 ;  /* 0x3000001fff027230 */ /* 0x000fe40000004100 */
[--C-:B-1----:R-:W-:Y:S02]  /*9c80*/  HADD2.F32 R8, -RZ, R7.reuse.H0_H0 ;  /* 0x20000007ff087230 */ /* 0x102fe40000004100 */
[----:B------:R-:W-:Y:S02]  /*9c90*/  HADD2.F32 R3, -RZ, R7.H1_H1 ;  /* 0x30000007ff037230 */ /* 0x000fe40000004100 */
[--C-:B------:R-:W-:Y:S02]  /*9ca0*/  HADD2.F32 R7, -RZ, R4.reuse.H0_H0 ;  /* 0x20000004ff077230 */ /* 0x100fe40000004100 */
[----:B------:R-:W-:Y:S01]  /*9cb0*/  HADD2.F32 R4, -RZ, R4.H1_H1 ;  /* 0x30000004ff047230 */ /* 0x000fe20000004100 */
[-C--:B------:R-:W-:Y:S01]  /*9cc0*/  FMUL.FTZ R11, R3, R12.reuse ;  /* 0x0000000c030b7220 */ /* 0x080fe20000410000 */
[--C-:B------:R-:W-:Y:S01]  /*9cd0*/  HADD2.F32 R9, -RZ, R6.reuse.H0_H0 ;  /* 0x20000006ff097230 */ /* 0x100fe20000004100 */
[----:B------:R-:W-:Y:S01]  /*9ce0*/  FMUL.FTZ R12, R8, R12 ;  /* 0x0000000c080c7220 */ /* 0x000fe20000410000 */
[----:B------:R-:W-:Y:S01]  /*9cf0*/  HADD2.F32 R6, -RZ, R6.H1_H1 ;  /* 0x30000006ff067230 */ /* 0x000fe20000004100 */
[-C--:B------:R-:W-:Y:S01]  /*9d00*/  FMUL.FTZ R13, R4, R0.reuse ;  /* 0x00000000040d7220 */ /* 0x080fe20000410000 */
[--C-:B------:R-:W-:Y:S01]  /*9d10*/  HADD2.F32 R10, -RZ, R5.reuse.H0_H0 ;  /* 0x20000005ff0a7230 */ /* 0x100fe20000004100 */
[-C--:B------:R-:W-:Y:S01]  /*9d20*/  FFMA.FTZ R14, R8, R17.reuse, -R11 ;  /* 0x00000011080e7223 */ /* 0x080fe2000001080b */
[----:B------:R-:W-:Y:S01]  /*9d30*/  HADD2.F32 R5, -RZ, R5.H1_H1 ;  /* 0x30000005ff057230 */ /* 0x000fe20000004100 */
[C---:B------:R-:W-:Y:S01]  /*9d40*/  FMUL.FTZ R8, R7.reuse, R0 ;  /* 0x0000000007087220 */ /* 0x040fe20000410000 */
[----:B------:R-:W-:Y:S01]  /*9d50*/  HADD2.F32 R0, -RZ, R53.H0_H0 ;  /* 0x20000035ff007230 */ /* 0x000fe20000004100 */
[-C--:B------:R-:W-:Y:S01]  /*9d60*/  FFMA.FTZ R13, R7, R2.reuse, -R13 ;  /* 0x00000002070d7223 */ /* 0x080fe2000001080d */
[----:B------:R-:W-:Y:S01]  /*9d70*/  HADD2.F32 R7, -RZ, R15.H0_H0 ;  /* 0x2000000fff077230 */ /* 0x000fe20000004100 */
[----:B------:R-:W-:Y:S01]  /*9d80*/  FFMA.FTZ R8, R4, R2, R8 ;  /* 0x0000000204087223 */ /* 0x000fe20000010008 */
[----:B------:R-:W-:Y:S01]  /*9d90*/  HADD2.F32 R2, -RZ, R53.H1_H1 ;  /* 0x30000035ff027230 */ /* 0x000fe20000004100 */
[----:B------:R-:W-:Y:S01]  /*9da0*/  FFMA.FTZ R11, R3, R17, R12 ;  /* 0x00000011030b7223 */ /* 0x000fe2000001000c */
[----:B------:R-:W-:Y:S01]  /*9db0*/  HADD2.F32 R12, -RZ, R16.H0_H0 ;  /* 0x20000010ff0c7230 */ /* 0x000fe20000004100 */
[----:B------:R-:W-:-:S02]  /*9dc0*/  FMUL.FTZ R3, R6, R0 ;  /* 0x0000000006037220 */ /* 0x000fc40000410000 */
[----:B------:R-:W-:Y:S02]  /*9dd0*/  FMUL.FTZ R0, R9, R0 ;  /* 0x0000000009007220 */ /* 0x000fe40000410000 */
[-C--:B------:R-:W-:Y:S02]  /*9de0*/  FMUL.FTZ R4, R5, R7.reuse ;  /* 0x0000000705047220 */ /* 0x080fe40000410000 */
[----:B------:R-:W-:Y:S02]  /*9df0*/  FMUL.FTZ R7, R10, R7 ;  /* 0x000000070a077220 */ /* 0x000fe40000410000 */
[-C--:B------:R-:W-:Y:S02]  /*9e00*/  FFMA.FTZ R9, R9, R2.reuse, -R3 ;  /* 0x0000000209097223 */ /* 0x080fe40000010803 */
[----:B------:R-:W-:Y:S02]  /*9e10*/  FFMA.FTZ R2, R6, R2, R0 ;  /* 0x0000000206027223 */ /* 0x000fe40000010000 */
[-C--:B------:R-:W-:Y:S01]  /*9e20*/  FFMA.FTZ R3, R10, R12.reuse, -R4 ;  /* 0x0000000c0a037223 */ /* 0x080fe20000010804 */
[----:B------:R-:W-:Y:S01]  /*9e30*/  F2FP.PACK_AB R4, R8, R13 ;  /* 0x0000000d0804723e */ /* 0x000fe200000000ff */
[----:B------:R-:W-:Y:S01]  /*9e40*/  FFMA.FTZ R0, R5, R12, R7 ;  /* 0x0000000c05007223 */ /* 0x000fe20000010007 */
[----:B------:R-:W-:-:S02]  /*9e50*/  F2FP.PACK_AB R7, R11, R14 ;  /* 0x0000000e0b07723e */ /* 0x000fc400000000ff */
[----:B------:R-:W-:Y:S02]  /*9e60*/  F2FP.PACK_AB R6, R2, R9 ;  /* 0x000000090206723e */ /* 0x000fe400000000ff */
[----:B------:R-:W-:-:S05]  /*9e70*/  F2FP.PACK_AB R5, R0, R3 ;  /* 0x000000030005723e */ /* 0x000fca00000000ff */
[----:B------:R1:W-:Y:S02]  /*9e80*/  STS.128 [R219+0x100], R4 ;  /* 0x00010004db007388 */ /* 0x0003e40000000c00 */
.L_x_769:
[----:B------:R-:W-:Y:S05]  /*9e90*/  BSYNC B0 ;  /* 0x0000000000007941 */ /* 0x000fea0003800000 */
.L_x_768:
[----:B------:R-:W-:-:S13]  /*9ea0*/  ISETP.GE.AND P0, PT, R30, c[0x0][0x27c], PT ;  /* 0x00009f001e007a0c */ /* 0x000fda0003f06270 */
[----:B------:R-:W-:Y:S05]  /*9eb0*/  @P0 BRA `(.L_x_767) ;  /* 0x000002a000000947 */ /* 0x000fea0003800000 */
[----:B-1----:R-:W1:Y:S01]  /*9ec0*/  LDS.128 R4, [R219+0x4100] ;  /* 0x00410000db047984 */ /* 0x002e620000000c00 */
[----:B------:R-:W-:Y:S02]  /*9ed0*/  SHF.R.U32.HI R0, RZ, 0x10, R21 ;  /* 0x00000010ff007819 */ /* 0x000fe40000011615 */
[----:B------:R-:W-:Y:S02]  /*9ee0*/  SHF.R.U32.HI R2, RZ, 0x10, R23 ;  /* 0x00000010ff027819 */ /* 0x000fe40000011617 */
[----:B------:R-:W-:Y:S01]  /*9ef0*/  SHF.R.U64 R15, R20, 0x10, R21 ;  /* 0x00000010140f7819 */ /* 0x000fe20000001215 */
[----:B------:R-:W-:Y:S01]  /*9f00*/  HADD2.F32 R12, -RZ, R0.H0_H0 ;  /* 0x20000000ff0c7230 */ /* 0x000fe20000004100 */
[----:B------:R-:W-:Y:S01]  /*9f10*/  SHF.R.U64 R16, R22, 0x10, R23 ;  /* 0x0000001016107819 */ /* 0x000fe20000001217 */
[----:B------:R-:W-:Y:S02]  /*9f20*/  HADD2.F32 R0, -RZ, R55.H0_H0 ;  /* 0x20000037ff007230 */ /* 0x000fe40000004100 */
[----:B------:R-:W-:-:S02]  /*9f30*/  HADD2.F32 R17, -RZ, R2.H0_H0 ;  /* 0x20000002ff117230 */ /* 0x000fc40000004100 */
        /* <DEDUP_REMOVED lines=14> */
[--C-:B------:R-:W-:Y:S01]  /*a020*/  HADD2.F32 R0, -RZ, R56.reuse.H0_H0 ;  /* 0x20000038ff007230 */ /* 0x100fe20000004100 */
        /* <DEDUP_REMOVED lines=19> */
.L_x_767:
[----:B------:R-:W-:Y:S05]  /*a160*/  BSYNC B1 ;  /* 0x0000000000017941 */ /* 0x000fea0003800000 */
.L_x_766:
[----:B------:R-:W-:Y:S01]  /*a170*/  ISETP.GE.AND P0, PT, R134, R24, PT ;  /* 0x000000188600720c */ /* 0x000fe20003f06270 */
[----:B------:R-:W-:-:S12]  /*a180*/  BSSY B1, `(.L_x_770) ;  /* 0x000005c000017945 */ /* 0x000fd80003800000 */
[----:B------:R-:W-:Y:S05]  /*a190*/  @P0 BRA `(.L_x_771) ;  /* 0x000005a000000947 */ /* 0x000fea0003800000 */
[----:B------:R-:W-:Y:S01]  /*a1a0*/  ISETP.GE.AND P0, PT, R28, c[0x0][0x27c], PT ;  /* 0x00009f001c007a0c */ /* 0x000fe20003f06270 */
[----:B------:R-:W-:-:S12]  /*a1b0*/  BSSY B0, `(.L_x_772) ;  /* 0x000002c000007945 */ /* 0x000fd80003800000 */
        /* <DEDUP_REMOVED lines=10> */
[----:B------:R-:W-:Y:S02]  /*a260*/  HADD2.F32 R15, -RZ, R15.H0_H0 ;  /* 0x2000000fff0f7230 */ /* 0x000fe40000004100 */
        /* <DEDUP_REMOVED lines=18> */
[----:B------:R-:W-:-:S02]  /*a390*/  FFMA.FTZ R11, R3, R17, R12 ;  /* 0x00000011030b7223 */ /* 0x000fc4000001000c */
[-C--:B------:R-:W-:Y:S02]  /*a3a0*/  FMUL.FTZ R3, R6, R0.reuse ;  /* 0x0000000006037220 */ /* 0x080fe40000410000 */
[----:B------:R-:W-:Y:S02]  /*a3b0*/  FMUL.FTZ R0, R9, R0 ;  /* 0x0000000009007220 */ /* 0x000fe40000410000 */
[-C--:B------:R-:W-:Y:S02]  /*a3c0*/  FMUL.FTZ R4, R5, R7.reuse ;  /* 0x0000000705047220 */ /* 0x080fe40000410000 */
[----:B------:R-:W-:Y:S02]  /*a3d0*/  FMUL.FTZ R7, R10, R7 ;  /* 0x000000070a077220 */ /* 0x000fe40000410000 */
[-C--:B------:R-:W-:Y:S02]  /*a3e0*/  FFMA.FTZ R9, R9, R2.reuse, -R3 ;  /* 0x0000000209097223 */ /* 0x080fe40000010803 */
[----:B------:R-:W-:-:S02]  /*a3f0*/  FFMA.FTZ R2, R6, R2, R0 ;  /* 0x0000000206027223 */ /* 0x000fc40000010000 */
[----:B------:R-:W-:Y:S01]  /*a400*/  FFMA.FTZ R3, R10, R15, -R4 ;  /* 0x0000000f0a037223 */ /* 0x000fe20000010804 */
[----:B------:R-:W-:Y:S01]  /*a410*/  F2FP.PACK_AB R4, R8, R13 ;  /* 0x0000000d0804723e */ /* 0x000fe200000000ff */
[----:B------:R-:W-:Y:S01]  /*a420*/  FFMA.FTZ R0, R5, R15, R7 ;  /* 0x0000000f05007223 */ /* 0x000fe20000010007 */
[----:B------:R-:W-:Y:S02]  /*a430*/  F2FP.PACK_AB R7, R11, R16 ;  /* 0x000000100b07723e */ /* 0x000fe400000000ff */
[----:B------:R-:W-:Y:S02]  /*a440*/  F2FP.PACK_AB R6, R2, R9 ;  /* 0x000000090206723e */ /* 0x000fe400000000ff */
[----:B------:R-:W-:-:S05]  /*a450*/  F2FP.PACK_AB R5, R0, R3 ;  /* 0x000000030005723e */ /* 0x000fca00000000ff */
[----:B------:R1:W-:Y:S02]  /*a460*/  STS.128 [R219+0x1100], R4 ;  /* 0x00110004db007388 */ /* 0x0003e40000000c00 */
.L_x_773:
[----:B------:R-:W-:Y:S05]  /*a470*/  BSYNC B0 ;  /* 0x0000000000007941 */ /* 0x000fea0003800000 */
.L_x_772:
        /* <DEDUP_REMOVED lines=29> */
[----:B------:R-:W-:Y:S01]  /*a650*/  HADD2.F32 R2, -RZ, R61.H0_H0 ;  /* 0x2000003dff027230 */ /* 0x000fe20000004100 */
        /* <DEDUP_REMOVED lines=14> */
.L_x_771:
[----:B------:R-:W-:Y:S05]  /*a740*/  BSYNC B1 ;  /* 0x0000000000017941 */ /* 0x000fea0003800000 */
.L_x_770:
        /* <DEDUP_REMOVED lines=12> */
[----:B------:R-:W-:Y:S02]  /*a810*/  HADD2.F32 R0, -RZ, R60.H1_H1 ;  /* 0x3000003cff007230 */ /* 0x000fe40000004100 */
        /* <DEDUP_REMOVED lines=35> */
.L_x_777:
[----:B------:R-:W-:Y:S05]  /*aa50*/  BSYNC B0 ;  /* 0x0000000000007941 */ /* 0x000fea0003800000 */
.L_x_776:
        /* <DEDUP_REMOVED lines=44> */
.L_x_775:
[----:B------:R-:W-:Y:S05]  /*ad20*/  BSYNC B1 ;  /* 0x0000000000017941 */ /* 0x000fea0003800000 */
.L_x_774:
[----:B------:R-:W-:-:S13]  /*ad30*/  ISETP.GE.AND P0, PT, R71, R24, PT ;  /* 0x000000184700720c */ /* 0x000fda0003f06270 */
        /* <DEDUP_REMOVED lines=46> */
.L_x_780:
[----:B------:R-:W-:Y:S05]  /*b020*/  BSYNC B0 ;  /* 0x0000000000007941 */ /* 0x000fea0003800000 */
.L_x_779:
        /* <DEDUP_REMOVED lines=10> */
[----:B------:R-:W-:Y:S02]  /*b0d0*/  HADD2.F32 R2, -RZ, R66.H0_H0 ;  /* 0x20000042ff027230 */ /* 0x000fe40000004100 */
        /* <DEDUP_REMOVED lines=14> */
[----:B------:R-:W-:Y:S01]  /*b1c0*/  HADD2.F32 R0, -RZ, R65.H1_H1 ;  /* 0x30000041ff007230 */ /* 0x000fe20000004100 */
        /* <DEDUP_REMOVED lines=17> */
[----:B------:R1:W-:Y:S01]  /*b2e0*/  STS.128 [R219+0x7100], R4 ;  /* 0x00710004db007388 */ /* 0x0003e20000000c00 */
[----:B------:R-:W-:Y:S05]  /*b2f0*/  BRA `(.L_x_778) ;  /* 0x0000238000007947 */ /* 0x000fea0003800000 */
.L_x_757:
[----:B------:R-:W-:Y:S01]  /*b300*/  ISETP.NE.AND P0, PT, R142, 0x1, PT ;  /* 0x000000018e00780c */ /* 0x000fe20003f05270 */
[----:B------:R-:W-:Y:S01]  /*b310*/  IMAD.MOV.U32 R5, RZ, RZ, R6 ;  /* 0x000000ffff057224 */ /* 0x000fe200078e0006 */
[----:B------:R-:W-:Y:S01]  /*b320*/  CS2R R18, SRZ ;  /* 0x0000000000127805 */ /* 0x000fe2000001ff00 */
[----:B------:R-:W-:-:S10]  /*b330*/  CS2R R16, SRZ ;  /* 0x0000000000107805 */ /* 0x000fd4000001ff00 */
        /* <DEDUP_REMOVED lines=8> */
[----:B------:R-:W1:Y:S02]  /*b3c0*/  SHFL.IDX PT, R10, R20, RZ, 0x181f ;  /* 0x00181fff140a7589 */ /* 0x000e6400000e0000 */
[----:B------:R-:W-:Y:S02]  /*b3d0*/  IMAD.IADD R5, R5, 0x1, R3 ;  /* 0x0000000105057824 */ /* 0x000fe400078e0203 */
[----:B------:R-:W-:-:S03]  /*b3e0*/  IMAD.MOV.U32 R3, RZ, RZ, R8 ;  /* 0x000000ffff037224 */ /* 0x000fc600078e0008 */
[----:B------:R-:W-:Y:S01]  /*b3f0*/  LEA.HI.X R8, R4, c[0x0][0x274], R5, 0x1, P0 ;  /* 0x00009d0004087a11 */ /* 0x000fe200000f0c05 */
[----:B------:R-:W-:Y:S01]  /*b400*/  IMAD.WIDE.U32 R2, R0, c[0x0][0x290], R2 ;  /* 0x0000a40000027a25 */ /* 0x000fe200078e0002 */
[----:B------:R-:W-:-:S03]  /*b410*/  ISETP.GE.OR P0, PT, R72, c[0x0][0x27c], P3 ;  /* 0x00009f0048007a0c */ /* 0x000fc60001f06670 */
[----:B------:R-:W-:Y:S01]  /*b420*/  IMAD R0, R0, c[0x0][0x294], R7 ;  /* 0x0000a50000007a24 */ /* 0x000fe200078e0207 */
[----:B------:R-:W2:Y:S01]  /*b430*/  SHFL.IDX PT, R9, R8, RZ, 0x181f ;  /* 0x00181fff08097589 */ /* 0x000ea200000e0000 */
[----:B------:R-:W-:Y:S02]  /*b440*/  LEA R7, P1, R2, c[0x0][0x288], 0x1 ;  /* 0x0000a20002077a11 */ /* 0x000fe400078208ff */
[----:B------:R-:W-:-:S03]  /*b450*/  IMAD.IADD R0, R3, 0x1, R0 ;  /* 0x0000000103007824 */ /* 0x000fc600078e0200 */
[----:B------:R-:W3:Y:S02]  /*b460*/  SHFL.IDX PT, R5, R7, RZ, 0x181f ;  /* 0x00181fff07057589 */ /* 0x000ee400000e0000 */
[----:B------:R-:W-:Y:S01]  /*b470*/  LEA.HI.X R6, R2, c[0x0][0x28c], R0, 0x1, P1 ;  /* 0x0000a30002067a11 */ /* 0x000fe200008f0c00 */
[C---:B------:R-:W-:Y:S01]  /*b480*/  @!P0 IMAD.SHL.U32 R0, R72.reuse, 0x2, RZ ;  /* 0x0000000248008824 */ /* 0x040fe200078e00ff */
[----:B------:R-:W-:-:S03]  /*b490*/  @!P0 SHF.L.U64.HI R4, R72, 0x1, R73 ;  /* 0x0000000148048819 */ /* 0x000fc60000010249 */
[----:B------:R-:W4:Y:S01]  /*b4a0*/  SHFL.IDX PT, R11, R6, RZ, 0x181f ;  /* 0x00181fff060b7589 */ /* 0x000f2200000e0000 */
[----:B-1----:R-:W-:-:S04]  /*b4b0*/  @!P0 IADD3 R2, P1, R10, R0, RZ ;  /* 0x000000000a028210 */ /* 0x002fc80007f3e0ff */
[----:B--2---:R-:W-:-:S05]  /*b4c0*/  @!P0 IADD3.X R3, R9, R4, RZ, P1, !PT ;  /* 0x0000000409038210 */ /* 0x004fca0000ffe4ff */
[----:B------:R3:W2:Y:S01]  /*b4d0*/  @!P0 LD.E.128 R16, [R2.64] ;  /* 0x0000000802108980 */ /* 0x0006a2000c101d00 */
[----:B------:R-:W-:Y:S01]  /*b4e0*/  CS2R R14, SRZ ;  /* 0x00000000000e7805 */ /* 0x000fe2000001ff00 */
[----:B------:R-:W-:Y:S01]  /*b4f0*/  CS2R R12, SRZ ;  /* 0x00000000000c7805 */ /* 0x000fe2000001ff00 */
[----:B---3--:R-:W-:-:S05]  /*b500*/  @!P0 IADD3 R2, P1, R5, R0, RZ ;  /* 0x0000000005028210 */ /* 0x008fca0007f3e0ff */
[----:B----4-:R-:W-:-:S05]  /*b510*/  @!P0 IMAD.X R3, R11, 0x1, R4, P1 ;  /* 0x000000010b038824 */ /* 0x010fca00008e0604 */
[----:B------:R1:W3:Y:S01]  /*b520*/  @!P0 LD.E.128 R12, [R2.64] ;  /* 0x00000008020c8980 */ /* 0x0002e2000c101d00 */
[----:B------:R-:W-:Y:S01]  /*b530*/  BSSY B0, `(.L_x_781) ;  /* 0x0000025000007945 */ /* 0x000fe20003800000 */
[----:B------:R-:W-:Y:S01]  /*b540*/  ISETP.GE.AND P2, PT, R72, c[0x0][0x27c], PT ;  /* 0x00009f0048007a0c */ /* 0x000fe20003f46270 */
[----:B------:R-:W-:Y:S01]  /*b550*/  CS2R R30, SRZ ;  /* 0x00000000001e7805 */ /* 0x000fe2000001ff00 */
[----:B------:R4:W1:Y:S01]  /*b560*/  SHFL.IDX PT, R4, R20, 0x1, 0x181f ;  /* 0x00381f0014047f89 */ /* 0x00086200000e0000 */
[----:B------:R-:W-:Y:S01]  /*b570*/  CS2R R28, SRZ ;  /* 0x00000000001c7805 */ /* 0x000fe2000001ff00 */
[----:B------:R-:W-:Y:S01]  /*b580*/  CS2R R26, SRZ ;  /* 0x00000000001a7805 */ /* 0x000fe2000001ff00 */
[----:B------:R-:W-:Y:S01]  /*b590*/  CS2R R24, SRZ ;  /* 0x0000000000187805 */ /* 0x000fe2000001ff00 */
[----:B------:R4:W1:Y:S04]  /*b5a0*/  SHFL.IDX PT, R5, R7, 0x1, 0x181f ;  /* 0x00381f0007057f89 */ /* 0x00086800000e0000 */
[----:B------:R4:W1:Y:S04]  /*b5b0*/  SHFL.IDX PT, R10, R8, 0x1, 0x181f ;  /* 0x00381f00080a7f89 */ /* 0x00086800000e0000 */
[----:B------:R4:W1:Y:S01]  /*b5c0*/  SHFL.IDX PT, R9, R6, 0x1, 0x181f ;  /* 0x00381f0006097f89 */ /* 0x00086200000e0000 */
[----:B--2---:R-:W-:Y:S01]  /*b5d0*/  IMAD.MOV.U32 R0, RZ, RZ, R18 ;  /* 0x000000ffff007224 */ /* 0x004fe200078e0012 */
[----:B-1----:R-:W-:Y:S01]  /*b5e0*/  MOV R3, R16 ;  /* 0x0000001000037202 */ /* 0x002fe20000000f00 */
[----:B------:R-:W-:-:S03]  /*b5f0*/  IMAD.MOV.U32 R2, RZ, RZ, R17 ;  /* 0x000000ffff027224 */ /* 0x000fc600078e0011 */
[----:B------:R-:W-:Y:S01]  /*b600*/  PRMT R55, R0, 0x7610, R55 ;  /* 0x0000761000377816 */ /* 0x000fe20000000037 */
[----:B------:R-:W-:Y:S01]  /*b610*/  IMAD.MOV.U32 R0, RZ, RZ, R19 ;  /* 0x000000ffff007224 */ /* 0x000fe200078e0013 */
[----:B------:R-:W-:-:S04]  /*b620*/  PRMT R35, R2, 0x5410, R3 ;  /* 0x0000541002237816 */ /* 0x000fc80000000003 */
[----:B------:R-:W-:Y:S01]  /*b630*/  PRMT R39, R39, 0x5410, R0 ;  /* 0x0000541027277816 */ /* 0x000fe20000000000 */
[----:B---3--:R-:W-:Y:S01]  /*b640*/  IMAD.MOV.U32 R0, RZ, RZ, R14 ;  /* 0x000000ffff007224 */ /* 0x008fe200078e000e */
[----:B------:R-:W-:Y:S01]  /*b650*/  MOV R2, R12 ;  /* 0x0000000c00027202 */ /* 0x000fe20000000f00 */
[----:B------:R-:W-:-:S03]  /*b660*/  IMAD.MOV.U32 R3, RZ, RZ, R15 ;  /* 0x000000ffff037224 */ /* 0x000fc600078e000f */
[----:B------:R-:W-:Y:S01]  /*b670*/  PRMT R38, R0, 0x7610, R38 ;  /* 0x0000761000267816 */ /* 0x000fe20000000026 */
[----:B------:R-:W-:Y:S01]  /*b680*/  IMAD.MOV.U32 R0, RZ, RZ, R13 ;  /* 0x000000ffff007224 */ /* 0x000fe200078e000d */
[----:B------:R-:W-:-:S04]  /*b690*/  PRMT R39, R3, 0x7610, R39 ;  /* 0x0000761003277816 */ /* 0x000fc80000000027 */
[----:B------:R-:W-:Y:S01]  /*b6a0*/  PRMT R34, R0, 0x5410, R2 ;  /* 0x0000541000227816 */ /* 0x000fe20000000002 */
[----:B------:R-:W-:Y:S05]  /*b6b0*/  @P4 BRA `(.L_x_782) ;  /* 0x000000c000004947 */ /* 0x000fea0003800000 */
[----:B----4-:R-:W-:Y:S01]  /*b6c0*/  CS2R R28, SRZ ;  /* 0x00000000001c7805 */ /* 0x010fe2000001ff00 */
[----:B------:R-:W-:Y:S01]  /*b6d0*/  CS2R R26, SRZ ;  /* 0x00000000001a7805 */ /* 0x000fe2000001ff00 */
[----:B------:R-:W-:Y:S01]  /*b6e0*/  CS2R R24, SRZ ;  /* 0x0000000000187805 */ /* 0x000fe2000001ff00 */
[----:B------:R-:W-:Y:S05]  /*b6f0*/  @P2 BRA `(.L_x_782) ;  /* 0x0000008000002947 */ /* 0x000fea0003800000 */
[C---:B------:R-:W-:Y:S01]  /*b700*/  IMAD.SHL.U32 R2, R72.reuse, 0x2, RZ ;  /* 0x0000000248027824 */ /* 0x040fe200078e00ff */
[----:B------:R-:W-:-:S04]  /*b710*/  SHF.L.U64.HI R0, R72, 0x1, R73 ;  /* 0x0000000148007819 */ /* 0x000fc80000010249 */
[-C--:B------:R-:W-:Y:S02]  /*b720*/  IADD3 R4, P1, R4, R2.reuse, RZ ;  /* 0x0000000204047210 */ /* 0x080fe40007f3e0ff */
[----:B------:R-:W-:-:S03]  /*b730*/  IADD3 R2, P0, R5, R2, RZ ;  /* 0x0000000205027210 */ /* 0x000fc60007f1e0ff */
[--C-:B------:R-:W-:Y:S02]  /*b740*/  IMAD.X R5, R10, 0x1, R0.reuse, P1 ;  /* 0x000000010a057824 */ /* 0x100fe400008e0600 */
[----:B------:R-:W-:-:S03]  /*b750*/  IMAD.X R3, R9, 0x1, R0, P0 ;  /* 0x0000000109037824 */ /* 0x000fc600000e0600 */
[----:B------:R1:W5:Y:S04]  /*b760*/  LD.E.128 R28, [R4.64] ;  /* 0x00000008041c7980 */ /* 0x000368000c101d00 */
[----:B------:R1:W5:Y:S02]  /*b770*/  LD.E.128 R24, [R2.64] ;  /* 0x0000000802187980 */ /* 0x000364000c101d00 */
.L_x_782:
[----:B----4-:R-:W-:Y:S05]  /*b780*/  BSYNC B0 ;  /* 0x0000000000007941 */ /* 0x010fea0003800000 */
.L_x_781:
[----:B-1----:R-:W1:Y:S01]  /*b790*/  SHFL.IDX PT, R3, R20, 0x2, 0x181f ;  /* 0x00581f0014037f89 */ /* 0x002e6200000e0000 */
[C---:B------:R-:W-:Y:S01]  /*b7a0*/  ISETP.GE.OR P0, PT, R72.reuse, c[0x0][0x27c], P5 ;  /* 0x00009f0048007a0c */ /* 0x040fe20002f06670 */
[----:B------:R-:W-:Y:S01]  /*b7b0*/  CS2R R50, SRZ ;  /* 0x0000000000327805 */ /* 0x000fe2000001ff00 */
[----:B------:R-:W-:Y:S01]  /*b7c0*/  CS2R R48, SRZ ;  /* 0x0000000000307805 */ /* 0x000fe2000001ff00 */
[----:B------:R-:W2:Y:S04]  /*b7d0*/  SHFL.IDX PT, R5, R8, 0x2, 0x181f ;  /* 0x00581f0008057f89 */ /* 0x000ea800000e0000 */
[----:B------:R-:W3:Y:S04]  /*b7e0*/  SHFL.IDX PT, R9, R7, 0x2, 0x181f ;  /* 0x00581f0007097f89 */ /* 0x000ee800000e0000 */
[----:B------:R-:W4:Y:S02]  /*b7f0*/  SHFL.IDX PT, R10, R6, 0x2, 0x181f ;  /* 0x00581f00060a7f89 */ /* 0x000f2400000e0000 */
[C---:B------:R-:W-:Y:S01]  /*b800*/  @!P0 IMAD.SHL.U32 R2, R72.reuse, 0x2, RZ ;  /* 0x0000000248028824 */ /* 0x040fe200078e00ff */
[----:B------:R-:W-:-:S04]  /*b810*/  @!P0 SHF.L.U64.HI R0, R72, 0x1, R73 ;  /* 0x0000000148008819 */ /* 0x000fc80000010249 */
[----:B-1----:R-:W-:-:S05]  /*b820*/  @!P0 IADD3 R4, P1, R3, R2, RZ ;  /* 0x0000000203048210 */ /* 0x002fca0007f3e0ff */
[----:B--2---:R-:W-:Y:S01]  /*b830*/  @!P0 IMAD.X R5, R5, 0x1, R0, P1 ;  /* 0x0000000105058824 */ /* 0x004fe200008e0600 */
[----:B---3--:R-:W-:Y:S01]  /*b840*/  @!P0 IADD3 R2, P1, R9, R2, RZ ;  /* 0x0000000209028210 */ /* 0x008fe20007f3e0ff */
[----:B------:R-:W-:-:S03]  /*b850*/  CS2R R46, SRZ ;  /* 0x00000000002e7805 */ /* 0x000fc6000001ff00 */
[----:B------:R1:W2:Y:S01]  /*b860*/  @!P0 LD.E.128 R48, [R4.64] ;  /* 0x0000000804308980 */ /* 0x0002a2000c101d00 */
[----:B------:R-:W-:Y:S01]  /*b870*/  CS2R R44, SRZ ;  /* 0x00000000002c7805 */ /* 0x000fe2000001ff00 */
[----:B----4-:R-:W-:-:S05]  /*b880*/  @!P0 IMAD.X R3, R10, 0x1, R0, P1 ;  /* 0x000000010a038824 */ /* 0x010fca00008e0600 */
[----:B------:R3:W4:Y:S01]  /*b890*/  @!P0 LD.E.128 R44, [R2.64] ;  /* 0x00000008022c8980 */ /* 0x000722000c101d00 */
[----:B-----5:R-:W-:Y:S01]  /*b8a0*/  MOV R0, R29 ;  /* 0x0000001d00007202 */ /* 0x020fe20000000f00 */
[----:B------:R-:W-:Y:S01]  /*b8b0*/  BSSY B0, `(.L_x_783) ;  /* 0x0000031000007945 */ /* 0x000fe20003800000 */
[----:B------:R-:W-:Y:S01]  /*b8c0*/  CS2R R62, SRZ ;  /* 0x00000000003e7805 */ /* 0x000fe2000001ff00 */
[----:B------:R-:W2:Y:S01]  /*b8d0*/  SHFL.IDX PT, R8, R8, 0x3, 0x181f ;  /* 0x00781f0008087f89 */ /* 0x000ea200000e0000 */
[----:B------:R-:W-:Y:S01]  /*b8e0*/  CS2R R60, SRZ ;  /* 0x00000000003c7805 */ /* 0x000fe2000001ff00 */
[----:B------:R-:W-:Y:S01]  /*b8f0*/  CS2R R58, SRZ ;  /* 0x00000000003a7805 */ /* 0x000fe2000001ff00 */
[----:B------:R-:W-:Y:S01]  /*b900*/  CS2R R56, SRZ ;  /* 0x0000000000387805 */ /* 0x000fe2000001ff00 */
[----:B------:R-:W2:Y:S04]  /*b910*/  SHFL.IDX PT, R7, R7, 0x3, 0x181f ;  /* 0x00781f0007077f89 */ /* 0x000ea800000e0000 */
[----:B------:R-:W2:Y:S01]  /*b920*/  SHFL.IDX PT, R6, R6, 0x3, 0x181f ;  /* 0x00781f0006067f89 */ /* 0x000ea200000e0000 */
[----:B-1----:R-:W-:-:S03]  /*b930*/  IMAD.MOV.U32 R4, RZ, RZ, R30 ;  /* 0x000000ffff047224 */ /* 0x002fc600078e001e */
[----:B------:R1:W1:Y:S02]  /*b940*/  SHFL.IDX PT, R5, R20, 0x3, 0x181f ;  /* 0x00781f0014057f89 */ /* 0x00026400000e0000 */
[----:B------:R-:W-:Y:S01]  /*b950*/  PRMT R70, R70, 0x5410, R4 ;  /* 0x0000541046467816 */ /* 0x000fe20000000004 */
[----:B------:R-:W-:Y:S02]  /*b960*/  IMAD.MOV.U32 R4, RZ, RZ, R26 ;  /* 0x000000ffff047224 */ /* 0x000fe400078e001a */
[----:B---3--:R-:W-:Y:S02]  /*b970*/  IMAD.MOV.U32 R3, RZ, RZ, R31 ;  /* 0x000000ffff037224 */ /* 0x008fe400078e001f */
[----:B------:R-:W-:Y:S01]  /*b980*/  IMAD.MOV.U32 R2, RZ, RZ, R28 ;  /* 0x000000ffff027224 */ /* 0x000fe200078e001c */
[----:B------:R-:W-:Y:S02]  /*b990*/  PRMT R70, R4, 0x7610, R70 ;  /* 0x0000761004467816 */ /* 0x000fe40000000046 */
[----:B------:R-:W-:Y:S01]  /*b9a0*/  PRMT R68, R3, 0x5410, R0 ;  /* 0x0000541003447816 */ /* 0x000fe20000000000 */
[----:B------:R-:W-:Y:S01]  /*b9b0*/  IMAD.MOV.U32 R3, RZ, RZ, R27 ;  /* 0x000000ffff037224 */ /* 0x000fe200078e001b */
[----:B------:R-:W-:Y:S01]  /*b9c0*/  PRMT R69, R69, 0x5410, R2 ;  /* 0x0000541045457816 */ /* 0x000fe20000000002 */
[----:B------:R-:W-:-:S02]  /*b9d0*/  IMAD.MOV.U32 R2, RZ, RZ, R24 ;  /* 0x000000ffff027224 */ /* 0x000fc400078e0018 */
[----:B------:R-:W-:-:S03]  /*b9e0*/  IMAD.MOV.U32 R0, RZ, RZ, R25 ;  /* 0x000000ffff007224 */ /* 0x000fc600078e0019 */
[----:B------:R-:W-:Y:S02]  /*b9f0*/  PRMT R69, R2, 0x7610, R69 ;  /* 0x0000761002457816 */ /* 0x000fe40000000045 */
[----:B------:R-:W-:Y:S01]  /*ba00*/  PRMT R67, R3, 0x5410, R0 ;  /* 0x0000541003437816 */ /* 0x000fe20000000000 */
[----:B--2---:R-:W-:Y:S01]  /*ba10*/  IMAD.MOV.U32 R3, RZ, RZ, R51 ;  /* 0x000000ffff037224 */ /* 0x004fe200078e0033 */
[----:B------:R-:W-:Y:S01]  /*ba20*/  MOV R4, R50 ;  /* 0x0000003200047202 */ /* 0x000fe20000000f00 */
[----:B------:R-:W-:Y:S02]  /*ba30*/  IMAD.MOV.U32 R2, RZ, RZ, R48 ;  /* 0x000000ffff027224 */ /* 0x000fe400078e0030 */
[----:B------:R-:W-:Y:S01]  /*ba40*/  IMAD.MOV.U32 R0, RZ, RZ, R49 ;  /* 0x000000ffff007224 */ /* 0x000fe200078e0031 */
[----:B------:R-:W-:Y:S02]  /*ba50*/  PRMT R78, R78, 0x5410, R4 ;  /* 0x000054104e4e7816 */ /* 0x000fe40000000004 */
[----:B------:R-:W-:Y:S01]  /*ba60*/  PRMT R77, R77, 0x5410, R2 ;  /* 0x000054104d4d7816 */ /* 0x000fe20000000002 */
[----:B----4-:R-:W-:Y:S01]  /*ba70*/  IMAD.MOV.U32 R4, RZ, RZ, R46 ;  /* 0x000000ffff047224 */ /* 0x010fe200078e002e */
[----:B------:R-:W-:Y:S01]  /*ba80*/  PRMT R76, R3, 0x5410, R0 ;  /* 0x00005410034c7816 */ /* 0x000fe20000000000 */
[----:B------:R-:W-:Y:S01]  /*ba90*/  IMAD.MOV.U32 R2, RZ, RZ, R44 ;  /* 0x000000ffff027224 */ /* 0x000fe200078e002c */
[----:B------:R-:W-:Y:S01]  /*baa0*/  MOV R3, R47 ;  /* 0x0000002f00037202 */ /* 0x000fe20000000f00 */
[----:B------:R-:W-:Y:S01]  /*bab0*/  IMAD.MOV.U32 R0, RZ, RZ, R45 ;  /* 0x000000ffff007224 */ /* 0x000fe200078e002d */
[----:B------:R-:W-:-:S02]  /*bac0*/  PRMT R78, R4, 0x7610, R78 ;  /* 0x00007610044e7816 */ /* 0x000fc4000000004e */
[----:B------:R-:W-:Y:S02]  /*bad0*/  PRMT R77, R2, 0x7610, R77 ;  /* 0x00007610024d7816 */ /* 0x000fe4000000004d */
[----:B------:R-:W-:Y:S01]  /*bae0*/  PRMT R75, R3, 0x5410, R0 ;  /* 0x00005410034b7816 */ /* 0x000fe20000000000 */
[----:B------:R-:W-:Y:S05]  /*baf0*/  @P6 BRA `(.L_x_784) ;  /* 0x000000c000006947 */ /* 0x000fea0003800000 */
[----:B-1----:R-:W-:Y:S01]  /*bb00*/  CS2R R60, SRZ ;  /* 0x00000000003c7805 */ /* 0x002fe2000001ff00 */
        /* <DEDUP_REMOVED lines=11> */
.L_x_784:
[----:B-1----:R-:W-:Y:S05]  /*bbc0*/  BSYNC B0 ;  /* 0x0000000000007941 */ /* 0x002fea0003800000 */
.L_x_783:
[----:B------:R-:W-:Y:S01]  /*bbd0*/  IMAD.IADD R4, R52, 0x1, -R147 ;  /* 0x0000000134047824 */ /* 0x000fe200078e0a93 */
[----:B------:R-:W-:-:S04]  /*bbe0*/  DEPBAR.LE SB0, 0x1 ;  /* 0x000080400000791a */ /* 0x000fc80000000000 */
[----:B------:R-:W-:Y:S01]  /*bbf0*/  IMNMX R64, R4, 0x80, PT ;  /* 0x0000008004407817 */ /* 0x000fe20003800200 */
[----:B-----5:R-:W-:Y:S01]  /*bc00*/  IMAD.MOV.U32 R0, RZ, RZ, R62 ;  /* 0x000000ffff007224 */ /* 0x020fe200078e003e */
[----:B------:R-:W-:Y:S01]  /*bc10*/  BSSY B0, `(.L_x_785) ;  /* 0x000006f000007945 */ /* 0x000fe20003800000 */
[----:B------:R-:W-:Y:S01]  /*bc20*/  IMAD.MOV.U32 R3, RZ, RZ, R63 ;  /* 0x000000ffff037224 */ /* 0x000fe200078e003f */
[----:B------:R-:W-:Y:S01]  /*bc30*/  BAR.SYNC.DEFER_BLOCKING 0x0 ;  /* 0x0000000000007b1d */ /* 0x000fe20000010000 */
[----:B------:R-:W-:Y:S01]  /*bc40*/  ISETP.GE.OR P0, PT, R84, R64, P2 ;  /* 0x000000405400720c */ /* 0x000fe20001706670 */
[----:B------:R-:W-:Y:S01]  /*bc50*/  IMAD.MOV.U32 R2, RZ, RZ, R60 ;  /* 0x000000ffff027224 */ /* 0x000fe200078e003c */
[----:B------:R-:W-:Y:S01]  /*bc60*/  PRMT R82, R82, 0x5410, R0 ;  /* 0x0000541052527816 */ /* 0x000fe20000000000 */
[----:B------:R-:W-:Y:S01]  /*bc70*/  IMAD.MOV.U32 R4, RZ, RZ, R58 ;  /* 0x000000ffff047224 */ /* 0x000fe200078e003a */
[----:B------:R-:W-:Y:S02]  /*bc80*/  MOV R0, R61 ;  /* 0x0000003d00007202 */ /* 0x000fe40000000f00 */
[----:B------:R-:W-:-:S02]  /*bc90*/  PRMT R82, R2, 0x7610, R82 ;  /* 0x0000761002527816 */ /* 0x000fc40000000052 */
[----:B------:R-:W-:Y:S01]  /*bca0*/  PRMT R80, R0, 0x5410, R3 ;  /* 0x0000541000507816 */ /* 0x000fe20000000003 */
[----:B------:R-:W-:Y:S01]  /*bcb0*/  IMAD.MOV.U32 R3, RZ, RZ, R59 ;  /* 0x000000ffff037224 */ /* 0x000fe200078e003b */
[----:B------:R-:W-:Y:S01]  /*bcc0*/  MOV R2, R56 ;  /* 0x0000003800027202 */ /* 0x000fe20000000f00 */
[----:B------:R-:W-:-:S03]  /*bcd0*/  IMAD.MOV.U32 R0, RZ, RZ, R57 ;  /* 0x000000ffff007224 */ /* 0x000fc600078e0039 */
[----:B------:R-:W-:Y:S02]  /*bce0*/  PRMT R81, R2, 0x5410, R4 ;  /* 0x0000541002517816 */ /* 0x000fe40000000004 */
[----:B------:R-:W-:Y:S01]  /*bcf0*/  PRMT R79, R0, 0x5410, R3 ;  /* 0x00005410004f7816 */ /* 0x000fe20000000003 */
[----:B------:R-:W-:Y:S05]  /*bd00*/  @P0 BRA `(.L_x_786) ;  /* 0x000005f000000947 */ /* 0x000fea0003800000 */
[----:B------:R-:W-:Y:S01]  /*bd10*/  MOV R0, c[0x0][0x27c] ;  /* 0x00009f0000007a02 */ /* 0x000fe20000000f00 */
[----:B------:R-:W1:Y:S01]  /*bd20*/  LDS.128 R4, [R219+0x100] ;  /* 0x00010000db047984 */ /* 0x000e620000000c00 */
[----:B------:R-:W-:Y:S02]  /*bd30*/  SHF.R.U32.HI R22, RZ, 0x10, R13 ;  /* 0x00000010ff167819 */ /* 0x000fe4000001160d */
[----:B------:R-:W-:Y:S02]  /*bd40*/  LEA.HI R0, R0, R144, RZ, 0x1d ;  /* 0x0000009000007211 */ /* 0x000fe400078fe8ff */
[----:B------:R-:W-:Y:S01]  /*bd50*/  SHF.R.U64 R40, R14, 0x10, R15 ;  /* 0x000000100e287819 */ /* 0x000fe2000000120f */
[----:B------:R-:W-:Y:S01]  /*bd60*/  HADD2.F32 R22, -RZ, R22.H0_H0 ;  /* 0x20000016ff167230 */ /* 0x000fe20000004100 */
[----:B------:R-:W-:-:S02]  /*bd70*/  SHF.R.S32.HI R3, RZ, 0x1f, R0 ;  /* 0x0000001fff037819 */ /* 0x000fc40000011400 */
[----:B------:R-:W-:Y:S02]  /*bd80*/  SHF.L.U32 R2, R0, 0x3, RZ ;  /* 0x0000000300027819 */ /* 0x000fe400000006ff */
[----:B------:R-:W-:Y:S02]  /*bd90*/  LEA.HI R0, R3, R0, RZ, 0x3 ;  /* 0x0000000003007211 */ /* 0x000fe400078f18ff */
[----:B------:R-:W-:Y:S02]  /*bda0*/  LOP3.LUT R2, R145, 0x38, R2, 0xf8, !PT ;  /* 0x0000003891027812 */ /* 0x000fe400078ef802 */
[----:B------:R-:W-:Y:S02]  /*bdb0*/  SHF.L.U32 R0, R0, 0xa, RZ ;  /* 0x0000000a00007819 */ /* 0x000fe400000006ff */
[----:B------:R-:W-:Y:S02]  /*bdc0*/  LOP3.LUT R2, R2, R179, RZ, 0x3c, !PT ;  /* 0x000000b302027212 */ /* 0x000fe400078e3cff */
[----:B------:R-:W-:-:S02]  /*bdd0*/  LOP3.LUT R0, R0, 0x7fffe000, RZ, 0xc0, !PT ;  /* 0x7fffe00000007812 */ /* 0x000fc400078ec0ff */
[----:B------:R-:W-:Y:S02]  /*bde0*/  SHF.R.U32.HI R32, RZ, 0x10, R15 ;  /* 0x00000010ff207819 */ /* 0x000fe4000001160f */
[----:B------:R-:W-:Y:S02]  /*bdf0*/  IADD3 R0, R2, R0, R155 ;  /* 0x0000000002007210 */ /* 0x000fe40007ffe09b */
[--C-:B------:R-:W-:Y:S02]  /*be00*/  SHF.R.U32.HI R23, RZ, 0x10, R17.reuse ;  /* 0x00000010ff177819 */ /* 0x100fe40000011611 */
[----:B------:R-:W-:Y:S01]  /*be10*/  SHF.L.U32 R36, R0, 0x1, RZ ;  /* 0x0000000100247819 */ /* 0x000fe200000006ff */
[----:B------:R-:W-:Y:S01]  /*be20*/  HADD2.F32 R0, -RZ, R34.H0_H0 ;  /* 0x20000022ff007230 */ /* 0x000fe20000004100 */
[----:B------:R-:W-:Y:S01]  /*be30*/  SHF.R.U64 R53, R16, 0x10, R17 ;  /* 0x0000001010357819 */ /* 0x000fe20000001211 */
[----:B------:R-:W-:Y:S01]  /*be40*/  HADD2.F32 R66, -RZ, R23.H0_H0 ;  /* 0x20000017ff427230 */ /* 0x000fe20000004100 */
[----:B------:R-:W-:Y:S01]  /*be50*/  SHF.R.U64 R43, R12, 0x10, R13 ;  /* 0x000000100c2b7819 */ /* 0x000fe2000000120d */
[----:B------:R-:W2:Y:S01]  /*be60*/  LDS.128 R8, [R36+0x100] ;  /* 0x0001000024087984 */ /* 0x000ea20000000c00 */
[----:B------:R-:W-:-:S02]  /*be70*/  SHF.R.U64 R52, R18, 0x10, R19 ;  /* 0x0000001012347819 */ /* 0x000fc40000001213 */
[----:B------:R-:W-:Y:S01]  /*be80*/  SHF.R.U32.HI R33, RZ, 0x10, R19 ;  /* 0x00000010ff217819 */ /* 0x000fe20000011613 */
[--C-:B-1----:R-:W-:Y:S02]  /*be90*/  HADD2.F32 R15, -RZ, R5.reuse.H0_H0 ;  /* 0x20000005ff0f7230 */ /* 0x102fe40000004100 */
[----:B------:R-:W-:Y:S02]  /*bea0*/  HADD2.F32 R14, -RZ, R5.H1_H1 ;  /* 0x30000005ff0e7230 */ /* 0x000fe40000004100 */
[--C-:B------:R-:W-:Y:S02]  /*beb0*/  HADD2.F32 R17, -RZ, R7.reuse.H0_H0 ;  /* 0x20000007ff117230 */ /* 0x100fe40000004100 */
[----:B------:R-:W-:Y:S02]  /*bec0*/  HADD2.F32 R16, -RZ, R7.H1_H1 ;  /* 0x30000007ff107230 */ /* 0x000fe40000004100 */
[--C-:B------:R-:W-:Y:S02]  /*bed0*/  HADD2.F32 R19, -RZ, R4.reuse.H0_H0 ;  /* 0x20000004ff137230 */ /* 0x100fe40000004100 */
[----:B------:R-:W-:-:S02]  /*bee0*/  HADD2.F32 R21, -RZ, R4.H1_H1 ;  /* 0x30000004ff157230 */ /* 0x000fc40000004100 */
[--C-:B------:R-:W-:Y:S02]  /*bef0*/  HADD2.F32 R18, -RZ, R6.reuse.H0_H0 ;  /* 0x20000006ff127230 */ /* 0x100fe40000004100 */
[----:B------:R-:W-:Y:S01]  /*bf00*/  HADD2.F32 R20, -RZ, R6.H1_H1 ;  /* 0x30000006ff147230 */ /* 0x000fe20000004100 */
[----:B------:R-:W-:Y:S01]  /*bf10*/  FMUL.FTZ R6, R15, R0 ;  /* 0x000000000f067220 */ /* 0x000fe20000410000 */
[----:B------:R-:W-:Y:S02]  /*bf20*/  HADD2.F32 R4, -RZ, R34.H1_H1 ;  /* 0x30000022ff047230 */ /* 0x000fe40000004100 */
[----:B------:R-:W-:Y:S02]  /*bf30*/  HADD2.F32 R65, -RZ, R33.H0_H0 ;  /* 0x20000021ff417230 */ /* 0x000fe40000004100 */
[----:B--2---:R-:W-:Y:S02]  /*bf40*/  HADD2.F32 R3, -RZ, R9.H0_H0 ;  /* 0x20000009ff037230 */ /* 0x004fe40000004100 */
[----:B------:R-:W-:-:S02]  /*bf50*/  HADD2.F32 R5, -RZ, R8.H0_H0 ;  /* 0x20000008ff057230 */ /* 0x000fc40000004100 */
[----:B------:R-:W-:Y:S01]  /*bf60*/  HADD2.F32 R13, -RZ, R8.H1_H1 ;  /* 0x30000008ff0d7230 */ /* 0x000fe20000004100 */
[----:B------:R-:W-:Y:S01]  /*bf70*/  FMUL.FTZ R37, R3, R0 ;  /* 0x0000000003257220 */ /* 0x000fe20000410000 */
[--C-:B------:R-:W-:Y:S01]  /*bf80*/  HADD2.F32 R8, -RZ, R11.reuse.H0_H0 ;  /* 0x2000000bff087230 */ /* 0x100fe20000004100 */
[----:B------:R-:W-:Y:S01]  /*bf90*/  FMUL.FTZ R0, R14, R22 ;  /* 0x000000160e007220 */ /* 0x000fe20000410000 */
[----:B------:R-:W-:Y:S01]  /*bfa0*/  HADD2.F32 R7, -RZ, R11.H1_H1 ;  /* 0x3000000bff077230 */ /* 0x000fe20000004100 */
[-C--:B------:R-:W-:Y:S01]  /*bfb0*/  FMUL.FTZ R34, R5, R4.reuse ;  /* 0x0000000405227220 */ /* 0x080fe20000410000 */
[----:B------:R-:W-:Y:S02]  /*bfc0*/  HADD2.F32 R11, -RZ, R35.H0_H0 ;  /* 0x20000023ff0b7230 */ /* 0x000fe40000004100 */
[----:B------:R-:W-:Y:S02]  /*bfd0*/  HADD2.F32 R2, -RZ, R9.H1_H1 ;  /* 0x30000009ff027230 */ /* 0x000fe40000004100 */
[--C-:B------:R-:W-:Y:S01]  /*bfe0*/  HADD2.F32 R9, -RZ, R10.reuse.H0_H0 ;  /* 0x2000000aff097230 */ /* 0x100fe20000004100 */
[----:B------:R-:W-:Y:S01]  /*bff0*/  FFMA.FTZ R42, R3, R11, R6 ;  /* 0x0000000b032a7223 */ /* 0x000fe20000010006 */
[----:B------:R-:W-:Y:S01]  /*c000*/  HADD2.F32 R12, -RZ, R10.H1_H1 ;  /* 0x3000000aff0c7230 */ /* 0x000fe20000004100 */
[----:B------:R-:W-:Y:S01]  /*c010*/  FMUL.FTZ R3, R19, R4 ;  /* 0x0000000413037220 */ /* 0x000fe20000410000 */
[----:B------:R-:W-:Y:S01]  /*c020*/  HADD2.F32 R10, -RZ, R35.H1_H1 ;  /* 0x30000023ff0a7230 */ /* 0x000fe20000004100 */
[C---:B------:R-:W-:Y:S01]  /*c030*/  FFMA.FTZ R41, R2.reuse, R66, R0 ;  /* 0x0000004202297223 */ /* 0x040fe20000010000 */
[--C-:B------:R-:W-:Y:S01]  /*c040*/  HADD2.F32 R0, -RZ, R39.reuse.H0_H0 ;  /* 0x20000027ff007230 */ /* 0x100fe20000004100 */
[----:B------:R-:W-:Y:S01]  /*c050*/  FMUL.FTZ R35, R2, R22 ;  /* 0x0000001602237220 */ /* 0x000fe20000410000 */
[----:B------:R-:W-:Y:S01]  /*c060*/  HADD2.F32 R2, -RZ, R38.H0_H0 ;  /* 0x20000026ff027230 */ /* 0x000fe20000004100 */
[----:B------:R-:W-:Y:S01]  /*c070*/  FFMA.FTZ R38, R5, R10, R3 ;  /* 0x0000000a05267223 */ /* 0x000fe20000010003 */
[----:B------:R-:W-:Y:S01]  /*c080*/  HADD2.F32 R3, -RZ, R39.H1_H1 ;  /* 0x30000027ff037230 */ /* 0x000fe20000004100 */
[----:B------:R-:W-:Y:S01]  /*c090*/  FMUL.FTZ R5, R17, R0 ;  /* 0x0000000011057220 */ /* 0x000fe20000410000 */
[----:B------:R-:W-:Y:S01]  /*c0a0*/  HADD2.F32 R4, -RZ, R55.H0_H0 ;  /* 0x20000037ff047230 */ /* 0x000fe20000004100 */
[----:B------:R-:W-:Y:S01]  /*c0b0*/  FMUL.FTZ R6, R18, R2 ;  /* 0x0000000212067220 */ /* 0x000fe20000410000 */
[----:B------:R-:W-:Y:S01]  /*c0c0*/  HADD2.F32 R55, -RZ, R32.H0_H0 ;  /* 0x20000020ff377230 */ /* 0x000fe20000004100 */
[C---:B------:R-:W-:Y:S01]  /*c0d0*/  FFMA.FTZ R23, R8.reuse, R3, R5 ;  /* 0x0000000308177223 */ /* 0x040fe20000010005 */
[----:B------:R-:W-:Y:S01]  /*c0e0*/  HADD2.F32 R5, -RZ, R43.H0_H0 ;  /* 0x2000002bff057230 */ /* 0x000fe20000004100 */
[----:B------:R-:W-:Y:S01]  /*c0f0*/  FMUL.FTZ R22, R8, R0 ;  /* 0x0000000008167220 */ /* 0x000fe20000410000 */
[----:B------:R-:W-:Y:S01]  /*c100*/  HADD2.F32 R8, -RZ, R40.H0_H0 ;  /* 0x20000028ff087230 */ /* 0x000fe20000004100 */
[----:B------:R-:W-:Y:S01]  /*c110*/  FMUL.FTZ R0, R16, R55 ;  /* 0x0000003710007220 */ /* 0x000fe20000410000 */
[----:B------:R-:W-:Y:S01]  /*c120*/  HADD2.F32 R43, -RZ, R53.H0_H0 ;  /* 0x20000035ff2b7230 */ /* 0x000fe20000004100 */
[C---:B------:R-:W-:Y:S01]  /*c130*/  FMUL.FTZ R32, R9.reuse, R2 ;  /* 0x0000000209207220 */ /* 0x040fe20000410000 */
[----:B------:R-:W-:Y:S01]  /*c140*/  HADD2.F32 R40, -RZ, R52.H0_H0 ;  /* 0x20000034ff287230 */ /* 0x000fe20000004100 */
[----:B------:R-:W-:-:S02]  /*c150*/  FFMA.FTZ R39, R9, R4, R6 ;  /* 0x0000000409277223 */ /* 0x000fc40000010006 */
[----:B------:R-:W-:Y:S02]  /*c160*/  FMUL.FTZ R2, R21, R5 ;  /* 0x0000000515027220 */ /* 0x000fe40000410000 */
[C---:B------:R-:W-:Y:S02]  /*c170*/  FMUL.FTZ R6, R7.reuse, R55 ;  /* 0x0000003707067220 */ /* 0x040fe40000410000 */
[----:B------:R-:W-:Y:S02]  /*c180*/  FFMA.FTZ R7, R7, R65, R0 ;  /* 0x0000004107077223 */ /* 0x000fe40000010000 */
[----:B------:R-:W-:Y:S02]  /*c190*/  FMUL.FTZ R0, R20, R8 ;  /* 0x0000000814007220 */ /* 0x000fe40000410000 */
[----:B------:R-:W-:Y:S01]  /*c1a0*/  FMUL.FTZ R5, R13, R5 ;  /* 0x000000050d057220 */ /* 0x000fe20000410000 */
[----:B------:R-:W-:Y:S01]  /*c1b0*/  F2FP.PACK_AB R7, R7, R23 ;  /* 0x000000170707723e */ /* 0x000fe200000000ff */
[----:B------:R-:W-:-:S02]  /*c1c0*/  FFMA.FTZ R13, R13, R43, R2 ;  /* 0x0000002b0d0d7223 */ /* 0x000fc40000010002 */
[C---:B------:R-:W-:Y:S02]  /*c1d0*/  FMUL.FTZ R2, R12.reuse, R8 ;  /* 0x000000080c027220 */ /* 0x040fe40000410000 */
        /* <DEDUP_REMOVED lines=8> */
[----:B------:R-:W-:-:S02]  /*c260*/  FFMA.FTZ R3, R17, R3, -R22 ;  /* 0x0000000311037223 */ /* 0x000fc40000010816 */
[----:B------:R-:W-:Y:S01]  /*c270*/  FFMA.FTZ R6, R21, R43, -R5 ;  /* 0x0000002b15067223 */ /* 0x000fe20000010805 */
[----:B------:R-:W-:Y:S01]  /*c280*/  F2FP.PACK_AB R5, R41, R42 ;  /* 0x0000002a2905723e */ /* 0x000fe200000000ff */
[----:B------:R-:W-:Y:S01]  /*c290*/  FFMA.FTZ R2, R20, R40, -R2 ;  /* 0x0000002814027223 */ /* 0x000fe20000010802 */
[----:B------:R-:W-:Y:S02]  /*c2a0*/  F2FP.PACK_AB R11, R0, R3 ;  /* 0x00000003000b723e */ /* 0x000fe400000000ff */
[----:B------:R-:W-:Y:S02]  /*c2b0*/  F2FP.PACK_AB R8, R6, R12 ;  /* 0x0000000c0608723e */ /* 0x000fe400000000ff */
[----:B------:R-:W-:Y:S02]  /*c2c0*/  F2FP.PACK_AB R10, R2, R10 ;  /* 0x0000000a020a723e */ /* 0x000fe400000000ff */
[----:B------:R-:W-:-:S03]  /*c2d0*/  F2FP.PACK_AB R6, R33, R39 ;  /* 0x000000272106723e */ /* 0x000fc600000000ff */
[----:B------:R1:W-:Y:S04]  /*c2e0*/  STS.128 [R219+0x100], R8 ;  /* 0x00010008db007388 */ /* 0x0003e80000000c00 */
[----:B------:R1:W-:Y:S02]  /*c2f0*/  STS.128 [R36+0x100], R4 ;  /* 0x0001000424007388 */ /* 0x0003e40000000c00 */
.L_x_786:
[----:B------:R-:W-:Y:S05]  /*c300*/  BSYNC B0 ;  /* 0x0000000000007941 */ /* 0x000fea0003800000 */
.L_x_785:
[----:B------:R-:W-:Y:S01]  /*c310*/  ISETP.GE.OR P0, PT, R134, R64, P2 ;  /* 0x000000408600720c */ /* 0x000fe20001706670 */
[----:B------:R-:W-:-:S12]  /*c320*/  BSSY B0, `(.L_x_787) ;  /* 0x0000064000007945 */ /* 0x000fd80003800000 */
[----:B------:R-:W-:Y:S05]  /*c330*/  @P0 BRA `(.L_x_788) ;  /* 0x0000062000000947 */ /* 0x000fea0003800000 */
[----:B------:R-:W-:Y:S02]  /*c340*/  MOV R3, c[0x0][0x27c] ;  /* 0x00009f0000037a02 */ /* 0x000fe40000000f00 */
[----:B------:R-:W-:Y:S02]  /*c350*/  LOP3.LUT R0, R146, 0x38, R72, 0xf8, !PT ;  /* 0x0000003892007812 */ /* 0x000fe400078ef848 */
[----:B------:R-:W-:Y:S02]  /*c360*/  LEA.HI R3, R3, R144, RZ, 0x1d ;  /* 0x0000009003037211 */ /* 0x000fe400078fe8ff */
[----:B------:R-:W-:Y:S02]  /*c370*/  SHF.R.U64 R37, R30, 0x10, R31 ;  /* 0x000000101e257819 */ /* 0x000fe4000000121f */
[----:B-1----:R-:W-:Y:S02]  /*c380*/  SHF.R.S32.HI R4, RZ, 0x1f, R3 ;  /* 0x0000001fff047819 */ /* 0x002fe40000011403 */
[----:B------:R-:W-:-:S02]  /*c390*/  SHF.L.U32 R2, R3, 0x3, RZ ;  /* 0x0000000303027819 */ /* 0x000fc400000006ff */
[----:B------:R-:W-:Y:S02]  /*c3a0*/  LEA.HI R4, R4, R3, RZ, 0x3 ;  /* 0x0000000304047211 */ /* 0x000fe400078f18ff */
[----:B------:R-:W-:Y:S02]  /*c3b0*/  LOP3.LUT R3, R156, R0, R182, 0xf6, !PT ;  /* 0x000000009c037212 */ /* 0x000fe400078ef6b6 */
[----:B------:R-:W-:Y:S02]  /*c3c0*/  LOP3.LUT R2, R146, 0x38, R2, 0xf8, !PT ;  /* 0x0000003892027812 */ /* 0x000fe400078ef802 */
[----:B------:R-:W-:Y:S02]  /*c3d0*/  SHF.L.U32 R0, R4, 0xa, RZ ;  /* 0x0000000a04007819 */ /* 0x000fe400000006ff */
[----:B------:R-:W-:Y:S02]  /*c3e0*/  LOP3.LUT R2, R2, R182, RZ, 0x3c, !PT ;  /* 0x000000b602027212 */ /* 0x000fe400078e3cff */
[----:B------:R-:W-:-:S02]  /*c3f0*/  LOP3.LUT R0, R0, 0x7fffe000, RZ, 0xc0, !PT ;  /* 0x7fffe00000007812 */ /* 0x000fc400078ec0ff */
[----:B------:R-:W-:Y:S02]  /*c400*/  LEA R33, R3, 0x100, 0x1 ;  /* 0x0000010003217811 */ /* 0x000fe400078e08ff */
[----:B------:R-:W-:Y:S02]  /*c410*/  IADD3 R0, R2, R0, R156 ;  /* 0x0000000002007210 */ /* 0x000fe40007ffe09c */
[----:B------:R-:W-:Y:S01]  /*c420*/  SHF.R.U32.HI R2, RZ, 0x10, R27 ;  /* 0x00000010ff027819 */ /* 0x000fe2000001161b */
[----:B------:R-:W1:Y:S01]  /*c430*/  LDS.128 R4, [R33] ;  /* 0x0000000021047984 */ /* 0x000e620000000c00 */
[----:B------:R-:W-:Y:S01]  /*c440*/  SHF.L.U32 R32, R0, 0x1, RZ ;  /* 0x0000000100207819 */ /* 0x000fe200000006ff */
[----:B------:R-:W-:Y:S01]  /*c450*/  HADD2.F32 R0, -RZ, R67.H0_H0 ;  /* 0x20000043ff007230 */ /* 0x000fe20000004100 */
[----:B------:R-:W-:Y:S02]  /*c460*/  SHF.R.U32.HI R23, RZ, 0x10, R31 ;  /* 0x00000010ff177819 */ /* 0x000fe4000001161f */
[----:B------:R-:W-:Y:S01]  /*c470*/  SHF.R.U64 R31, R24, 0x10, R25 ;  /* 0x00000010181f7819 */ /* 0x000fe20000001219 */
[----:B------:R-:W2:Y:S01]  /*c480*/  LDS.128 R8, [R32+0x100] ;  /* 0x0001000020087984 */ /* 0x000ea20000000c00 */
[----:B------:R-:W-:Y:S01]  /*c490*/  HADD2.F32 R24, -RZ, R2.H0_H0 ;  /* 0x20000002ff187230 */ /* 0x000fe20000004100 */
[----:B------:R-:W-:Y:S01]  /*c4a0*/  SHF.R.U64 R35, R28, 0x10, R29 ;  /* 0x000000101c237819 */ /* 0x000fe2000000121d */
[----:B------:R-:W-:Y:S01]  /*c4b0*/  HADD2.F32 R39, -RZ, R23.H0_H0 ;  /* 0x20000017ff277230 */ /* 0x000fe20000004100 */
[----:B------:R-:W-:Y:S01]  /*c4c0*/  SHF.R.U32.HI R22, RZ, 0x10, R25 ;  /* 0x00000010ff167819 */ /* 0x000fe20000011619 */
[----:B------:R-:W-:Y:S01]  /*c4d0*/  HADD2.F32 R2, -RZ, R67.H1_H1 ;  /* 0x30000043ff027230 */ /* 0x000fe20000004100 */
[----:B------:R-:W-:Y:S01]  /*c4e0*/  SHF.R.U64 R36, R26, 0x10, R27 ;  /* 0x000000101a247819 */ /* 0x000fe2000000121b */
[----:B------:R-:W-:Y:S01]  /*c4f0*/  HADD2.F32 R35, -RZ, R35.H0_H0 ;  /* 0x20000023ff237230 */ /* 0x000fe20000004100 */
[----:B------:R-:W-:Y:S01]  /*c500*/  SHF.R.U32.HI R26, RZ, 0x10, R29 ;  /* 0x00000010ff1a7819 */ /* 0x000fe2000001161d */
[----:B------:R-:W-:-:S04]  /*c510*/  HADD2.F32 R22, -RZ, R22.H0_H0 ;  /* 0x20000016ff167230 */ /* 0x000fc80000004100 */
[----:B------:R-:W-:Y:S02]  /*c520*/  HADD2.F32 R38, -RZ, R26.H0_H0 ;  /* 0x2000001aff267230 */ /* 0x000fe40000004100 */
[--C-:B-1----:R-:W-:Y:S02]  /*c530*/  HADD2.F32 R19, -RZ, R4.reuse.H0_H0 ;  /* 0x20000004ff137230 */ /* 0x102fe40000004100 */
[----:B------:R-:W-:Y:S02]  /*c540*/  HADD2.F32 R21, -RZ, R4.H1_H1 ;  /* 0x30000004ff157230 */ /* 0x000fe40000004100 */
[----:B------:R-:W-:Y:S02]  /*c550*/  HADD2.F32 R15, -RZ, R7.H0_H0 ;  /* 0x20000007ff0f7230 */ /* 0x000fe40000004100 */
[----:B--2---:R-:W-:Y:S02]  /*c560*/  HADD2.F32 R4, -RZ, R11.H0_H0 ;  /* 0x2000000bff047230 */ /* 0x004fe40000004100 */
[----:B------:R-:W-:-:S02]  /*c570*/  HADD2.F32 R14, -RZ, R7.H1_H1 ;  /* 0x30000007ff0e7230 */ /* 0x000fc40000004100 */
[--C-:B------:R-:W-:Y:S01]  /*c580*/  HADD2.F32 R18, -RZ, R6.reuse.H0_H0 ;  /* 0x20000006ff127230 */ /* 0x100fe20000004100 */
[-C--:B------:R-:W-:Y:S01]  /*c590*/  FMUL.FTZ R28, R4, R0.reuse ;  /* 0x00000000041c7220 */ /* 0x080fe20000410000 */
[----:B------:R-:W-:Y:S01]  /*c5a0*/  HADD2.F32 R20, -RZ, R6.H1_H1 ;  /* 0x30000006ff147230 */ /* 0x000fe20000004100 */
[----:B------:R-:W-:Y:S01]  /*c5b0*/  FMUL.FTZ R6, R15, R0 ;  /* 0x000000000f067220 */ /* 0x000fe20000410000 */
[----:B------:R-:W-:Y:S01]  /*c5c0*/  HADD2.F32 R3, -RZ, R11.H1_H1 ;  /* 0x3000000bff037230 */ /* 0x000fe20000004100 */
[----:B------:R-:W-:Y:S01]  /*c5d0*/  FMUL.FTZ R0, R14, R24 ;  /* 0x000000180e007220 */ /* 0x000fe20000410000 */
[----:B------:R-:W-:Y:S02]  /*c5e0*/  HADD2.F32 R11, -RZ, R68.H0_H0 ;  /* 0x20000044ff0b7230 */ /* 0x000fe40000004100 */
[--C-:B------:R-:W-:Y:S01]  /*c5f0*/  HADD2.F32 R17, -RZ, R5.reuse.H0_H0 ;  /* 0x20000005ff117230 */ /* 0x100fe20000004100 */
[----:B------:R-:W-:Y:S01]  /*c600*/  FFMA.FTZ R30, R3, R39, R0 ;  /* 0x00000027031e7223 */ /* 0x000fe20000010000 */
[----:B------:R-:W-:Y:S01]  /*c610*/  HADD2.F32 R16, -RZ, R5.H1_H1 ;  /* 0x30000005ff107230 */ /* 0x000fe20000004100 */
[-C--:B------:R-:W-:Y:S01]  /*c620*/  FFMA.FTZ R34, R4, R11.reuse, R6 ;  /* 0x0000000b04227223 */ /* 0x080fe20000010006 */
[--C-:B------:R-:W-:Y:S01]  /*c630*/  HADD2.F32 R5, -RZ, R9.reuse.H0_H0 ;  /* 0x20000009ff057230 */ /* 0x100fe20000004100 */
[----:B------:R-:W-:Y:S01]  /*c640*/  FMUL.FTZ R4, R17, R2 ;  /* 0x0000000211047220 */ /* 0x000fe20000410000 */
[----:B------:R-:W-:Y:S01]  /*c650*/  HADD2.F32 R7, -RZ, R9.H1_H1 ;  /* 0x30000009ff077230 */ /* 0x000fe20000004100 */
[----:B------:R-:W-:Y:S01]  /*c660*/  FMUL.FTZ R6, R3, R24 ;  /* 0x0000001803067220 */ /* 0x000fe20000410000 */
[--C-:B------:R-:W-:Y:S01]  /*c670*/  HADD2.F32 R9, -RZ, R8.reuse.H0_H0 ;  /* 0x20000008ff097230 */ /* 0x100fe20000004100 */
[----:B------:R-:W-:Y:S01]  /*c680*/  FMUL.FTZ R24, R5, R2 ;  /* 0x0000000205187220 */ /* 0x000fe20000410000 */
[----:B------:R-:W-:Y:S01]  /*c690*/  HADD2.F32 R13, -RZ, R8.H1_H1 ;  /* 0x30000008ff0d7230 */ /* 0x000fe20000004100 */
[----:B------:R-:W-:Y:S01]  /*c6a0*/  FMUL.FTZ R23, R7, R22 ;  /* 0x0000001607177220 */ /* 0x000fe20000410000 */
[--C-:B------:R-:W-:Y:S01]  /*c6b0*/  HADD2.F32 R8, -RZ, R10.reuse.H0_H0 ;  /* 0x2000000aff087230 */ /* 0x100fe20000004100 */
[----:B------:R-:W-:Y:S01]  /*c6c0*/  FFMA.FTZ R11, R15, R11, -R28 ;  /* 0x0000000b0f0b7223 */ /* 0x000fe2000001081c */
[----:B------:R-:W-:Y:S01]  /*c6d0*/  HADD2.F32 R12, -RZ, R10.H1_H1 ;  /* 0x3000000aff0c7230 */ /* 0x000fe20000004100 */
[----:B------:R-:W-:Y:S01]  /*c6e0*/  FFMA.FTZ R6, R14, R39, -R6 ;  /* 0x000000270e067223 */ /* 0x000fe20000010806 */
[----:B------:R-:W-:-:S02]  /*c6f0*/  HADD2.F32 R10, -RZ, R68.H1_H1 ;  /* 0x30000044ff0a7230 */ /* 0x000fc40000004100 */
[--C-:B------:R-:W-:Y:S02]  /*c700*/  HADD2.F32 R0, -RZ, R69.reuse.H0_H0 ;  /* 0x20000045ff007230 */ /* 0x100fe40000004100 */
[----:B------:R-:W-:Y:S01]  /*c710*/  HADD2.F32 R3, -RZ, R69.H1_H1 ;  /* 0x30000045ff037230 */ /* 0x000fe20000004100 */
[----:B------:R-:W-:Y:S01]  /*c720*/  FFMA.FTZ R29, R5, R10, R4 ;  /* 0x0000000a051d7223 */ /* 0x000fe20000010004 */
[--C-:B------:R-:W-:Y:S01]  /*c730*/  HADD2.F32 R2, -RZ, R70.reuse.H0_H0 ;  /* 0x20000046ff027230 */ /* 0x100fe20000004100 */
[----:B------:R-:W-:Y:S01]  /*c740*/  FMUL.FTZ R5, R19, R0 ;  /* 0x0000000013057220 */ /* 0x000fe20000410000 */
[----:B------:R-:W-:Y:S01]  /*c750*/  F2FP.PACK_AB R11, R6, R11 ;  /* 0x0000000b060b723e */ /* 0x000fe200000000ff */
[----:B------:R-:W-:Y:S02]  /*c760*/  FMUL.FTZ R4, R16, R22 ;  /* 0x0000001610047220 */ /* 0x000fe40000410000 */
[----:B------:R-:W-:Y:S01]  /*c770*/  FFMA.FTZ R25, R9, R3, R5 ;  /* 0x0000000309197223 */ /* 0x000fe20000010005 */
[----:B------:R-:W-:Y:S01]  /*c780*/  HADD2.F32 R5, -RZ, R31.H0_H0 ;  /* 0x2000001fff057230 */ /* 0x000fe20000004100 */
[----:B------:R-:W-:Y:S01]  /*c790*/  FFMA.FTZ R27, R7, R38, R4 ;  /* 0x00000026071b7223 */ /* 0x000fe20000010004 */
[----:B------:R-:W-:Y:S01]  /*c7a0*/  HADD2.F32 R31, -RZ, R37.H0_H0 ;  /* 0x20000025ff1f7230 */ /* 0x000fe20000004100 */
[----:B------:R-:W-:Y:S01]  /*c7b0*/  FMUL.FTZ R22, R9, R0 ;  /* 0x0000000009167220 */ /* 0x000fe20000410000 */
[----:B------:R-:W-:Y:S01]  /*c7c0*/  HADD2.F32 R0, -RZ, R70.H1_H1 ;  /* 0x30000046ff007230 */ /* 0x000fe20000004100 */
[-C--:B------:R-:W-:Y:S01]  /*c7d0*/  FMUL.FTZ R4, R18, R2.reuse ;  /* 0x0000000212047220 */ /* 0x080fe20000410000 */
[----:B------:R-:W-:Y:S01]  /*c7e0*/  HADD2.F32 R9, -RZ, R36.H0_H0 ;  /* 0x20000024ff097230 */ /* 0x000fe20000004100 */
[----:B------:R-:W-:-:S02]  /*c7f0*/  FMUL.FTZ R7, R8, R2 ;  /* 0x0000000208077220 */ /* 0x000fc40000410000 */
[-C--:B------:R-:W-:Y:S02]  /*c800*/  FMUL.FTZ R2, R21, R5.reuse ;  /* 0x0000000515027220 */ /* 0x080fe40000410000 */
[C---:B------:R-:W-:Y:S02]  /*c810*/  FMUL.FTZ R5, R13.reuse, R5 ;  /* 0x000000050d057220 */ /* 0x040fe40000410000 */
[----:B------:R-:W-:Y:S02]  /*c820*/  FFMA.FTZ R13, R13, R35, R2 ;  /* 0x000000230d0d7223 */ /* 0x000fe40000010002 */
[----:B------:R-:W-:Y:S02]  /*c830*/  FFMA.FTZ R26, R8, R0, R4 ;  /* 0x00000000081a7223 */ /* 0x000fe40000010004 */
[-C--:B------:R-:W-:Y:S02]  /*c840*/  FMUL.FTZ R2, R12, R9.reuse ;  /* 0x000000090c027220 */ /* 0x080fe40000410000 */
[----:B------:R-:W-:-:S02]  /*c850*/  FMUL.FTZ R4, R20, R9 ;  /* 0x0000000914047220 */ /* 0x000fc40000410000 */
        /* <DEDUP_REMOVED lines=9> */
[----:B------:R-:W-:Y:S01]  /*c8f0*/  FFMA.FTZ R12, R12, R31, R4 ;  /* 0x0000001f0c0c7223 */ /* 0x000fe20000010004 */
[----:B------:R-:W-:-:S02]  /*c900*/  F2FP.PACK_AB R8, R0, R8 ;  /* 0x000000080008723e */ /* 0x000fc400000000ff */
[----:B------:R-:W-:Y:S02]  /*c910*/  F2FP.PACK_AB R10, R2, R3 ;  /* 0x00000003020a723e */ /* 0x000fe400000000ff */
[----:B------:R-:W-:Y:S02]  /*c920*/  F2FP.PACK_AB R4, R13, R25 ;  /* 0x000000190d04723e */ /* 0x000fe400000000ff */
[----:B------:R-:W-:Y:S01]  /*c930*/  F2FP.PACK_AB R6, R12, R26 ;  /* 0x0000001a0c06723e */ /* 0x000fe200000000ff */
[----:B------:R1:W-:Y:S04]  /*c940*/  STS.128 [R33], R8 ;  /* 0x0000000821007388 */ /* 0x0003e80000000c00 */
[----:B------:R1:W-:Y:S02]  /*c950*/  STS.128 [R32+0x100], R4 ;  /* 0x0001000420007388 */ /* 0x0003e40000000c00 */
.L_x_788:
[----:B------:R-:W-:Y:S05]  /*c960*/  BSYNC B0 ;  /* 0x0000000000007941 */ /* 0x000fea0003800000 */
.L_x_787:
[----:B------:R-:W-:Y:S01]  /*c970*/  ISETP.GE.OR P0, PT, R135, R64, P2 ;  /* 0x000000408700720c */ /* 0x000fe20001706670 */
[----:B------:R-:W-:-:S12]  /*c980*/  BSSY B0, `(.L_x_789) ;  /* 0x0000064000007945 */ /* 0x000fd80003800000 */
[----:B------:R-:W-:Y:S05]  /*c990*/  @P0 BRA `(.L_x_790) ;  /* 0x0000062000000947 */ /* 0x000fea0003800000 */
[----:B------:R-:W-:Y:S02]  /*c9a0*/  MOV R3, c[0x0][0x27c] ;  /* 0x00009f0000037a02 */ /* 0x000fe40000000f00 */
[----:B------:R-:W-:Y:S02]  /*c9b0*/  LOP3.LUT R0, R149, 0x38, R72, 0xf8, !PT ;  /* 0x0000003895007812 */ /* 0x000fe400078ef848 */
[----:B------:R-:W-:Y:S02]  /*c9c0*/  LEA.HI R3, R3, R144, RZ, 0x1d ;  /* 0x0000009003037211 */ /* 0x000fe400078fe8ff */
[----:B------:R-:W-:Y:S02]  /*c9d0*/  SHF.R.U32.HI R14, RZ, 0x10, R51 ;  /* 0x00000010ff0e7819 */ /* 0x000fe40000011633 */
[----:B-1----:R-:W-:Y:S02]  /*c9e0*/  SHF.R.S32.HI R4, RZ, 0x1f, R3 ;  /* 0x0000001fff047819 */ /* 0x002fe40000011403 */
[----:B------:R-:W-:Y:S01]  /*c9f0*/  SHF.L.U32 R2, R3, 0x3, RZ ;  /* 0x0000000303027819 */ /* 0x000fe200000006ff */
[----:B------:R-:W-:Y:S01]  /*ca00*/  HADD2.F32 R38, -RZ, R14.H0_H0 ;  /* 0x2000000eff267230 */ /* 0x000fe20000004100 */
[----:B------:R-:W-:-:S02]  /*ca10*/  LEA.HI R4, R4, R3, RZ, 0x3 ;  /* 0x0000000304047211 */ /* 0x000fc400078f18ff */
[----:B------:R-:W-:Y:S02]  /*ca20*/  LOP3.LUT R3, R157, R0, R183, 0xf6, !PT ;  /* 0x000000009d037212 */ /* 0x000fe400078ef6b7 */
[----:B------:R-:W-:Y:S02]  /*ca30*/  LOP3.LUT R2, R149, 0x38, R2, 0xf8, !PT ;  /* 0x0000003895027812 */ /* 0x000fe400078ef802 */
[----:B------:R-:W-:Y:S02]  /*ca40*/  SHF.L.U32 R0, R4, 0xa, RZ ;  /* 0x0000000a04007819 */ /* 0x000fe400000006ff */
[----:B------:R-:W-:Y:S02]  /*ca50*/  LOP3.LUT R2, R2, R183, RZ, 0x3c, !PT ;  /* 0x000000b702027212 */ /* 0x000fe400078e3cff */
[----:B------:R-:W-:Y:S02]  /*ca60*/  LOP3.LUT R0, R0, 0x7fffe000, RZ, 0xc0, !PT ;  /* 0x7fffe00000007812 */ /* 0x000fe400078ec0ff */
[----:B------:R-:W-:-:S02]  /*ca70*/  LEA R29, R3, 0x100, 0x1 ;  /* 0x00000100031d7811 */ /* 0x000fc400078e08ff */
[----:B------:R-:W-:Y:S02]  /*ca80*/  IADD3 R0, R2, R0, R157 ;  /* 0x0000000002007210 */ /* 0x000fe40007ffe09d */
[----:B------:R-:W-:Y:S01]  /*ca90*/  SHF.R.U32.HI R2, RZ, 0x10, R47 ;  /* 0x00000010ff027819 */ /* 0x000fe2000001162f */
[----:B------:R-:W1:Y:S01]  /*caa0*/  LDS.128 R4, [R29] ;  /* 0x000000001d047984 */ /* 0x000e620000000c00 */
[----:B------:R-:W-:Y:S01]  /*cab0*/  SHF.L.U32 R28, R0, 0x1, RZ ;  /* 0x00000001001c7819 */ /* 0x000fe200000006ff */
[--C-:B------:R-:W-:Y:S01]  /*cac0*/  HADD2.F32 R0, -RZ, R75.reuse.H0_H0 ;  /* 0x2000004bff007230 */ /* 0x100fe20000004100 */
[----:B------:R-:W-:Y:S01]  /*cad0*/  SHF.R.U32.HI R23, RZ, 0x10, R45 ;  /* 0x00000010ff177819 */ /* 0x000fe2000001162d */
[----:B------:R-:W-:Y:S01]  /*cae0*/  HADD2.F32 R24, -RZ, R2.H0_H0 ;  /* 0x20000002ff187230 */ /* 0x000fe20000004100 */
[----:B------:R-:W-:Y:S01]  /*caf0*/  SHF.R.U32.HI R25, RZ, 0x10, R49 ;  /* 0x00000010ff197819 */ /* 0x000fe20000011631 */
[----:B------:R-:W2:Y:S01]  /*cb00*/  LDS.128 R8, [R28+0x100] ;  /* 0x000100001c087984 */ /* 0x000ea20000000c00 */
[----:B------:R-:W-:Y:S01]  /*cb10*/  HADD2.F32 R2, -RZ, R75.H1_H1 ;  /* 0x3000004bff027230 */ /* 0x000fe20000004100 */
[----:B------:R-:W-:Y:S01]  /*cb20*/  SHF.R.U64 R26, R44, 0x10, R45 ;  /* 0x000000102c1a7819 */ /* 0x000fe2000000122d */
[----:B------:R-:W-:Y:S01]  /*cb30*/  HADD2.F32 R14, -RZ, R23.H0_H0 ;  /* 0x20000017ff0e7230 */ /* 0x000fe20000004100 */
[----:B------:R-:W-:Y:S01]  /*cb40*/  SHF.R.U64 R34, R48, 0x10, R49 ;  /* 0x0000001030227819 */ /* 0x000fe20000001231 */
[----:B------:R-:W-:Y:S01]  /*cb50*/  HADD2.F32 R37, -RZ, R25.H0_H0 ;  /* 0x20000019ff257230 */ /* 0x000fe20000004100 */
[----:B------:R-:W-:-:S02]  /*cb60*/  SHF.R.U64 R32, R46, 0x10, R47 ;  /* 0x000000102e207819 */ /* 0x000fc4000000122f */
[----:B------:R-:W-:Y:S01]  /*cb70*/  SHF.R.U64 R36, R50, 0x10, R51 ;  /* 0x0000001032247819 */ /* 0x000fe20000001233 */
        /* <DEDUP_REMOVED lines=14> */
[C---:B------:R-:W-:Y:S01]  /*cc60*/  FFMA.FTZ R33, R3.reuse, R38, R0 ;  /* 0x0000002603217223 */ /* 0x040fe20000010000 */
        /* <DEDUP_REMOVED lines=18> */
[----:B------:R-:W-:Y:S01]  /*cd90*/  HADD2.F32 R2, -RZ, R78.H0_H0 ;  /* 0x2000004eff027230 */ /* 0x000fe20000004100 */
[----:B------:R-:W-:Y:S01]  /*cda0*/  FMUL.FTZ R5, R20, R0 ;  /* 0x0000000014057220 */ /* 0x000fe20000410000 */
[----:B------:R-:W-:Y:S01]  /*cdb0*/  F2FP.PACK_AB R11, R6, R11 ;  /* 0x0000000b060b723e */ /* 0x000fe200000000ff */
[----:B------:R-:W-:Y:S02]  /*cdc0*/  FMUL.FTZ R4, R17, R14 ;  /* 0x0000000e11047220 */ /* 0x000fe40000410000 */
[----:B------:R-:W-:Y:S01]  /*cdd0*/  FFMA.FTZ R25, R9, R3, R5 ;  /* 0x0000000309197223 */ /* 0x000fe20000010005 */
[----:B------:R-:W-:Y:S01]  /*cde0*/  HADD2.F32 R5, -RZ, R26.H0_H0 ;  /* 0x2000001aff057230 */ /* 0x000fe20000004100 */
[----:B------:R-:W-:-:S02]  /*cdf0*/  FFMA.FTZ R27, R7, R37, R4 ;  /* 0x00000025071b7223 */ /* 0x000fc40000010004 */
[----:B------:R-:W-:Y:S01]  /*ce00*/  FMUL.FTZ R14, R9, R0 ;  /* 0x00000000090e7220 */ /* 0x000fe20000410000 */
[----:B------:R-:W-:Y:S01]  /*ce10*/  HADD2.F32 R0, -RZ, R78.H1_H1 ;  /* 0x3000004eff007230 */ /* 0x000fe20000004100 */
[-C--:B------:R-:W-:Y:S01]  /*ce20*/  FMUL.FTZ R4, R19, R2.reuse ;  /* 0x0000000213047220 */ /* 0x080fe20000410000 */
[----:B------:R-:W-:Y:S01]  /*ce30*/  HADD2.F32 R9, -RZ, R32.H0_H0 ;  /* 0x20000020ff097230 */ /* 0x000fe20000004100 */
[----:B------:R-:W-:Y:S01]  /*ce40*/  FMUL.FTZ R7, R8, R2 ;  /* 0x0000000208077220 */ /* 0x000fe20000410000 */
[----:B------:R-:W-:Y:S01]  /*ce50*/  HADD2.F32 R32, -RZ, R36.H0_H0 ;  /* 0x20000024ff207230 */ /* 0x000fe20000004100 */
[-C--:B------:R-:W-:Y:S02]  /*ce60*/  FMUL.FTZ R2, R22, R5.reuse ;  /* 0x0000000516027220 */ /* 0x080fe40000410000 */
[C---:B------:R-:W-:Y:S02]  /*ce70*/  FMUL.FTZ R5, R13.reuse, R5 ;  /* 0x000000050d057220 */ /* 0x040fe40000410000 */
[----:B------:R-:W-:-:S02]  /*ce80*/  FFMA.FTZ R13, R13, R34, R2 ;  /* 0x000000220d0d7223 */ /* 0x000fc40000010002 */
[----:B------:R-:W-:Y:S02]  /*ce90*/  FFMA.FTZ R26, R8, R0, R4 ;  /* 0x00000000081a7223 */ /* 0x000fe40000010004 */
[-C--:B------:R-:W-:Y:S02]  /*cea0*/  FMUL.FTZ R2, R12, R9.reuse ;  /* 0x000000090c027220 */ /* 0x080fe40000410000 */
[----:B------:R-:W-:Y:S02]  /*ceb0*/  FMUL.FTZ R4, R21, R9 ;  /* 0x0000000915047220 */ /* 0x000fe40000410000 */
[----:B------:R-:W-:Y:S02]  /*cec0*/  FFMA.FTZ R8, R20, R3, -R14 ;  /* 0x0000000314087223 */ /* 0x000fe4000001080e */
[----:B------:R-:W-:Y:S02]  /*ced0*/  FFMA.FTZ R10, R18, R10, -R24 ;  /* 0x0000000a120a7223 */ /* 0x000fe40000010818 */
[----:B------:R-:W-:-:S02]  /*cee0*/  FFMA.FTZ R9, R17, R37, -R23 ;  /* 0x0000002511097223 */ /* 0x000fc40000010817 */
[----:B------:R-:W-:Y:S01]  /*cef0*/  FFMA.FTZ R3, R19, R0, -R7 ;  /* 0x0000000013037223 */ /* 0x000fe20000010807 */
[----:B------:R-:W-:Y:S01]  /*cf00*/  F2FP.PACK_AB R7, R33, R35 ;  /* 0x000000232107723e */ /* 0x000fe200000000ff */
[----:B------:R-:W-:Y:S01]  /*cf10*/  FFMA.FTZ R0, R22, R34, -R5 ;  /* 0x0000002216007223 */ /* 0x000fe20000010805 */
[----:B------:R-:W-:Y:S01]  /*cf20*/  F2FP.PACK_AB R9, R9, R10 ;  /* 0x0000000a0909723e */ /* 0x000fe200000000ff */
[-C--:B------:R-:W-:Y:S01]  /*cf30*/  FFMA.FTZ R2, R21, R32.reuse, -R2 ;  /* 0x0000002015027223 */ /* 0x080fe20000010802 */
[----:B------:R-:W-:Y:S01]  /*cf40*/  F2FP.PACK_AB R5, R27, R31 ;  /* 0x0000001f1b05723e */ /* 0x000fe200000000ff */
[----:B------:R-:W-:Y:S01]  /*cf50*/  FFMA.FTZ R12, R12, R32, R4 ;  /* 0x000000200c0c7223 */ /* 0x000fe20000010004 */
[----:B------:R-:W-:Y:S02]  /*cf60*/  F2FP.PACK_AB R8, R0, R8 ;  /* 0x000000080008723e */ /* 0x000fe400000000ff */
[----:B------:R-:W-:Y:S02]  /*cf70*/  F2FP.PACK_AB R10, R2, R3 ;  /* 0x00000003020a723e */ /* 0x000fe400000000ff */
[----:B------:R-:W-:-:S02]  /*cf80*/  F2FP.PACK_AB R4, R13, R25 ;  /* 0x000000190d04723e */ /* 0x000fc400000000ff */
[----:B------:R-:W-:Y:S01]  /*cf90*/  F2FP.PACK_AB R6, R12, R26 ;  /* 0x0000001a0c06723e */ /* 0x000fe200000000ff */
[----:B------:R1:W-:Y:S04]  /*cfa0*/  STS.128 [R29], R8 ;  /* 0x000000081d007388 */ /* 0x0003e80000000c00 */
[----:B------:R1:W-:Y:S02]  /*cfb0*/  STS.128 [R28+0x100], R4 ;  /* 0x000100041c007388 */ /* 0x0003e40000000c00 */
.L_x_790:
[----:B------:R-:W-:Y:S05]  /*cfc0*/  BSYNC B0 ;  /* 0x0000000000007941 */ /* 0x000fea0003800000 */
.L_x_789:
[----:B------:R-:W-:-:S13]  /*cfd0*/  ISETP.GE.OR P0, PT, R71, R64, P2 ;  /* 0x000000404700720c */ /* 0x000fda0001706670 */
[----:B------:R-:W-:Y:S05]  /*cfe0*/  @P0 BRA `(.L_x_778) ;  /* 0x0000069000000947 */ /* 0x000fea0003800000 */
[----:B------:R-:W-:Y:S02]  /*cff0*/  SHF.R.S32.HI R2, RZ, 0x1f, R71 ;  /* 0x0000001fff027819 */ /* 0x000fe40000011447 */
[----:B-1----:R-:W-:Y:S02]  /*d000*/  MOV R6, c[0x0][0x27c] ;  /* 0x00009f0000067a02 */ /* 0x002fe40000000f00 */
[----:B------:R-:W-:Y:S02]  /*d010*/  SHF.L.U32 R0, R71, 0x6, RZ ;  /* 0x0000000647007819 */ /* 0x000fe400000006ff */
[----:B------:R-:W-:Y:S02]  /*d020*/  LEA.HI R2, R2, R71, RZ, 0x3 ;  /* 0x0000004702027211 */ /* 0x000fe400078f18ff */
[----:B------:R-:W-:Y:S02]  /*d030*/  LEA.HI R6, R6, R144, RZ, 0x1d ;  /* 0x0000009006067211 */ /* 0x000fe400078fe8ff */
[----:B------:R-:W-:-:S02]  /*d040*/  LOP3.LUT R0, R0, 0x1c0, RZ, 0xc0, !PT ;  /* 0x000001c000007812 */ /* 0x000fc400078ec0ff */
[----:B------:R-:W-:Y:S01]  /*d050*/  SHF.L.U32 R2, R2, 0x6, RZ ;  /* 0x0000000602027819 */ /* 0x000fe200000006ff */
[----:B------:R-:W-:Y:S01]  /*d060*/  IMAD.SHL.U32 R4, R6, 0x8, RZ ;  /* 0x0000000806047824 */ /* 0x000fe200078e00ff */
[----:B------:R-:W-:Y:S02]  /*d070*/  SHF.R.S32.HI R7, RZ, 0x1f, R6 ;  /* 0x0000001fff077819 */ /* 0x000fe40000011406 */
[----:B------:R-:W-:Y:S02]  /*d080*/  SHF.R.U32.HI R3, RZ, 0x3, R0 ;  /* 0x00000003ff037819 */ /* 0x000fe40000011600 */
[----:B------:R-:W-:Y:S02]  /*d090*/  LOP3.LUT R5, R0, 0x38, R72, 0xf8, !PT ;  /* 0x0000003800057812 */ /* 0x000fe400078ef848 */
[----:B------:R-:W-:Y:S02]  /*d0a0*/  LOP3.LUT R2, R2, 0xfffffe00, RZ, 0xc0, !PT ;  /* 0xfffffe0002027812 */ /* 0x000fe400078ec0ff */
[----:B------:R-:W-:-:S02]  /*d0b0*/  LEA.HI R6, R7, R6, RZ, 0x3 ;  /* 0x0000000607067211 */ /* 0x000fc400078f18ff */
[----:B------:R-:W-:Y:S02]  /*d0c0*/  LOP3.LUT R0, R0, 0x38, R4, 0xf8, !PT ;  /* 0x0000003800007812 */ /* 0x000fe400078ef804 */
[----:B------:R-:W-:Y:S02]  /*d0d0*/  LOP3.LUT R4, R2, R5, R3, 0xf6, !PT ;  /* 0x0000000502047212 */ /* 0x000fe400078ef603 */
[----:B------:R-:W-:Y:S02]  /*d0e0*/  SHF.L.U32 R5, R6, 0xa, RZ ;  /* 0x0000000a06057819 */ /* 0x000fe400000006ff */
[----:B------:R-:W-:Y:S02]  /*d0f0*/  LOP3.LUT R3, R0, R3, RZ, 0x3c, !PT ;  /* 0x0000000300037212 */ /* 0x000fe400078e3cff */
[----:B------:R-:W-:Y:S02]  /*d100*/  LOP3.LUT R0, R5, 0x7fffe000, RZ, 0xc0, !PT ;  /* 0x7fffe00005007812 */ /* 0x000fe400078ec0ff */
[----:B------:R-:W-:-:S02]  /*d110*/  LEA R30, R4, 0x100, 0x1 ;  /* 0x00000100041e7811 */ /* 0x000fc400078e08ff */
[----:B------:R-:W-:Y:S01]  /*d120*/  IADD3 R0, R3, R0, R2 ;  /* 0x0000000003007210 */ /* 0x000fe20007ffe002 */
[----:B------:R-:W-:Y:S01]  /*d130*/  HADD2.F32 R2, -RZ, R79.H0_H0 ;  /* 0x2000004fff027230 */ /* 0x000fe20000004100 */
[----:B------:R-:W-:Y:S01]  /*d140*/  SHF.R.U32.HI R13, RZ, 0x10, R61 ;  /* 0x00000010ff0d7819 */ /* 0x000fe2000001163d */
[----:B------:R-:W1:Y:S01]  /*d150*/  LDS.128 R4, [R30] ;  /* 0x000000001e047984 */ /* 0x000e620000000c00 */
[----:B------:R-:W-:Y:S01]  /*d160*/  SHF.R.U32.HI R22, RZ, 0x10, R59 ;  /* 0x00000010ff167819 */ /* 0x000fe2000001163b */
[----:B------:R-:W-:Y:S01]  /*d170*/  IMAD.SHL.U32 R29, R0, 0x2, RZ ;  /* 0x00000002001d7824 */ /* 0x000fe200078e00ff */
[----:B------:R-:W-:Y:S01]  /*d180*/  SHF.R.U32.HI R0, RZ, 0x10, R57 ;  /* 0x00000010ff007819 */ /* 0x000fe20000011639 */
[----:B------:R-:W-:Y:S01]  /*d190*/  HADD2.F32 R39, -RZ, R13.H0_H0 ;  /* 0x2000000dff277230 */ /* 0x000fe20000004100 */
[----:B------:R-:W-:Y:S01]  /*d1a0*/  SHF.R.U32.HI R23, RZ, 0x10, R63 ;  /* 0x00000010ff177819 */ /* 0x000fe2000001163f */
[----:B------:R-:W-:Y:S01]  /*d1b0*/  HADD2.F32 R13, -RZ, R22.H0_H0 ;  /* 0x20000016ff0d7230 */ /* 0x000fe20000004100 */
[----:B------:R-:W2:Y:S01]  /*d1c0*/  LDS.128 R8, [R29+0x100] ;  /* 0x000100001d087984 */ /* 0x000ea20000000c00 */
[----:B------:R-:W-:Y:S01]  /*d1d0*/  HADD2.F32 R24, -RZ, R0.H0_H0 ;  /* 0x20000000ff187230 */ /* 0x000fe20000004100 */
[----:B------:R-:W-:Y:S01]  /*d1e0*/  SHF.R.U64 R27, R56, 0x10, R57 ;  /* 0x00000010381b7819 */ /* 0x000fe20000001239 */
[----:B------:R-:W-:Y:S01]  /*d1f0*/  HADD2.F32 R0, -RZ, R79.H1_H1 ;  /* 0x3000004fff007230 */ /* 0x000fe20000004100 */
[----:B------:R-:W-:Y:S01]  /*d200*/  SHF.R.U64 R33, R58, 0x10, R59 ;  /* 0x000000103a217819 */ /* 0x000fe2000000123b */
[----:B------:R-:W-:Y:S01]  /*d210*/  HADD2.F32 R38, -RZ, R23.H0_H0 ;  /* 0x20000017ff267230 */ /* 0x000fe20000004100 */
[----:B------:R-:W-:-:S02]  /*d220*/  SHF.R.U64 R34, R60, 0x10, R61 ;  /* 0x000000103c227819 */ /* 0x000fc4000000123d */
[----:B------:R-:W-:-:S03]  /*d230*/  SHF.R.U64 R36, R62, 0x10, R63 ;  /* 0x000000103e247819 */ /* 0x000fc6000000123f */
[----:B------:R-:W-:Y:S02]  /*d240*/  HADD2.F32 R34, -RZ, R34.H0_H0 ;  /* 0x20000022ff227230 */ /* 0x000fe40000004100 */
[--C-:B-1----:R-:W-:Y:S02]  /*d250*/  HADD2.F32 R15, -RZ, R5.reuse.H0_H0 ;  /* 0x20000005ff0f7230 */ /* 0x102fe40000004100 */
[----:B------:R-:W-:Y:S02]  /*d260*/  HADD2.F32 R14, -RZ, R5.H1_H1 ;  /* 0x30000005ff0e7230 */ /* 0x000fe40000004100 */
[--C-:B------:R-:W-:Y:S02]  /*d270*/  HADD2.F32 R19, -RZ, R4.reuse.H0_H0 ;  /* 0x20000004ff137230 */ /* 0x100fe40000004100 */
[----:B------:R-:W-:Y:S02]  /*d280*/  HADD2.F32 R21, -RZ, R4.H1_H1 ;  /* 0x30000004ff157230 */ /* 0x000fe40000004100 */
[----:B------:R-:W-:-:S02]  /*d290*/  HADD2.F32 R17, -RZ, R7.H0_H0 ;  /* 0x20000007ff117230 */ /* 0x000fc40000004100 */
[----:B------:R-:W-:Y:S02]  /*d2a0*/  HADD2.F32 R16, -RZ, R7.H1_H1 ;  /* 0x30000007ff107230 */ /* 0x000fe40000004100 */
[--C-:B--2---:R-:W-:Y:S02]  /*d2b0*/  HADD2.F32 R5, -RZ, R9.reuse.H0_H0 ;  /* 0x20000009ff057230 */ /* 0x104fe40000004100 */
[----:B------:R-:W-:Y:S02]  /*d2c0*/  HADD2.F32 R4, -RZ, R9.H1_H1 ;  /* 0x30000009ff047230 */ /* 0x000fe40000004100 */
[--C-:B------:R-:W-:Y:S01]  /*d2d0*/  HADD2.F32 R3, -RZ, R11.reuse.H0_H0 ;  /* 0x2000000bff037230 */ /* 0x100fe20000004100 */
[----:B------:R-:W-:Y:S01]  /*d2e0*/  FMUL.FTZ R32, R5, R2 ;  /* 0x0000000205207220 */ /* 0x000fe20000410000 */
[----:B------:R-:W-:Y:S01]  /*d2f0*/  HADD2.F32 R7, -RZ, R11.H1_H1 ;  /* 0x3000000bff077230 */ /* 0x000fe20000004100 */
[----:B------:R-:W-:Y:S01]  /*d300*/  FMUL.FTZ R28, R4, R24 ;  /* 0x00000018041c7220 */ /* 0x000fe20000410000 */
[----:B------:R-:W-:-:S02]  /*d310*/  HADD2.F32 R9, -RZ, R8.H0_H0 ;  /* 0x20000008ff097230 */ /* 0x000fc40000004100 */
[----:B------:R-:W-:Y:S01]  /*d320*/  HADD2.F32 R12, -RZ, R8.H1_H1 ;  /* 0x30000008ff0c7230 */ /* 0x000fe20000004100 */
[----:B------:R-:W-:Y:S01]  /*d330*/  FMUL.FTZ R22, R7, R13 ;  /* 0x0000000d07167220 */ /* 0x000fe20000410000 */
[--C-:B------:R-:W-:Y:S02]  /*d340*/  HADD2.F32 R8, -RZ, R10.reuse.H0_H0 ;  /* 0x2000000aff087230 */ /* 0x100fe40000004100 */
[----:B------:R-:W-:Y:S02]  /*d350*/  HADD2.F32 R11, -RZ, R10.H1_H1 ;  /* 0x3000000aff0b7230 */ /* 0x000fe40000004100 */
[--C-:B------:R-:W-:Y:S02]  /*d360*/  HADD2.F32 R18, -RZ, R6.reuse.H0_H0 ;  /* 0x20000006ff127230 */ /* 0x100fe40000004100 */
[----:B------:R-:W-:Y:S01]  /*d370*/  HADD2.F32 R20, -RZ, R6.H1_H1 ;  /* 0x30000006ff147230 */ /* 0x000fe20000004100 */
[----:B------:R-:W-:Y:S01]  /*d380*/  FMUL.FTZ R6, R15, R2 ;  /* 0x000000020f067220 */ /* 0x000fe20000410000 */
[----:B------:R-:W-:Y:S01]  /*d390*/  HADD2.F32 R10, -RZ, R80.H0_H0 ;  /* 0x20000050ff0a7230 */ /* 0x000fe20000004100 */
[----:B------:R-:W-:-:S04]  /*d3a0*/  FMUL.FTZ R2, R17, R0 ;  /* 0x0000000011027220 */ /* 0x000fc80000410000 */
[----:B------:R-:W-:Y:S01]  /*d3b0*/  FFMA.FTZ R37, R5, R10, R6 ;  /* 0x0000000a05257223 */ /* 0x000fe20000010006 */
[----:B------:R-:W-:Y:S01]  /*d3c0*/  HADD2.F32 R6, -RZ, R80.H1_H1 ;  /* 0x30000050ff067230 */ /* 0x000fe20000004100 */
[----:B------:R-:W-:Y:S02]  /*d3d0*/  FMUL.FTZ R5, R14, R24 ;  /* 0x000000180e057220 */ /* 0x000fe40000410000 */
[C---:B------:R-:W-:Y:S01]  /*d3e0*/  FMUL.FTZ R24, R3.reuse, R0 ;  /* 0x0000000003187220 */ /* 0x040fe20000410000 */
[--C-:B------:R-:W-:Y:S01]  /*d3f0*/  HADD2.F32 R0, -RZ, R81.reuse.H0_H0 ;  /* 0x20000051ff007230 */ /* 0x100fe20000004100 */
[----:B------:R-:W-:Y:S01]  /*d400*/  FFMA.FTZ R31, R3, R6, R2 ;  /* 0x00000006031f7223 */ /* 0x000fe20000010002 */
[----:B------:R-:W-:Y:S01]  /*d410*/  HADD2.F32 R3, -RZ, R82.H0_H0 ;  /* 0x20000052ff037230 */ /* 0x000fe20000004100 */
[----:B------:R-:W-:Y:S01]  /*d420*/  FFMA.FTZ R35, R4, R39, R5 ;  /* 0x0000002704237223 */ /* 0x000fe20000010005 */
[----:B------:R-:W-:Y:S01]  /*d430*/  HADD2.F32 R2, -RZ, R81.H1_H1 ;  /* 0x30000051ff027230 */ /* 0x000fe20000004100 */
[----:B------:R-:W-:-:S02]  /*d440*/  FMUL.FTZ R5, R19, R0 ;  /* 0x0000000013057220 */ /* 0x000fc40000410000 */
[----:B------:R-:W-:Y:S02]  /*d450*/  FMUL.FTZ R4, R16, R13 ;  /* 0x0000000d10047220 */ /* 0x000fe40000410000 */
[C---:B------:R-:W-:Y:S01]  /*d460*/  FFMA.FTZ R25, R9.reuse, R3, R5 ;  /* 0x0000000309197223 */ /* 0x040fe20000010005 */
[----:B------:R-:W-:Y:S01]  /*d470*/  HADD2.F32 R5, -RZ, R27.H0_H0 ;  /* 0x2000001bff057230 */ /* 0x000fe20000004100 */
[----:B------:R-:W-:Y:S01]  /*d480*/  FMUL.FTZ R13, R9, R0 ;  /* 0x00000000090d7220 */ /* 0x000fe20000410000 */
[----:B------:R-:W-:Y:S01]  /*d490*/  HADD2.F32 R0, -RZ, R82.H1_H1 ;  /* 0x30000052ff007230 */ /* 0x000fe20000004100 */
[----:B------:R-:W-:Y:S01]  /*d4a0*/  FFMA.FTZ R26, R7, R38, R4 ;  /* 0x00000026071a7223 */ /* 0x000fe20000010004 */
[----:B------:R-:W-:Y:S01]  /*d4b0*/  HADD2.F32 R9, -RZ, R33.H0_H0 ;  /* 0x20000021ff097230 */ /* 0x000fe20000004100 */
[-C--:B------:R-:W-:Y:S01]  /*d4c0*/  FMUL.FTZ R4, R18, R2.reuse ;  /* 0x0000000212047220 */ /* 0x080fe20000410000 */
[----:B------:R-:W-:Y:S01]  /*d4d0*/  HADD2.F32 R33, -RZ, R36.H0_H0 ;  /* 0x20000024ff217230 */ /* 0x000fe20000004100 */
[----:B------:R-:W-:-:S02]  /*d4e0*/  FMUL.FTZ R7, R8, R2 ;  /* 0x0000000208077220 */ /* 0x000fc40000410000 */
[----:B------:R-:W-:Y:S02]  /*d4f0*/  FMUL.FTZ R2, R21, R5 ;  /* 0x0000000515027220 */ /* 0x000fe40000410000 */
[----:B------:R-:W-:Y:S02]  /*d500*/  FFMA.FTZ R27, R8, R0, R4 ;  /* 0x00000000081b7223 */ /* 0x000fe40000010004 */
[----:B------:R-:W-:Y:S02]  /*d510*/  FMUL.FTZ R4, R20, R9 ;  /* 0x0000000914047220 */ /* 0x000fe40000410000 */
[C---:B------:R-:W-:Y:S02]  /*d520*/  FMUL.FTZ R5, R12.reuse, R5 ;  /* 0x000000050c057220 */ /* 0x040fe40000410000 */
[----:B------:R-:W-:Y:S02]  /*d530*/  FFMA.FTZ R12, R12, R34, R2 ;  /* 0x000000220c0c7223 */ /* 0x000fe40000010002 */
[----:B------:R-:W-:-:S02]  /*d540*/  FMUL.FTZ R2, R11, R9 ;  /* 0x000000090b027220 */ /* 0x000fc40000410000 */
[----:B------:R-:W-:Y:S01]  /*d550*/  FFMA.FTZ R23, R11, R33, R4 ;  /* 0x000000210b177223 */ /* 0x000fe20000010004 */
[----:B------:R-:W-:Y:S01]  /*d560*/  F2FP.PACK_AB R4, R12, R25 ;  /* 0x000000190c04723e */ /* 0x000fe200000000ff */
[----:B------:R-:W-:Y:S02]  /*d570*/  FFMA.FTZ R8, R19, R3, -R13 ;  /* 0x0000000313087223 */ /* 0x000fe4000001080d */
        /* <DEDUP_REMOVED lines=14> */
[----:B------:R1:W-:Y:S04]  /*d660*/  STS.128 [R30], R8 ;  /* 0x000000081e007388 */ /* 0x0003e80000000c00 */
[----:B------:R1:W-:Y:S02]  /*d670*/  STS.128 [R29+0x100], R4 ;  /* 0x000100041d007388 */ /* 0x0003e40000000c00 */
.L_x_778:
[----:B------:R-:W-:Y:S05]  /*d680*/  BSYNC B2 ;  /* 0x0000000000027941 */ /* 0x000fea0003800000 */
.L_x_756:
[----:B-1--4-:R-:W2:Y:S01]  /*d690*/  LDL.LU R10, [R1+0x18] ;  /* 0x00001800010a7983 */ /* 0x012ea20000300800 */
[----:B------:R-:W-:Y:S01]  /*d6a0*/  LEA.HI R0, R186, R185, RZ, 0x4 ;  /* 0x000000b9ba007211 */ /* 0x000fe200078f20ff */
[----:B------:R-:W-:Y:S01]  /*d6b0*/  IMAD.WIDE.U32 R6, R136, c[0x0][0x208], RZ ;  /* 0x0000820088067a25 */ /* 0x000fe200078e00ff */
[----:B------:R-:W-:Y:S01]  /*d6c0*/  MOV R3, 0x40 ;  /* 0x0000004000037802 */ /* 0x000fe20000000f00 */
[----:B------:R-:W-:Y:S01]  /*d6d0*/  BAR.SYNC.DEFER_BLOCKING 0x0 ;  /* 0x0000000000007b1d */ /* 0x000fe20000010000 */
[----:B------:R-:W-:Y:S02]  /*d6e0*/  LOP3.LUT R0, R0, 0xfffffff0, RZ, 0xc0, !PT ;  /* 0xfffffff000007812 */ /* 0x000fe400078ec0ff */
[----:B------:R-:W-:-:S02]  /*d6f0*/  MOV R8, R228 ;  /* 0x000000e400087202 */ /* 0x000fc40000000f00 */
[----:B------:R-:W-:Y:S01]  /*d700*/  IADD3 R0, -R0, R185, RZ ;  /* 0x000000b900007210 */ /* 0x000fe20007ffe1ff */
[----:B------:R-:W-:Y:S01]  /*d710*/  ULDC.64 UR4, c[0x0][0x208] ;  /* 0x0000820000047ab9 */ /* 0x000fe20000000a00 */
[----:B------:R-:W-:Y:S01]  /*d720*/  MOV R9, R233 ;  /* 0x000000e900097202 */ /* 0x000fe20000000f00 */
[----:B------:R-:W-:Y:S01]  /*d730*/  USHF.L.U32 UR7, UR4, 0x6, URZ ;  /* 0x0000000604077899 */ /* 0x000fe2000800063f */
[----:B------:R-:W-:Y:S01]  /*d740*/  SHF.R.S32.HI R2, RZ, 0x1f, R0 ;  /* 0x0000001fff027819 */ /* 0x000fe20000011400 */
[----:B------:R-:W-:Y:S01]  /*d750*/  UMOV UR6, 0x6 ;  /* 0x0000000600067882 */ /* 0x000fe20000000000 */
[----:B------:R-:W-:Y:S01]  /*d760*/  IADD3 R206, R201, 0x20, RZ ;  /* 0x00000020c9ce7810 */ /* 0x000fe20007ffe0ff */
[----:B------:R-:W-:Y:S01]  /*d770*/  USHF.L.U64.HI UR5, UR4, UR6, UR5 ;  /* 0x0000000604057299 */ /* 0x000fe20008010205 */
[----:B------:R-:W-:Y:S01]  /*d780*/  LEA.HI R2, R2, R0, RZ, 0x3 ;  /* 0x0000000002027211 */ /* 0x000fe200078f18ff */
[----:B------:R-:W-:Y:S03]  /*d790*/  BSSY B0, `(.L_x_791) ;  /* 0x000015a000007945 */ /* 0x000fe60003800000 */
[----:B------:R-:W-:-:S04]  /*d7a0*/  LOP3.LUT R2, R2, 0xfffffff8, RZ, 0xc0, !PT ;  /* 0xfffffff802027812 */ /* 0x000fc800078ec0ff */
[----:B------:R-:W-:Y:S02]  /*d7b0*/  IADD3 R0, R0, -R2, RZ ;  /* 0x8000000200007210 */ /* 0x000fe40007ffe0ff */
[----:B------:R-:W-:Y:S01]  /*d7c0*/  MOV R2, 0x20 ;  /* 0x0000002000027802 */ /* 0x000fe20000000f00 */
[----:B------:R-:W-:Y:S01]  /*d7d0*/  LDSM.16.M88.4 R124, [R218] ;  /* 0x00000000da7c783b */ /* 0x000fe20000000200 */
[C---:B------:R-:W-:Y:S02]  /*d7e0*/  LOP3.LUT P0, RZ, R0.reuse, 0x2, RZ, 0xc0, !PT ;  /* 0x0000000200ff7812 */ /* 0x040fe4000780c0ff */
[----:B------:R-:W-:Y:S01]  /*d7f0*/  LOP3.LUT P1, RZ, R0, 0x4, RZ, 0xc0, !PT ;  /* 0x0000000400ff7812 */ /* 0x000fe2000782c0ff */
[----:B------:R-:W-:Y:S01]  /*d800*/  IMAD R0, R83, c[0x0][0x208], RZ ;  /* 0x0000820053007a24 */ /* 0x000fe200078e02ff */
[----:B------:R-:W-:Y:S01]  /*d810*/  SEL R2, R2, 0xffffffe0, !P0 ;  /* 0xffffffe002027807 */ /* 0x000fe20004000000 */
[----:B------:R-:W-:Y:S01]  /*d820*/  LDSM.16.M88.4 R180, [R218+0x4000] ;  /* 0x00400000dab4783b */ /* 0x000fe20000000200 */
[----:B------:R-:W-:Y:S01]  /*d830*/  SEL R3, R3, 0xffffffc0, !P1 ;  /* 0xffffffc003037807 */ /* 0x000fe20004800000 */
[----:B------:R-:W-:Y:S01]  /*d840*/  IMAD R4, R136, c[0x0][0x20c], R0 ;  /* 0x0000830088047a24 */ /* 0x000fe200078e0200 */
[----:B------:R-:W-:-:S02]  /*d850*/  IADD3 R0, R218, R2, RZ ;  /* 0x00000002da007210 */ /* 0x000fc40007ffe0ff */
[-C--:B------:R-:W-:Y:S02]  /*d860*/  IADD3 R2, R218, R3.reuse, RZ ;  /* 0x00000003da027210 */ /* 0x080fe40007ffe0ff */
[----:B------:R-:W-:Y:S01]  /*d870*/  IADD3 R3, R0, R3, RZ ;  /* 0x0000000300037210 */ /* 0x000fe20007ffe0ff */
[----:B------:R-:W-:Y:S01]  /*d880*/  LDSM.16.M88.4 R128, [R0] ;  /* 0x000000000080783b */ /* 0x000fe20000000200 */
[----:B------:R-:W-:Y:S02]  /*d890*/  IADD3 R4, R7, R4, RZ ;  /* 0x0000000407047210 */ /* 0x000fe40007ffe0ff */
[----:B------:R-:W-:Y:S01]  /*d8a0*/  R2P PR, R144, 0x6 ;  /* 0x0000000690007804 */ /* 0x000fe20000000000 */
[----:B------:R1:W-:Y:S01]  /*d8b0*/  LDSM.16.M88.4 R184, [R0+0x4000] ;  /* 0x0040000000b8783b */ /* 0x0003e20000000200 */
[----:B------:R-:W-:Y:S02]  /*d8c0*/  ISETP.GE.AND P4, PT, R72, c[0x0][0x1d4], PT ;  /* 0x0000750048007a0c */ /* 0x000fe40003f86270 */
[----:B------:R-:W-:Y:S01]  /*d8d0*/  ISETP.GE.AND P5, PT, R86, c[0x0][0x1d4], PT ;  /* 0x0000750056007a0c */ /* 0x000fe20003fa6270 */
[----:B------:R-:W-:Y:S04]  /*d8e0*/  LDSM.16.M88.4 R156, [R2] ;  /* 0x00000000029c783b */ /* 0x000fe80000000200 */
[----:B------:R-:W-:Y:S04]  /*d8f0*/  LDSM.16.M88.4 R188, [R2+0x4000] ;  /* 0x0040000002bc783b */ /* 0x000fe80000000200 */
[----:B------:R-:W-:Y:S01]  /*d900*/  LDSM.16.M88.4 R176, [R3] ;  /* 0x0000000003b0783b */ /* 0x000fe20000000200 */
[----:B------:R-:W-:-:S02]  /*d910*/  @P1 IADD3 R206, R201, -0x20, RZ ;  /* 0xffffffe0c9ce1810 */ /* 0x000fc40007ffe0ff */
[----:B------:R-:W-:Y:S01]  /*d920*/  ISETP.LT.OR P1, PT, R74, 0x1, P4 ;  /* 0x000000014a00780c */ /* 0x000fe20002721670 */
[----:B------:R3:W-:Y:S01]  /*d930*/  LDSM.16.M88.4 R196, [R3+0x4000] ;  /* 0x0040000003c4783b */ /* 0x0007e20000000200 */
[C---:B------:R-:W-:Y:S02]  /*d940*/  IADD3 R207, R206.reuse, 0x3000, RZ ;  /* 0x00003000cecf7810 */ /* 0x040fe40007ffe0ff */
[C---:B------:R-:W-:Y:S01]  /*d950*/  IADD3 R217, R206.reuse, 0x5800, RZ ;  /* 0x00005800ced97810 */ /* 0x040fe20007ffe0ff */
[----:B------:R-:W-:Y:S01]  /*d960*/  BAR.SYNC.DEFER_BLOCKING 0x0 ;  /* 0x0000000000007b1d */ /* 0x000fe20000010000 */
[----:B------:R-:W-:Y:S01]  /*d970*/  IADD3 R216, R206, 0x5000, RZ ;  /* 0x00005000ced87810 */ /* 0x000fe20007ffe0ff */
[----:B-1----:R-:W-:Y:S01]  /*d980*/  IMAD R0, R4, 0x60, RZ ;  /* 0x0000006004007824 */ /* 0x002fe200078e02ff */
[C---:B------:R-:W-:Y:S02]  /*d990*/  IADD3 R215, R206.reuse, 0x4800, RZ ;  /* 0x00004800ced77810 */ /* 0x040fe40007ffe0ff */
[----:B------:R-:W-:-:S02]  /*d9a0*/  IADD3 R214, R206, 0x4000, RZ ;  /* 0x00004000ced67810 */ /* 0x000fc40007ffe0ff */
[C---:B------:R-:W-:Y:S02]  /*d9b0*/  IADD3 R213, R206.reuse, 0x3800, RZ ;  /* 0x00003800ced57810 */ /* 0x040fe40007ffe0ff */
[C---:B------:R-:W-:Y:S02]  /*d9c0*/  IADD3 R212, R206.reuse, 0x2800, RZ ;  /* 0x00002800ced47810 */ /* 0x040fe40007ffe0ff */
[C---:B------:R-:W-:Y:S02]  /*d9d0*/  IADD3 R211, R206.reuse, 0x2000, RZ ;  /* 0x00002000ced37810 */ /* 0x040fe40007ffe0ff */
[C---:B------:R-:W-:Y:S02]  /*d9e0*/  IADD3 R210, R206.reuse, 0x1800, RZ ;  /* 0x00001800ced27810 */ /* 0x040fe40007ffe0ff */
[C---:B------:R-:W-:Y:S02]  /*d9f0*/  IADD3 R209, R206.reuse, 0x1000, RZ ;  /* 0x00001000ced17810 */ /* 0x040fe40007ffe0ff */
[----:B------:R-:W-:Y:S01]  /*da00*/  IADD3 R208, R206, 0x800, RZ ;  /* 0x00000800ced07810 */ /* 0x000fe20007ffe0ff */
[----:B---3--:R-:W-:Y:S01]  /*da10*/  IMAD.WIDE.U32 R2, R6, 0x60, R8 ;  /* 0x0000006006027825 */ /* 0x008fe200078e0008 */
[----:B------:R-:W-:-:S04]  /*da20*/  DEPBAR.LE SB0, 0x0 ;  /* 0x000080000000791a */ /* 0x000fc80000000000 */
[----:B------:R-:W-:Y:S01]  /*da30*/  BAR.SYNC.DEFER_BLOCKING 0x0 ;  /* 0x0000000000007b1d */ /* 0x000fe20000010000 */
[----:B------:R-:W-:Y:S02]  /*da40*/  LEA R4, P0, R2, c[0x0][0x1f8], 0x1 ;  /* 0x00007e0002047a11 */ /* 0x000fe400078008ff */
[----:B------:R-:W-:-:S04]  /*da50*/  IADD3 R0, R3, R0, RZ ;  /* 0x0000000003007210 */ /* 0x000fc80007ffe0ff */
[----:B------:R-:W-:Y:S02]  /*da60*/  LEA.HI.X R5, R2, c[0x0][0x1fc], R0, 0x1, P0 ;  /* 0x00007f0002057a11 */ /* 0x000fe400000f0c00 */
[----:B------:R-:W-:Y:S02]  /*da70*/  IADD3 R2, P3, R4, UR7, RZ ;  /* 0x0000000704027c10 */ /* 0x000fe4000ff7e0ff */
[----:B------:R-:W-:Y:S02]  /*da80*/  SEL R0, R85, 0xffffffc0, !P2 ;  /* 0xffffffc055007807 */ /* 0x000fe40005000000 */
[----:B------:R-:W-:Y:S02]  /*da90*/  IADD3 R6, P0, R2, UR7, RZ ;  /* 0x0000000702067c10 */ /* 0x000fe4000ff1e0ff */
[----:B------:R-:W-:Y:S02]  /*daa0*/  IADD3.X R3, R5, UR5, RZ, P3, !PT ;  /* 0x0000000505037c10 */ /* 0x000fe40009ffe4ff */
[----:B------:R-:W-:-:S02]  /*dab0*/  ISETP.LT.OR P3, PT, R74, 0x21, P4 ;  /* 0x000000214a00780c */ /* 0x000fc40002761670 */
[----:B------:R-:W-:Y:S02]  /*dac0*/  IADD3.X R7, R3, UR5, RZ, P0, !PT ;  /* 0x0000000503077c10 */ /* 0x000fe400087fe4ff */
[C---:B------:R-:W-:Y:S02]  /*dad0*/  ISETP.LT.OR P0, PT, R74.reuse, 0x1, P5 ;  /* 0x000000014a00780c */ /* 0x040fe40002f01670 */
[C---:B------:R-:W-:Y:S01]  /*dae0*/  ISETP.LT.OR P2, PT, R74.reuse, 0x21, P5 ;  /* 0x000000214a00780c */ /* 0x040fe20002f41670 */
[----:B------:R-:W1:Y:S01]  /*daf0*/  LDSM.16.M88.4 R16, [R201] ;  /* 0x00000000c910783b */ /* 0x000e620000000200 */
[-C--:B------:R-:W-:Y:S02]  /*db00*/  IADD3 R200, R201, R0.reuse, RZ ;  /* 0x00000000c9c87210 */ /* 0x080fe40007ffe0ff */
[----:B------:R-:W-:Y:S01]  /*db10*/  IADD3 R75, R207, R0, RZ ;  /* 0x00000000cf4b7210 */ /* 0x000fe20007ffe0ff */
[----:B------:R-:W-:Y:S04]  /*db20*/  LDSM.16.M88.4 R32, [R206] ;  /* 0x00000000ce20783b */ /* 0x000fe80000000200 */
[----:B------:R-:W-:Y:S04]  /*db30*/  LDSM.16.M88.4 R28, [R201+0x1800] ;  /* 0x00180000c91c783b */ /* 0x000fe80000000200 */
[----:B------:R-:W3:Y:S04]  /*db40*/  LDSM.16.M88.4 R12, [R201+0x800] ;  /* 0x00080000c90c783b */ /* 0x000ee80000000200 */
[----:B------:R-:W4:Y:S04]  /*db50*/  LDSM.16.M88.4 R20, [R201+0x1000] ;  /* 0x00100000c914783b */ /* 0x000f280000000200 */
[----:B------:R-:W-:Y:S04]  /*db60*/  LDSM.16.M88.4 R76, [R201+0x2000] ;  /* 0x00200000c94c783b */ /* 0x000fe80000000200 */
[----:B------:R-:W-:Y:S04]  /*db70*/  LDSM.16.M88.4 R92, [R201+0x2800] ;  /* 0x00280000c95c783b */ /* 0x000fe80000000200 */
[----:B------:R-:W4:Y:S04]  /*db80*/  LDSM.16.M88.4 R60, [R206+0x800] ;  /* 0x00080000ce3c783b */ /* 0x000f280000000200 */
[----:B------:R-:W4:Y:S04]  /*db90*/  LDSM.16.M88.4 R68, [R206+0x1000] ;  /* 0x00100000ce44783b */ /* 0x000f280000000200 */
[----:B------:R-:W2:Y:S04]  /*dba0*/  LDSM.16.M88.4 R64, [R206+0x1800] ;  /* 0x00180000ce40783b */ /* 0x000ea80000000200 */
[----:B------:R-:W-:Y:S01]  /*dbb0*/  LDSM.16.M88.4 R96, [R206+0x2000] ;  /* 0x00200000ce60783b */ /* 0x000fe20000000200 */
[----:B-1----:R-:W-:Y:S03]  /*dbc0*/  HMMA.16816.F32 R40, R124, R18, RZ ;  /* 0x000000127c28723c */ /* 0x002fe600000018ff */
[----:B------:R-:W-:Y:S04]  /*dbd0*/  LDSM.16.M88.4 R100, [R206+0x2800] ;  /* 0x00280000ce64783b */ /* 0x000fe80000000200 */
[----:B------:R-:W-:Y:S01]  /*dbe0*/  @!PT LDS RZ, [RZ] ;  /* 0x00000000fffff984 */ /* 0x000fe20000000800 */
[----:B------:R-:W-:Y:S01]  /*dbf0*/  @!PT LDS RZ, [RZ] ;  /* 0x00000000fffff984 */ /* 0x000fe20000000800 */
[----:B------:R-:W-:Y:S01]  /*dc00*/  @!PT LDS RZ, [RZ] ;  /* 0x00000000fffff984 */ /* 0x000fe20000000800 */
[----:B------:R1:W-:Y:S01]  /*dc10*/  LDGSTS.E.BYPASS.LTC128B.128 [R219+0x100], [R4.64], !P1 ;  /* 0x0010000004db7fae */ /* 0x0003e2000c901d48 */
[----:B------:R-:W-:-:S03]  /*dc20*/  ISETP.LT.OR P1, PT, R74, 0x41, P4 ;  /* 0x000000414a00780c */ /* 0x000fc60002721670 */
[----:B------:R1:W-:Y:S01]  /*dc30*/  LDGSTS.E.BYPASS.LTC128B.128 [R219+0x3100], [R4.64+0x80], !P0 ;  /* 0x0310008004db7fae */ /* 0x0003e2000c101d48 */
[----:B------:R-:W-:Y:S01]  /*dc40*/  ISETP.LT.OR P0, PT, R74, 0x41, P5 ;  /* 0x000000414a00780c */ /* 0x000fe20002f01670 */
[C---:B---3--:R-:W-:Y:S02]  /*dc50*/  HMMA.16816.F32 R36, R124.reuse, R14, RZ ;  /* 0x0000000e7c24723c */ /* 0x048fe400000018ff */
[----:B------:R3:W-:Y:S04]  /*dc60*/  LDGSTS.E.BYPASS.LTC128B.128 [R219+0x1100], [R2.64], !P3 ;  /* 0x0110000002db7fae */ /* 0x0007e8000d901d48 */
[----:B------:R3:W-:Y:S02]  /*dc70*/  LDGSTS.E.BYPASS.LTC128B.128 [R219+0x4100], [R2.64+0x80], !P2 ;  /* 0x0410008002db7fae */ /* 0x0007e4000d101d48 */
[C---:B------:R-:W-:Y:S02]  /*dc80*/  HMMA.16816.F32 R24, R124.reuse, R12, RZ ;  /* 0x0000000c7c18723c */ /* 0x040fe400000018ff */
[----:B------:R1:W-:Y:S04]  /*dc90*/  LDGSTS.E.BYPASS.LTC128B.128 [R219+0x2100], [R6.64], !P1 ;  /* 0x0210000006db7fae */ /* 0x0003e8000c901d48 */
[----:B------:R1:W-:Y:S01]  /*dca0*/  LDGSTS.E.BYPASS.LTC128B.128 [R219+0x5100], [R6.64+0x80], !P0 ;  /* 0x0510008006db7fae */ /* 0x0003e2000c101d48 */
[----:B------:R-:W-:Y:S01]  /*dcb0*/  ISETP.GT.AND P0, PT, R136, R226, PT ;  /* 0x000000e28800720c */ /* 0x000fe20003f04270 */
[----:B----4-:R-:W-:Y:S02]  /*dcc0*/  HMMA.16816.F32 R12, R124, R22, RZ ;  /* 0x000000167c0c723c */ /* 0x010fe400000018ff */
[----:B------:R-:W4:Y:S04]  /*dcd0*/  LDSM.16.M88.4 R48, [R200] ;  /* 0x00000000c830783b */ /* 0x000f280000000200 */
[----:B------:R-:W2:Y:S02]  /*dce0*/  LDSM.16.M88.4 R56, [R75+-0x3000] ;  /* 0xffd000004b38783b */ /* 0x000ea40000000200 */
[C---:B------:R-:W-:Y:S02]  /*dcf0*/  HMMA.16816.F32 R84, R128.reuse, R62, R36 ;  /* 0x0000003e8054723c */ /* 0x040fe40000001824 */
[----:B------:R-:W2:Y:S04]  /*dd00*/  LDSM.16.M88.4 R80, [R200+0x800] ;  /* 0x00080000c850783b */ /* 0x000ea80000000200 */
[----:B------:R-:W2:Y:S02]  /*dd10*/  LDSM.16.M88.4 R36, [R201+0x3000] ;  /* 0x00300000c924783b */ /* 0x000ea40000000200 */
[C---:B------:R-:W-:Y:S02]  /*dd20*/  HMMA.16816.F32 R24, R128.reuse, R60, R24 ;  /* 0x0000003c8018723c */ /* 0x040fe40000001818 */
[----:B------:R-:W2:Y:S04]  /*dd30*/  LDSM.16.M88.4 R60, [R75+-0x2800] ;  /* 0xffd800004b3c783b */ /* 0x000ea80000000200 */
[----:B------:R-:W-:Y:S02]  /*dd40*/  LDSM.16.M88.4 R112, [R201+0x3800] ;  /* 0x00380000c970783b */ /* 0x000fe40000000200 */
[----:B------:R-:W-:Y:S02]  /*dd50*/  HMMA.16816.F32 R120, R128, R70, R12 ;  /* 0x000000468078723c */ /* 0x000fe4000000180c */
[----:B------:R-:W-:Y:S04]  /*dd60*/  LDSM.16.M88.4 R116, [R200+0x3000] ;  /* 0x00300000c874783b */ /* 0x000fe80000000200 */
[----:B------:R-:W-:Y:S02]  /*dd70*/  LDSM.16.M88.4 R108, [R206+0x3800] ;  /* 0x00380000ce6c783b */ /* 0x000fe40000000200 */
[----:B-1----:R-:W-:Y:S02]  /*dd80*/  HMMA.16816.F32 R4, R124, R30, RZ ;  /* 0x0000001e7c04723c */ /* 0x002fe400000018ff */
[----:B------:R-:W0:Y:S01]  /*dd90*/  LDGDEPBAR ;  /* 0x00000000000079af */ /* 0x000e220000000000 */
[----:B--2---:R-:W-:-:S04]  /*dda0*/  LOP3.LUT R10, R10, 0xfffdffff, RZ, 0xc0, !PT ;  /* 0xfffdffff0a0a7812 */ /* 0x004fc800078ec0ff */
[----:B------:R-:W-:-:S05]  /*ddb0*/  @P5 LOP3.LUT R10, R10, 0x20000, RZ, 0xfc, !PT ;  /* 0x000200000a0a5812 */ /* 0x000fca00078efcff */
[----:B------:R1:W-:Y:S02]  /*ddc0*/  STL [R1+0x18], R10 ;  /* 0x0000180a01007387 */ /* 0x0003e40000100800 */
[C---:B-1----:R-:W-:Y:S08]  /*ddd0*/  HMMA.16816.F32 R8, R124.reuse, R16, RZ ;  /* 0x000000107c08723c */ /* 0x042ff000000018ff */
[----:B------:R-:W-:Y:S08]  /*dde0*/  HMMA.16816.F32 R16, R124, R20, RZ ;  /* 0x000000147c10723c */ /* 0x000ff000000018ff */
[C---:B------:R-:W-:Y:S01]  /*ddf0*/  HMMA.16816.F32 R20, R128.reuse, R34, R40 ;  /* 0x000000228014723c */ /* 0x040fe20000001828 */
[----:B------:R-:W-:Y:S07]  /*de00*/  LDSM.16.M88.4 R40, [R200+0x1800] ;  /* 0x00180000c828783b */ /* 0x000fee0000000200 */
[----:B------:R-:W-:Y:S01]  /*de10*/  HMMA.16816.F32 R44, R128, R32, R8 ;  /* 0x00000020802c723c */ /* 0x000fe20000001808 */
[----:B------:R-:W-:Y:S07]  /*de20*/  LDSM.16.M88.4 R32, [R200+0x2000] ;  /* 0x00200000c820783b */ /* 0x000fee0000000200 */
[----:B------:R-:W-:Y:S08]  /*de30*/  HMMA.16816.F32 R8, R124, R28, RZ ;  /* 0x0000001c7c08723c */ /* 0x000ff000000018ff */
[----:B------:R-:W-:Y:S01]  /*de40*/  HMMA.16816.F32 R88, R128, R68, R16 ;  /* 0x000000448058723c */ /* 0x000fe20000001810 */
[----:B------:R-:W-:Y:S07]  /*de50*/  LDSM.16.M88.4 R68, [R75+-0x2000] ;  /* 0xffe000004b44783b */ /* 0x000fee0000000200 */
[----:B------:R-:W-:Y:S08]  /*de60*/  HMMA.16816.F32 R28, R124, R76, RZ ;  /* 0x0000004c7c1c723c */ /* 0x000ff000000018ff */
[----:B-----5:R-:W-:Y:S08]  /*de70*/  HMMA.16816.F32 R132, R128, R64, R8 ;  /* 0x000000408084723c */ /* 0x020ff00000001808 */
[----:B----4-:R-:W-:Y:S08]  /*de80*/  HMMA.16816.F32 R8, R156, R48, R44 ;  /* 0x000000309c08723c */ /* 0x010ff0000000182c */
[----:B------:R-:W-:Y:S08]  /*de90*/  HMMA.16816.F32 R64, R128, R66, R4 ;  /* 0x000000428040723c */ /* 0x000ff00000001804 */
[----:B------:R-:W-:Y:S01]  /*dea0*/  HMMA.16816.F32 R4, R156, R50, R20 ;  /* 0x000000329c04723c */ /* 0x000fe20000001814 */
[----:B------:R-:W-:Y:S07]  /*deb0*/  LDSM.16.M88.4 R48, [R200+0x1000] ;  /* 0x00100000c830783b */ /* 0x000fee0000000200 */
[----:B------:R-:W-:Y:S08]  /*dec0*/  HMMA.16816.F32 R12, R176, R56, R8 ;  /* 0x00000038b00c723c */ /* 0x000ff00000001808 */
[C---:B------:R-:W-:Y:S01]  /*ded0*/  HMMA.16816.F32 R16, R124.reuse, R78, RZ ;  /* 0x0000004e7c10723c */ /* 0x040fe200000018ff */
[----:B------:R-:W1:Y:S07]  /*dee0*/  LDSM.16.M88.4 R76, [R206+0x3000] ;  /* 0x00300000ce4c783b */ /* 0x000e6e0000000200 */
[----:B------:R-:W-:Y:S08]  /*def0*/  HMMA.16816.F32 R8, R124, R92, RZ ;  /* 0x0000005c7c08723c */ /* 0x000ff000000018ff */
[----:B------:R-:W-:Y:S08]  /*df00*/  HMMA.16816.F32 R44, R156, R80, R24 ;  /* 0x000000509c2c723c */ /* 0x000ff00000001818 */
[----:B------:R-:W-:Y:S08]  /*df10*/  HMMA.16816.F32 R24, R176, R58, R4 ;  /* 0x0000003ab018723c */ /* 0x000ff00000001804 */
[----:B------:R-:W-:Y:S01]  /*df20*/  HMMA.16816.F32 R4, R124, R94, RZ ;  /* 0x0000005e7c04723c */ /* 0x000fe200000018ff */
[----:B------:R-:W2:Y:S07]  /*df30*/  LDSM.16.M88.4 R92, [R200+0x2800] ;  /* 0x00280000c85c783b */ /* 0x000eae0000000200 */
[----:B------:R-:W-:Y:S08]  /*df40*/  HMMA.16816.F32 R20, R180, R36, R12 ;  /* 0x00000024b414723c */ /* 0x000ff0000000180c */
[----:B------:R-:W-:Y:S08]  /*df50*/  HMMA.16816.F32 R12, R128, R100, R8 ;  /* 0x00000064800c723c */ /* 0x000ff00000001808 */
[----:B------:R-:W-:Y:S01]  /*df60*/  HMMA.16816.F32 R8, R156, R82, R84 ;  /* 0x000000529c08723c */ /* 0x000fe20000001854 */
[----:B------:R-:W4:Y:S04]  /*df70*/  LDSM.16.M88.4 R80, [R75+-0x1800] ;  /* 0xffe800004b50783b */ /* 0x000f280000000200 */
[----:B------:R-:W-:Y:S03]  /*df80*/  LDSM.16.M88.4 R84, [R75+-0x1000] ;  /* 0xfff000004b54783b */ /* 0x000fe60000000200 */
[C---:B------:R-:W-:Y:S08]  /*df90*/  HMMA.16816.F32 R104, R128.reuse, R96, R28 ;  /* 0x000000608068723c */ /* 0x040ff0000000181c */
[C---:B------:R-:W-:Y:S08]  /*dfa0*/  HMMA.16816.F32 R28, R128.reuse, R98, R16 ;  /* 0x00000062801c723c */ /* 0x040ff00000001810 */
[----:B------:R-:W-:Y:S01]  /*dfb0*/  HMMA.16816.F32 R96, R128, R102, R4 ;  /* 0x000000668060723c */ /* 0x000fe20000001804 */
[----:B------:R-:W-:Y:S07]  /*dfc0*/  LDSM.16.M88.4 R100, [R75+-0x800] ;  /* 0xfff800004b64783b */ /* 0x000fee0000000200 */
[----:B------:R-:W-:Y:S08]  /*dfd0*/  HMMA.16816.F32 R4, R176, R60, R44 ;  /* 0x0000003cb004723c */ /* 0x000ff0000000182c */
[----:B-1----:R-:W-:Y:S08]  /*dfe0*/  HMMA.16816.F32 R20, R184, R76, R20 ;  /* 0x0000004cb814723c */ /* 0x002ff00000001814 */
[----:B------:R-:W-:Y:S08]  /*dff0*/  HMMA.16816.F32 R16, R180, R38, R24 ;  /* 0x00000026b410723c */ /* 0x000ff00000001818 */
[----:B------:R-:W-:Y:S01]  /*e000*/  HMMA.16816.F32 R36, R156, R50, R120 ;  /* 0x000000329c24723c */ /* 0x000fe20000001878 */
[----:B------:R-:W1:Y:S07]  /*e010*/  LDSM.16.M88.4 R120, [R75] ;  /* 0x000000004b78783b */ /* 0x000e6e0000000200 */
        /* <DEDUP_REMOVED lines=13> */
[----:B------:R-:W1:Y:S07]  /*e0f0*/  LDSM.16.M88.4 R92, [R200+0x3800] ;  /* 0x00380000c85c783b */ /* 0x000e6e0000000200 */
[----:B------:R-:W-:Y:S08]  /*e100*/  HMMA.16816.F32 R20, R180, R114, R24 ;  /* 0x00000072b414723c */ /* 0x000ff00000001818 */
[----:B------:R-:W-:Y:S08]  /*e110*/  HMMA.16816.F32 R16, R176, R68, R88 ;  /* 0x00000044b010723c */ /* 0x000ff00000001858 */
[----:B------:R-:W-:Y:S08]  /*e120*/  HMMA.16816.F32 R12, R184, R108, R12 ;  /* 0x0000006cb80c723c */ /* 0x000ff0000000180c */
[C---:B----4-:R-:W-:Y:S08]  /*e130*/  HMMA.16816.F32 R48, R176.reuse, R80, R48 ;  /* 0x00000050b030723c */ /* 0x050ff00000001830 */
[----:B------:R-:W-:Y:S08]  /*e140*/  HMMA.16816.F32 R64, R176, R82, R64 ;  /* 0x00000052b040723c */ /* 0x000ff00000001840 */
[----:B-1----:R-:W-:Y:S08]  /*e150*/  HMMA.16816.F32 R24, R196, R120, R4 ;  /* 0x00000078c418723c */ /* 0x002ff00000001804 */
[----:B------:R-:W-:Y:S01]  /*e160*/  HMMA.16816.F32 R80, R176, R100, R40 ;  /* 0x00000064b050723c */ /* 0x000fe20000001828 */
[----:B------:R-:W1:Y:S07]  /*e170*/  LDSM.16.M88.4 R40, [R206+0x4000] ;  /* 0x00400000ce28783b */ /* 0x000e6e0000000200 */
[----:B------:R-:W-:Y:S08]  /*e180*/  HMMA.16816.F32 R4, R188, R118, R8 ;  /* 0x00000076bc04723c */ /* 0x000ff00000001808 */
[----:B------:R-:W-:Y:S01]  /*e190*/  HMMA.16816.F32 R36, R176, R70, R36 ;  /* 0x00000046b024723c */ /* 0x000fe20000001824 */
[----:B------:R-:W-:-:S04]  /*e1a0*/  FMUL.FTZ R0, R24, c[0x0][0x320] ;  /* 0x0000c80018007a20 */ /* 0x000fc80000410000 */
[----:B------:R4:W1:Y:S03]  /*e1b0*/  MUFU.TANH R98, R0 ;  /* 0x0000000000627308 */ /* 0x0008660000002400 */
[----:B------:R-:W-:Y:S01]  /*e1c0*/  HMMA.16816.F32 R68, R176, R84, R56 ;  /* 0x00000054b044723c */ /* 0x000fe20000001838 */
[----:B------:R-:W1:Y:S07]  /*e1d0*/  LDSM.16.M88.4 R56, [R75+0x800] ;  /* 0x000800004b38783b */ /* 0x000e6e0000000200 */
[----:B------:R-:W-:Y:S01]  /*e1e0*/  HMMA.16816.F32 R20, R184, R110, R20 ;  /* 0x0000006eb814723c */ /* 0x000fe20000001814 */
[----:B----4-:R-:W-:-:S07]  /*e1f0*/  FMUL.FTZ R0, R25, c[0x0][0x320] ;  /* 0x0000c80019007a20 */ /* 0x010fce0000410000 */
[----:B--2---:R-:W-:Y:S01]  /*e200*/  HMMA.16816.F32 R8, R180, R32, R16 ;  /* 0x00000020b408723c */ /* 0x004fe20000001810 */
[----:B------:R2:W4:Y:S07]  /*e210*/  MUFU.TANH R96, R0 ;  /* 0x0000000000607308 */ /* 0x00052e0000002400 */
[----:B------:R-:W-:Y:S08]  /*e220*/  HMMA.16816.F32 R16, R188, R92, R12 ;  /* 0x0000005cbc10723c */ /* 0x000ff0000000180c */
[----:B------:R-:W-:Y:S01]  /*e230*/  HMMA.16816.F32 R100, R176, R102, R28 ;  /* 0x00000066b064723c */ /* 0x000fe2000000181c */
[----:B------:R-:W3:Y:S01]  /*e240*/  LDSM.16.M88.4 R28, [R200+0x4000] ;  /* 0x00400000c81c783b */ /* 0x000ee20000000200 */
[----:B--2---:R-:W-:-:S04]  /*e250*/  FMUL.FTZ R0, R26, c[0x0][0x320] ;  /* 0x0000c8001a007a20 */ /* 0x004fc80000410000 */
[----:B------:R2:W1:Y:S02]  /*e260*/  MUFU.TANH R99, R0 ;  /* 0x0000000000637308 */ /* 0x0004640000002400 */
[----:B------:R-:W-:Y:S08]  /*e270*/  HMMA.16816.F32 R12, R196, R122, R4 ;  /* 0x0000007ac40c723c */ /* 0x000ff00000001804 */
[----:B------:R-:W-:Y:S01]  /*e280*/  HMMA.16816.F32 R32, R180, R34, R36 ;  /* 0x00000022b420723c */ /* 0x000fe20000001824 */
[----:B------:R-:W3:Y:S01]  /*e290*/  LDSM.16.M88.4 R36, [R206+0x4800] ;  /* 0x00480000ce24783b */ /* 0x000ee20000000200 */
[----:B--2---:R-:W-:-:S06]  /*e2a0*/  FMUL.FTZ R0, R27, c[0x0][0x320] ;  /* 0x0000c8001b007a20 */ /* 0x004fcc0000410000 */
[----:B------:R-:W-:Y:S01]  /*e2b0*/  HMMA.16816.F32 R4, R188, R94, R20 ;  /* 0x0000005ebc04723c */ /* 0x000fe20000001814 */
[----:B------:R2:W2:Y:S07]  /*e2c0*/  MUFU.TANH R97, R0 ;  /* 0x0000000000617308 */ /* 0x0004ae0000002400 */
[----:B-1----:R-:W-:Y:S08]  /*e2d0*/  HMMA.16816.F32 R8, R184, R40, R8 ;  /* 0x00000028b808723c */ /* 0x002ff00000001808 */
[----:B------:R-:W-:Y:S01]  /*e2e0*/  HMMA.16816.F32 R24, R196, R56, R16 ;  /* 0x00000038c418723c */ /* 0x000fe20000001810 */
[----:B--2---:R-:W-:-:S04]  /*e2f0*/  FMUL.FTZ R0, R12, c[0x0][0x320] ;  /* 0x0000c8000c007a20 */ /* 0x004fc80000410000 */
[----:B------:R1:W2:Y:S03]  /*e300*/  MUFU.TANH R92, R0 ;  /* 0x00000000005c7308 */ /* 0x0002a60000002400 */
[----:B------:R-:W-:Y:S01]  /*e310*/  HMMA.16816.F32 R84, R176, R86, R44 ;  /* 0x00000056b054723c */ /* 0x000fe2000000182c */
[----:B------:R-:W-:Y:S07]  /*e320*/  LDSM.16.M88.4 R44, [R75+0x1000] ;  /* 0x001000004b2c783b */ /* 0x000fee0000000200 */
[----:B------:R-:W-:Y:S01]  /*e330*/  HMMA.16816.F32 R60, R180, R76, R48 ;  /* 0x0000004cb43c723c */ /* 0x000fe20000001830 */
[----:B------:R-:W2:Y:S01]  /*e340*/  LDSM.16.M88.4 R48, [R201+0x5000] ;  /* 0x00500000c930783b */ /* 0x000ea20000000200 */
        /* <DEDUP_REMOVED lines=8> */
[C---:B---3--:R-:W-:Y:S08]  /*e3d0*/  HMMA.16816.F32 R16, R188.reuse, R28, R8 ;  /* 0x0000001cbc10723c */ /* 0x048ff00000001808 */
[----:B------:R-:W-:Y:S01]  /*e3e0*/  HMMA.16816.F32 R8, R188, R30, R20 ;  /* 0x0000001ebc08723c */ /* 0x000fe20000001814 */
[----:B------:R-:W-:Y:S01]  /*e3f0*/  LDSM.16.M88.4 R28, [R206+0x5000] ;  /* 0x00500000ce1c783b */ /* 0x000fe20000000200 */
[----:B-1----:R-:W-:-:S06]  /*e400*/  FMUL.FTZ R0, R15, c[0x0][0x320] ;  /* 0x0000c8000f007a20 */ /* 0x002fcc0000410000 */
[C---:B------:R-:W-:Y:S01]  /*e410*/  HMMA.16816.F32 R12, R184.reuse, R36, R60 ;  /* 0x00000024b80c723c */ /* 0x040fe2000000183c */
[----:B------:R-:W1:Y:S01]  /*e420*/  LDSM.16.M88.4 R60, [R201+0x5800] ;  /* 0x00580000c93c783b */ /* 0x000e620000000200 */
[----:B------:R3:W1:Y:S06]  /*e430*/  MUFU.TANH R93, R0 ;  /* 0x00000000005d7308 */ /* 0x00066c0000002400 */
[----:B------:R-:W-:Y:S01]  /*e440*/  HMMA.16816.F32 R20, R184, R38, R64 ;  /* 0x00000026b814723c */ /* 0x000fe20000001840 */
[----:B------:R-:W4:Y:S07]  /*e450*/  LDSM.16.M88.4 R36, [R75+0x1800] ;  /* 0x001800004b24783b */ /* 0x000f2e0000000200 */
[----:B--2---:R-:W-:Y:S01]  /*e460*/  HMMA.16816.F32 R68, R180, R48, R68 ;  /* 0x00000030b444723c */ /* 0x004fe20000001844 */
[----:B---3--:R-:W-:-:S04]  /*e470*/  FMUL.FTZ R0, R24, c[0x0][0x320] ;  /* 0x0000c80018007a20 */ /* 0x008fc80000410000 */
[----:B------:R2:W3:Y:S03]  /*e480*/  MUFU.TANH R88, R0 ;  /* 0x0000000000587308 */ /* 0x0004e60000002400 */
[----:B------:R-:W-:Y:S01]  /*e490*/  HMMA.16816.F32 R32, R180, R50, R84 ;  /* 0x00000032b420723c */ /* 0x000fe20000001854 */
[----:B------:R-:W-:Y:S01]  /*e4a0*/  LDSM.16.M88.4 R48, [R206+0x5800] ;  /* 0x00580000ce30783b */ /* 0x000fe20000000200 */
[----:B--2---:R-:W-:-:S06]  /*e4b0*/  FMUL.FTZ R0, R25, c[0x0][0x320] ;  /* 0x0000c80019007a20 */ /* 0x004fcc0000410000 */
[----:B-1----:R-:W-:Y:S01]  /*e4c0*/  HMMA.16816.F32 R56, R180, R60, R80 ;  /* 0x0000003cb438723c */ /* 0x002fe20000001850 */
[----:B------:R1:W2:Y:S02]  /*e4d0*/  MUFU.TANH R79, R0 ;  /* 0x00000000004f7308 */ /* 0x0002a40000002400 */
        /* <DEDUP_REMOVED lines=19> */
[----:B----4-:R-:W-:Y:S01]  /*e610*/  HMMA.16816.F32 R20, R196, R36, R16 ;  /* 0x00000024c414723c */ /* 0x010fe20000001810 */
[----:B--2---:R-:W-:-:S04]  /*e620*/  FMUL.FTZ R0, R24, c[0x0][0x320] ;  /* 0x0000c80018007a20 */ /* 0x004fc80000410000 */
[----:B------:R2:W4:Y:S11]  /*e630*/  MUFU.TANH R67, R0 ;  /* 0x0000000000437308 */ /* 0x0005360000002400 */
        /* <DEDUP_REMOVED lines=88> */
[----:B------:R-:W-:-:S04]  /*ebc0*/  USHF.L.U64.HI UR5, UR4, UR6, UR5 ;  /* 0x0000000604057299 */ /* 0x000fc80008010205 */
[----:B------:R-:W-:Y:S02]  /*ebd0*/  IMAD R4, R2, c[0x0][0x1e0], RZ ;  /* 0x0000780002047a24 */ /* 0x000fe400078e02ff */
[----:B------:R-:W-:-:S04]  /*ebe0*/  IMAD.WIDE.U32 R2, R0, c[0x0][0x1e0], RZ ;  /* 0x0000780000027a25 */ /* 0x000fc800078e00ff */
[----:B------:R-:W-:Y:S02]  /*ebf0*/  IMAD R0, R0, c[0x0][0x1e4], R4 ;  /* 0x0000790000007a24 */ /* 0x000fe400078e0204 */
[----:B------:R-:W-:-:S04]  /*ec00*/  IMAD.WIDE.U32 R6, R2, 0x60, R138 ;  /* 0x0000006002067825 */ /* 0x000fc800078e008a */
[----:B------:R-:W-:Y:S01]  /*ec10*/  IMAD.IADD R0, R3, 0x1, R0 ;  /* 0x0000000103007824 */ /* 0x000fe200078e0200 */
[----:B------:R-:W-:-:S03]  /*ec20*/  LEA R4, P0, R6, c[0x0][0x1c8], 0x1 ;  /* 0x0000720006047a11 */ /* 0x000fc600078008ff */
[----:B------:R-:W-:Y:S01]  /*ec30*/  IMAD R0, R0, 0x60, RZ ;  /* 0x0000006000007824 */ /* 0x000fe200078e02ff */
[----:B------:R-:W-:-:S03]  /*ec40*/  IADD3 R2, P2, R4, UR7, RZ ;  /* 0x0000000704027c10 */ /* 0x000fc6000ff5e0ff */
[----:B------:R-:W-:-:S05]  /*ec50*/  IMAD.IADD R0, R7, 0x1, R0 ;  /* 0x0000000107007824 */ /* 0x000fca00078e0200 */
        /* <DEDUP_REMOVED lines=13> */
.L_x_792:
[----:B--234-:R-:W-:Y:S05]  /*ed30*/  BSYNC B0 ;  /* 0x0000000000007941 */ /* 0x01cfea0003800000 */
.L_x_791:
[----:B-1----:R-:W2:Y:S04]  /*ed40*/  LDL R0, [R1+0x1c] ;  /* 0x00001c0001007983 */ /* 0x002ea80000100800 */
[----:B------:R-:W3:Y:S01]  /*ed50*/  LDL R8, [R1+0x4] ;  /* 0x0000040001087983 */ /* 0x000ee20000100800 */
[----:B------:R-:W-:Y:S01]  /*ed60*/  ISETP.NE.AND P0, PT, R142, 0x1, PT ;  /* 0x000000018e00780c */ /* 0x000fe20003f05270 */
[----:B------:R-:W-:-:S02]  /*ed70*/  ULDC UR4, c[0x0][0x324] ;  /* 0x0000c90000047ab9 */ /* 0x000fc40000000800 */
[----:B------:R-:W-:Y:S01]  /*ed80*/  ULOP3.LUT UR4, URZ, UR4, URZ, 0x33, !UPT ;  /* 0x000000043f047292 */ /* 0x000fe2000f8e333f */
[----:B------:R-:W0:Y:S01]  /*ed90*/  LDGDEPBAR ;  /* 0x00000000000079af */ /* 0x000e220000000000 */
[----:B--2---:R-:W-:-:S08]  /*eda0*/  IMAD.IADD R0, R0, 0x1, R147 ;  /* 0x0000000100007824 */ /* 0x004fd000078e0293 */
[----:B------:R-:W-:-:S04]  /*edb0*/  @P0 IMAD.HI.U32 R2, R0, c[0x0][0x2c8], RZ ;  /* 0x0000b20000020a27 */ /* 0x000fc800078e00ff */
[----:B------:R-:W-:Y:S01]  /*edc0*/  IMAD.MOV.U32 R4, RZ, RZ, R0 ;  /* 0x000000ffff047224 */ /* 0x000fe200078e0000 */
[----:B------:R-:W-:Y:S01]  /*edd0*/  @P0 SHF.R.U32.HI R4, RZ, c[0x0][0x2cc], R2 ;  /* 0x0000b300ff040a19 */ /* 0x000fe20000011602 */
[----:B------:R-:W-:Y:S01]  /*ede0*/  IMAD.IADD R0, R140, 0x1, R54 ;  /* 0x000000018c007824 */ /* 0x000fe200078e0236 */
[----:B------:R-:W-:-:S03]  /*edf0*/  ISETP.GE.AND P0, PT, R141, 0x1, PT ;  /* 0x000000018d00780c */ /* 0x000fc60003f06270 */
[----:B------:R-:W1:Y:S01]  /*ee00*/  SHFL.IDX PT, R3, R4, RZ, 0x1c1f ;  /* 0x001c1fff04037589 */ /* 0x000e6200000e0000 */
[C---:B---3--:R-:W-:Y:S02]  /*ee10*/  IADD3 R2, -R8.reuse, 0x1, R0 ;  /* 0x0000000108027810 */ /* 0x048fe40007ffe100 */
[----:B------:R-:W-:Y:S01]  /*ee20*/  IADD3 R7, -R8, R0, RZ ;  /* 0x0000000008077210 */ /* 0x000fe20007ffe1ff */
[----:B------:R-:W-:Y:S02]  /*ee30*/  IMAD.IADD R8, R54, 0x1, -R8 ;  /* 0x0000000136087824 */ /* 0x000fe400078e0a08 */
[----:B------:R-:W-:-:S05]  /*ee40*/  IMAD.IADD R2, R2, 0x1, -R137 ;  /* 0x0000000102027824 */ /* 0x000fca00078e0a89 */
[C---:B------:R-:W-:Y:S02]  /*ee50*/  IADD3 R5, R2.reuse, c[0x0][0x328], RZ ;  /* 0x0000ca0002057a10 */ /* 0x040fe40007ffe0ff */
[----:B------:R-:W-:-:S03]  /*ee60*/  IADD3 R6, R2, UR4, RZ ;  /* 0x0000000402067c10 */ /* 0x000fc6000fffe0ff */
[----:B-1----:R-:W-:Y:S01]  /*ee70*/  IMAD.IADD R2, R5, 0x1, R3 ;  /* 0x0000000105027824 */ /* 0x002fe200078e0203 */
[----:B------:R-:W-:-:S04]  /*ee80*/  IADD3 R0, R6, R3, RZ ;  /* 0x0000000306007210 */ /* 0x000fc80007ffe0ff */
[----:B------:R-:W-:Y:S01]  /*ee90*/  IMNMX R2, R7, R2, PT ;  /* 0x0000000207027217 */ /* 0x000fe20003800200 */
[----:B------:R-:W-:Y:S05]  /*eea0*/  @!P0 BRA `(.L_x_793) ;  /* 0x0000014000008947 */ /* 0x000fea0003800000 */
[----:B------:R-:W-:Y:S01]  /*eeb0*/  IADD3 R3, -R137, R140, R3 ;  /* 0x0000008c89037210 */ /* 0x000fe20007ffe103 */
[----:B------:R-:W-:Y:S03]  /*eec0*/  BSSY B0, `(.L_x_794) ;  /* 0x000000e000007945 */ /* 0x000fe60003800000 */
        /* <DEDUP_REMOVED lines=9> */
.L_x_795:
[----:B------:R-:W-:-:S04]  /*ef60*/  MOV R9, c[0x0][0x32c] ;  /* 0x0000cb0000097a02 */ /* 0x000fc80000000f00 */
[----:B------:R-:W-:-:S13]  /*ef70*/  ISETP.NE.AND P0, PT, R9, 0x1, PT ;  /* 0x000000010900780c */ /* 0x000fda0003f05270 */
[----:B------:R-:W-:-:S05]  /*ef80*/  @P0 IMAD.HI.U32 R9, R3, c[0x0][0x330], RZ ;  /* 0x0000cc0003090a27 */ /* 0x000fca00078e00ff */
[----:B------:R-:W-:Y:S02]  /*ef90*/  @P0 SHF.R.U32.HI R3, RZ, c[0x0][0x334], R9 ;  /* 0x0000cd00ff030a19 */ /* 0x000fe40000011609 */
.L_x_796:
[----:B------:R-:W-:Y:S05]  /*efa0*/  BSYNC B0 ;  /* 0x0000000000007941 */ /* 0x000fea0003800000 */
.L_x_794:
[----:B------:R-:W-:-:S05]  /*efb0*/  IMAD R3, R3, c[0x0][0x32c], R8 ;  /* 0x0000cb0003037a24 */ /* 0x000fca00078e0208 */
[----:B------:R-:W-:Y:S02]  /*efc0*/  IADD3 R9, R3, c[0x0][0x32c], RZ ;  /* 0x0000cb0003097a10 */ /* 0x000fe40007ffe0ff */
[----:B------:R-:W-:Y:S02]  /*efd0*/  IMNMX R0, R0, R3, !PT ;  /* 0x0000000300007217 */ /* 0x000fe40007800200 */
[----:B------:R-:W-:Y:S02]  /*efe0*/  IMNMX R2, R2, R9, PT ;  /* 0x0000000902027217 */ /* 0x000fe40003800200 */
.L_x_793:
[C---:B------:R-:W-:Y:S01]  /*eff0*/  ISETP.GE.AND P0, PT, R54.reuse, 0x9, PT ;  /* 0x000000093600780c */ /* 0x040fe20003f06270 */
[----:B------:R-:W1:Y:S01]  /*f000*/  SHFL.IDX PT, R3, R4, 0x1, 0x1c1f ;  /* 0x003c1f0004037f89 */ /* 0x000e6200000e0000 */
        /* <DEDUP_REMOVED lines=67> */
[----:B------:R-:W-:Y:S02]  /*f440*/  ISETP.GE.AND P5, PT, R54, 0x41, PT ;  /* 0x000000413600780c */ /* 0x000fe40003fa6270 */
[----:B------:R-:W-:-:S02]  /*f450*/  FSEL R161, R49, -INF , !P0 ;  /* 0xff80000031a17808 */ /* 0x000fc40004000000 */
[----:B------:R-:W-:Y:S02]  /*f460*/  ISETP.GT.AND P0, PT, R0, 0x39, !P6 ;  /* 0x000000390000780c */ /* 0x000fe40007704270 */
[----:B------:R-:W-:Y:S02]  /*f470*/  ISETP.GE.AND P4, PT, R54, 0x42, PT ;  /* 0x000000423600780c */ /* 0x000fe40003f86270 */
        /* <DEDUP_REMOVED lines=13> */
[----:B------:R-:W-:-:S04]  /*f550*/  ISETP.GT.AND P0, PT, R0, 0x48, !P3 ;  /* 0x000000480000780c */ /* 0x000fc80005f04270 */
[----:B------:R-:W-:-:S04]  /*f560*/  ISETP.LT.OR P0, PT, R2, 0x49, P0 ;  /* 0x000000490200780c */ /* 0x000fc80000701670 */
[----:B------:R-:W-:Y:S02]  /*f570*/  FSEL R169, R36, -INF , !P0 ;  /* 0xff80000024a97808 */ /* 0x000fe40004000000 */
[----:B------:R-:W-:-:S04]  /*f580*/  ISETP.GT.AND P0, PT, R0, 0x49, !P2 ;  /* 0x000000490000780c */ /* 0x000fc80005704270 */
[----:B------:R-:W-:-:S04]  /*f590*/  ISETP.LT.OR P0, PT, R2, 0x4a, P0 ;  /* 0x0000004a0200780c */ /* 0x000fc80000701670 */
        /* <DEDUP_REMOVED lines=16> */
[----:B------:R-:W-:-:S04]  /*f6a0*/  ISETP.GT.AND P0, PT, R0, RZ, !P1 ;  /* 0x000000ff0000720c */ /* 0x000fc80004f04270 */
[----:B------:R-:W-:-:S04]  /*f6b0*/  ISETP.LT.OR P0, PT, R2, 0x1, P0 ;  /* 0x000000010200780c */ /* 0x000fc80000701670 */
[----:B------:R-:W-:Y:S02]  /*f6c0*/  FSEL R27, R98, -INF , !P0 ;  /* 0xff800000621b7808 */ /* 0x000fe40004000000 */
[----:B------:R-:W-:-:S04]  /*f6d0*/  ISETP.GE.AND P0, PT, R54, 0x5a, PT ;  /* 0x0000005a3600780c */ /* 0x000fc80003f06270 */
[----:B------:R-:W-:Y:S02]  /*f6e0*/  P2R R9, PR, RZ, 0x1 ;  /* 0x00000001ff097803 */ /* 0x000fe40000000000 */
[----:B------:R-:W-:Y:S01]  /*f6f0*/  ISETP.GT.AND P0, PT, R0, 0x59, !P0 ;  /* 0x000000590000780c */ /* 0x000fe20004704270 */
[----:B-1----:R-:W-:-:S03]  /*f700*/  IMAD.IADD R0, R6, 0x1, R3 ;  /* 0x0000000106007824 */ /* 0x002fc600078e0203 */
[----:B------:R-:W-:Y:S01]  /*f710*/  ISETP.LT.OR P0, PT, R2, 0x5a, P0 ;  /* 0x0000005a0200780c */ /* 0x000fe20000701670 */
[----:B------:R-:W-:-:S03]  /*f720*/  IMAD.IADD R2, R5, 0x1, R3 ;  /* 0x0000000105027824 */ /* 0x000fc600078e0203 */
[----:B------:R-:W-:Y:S02]  /*f730*/  FSEL R220, R31, -INF , !P0 ;  /* 0xff8000001fdc7808 */ /* 0x000fe40004000000 */
[----:B------:R-:W-:Y:S02]  /*f740*/  ISETP.GE.AND P0, PT, R141, 0x1, PT ;  /* 0x000000018d00780c */ /* 0x000fe40003f06270 */
[----:B------:R-:W-:-:S11]  /*f750*/  IMNMX R2, R7, R2, PT ;  /* 0x0000000207027217 */ /* 0x000fd60003800200 */
        /* <DEDUP_REMOVED lines=12> */
.L_x_799:
[----:B------:R-:W-:-:S04]  /*f820*/  MOV R4, c[0x0][0x32c] ;  /* 0x0000cb0000047a02 */ /* 0x000fc80000000f00 */
[----:B------:R-:W-:-:S13]  /*f830*/  ISETP.NE.AND P0, PT, R4, 0x1, PT ;  /* 0x000000010400780c */ /* 0x000fda0003f05270 */
[----:B------:R-:W-:-:S05]  /*f840*/  @P0 IMAD.HI.U32 R4, R3, c[0x0][0x330], RZ ;  /* 0x0000cc0003040a27 */ /* 0x000fca00078e00ff */
[----:B------:R-:W-:Y:S02]  /*f850*/  @P0 SHF.R.U32.HI R3, RZ, c[0x0][0x334], R4 ;  /* 0x0000cd00ff030a19 */ /* 0x000fe40000011604 */
.L_x_800:
[----:B------:R-:W-:Y:S05]  /*f860*/  BSYNC B0 ;  /* 0x0000000000007941 */ /* 0x000fea0003800000 */
.L_x_798:
[----:B------:R-:W-:-:S05]  /*f870*/  IMAD R3, R3, c[0x0][0x32c], R8 ;  /* 0x0000cb0003037a24 */ /* 0x000fca00078e0208 */
[----:B------:R-:W-:Y:S02]  /*f880*/  IADD3 R4, R3, c[0x0][0x32c], RZ ;  /* 0x0000cb0003047a10 */ /* 0x000fe40007ffe0ff */
[----:B------:R-:W-:Y:S02]  /*f890*/  IMNMX R0, R0, R3, !PT ;  /* 0x0000000300007217 */ /* 0x000fe40007800200 */
[----:B------:R-:W-:Y:S02]  /*f8a0*/  IMNMX R2, R2, R4, PT ;  /* 0x0000000402027217 */ /* 0x000fe40003800200 */
.L_x_797:
        /* <DEDUP_REMOVED lines=43> */
[----:B------:R-:W-:Y:S01]  /*fb60*/  FMNMX.FTZ R3, R171, R3, !PT ;  /* 0x00000003ab037209 */ /* 0x000fe20007810000 */
[----:B------:R-:W-:Y:S01]  /*fb70*/  LDSM.16.MT88.4 R20, [R204] ;  /* 0x00000000cc14783b */ /* 0x000fe20000004200 */
        /* <DEDUP_REMOVED lines=9> */
[----:B------:R-:W-:-:S03]  /*fc10*/  ISETP.LT.OR P0, PT, R2, 0x21, P0 ;  /* 0x000000210200780c */ /* 0x000fc60000701670 */
[----:B------:R-:W1:Y:S01]  /*fc20*/  SHFL.BFLY PT, R5, R3, 0x2, 0x1f ;  /* 0x0c401f0003057f89 */ /* 0x000e6200000e0000 */
        /* <DEDUP_REMOVED lines=26> */
[----:B------:R-:W-:Y:S02]  /*fdd0*/  ISETP.GT.AND P0, PT, R0, 0x39, !P6 ;  /* 0x000000390000780c */ /* 0x000fe40007704270 */
[----:B------:R-:W-:Y:S02]  /*fde0*/  ISETP.NE.AND P6, PT, R9, RZ, PT ;  /* 0x000000ff0900720c */ /* 0x000fe40003fc5270 */
        /* <DEDUP_REMOVED lines=8> */
[----:B------:R-:W-:Y:S01]  /*fe70*/  ISETP.LT.OR P0, PT, R2, 0x42, P0 ;  /* 0x000000420200780c */ /* 0x000fe20000701670 */
[----:B------:R-:W-:Y:S03]  /*fe80*/  LDSM.16.MT88.4 R8, [R203] ;  /* 0x00000000cb08783b */ /* 0x000fe60000004200 */
[----:B------:R-:W-:-:S02]  /*fe90*/  FSEL R164, R43, -INF , !P0 ;  /* 0xff8000002ba47808 */ /* 0x000fc40004000000 */
[----:B------:R-:W-:Y:S02]  /*fea0*/  ISETP.GT.AND P0, PT, R0, 0x48, !P3 ;  /* 0x000000480000780c */ /* 0x000fe40005f04270 */
[----:B------:R-:W-:Y:S02]  /*feb0*/  ISETP.NE.AND P3, PT, R12, RZ, PT ;  /* 0x000000ff0c00720c */ /* 0x000fe40003f65270 */
[----:B------:R-:W-:Y:S01]  /*fec0*/  ISETP.LT.OR P0, PT, R2, 0x49, P0 ;  /* 0x000000490200780c */ /* 0x000fe20000701670 */
[----:B------:R-:W-:Y:S03]  /*fed0*/  LDSM.16.MT88.4 R12, [R205] ;  /* 0x00000000cd0c783b */ /* 0x000fe60000004200 */
[----:B------:R-:W-:Y:S02]  /*fee0*/  FSEL R166, R40, -INF , !P0 ;  /* 0xff80000028a67808 */ /* 0x000fe40004000000 */
[C---:B------:R-:W-:Y:S01]  /*fef0*/  ISETP.GT.AND P0, PT, R0.reuse, 0x49, !P2 ;  /* 0x000000490000780c */ /* 0x040fe20005704270 */
[----:B------:R-:W-:Y:S01]  /*ff00*/  LDSM.16.MT88.4 R40, [R203+0x3000] ;  /* 0x00300000cb28783b */ /* 0x000fe20000004200 */
[----:B------:R-:W-:-:S02]  /*ff10*/  ISETP.GT.AND P2, PT, R0, 0x51, !P4 ;  /* 0x000000510000780c */ /* 0x000fc40006744270 */
[C---:B------:R-:W-:Y:S02]  /*ff20*/  ISETP.LT.OR P0, PT, R2.reuse, 0x4a, P0 ;  /* 0x0000004a0200780c */ /* 0x040fe40000701670 */
[----:B------:R-:W-:Y:S02]  /*ff30*/  ISETP.LT.OR P2, PT, R2, 0x52, P2 ;  /* 0x000000520200780c */ /* 0x000fe40001741670 */
[----:B------:R-:W-:Y:S02]  /*ff40*/  FSEL R168, R39, -INF , !P0 ;  /* 0xff80000027a87808 */ /* 0x000fe40004000000 */
[C---:B------:R-:W-:Y:S02]  /*ff50*/  ISETP.GT.AND P0, PT, R0.reuse, RZ, !P1 ;  /* 0x000000ff0000720c */ /* 0x040fe40004f04270 */
[----:B------:R-:W-:Y:S02]  /*ff60*/  ISETP.GT.AND P1, PT, R0, 0x58, !P5 ;  /* 0x000000580000780c */ /* 0x000fe40006f24270 */
[----:B------:R-:W-:-:S02]  /*ff70*/  ISETP.LT.OR P0, PT, R2, 0x1, P0 ;  /* 0x000000010200780c */ /* 0x000fc40000701670 */
[----:B------:R-:W-:Y:S02]  /*ff80*/  ISETP.LT.OR P1, PT, R2, 0x59, P1 ;  /* 0x000000590200780c */ /* 0x000fe40000f21670 */
[----:B------:R-:W-:Y:S02]  /*ff90*/  FSEL R6, R99, -INF , !P0 ;  /* 0xff80000063067808 */ /* 0x000fe40004000000 */
[----:B------:R-:W-:Y:S02]  /*ffa0*/  ISETP.GT.AND P0, PT, R0, 0x50, !P3 ;  /* 0x000000500000780c */ /* 0x000fe40005f04270 */
[----:B------:R-:W-:Y:S02]  /*ffb0*/  FMNMX.FTZ R4, R6, R7, !PT ;  /* 0x0000000706047209 */ /* 0x000fe40007810000 */
[----:B------:R-:W-:Y:S02]  /*ffc0*/  ISETP.LT.OR P0, PT, R2, 0x51, P0 ;  /* 0x000000510200780c */ /* 0x000fe40000701670 */
[----:B------:R-:W-:-:S02]  /*ffd0*/  FMNMX.FTZ R4, R25, R4, !PT ;  /* 0x0000000419047209 */ /* 0x000fc40007810000 */
[----:B------:R-:W-:Y:S02]  /*ffe0*/  FSEL R172, R50, -INF , !P0 ;  /* 0xff80000032ac7808 */ /* 0x000fe40004000000 */
[----:B------:R-:W-:Y:S02]  /*fff0*/  FMNMX.FTZ R4, R24, R4, !PT ;  /* 0x0000000418047209 */ /* 0x000fe40007810000 */
[----:B------:R-:W-:Y:S02]  /*10000*/  ISETP.GT.AND P0, PT, R0, 0x59, !P6 ;  /* 0x000000590000780c */ /* 0x000fe40007704270 */
[----:B------:R-:W-:Y:S02]  /*10010*/  FMNMX.FTZ R4, R36, R4, !PT ;  /* 0x0000000424047209 */ /* 0x000fe40007810000 */
[----:B------:R-:W-:Y:S02]  /*10020*/  FSEL R173, R48, -INF , !P2 ;  /* 0xff80000030ad7808 */ /* 0x000fe40005000000 */
[----:B------:R-:W-:-:S02]  /*10030*/  FMNMX.FTZ R4, R31, R4, !PT ;  /* 0x000000041f047209 */ /* 0x000fc40007810000 */
[----:B------:R-:W-:Y:S02]  /*10040*/  ISETP.LT.OR P0, PT, R2, 0x5a, P0 ;  /* 0x0000005a0200780c */ /* 0x000fe40000701670 */
[----:B------:R-:W-:Y:S02]  /*10050*/  FMNMX.FTZ R4, R60, R4, !PT ;  /* 0x000000043c047209 */ /* 0x000fe40007810000 */
[----:B------:R-:W-:Y:S02]  /*10060*/  FSEL R175, R46, -INF , !P1 ;  /* 0xff8000002eaf7808 */ /* 0x000fe40004800000 */
        /* <DEDUP_REMOVED lines=27> */
[----:B------:R-:W-:-:S04]  /*10220*/  FFMA.FTZ R0, R27, c[0x0][0x2d0], -R2 ;  /* 0x0000b4001b007a23 */ /* 0x000fc80000010802 */
[----:B------:R2:W-:Y:S01]  /*10230*/  MUFU.EX2 R251, R0 ;  /* 0x0000000000fb7308 */ /* 0x0005e20000000800 */
[----:B-1----:R-:W-:Y:S01]  /*10240*/  FMNMX.FTZ R3, R3, R4, !PT ;  /* 0x0000000403037209 */ /* 0x002fe20007810000 */
[--C-:B------:R-:W-:Y:S02]  /*10250*/  FFMA.FTZ R4, R30, c[0x0][0x2d0], -R2.reuse ;  /* 0x0000b4001e047a23 */ /* 0x100fe40000010802 */
[----:B--2---:R-:W-:Y:S01]  /*10260*/  FFMA.FTZ R0, R28, c[0x0][0x2d0], -R2 ;  /* 0x0000b4001c007a23 */ /* 0x004fe20000010802 */
[----:B------:R-:W-:-:S03]  /*10270*/  FSETP.NEU.FTZ.AND P0, PT, R3, -INF , PT ;  /* 0xff8000000300780b */ /* 0x000fc60003f1d000 */
[----:B------:R-:W-:Y:S08]  /*10280*/  MUFU.EX2 R252, R4 ;  /* 0x0000000400fc7308 */ /* 0x000ff00000000800 */
[----:B------:R1:W-:Y:S02]  /*10290*/  MUFU.EX2 R250, R0 ;  /* 0x0000000000fa7308 */ /* 0x0003e40000000800 */
[----:B-1----:R-:W-:-:S06]  /*102a0*/  FFMA.FTZ R0, R29, c[0x0][0x2d0], -R2 ;  /* 0x0000b4001d007a23 */ /* 0x002fcc0000010802 */
[----:B------:R1:W2:Y:S02]  /*102b0*/  MUFU.EX2 R33, R0 ;  /* 0x0000000000217308 */ /* 0x0002a40000000800 */
[----:B-1----:R-:W-:-:S05]  /*102c0*/  FMUL.FTZ R0, R3, c[0x0][0x2d0] ;  /* 0x0000b40003007a20 */ /* 0x002fca0000410000 */
[----:B------:R-:W-:-:S05]  /*102d0*/  FSEL R0, R0, RZ, P0 ;  /* 0x000000ff00007208 */ /* 0x000fca0000000000 */
[----:B------:R-:W-:Y:S01]  /*102e0*/  FFMA.FTZ R4, R6, c[0x0][0x2d0], -R0 ;  /* 0x0000b40006047a23 */ /* 0x000fe20000010800 */
[----:B--2---:R-:W-:-:S03]  /*102f0*/  F2FP.PACK_AB R6, R252, R33 ;  /* 0x00000021fc06723e */ /* 0x004fc600000000ff */
[----:B------:R1:W-:Y:S02]  /*10300*/  MUFU.EX2 R192, R4 ;  /* 0x0000000400c07308 */ /* 0x0003e40000000800 */
[----:B-1----:R-:W-:-:S06]  /*10310*/  FFMA.FTZ R4, R7, c[0x0][0x2d0], -R0 ;  /* 0x0000b40007047a23 */ /* 0x002fcc0000010800 */
[----:B------:R1:W2:Y:S02]  /*10320*/  MUFU.EX2 R243, R4 ;  /* 0x0000000400f37308 */ /* 0x0002a40000000800 */
[----:B-1----:R-:W-:Y:S01]  /*10330*/  FFMA.FTZ R4, R25, c[0x0][0x2d0], -R0 ;  /* 0x0000b40019047a23 */ /* 0x002fe20000010800 */
[----:B--2---:R-:W-:-:S05]  /*10340*/  F2FP.PACK_AB R5, R243, R192 ;  /* 0x000000c0f305723e */ /* 0x004fca00000000ff */
[----:B------:R1:W-:Y:S02]  /*10350*/  MUFU.EX2 R249, R4 ;  /* 0x0000000400f97308 */ /* 0x0003e40000000800 */
[----:B-1----:R-:W-:Y:S02]  /*10360*/  FFMA.FTZ R4, R24, c[0x0][0x2d0], -R0 ;  /* 0x0000b40018047a23 */ /* 0x002fe40000010800 */
[----:B------:R-:W1:Y:S04]  /*10370*/  LDSM.16.MT88.4 R24, [R202+0x3000] ;  /* 0x00300000ca18783b */ /* 0x000e680000004200 */
[----:B------:R2:W3:Y:S02]  /*10380*/  MUFU.EX2 R248, R4 ;  /* 0x0000000400f87308 */ /* 0x0004e40000000800 */
[----:B--2---:R-:W-:-:S02]  /*10390*/  F2FP.PACK_AB R4, R250, R251 ;  /* 0x000000fbfa04723e */ /* 0x004fc400000000ff */
[----:B---3--:R-:W-:-:S07]  /*103a0*/  F2FP.PACK_AB R7, R248, R249 ;  /* 0x000000f9f807723e */ /* 0x008fce00000000ff */
[C---:B------:R-:W-:Y:S07]  /*103b0*/  HMMA.16816.F32 R64, R4.reuse, R8, RZ ;  /* 0x000000080440723c */ /* 0x040fee00000018ff */
[--C-:B------:R-:W-:Y:S01]  /*103c0*/  FFMA.FTZ R8, R32, c[0x0][0x2d0], -R2.reuse ;  /* 0x0000b40020087a23 */ /* 0x100fe20000010802 */
[C---:B------:R-:W-:Y:S01]  /*103d0*/  HMMA.16816.F32 R48, R4.reuse, R12, RZ ;  /* 0x0000000c0430723c */ /* 0x040fe200000018ff */
[----:B------:R-:W-:Y:S02]  /*103e0*/  IMAD.MOV.U32 R9, RZ, RZ, R33 ;  /* 0x000000ffff097224 */ /* 0x000fe400078e0021 */
[----:B------:R2:W-:Y:S05]  /*103f0*/  MUFU.EX2 R247, R8 ;  /* 0x0000000800f77308 */ /* 0x0005ea0000000800 */
[C---:B------:R-:W-:Y:S01]  /*10400*/  HMMA.16816.F32 R44, R4.reuse, R14, RZ ;  /* 0x0000000e042c723c */ /* 0x040fe200000018ff */
[----:B------:R-:W-:Y:S07]  /*10410*/  LDSM.16.MT88.4 R12, [R204+0x3000] ;  /* 0x00300000cc0c783b */ /* 0x000fee0000004200 */
[----:B------:R-:W-:Y:S01]  /*10420*/  HMMA.16816.F32 R84, R4, R16, RZ ;  /* 0x000000100454723c */ /* 0x000fe200000018ff */
[----:B--2---:R-:W-:-:S02]  /*10430*/  FFMA.FTZ R8, R35, c[0x0][0x2d0], -R2 ;  /* 0x0000b40023087a23 */ /* 0x004fc40000010802 */
[----:B------:R-:W2:Y:S02]  /*10440*/  LDSM.16.MT88.4 R32, [R205+0x3000] ;  /* 0x00300000cd20783b */ /* 0x000ea40000004200 */
[----:B------:R3:W4:Y:S03]  /*10450*/  MUFU.EX2 R245, R8 ;  /* 0x0000000800f57308 */ /* 0x0007260000000800 */
[C---:B------:R-:W-:Y:S01]  /*10460*/  HMMA.16816.F32 R80, R4.reuse, R18, RZ ;  /* 0x000000120450723c */ /* 0x040fe200000018ff */
[----:B------:R-:W5:Y:S07]  /*10470*/  LDSM.16.MT88.4 R16, [R205+0x800] ;  /* 0x00080000cd10783b */ /* 0x000f6e0000004200 */
[----:B------:R-:W-:Y:S01]  /*10480*/  HMMA.16816.F32 R56, R4, R10, RZ ;  /* 0x0000000a0438723c */ /* 0x000fe200000018ff */
[----:B---3--:R-:W-:-:S07]  /*10490*/  FFMA.FTZ R8, R37, c[0x0][0x2d0], -R2 ;  /* 0x0000b40025087a23 */ /* 0x008fce0000010802 */
[----:B------:R-:W-:Y:S01]  /*104a0*/  HMMA.16816.F32 R52, R4, R20, RZ ;  /* 0x000000140434723c */ /* 0x000fe200000018ff */
[----:B------:R-:W-:Y:S01]  /*104b0*/  IMAD.MOV.U32 R10, RZ, RZ, R137 ;  /* 0x000000ffff0a7224 */ /* 0x000fe200078e0089 */
[----:B------:R3:W-:Y:S01]  /*104c0*/  MUFU.EX2 R246, R8 ;  /* 0x0000000800f67308 */ /* 0x0007e20000000800 */
[----:B------:R-:W-:-:S05]  /*104d0*/  IMAD.MOV.U32 R11, RZ, RZ, R140 ;  /* 0x000000ffff0b7224 */ /* 0x000fca00078e008c */
[C---:B------:R-:W-:Y:S01]  /*104e0*/  HMMA.16816.F32 R76, R4.reuse, R22, RZ ;  /* 0x00000016044c723c */ /* 0x040fe200000018ff */
[----:B------:R-:W-:Y:S07]  /*104f0*/  LDSM.16.MT88.4 R20, [R204+0x800] ;  /* 0x00080000cc14783b */ /* 0x000fee0000004200 */
[----:B-1----:R-:W-:Y:S01]  /*10500*/  HMMA.16816.F32 R88, R4, R24, RZ ;  /* 0x000000180458723c */ /* 0x002fe200000018ff */
[----:B---3--:R-:W-:-:S04]  /*10510*/  FFMA.FTZ R8, R38, c[0x0][0x2d0], -R2 ;  /* 0x0000b40026087a23 */ /* 0x008fc80000010802 */
[----:B------:R1:W3:Y:S03]  /*10520*/  MUFU.EX2 R244, R8 ;  /* 0x0000000800f47308 */ /* 0x0002e60000000800 */
[C---:B------:R-:W-:Y:S01]  /*10530*/  HMMA.16816.F32 R92, R4.reuse, R26, RZ ;  /* 0x0000001a045c723c */ /* 0x040fe200000018ff */
[----:B------:R-:W-:Y:S07]  /*10540*/  LDSM.16.MT88.4 R24, [R202+0x3800] ;  /* 0x00380000ca18783b */ /* 0x000fee0000004200 */
[----:B------:R-:W-:Y:S01]  /*10550*/  HMMA.16816.F32 R100, R4, R40, RZ ;  /* 0x000000280464723c */ /* 0x000fe200000018ff */
[----:B-1----:R-:W-:-:S07]  /*10560*/  FFMA.FTZ R8, R36, c[0x0][0x2d0], -R0 ;  /* 0x0000b40024087a23 */ /* 0x002fce0000010800 */
[C---:B------:R-:W-:Y:S01]  /*10570*/  HMMA.16816.F32 R112, R4.reuse, R42, RZ ;  /* 0x0000002a0470723c */ /* 0x040fe200000018ff */
[----:B------:R-:W1:Y:S01]  /*10580*/  LDSM.16.MT88.4 R36, [R202+0x800] ;  /* 0x00080000ca24783b */ /* 0x000e620000004200 */
[----:B------:R3:W-:Y:S03]  /*10590*/  MUFU.EX2 R242, R8 ;  /* 0x0000000800f27308 */ /* 0x0007e60000000800 */
[----:B------:R-:W-:Y:S03]  /*105a0*/  LDSM.16.MT88.4 R40, [R203+0x3800] ;  /* 0x00380000cb28783b */ /* 0x000fe60000004200 */
[C---:B--2---:R-:W-:Y:S08]  /*105b0*/  HMMA.16816.F32 R96, R4.reuse, R32, RZ ;  /* 0x000000200460723c */ /* 0x044ff000000018ff */
[----:B------:R-:W-:Y:S01]  /*105c0*/  HMMA.16816.F32 R108, R4, R34, RZ ;  /* 0x00000022046c723c */ /* 0x000fe200000018ff */
[----:B------:R-:W-:Y:S01]  /*105d0*/  LDSM.16.MT88.4 R32, [R203+0x1000] ;  /* 0x00100000cb20783b */ /* 0x000fe20000004200 */
[----:B---3--:R-:W-:-:S03]  /*105e0*/  FFMA.FTZ R8, R31, c[0x0][0x2d0], -R0 ;  /* 0x0000b4001f087a23 */ /* 0x008fc60000010800 */
[----:B------:R-:W2:Y:S01]  /*105f0*/  LDSM.16.MT88.4 R28, [R203+0x800] ;  /* 0x00080000cb1c783b */ /* 0x000ea20000004200 */
[----:B------:R3:W1:Y:S02]  /*10600*/  MUFU.EX2 R240, R8 ;  /* 0x0000000800f07308 */ /* 0x0006640000000800 */
[C---:B------:R-:W-:Y:S08]  /*10610*/  HMMA.16816.F32 R136, R4.reuse, R12, RZ ;  /* 0x0000000c0488723c */ /* 0x040ff000000018ff */
[----:B------:R-:W-:Y:S01]  /*10620*/  HMMA.16816.F32 R104, R4, R14, RZ ;  /* 0x0000000e0468723c */ /* 0x000fe200000018ff */
[----:B------:R-:W-:Y:S01]  /*10630*/  LDSM.16.MT88.4 R12, [R204+0x3800] ;  /* 0x00380000cc0c783b */ /* 0x000fe20000004200 */
[----:B---3--:R-:W-:-:S05]  /*10640*/  FFMA.FTZ R8, R60, c[0x0][0x2d0], -R0 ;  /* 0x0000b4003c087a23 */ /* 0x008fca0000010800 */
[----:B----4-:R-:W-:Y:S02]  /*10650*/  F2FP.PACK_AB R4, R245, R247 ;  /* 0x000000f7f504723e */ /* 0x010fe400000000ff */
[----:B------:R-:W-:Y:S01]  /*10660*/  F2FP.PACK_AB R6, R244, R246 ;  /* 0x000000f6f406723e */ /* 0x000fe200000000ff */
[----:B------:R3:W-:Y:S01]  /*10670*/  MUFU.EX2 R241, R8 ;  /* 0x0000000800f17308 */ /* 0x0007e20000000800 */
[----:B-1----:R-:W-:Y:S01]  /*10680*/  F2FP.PACK_AB R5, R240, R242 ;  /* 0x000000f2f005723e */ /* 0x002fe200000000ff */
[----:B---3--:R-:W-:-:S06]  /*10690*/  FFMA.FTZ R8, R61, c[0x0][0x2d0], -R0 ;  /* 0x0000b4003d087a23 */ /* 0x008fcc0000010800 */
[----:B------:R1:W3:Y:S02]  /*106a0*/  MUFU.EX2 R239, R8 ;  /* 0x0000000800ef7308 */ /* 0x0002e40000000800 */
[----:B-1----:R-:W-:Y:S01]  /*106b0*/  FFMA.FTZ R8, R71, c[0x0][0x2d0], -R2 ;  /* 0x0000b40047087a23 */ /* 0x002fe20000010802 */
[----:B---3--:R-:W-:Y:S01]  /*106c0*/  F2FP.PACK_AB R7, R239, R241 ;  /* 0x000000f1ef07723e */ /* 0x008fe200000000ff */
[----:B------:R-:W-:-:S04]  /*106d0*/  IMAD.MOV.U32 R71, RZ, RZ, R147 ;  /* 0x000000ffff477224 */ /* 0x000fc800078e0093 */
[----:B------:R1:W-:Y:S02]  /*106e0*/  MUFU.EX2 R238, R8 ;  /* 0x0000000800ee7308 */ /* 0x0003e40000000800 */
[C---:B-----5:R-:W-:Y:S08]  /*106f0*/  HMMA.16816.F32 R60, R4.reuse, R16, R48 ;  /* 0x00000010043c723c */ /* 0x060ff00000001830 */
        /* <DEDUP_REMOVED lines=11> */
[----:B------:R-:W3:Y:S07]  /*107b0*/  LDSM.16.MT88.4 R20, [R202+0x4000] ;  /* 0x00400000ca14783b */ /* 0x000eee0000004200 */
[----:B------:R-:W-:Y:S01]  /*107c0*/  HMMA.16816.F32 R120, R4, R26, R92 ;  /* 0x0000001a0478723c */ /* 0x000fe2000000185c */
[----:B-1----:R-:W-:-:S04]  /*107d0*/  FFMA.FTZ R8, R117, c[0x0][0x2d0], -R2 ;  /* 0x0000b40075087a23 */ /* 0x002fc80000010802 */
[----:B------:R1:W1:Y:S03]  /*107e0*/  MUFU.EX2 R235, R8 ;  /* 0x0000000800eb7308 */ /* 0x0002660000000800 */
[C---:B------:R-:W-:Y:S01]  /*107f0*/  HMMA.16816.F32 R116, R4.reuse, R24, R88 ;  /* 0x000000180474723c */ /* 0x040fe20000001858 */
[----:B------:R-:W4:Y:S07]  /*10800*/  LDSM.16.MT88.4 R24, [R205+0x1000] ;  /* 0x00100000cd18783b */ /* 0x000f2e0000004200 */
[----:B--2---:R-:W-:Y:S01]  /*10810*/  HMMA.16816.F32 R84, R4, R28, R64 ;  /* 0x0000001c0454723c */ /* 0x004fe20000001840 */
[----:B-1----:R-:W-:-:S07]  /*10820*/  FFMA.FTZ R8, R70, c[0x0][0x2d0], -R0 ;  /* 0x0000b40046087a23 */ /* 0x002fce0000010800 */
[C---:B------:R-:W-:Y:S01]  /*10830*/  HMMA.16816.F32 R80, R4.reuse, R30, R56 ;  /* 0x0000001e0450723c */ /* 0x040fe20000001838 */
[----:B------:R-:W-:Y:S01]  /*10840*/  LDSM.16.MT88.4 R28, [R204+0x1000] ;  /* 0x00100000cc1c783b */ /* 0x000fe20000004200 */
[----:B------:R1:W-:Y:S06]  /*10850*/  MUFU.EX2 R232, R8 ;  /* 0x0000000800e87308 */ /* 0x0003ec0000000800 */
[C---:B------:R-:W-:Y:S08]  /*10860*/  HMMA.16816.F32 R144, R4.reuse, R40, R100 ;  /* 0x000000280490723c */ /* 0x040ff00000001864 */
[----:B---3--:R-:W-:Y:S01]  /*10870*/  HMMA.16816.F32 R96, R4, R16, R96 ;  /* 0x000000100460723c */ /* 0x008fe20000001860 */
[----:B-1----:R-:W-:-:S04]  /*10880*/  FFMA.FTZ R8, R69, c[0x0][0x2d0], -R0 ;  /* 0x0000b40045087a23 */ /* 0x002fc80000010800 */
[----:B------:R1:W2:Y:S03]  /*10890*/  MUFU.EX2 R227, R8 ;  /* 0x0000000800e37308 */ /* 0x0002a60000000800 */
[C---:B------:R-:W-:Y:S01]  /*108a0*/  HMMA.16816.F32 R76, R4.reuse, R18, R108 ;  /* 0x00000012044c723c */ /* 0x040fe2000000186c */
[----:B------:R-:W-:Y:S07]  /*108b0*/  LDSM.16.MT88.4 R16, [R205+0x4000] ;  /* 0x00400000cd10783b */ /* 0x000fee0000004200 */
[----:B------:R-:W-:Y:S01]  /*108c0*/  HMMA.16816.F32 R64, R4, R12, R136 ;  /* 0x0000000c0440723c */ /* 0x000fe20000001888 */
[----:B-1----:R-:W-:-:S07]  /*108d0*/  FFMA.FTZ R8, R132, c[0x0][0x2d0], -R0 ;  /* 0x0000b40084087a23 */ /* 0x002fce0000010800 */
[----:B------:R-:W-:Y:S01]  /*108e0*/  HMMA.16816.F32 R56, R4, R14, R104 ;  /* 0x0000000e0438723c */ /* 0x000fe20000001868 */
[----:B------:R-:W-:Y:S01]  /*108f0*/  LDSM.16.MT88.4 R12, [R204+0x4000] ;  /* 0x00400000cc0c783b */ /* 0x000fe20000004200 */
[----:B------:R1:W-:Y:S02]  /*10900*/  MUFU.EX2 R225, R8 ;  /* 0x0000000800e17308 */ /* 0x0003e40000000800 */
[----:B-1----:R-:W-:-:S04]  /*10910*/  FFMA.FTZ R8, R133, c[0x0][0x2d0], -R0 ;  /* 0x0000b40085087a23 */ /* 0x002fc80000010800 */
[----:B------:R-:W-:Y:S02]  /*10920*/  HMMA.16816.F32 R132, R4, R42, R112 ;  /* 0x0000002a0484723c */ /* 0x000fe40000001870 */
[----:B------:R-:W1:Y:S05]  /*10930*/  MUFU.EX2 R224, R8 ;  /* 0x0000000800e07308 */ /* 0x000e6a0000000800 */
[----:B----4-:R-:W-:Y:S02]  /*10940*/  F2FP.PACK_AB R4, R237, R238 ;  /* 0x000000eeed04723e */ /* 0x010fe400000000ff */
[----:B------:R-:W-:Y:S02]  /*10950*/  F2FP.PACK_AB R6, R235, R236 ;  /* 0x000000eceb06723e */ /* 0x000fe400000000ff */
[----:B--2---:R-:W-:-:S02]  /*10960*/  F2FP.PACK_AB R5, R227, R232 ;  /* 0x000000e8e305723e */ /* 0x004fc400000000ff */
[----:B-1----:R-:W-:Y:S01]  /*10970*/  F2FP.PACK_AB R7, R224, R225 ;  /* 0x000000e1e007723e */ /* 0x002fe200000000ff */
[----:B------:R-:W-:-:S04]  /*10980*/  FFMA.FTZ R8, R155, c[0x0][0x2d0], -R2 ;  /* 0x0000b4009b087a23 */ /* 0x000fc80000010802 */
[----:B------:R1:W-:Y:S02]  /*10990*/  MUFU.EX2 R222, R8 ;  /* 0x0000000800de7308 */ /* 0x0003e40000000800 */
[C---:B-----5:R-:W-:Y:S08]  /*109a0*/  HMMA.16816.F32 R92, R4.reuse, R36, R148 ;  /* 0x00000024045c723c */ /* 0x060ff00000001894 */
[----:B------:R-:W-:Y:S01]  /*109b0*/  HMMA.16816.F32 R104, R4, R38, R140 ;  /* 0x000000260468723c */ /* 0x000fe2000000188c */
[----:B------:R-:W2:Y:S01]  /*109c0*/  LDSM.16.MT88.4 R36, [R203+0x4000] ;  /* 0x00400000cb24783b */ /* 0x000ea20000004200 */
[----:B-1----:R-:W-:-:S06]  /*109d0*/  FFMA.FTZ R8, R162, c[0x0][0x2d0], -R2 ;  /* 0x0000b400a2087a23 */ /* 0x002fcc0000010802 */
[C---:B------:R-:W-:Y:S01]  /*109e0*/  HMMA.16816.F32 R112, R4.reuse, R20, R116 ;  /* 0x000000140470723c */ /* 0x040fe20000001874 */
[----:B------:R1:W3:Y:S07]  /*109f0*/  MUFU.EX2 R221, R8 ;  /* 0x0000000800dd7308 */ /* 0x0002ee0000000800 */
[C---:B------:R-:W-:Y:S01]  /*10a00*/  HMMA.16816.F32 R120, R4.reuse, R22, R120 ;  /* 0x000000160478723c */ /* 0x040fe20000001878 */
[----:B------:R-:W4:Y:S07]  /*10a10*/  LDSM.16.MT88.4 R20, [R205+0x1800] ;  /* 0x00180000cd14783b */ /* 0x000f2e0000004200 */
[----:B------:R-:W-:Y:S01]  /*10a20*/  HMMA.16816.F32 R88, R4, R24, R60 ;  /* 0x000000180458723c */ /* 0x000fe2000000183c */
[----:B-1----:R-:W-:-:S04]  /*10a30*/  FFMA.FTZ R8, R161, c[0x0][0x2d0], -R2 ;  /* 0x0000b400a1087a23 */ /* 0x002fc80000010802 */
[----:B------:R1:W-:Y:S03]  /*10a40*/  MUFU.EX2 R162, R8 ;  /* 0x0000000800a27308 */ /* 0x0003e60000000800 */
[C---:B------:R-:W-:Y:S01]  /*10a50*/  HMMA.16816.F32 R40, R4.reuse, R26, R44 ;  /* 0x0000001a0428723c */ /* 0x040fe2000000182c */
[----:B------:R-:W5:Y:S07]  /*10a60*/  LDSM.16.MT88.4 R24, [R204+0x1800] ;  /* 0x00180000cc18783b */ /* 0x000f6e0000004200 */
[----:B------:R-:W-:Y:S01]  /*10a70*/  HMMA.16816.F32 R108, R4, R32, R84 ;  /* 0x00000020046c723c */ /* 0x000fe20000001854 */
[----:B-1----:R-:W-:-:S07]  /*10a80*/  FFMA.FTZ R8, R163, c[0x0][0x2d0], -R2 ;  /* 0x0000b400a3087a23 */ /* 0x002fce0000010802 */
[C---:B--2---:R-:W-:Y:S01]  /*10a90*/  HMMA.16816.F32 R136, R4.reuse, R36, R144 ;  /* 0x000000240488723c */ /* 0x044fe20000001890 */
[----:B------:R-:W-:Y:S01]  /*10aa0*/  IMAD.MOV.U32 R163, RZ, RZ, R11 ;  /* 0x000000ffffa37224 */ /* 0x000fe200078e000b */
[----:B------:R1:W2:Y:S06]  /*10ab0*/  MUFU.EX2 R161, R8 ;  /* 0x0000000800a17308 */ /* 0x0002ac0000000800 */
[C---:B------:R-:W-:Y:S08]  /*10ac0*/  HMMA.16816.F32 R84, R4.reuse, R28, R52 ;  /* 0x0000001c0454723c */ /* 0x040ff00000001834 */
[----:B------:R-:W-:Y:S01]  /*10ad0*/  HMMA.16816.F32 R44, R4, R30, R48 ;  /* 0x0000001e042c723c */ /* 0x000fe20000001830 */
[----:B------:R-:W2:Y:S01]  /*10ae0*/  LDSM.16.MT88.4 R28, [R203+0x1800] ;  /* 0x00180000cb1c783b */ /* 0x000ea20000004200 */
[----:B-1----:R-:W-:-:S04]  /*10af0*/  FFMA.FTZ R8, R153, c[0x0][0x2d0], -R0 ;  /* 0x0000b40099087a23 */ /* 0x002fc80000010800 */
[----:B------:R1:W-:Y:S02]  /*10b00*/  MUFU.EX2 R155, R8 ;  /* 0x00000008009b7308 */ /* 0x0003e40000000800 */
[C---:B------:R-:W-:Y:S01]  /*10b10*/  HMMA.16816.F32 R140, R4.reuse, R38, R132 ;  /* 0x00000026048c723c */ /* 0x040fe20000001884 */
[----:B------:R-:W-:Y:S07]  /*10b20*/  LDSM.16.MT88.4 R36, [R203+0x4800] ;  /* 0x00480000cb24783b */ /* 0x000fee0000004200 */
[----:B------:R-:W-:Y:S01]  /*10b30*/  HMMA.16816.F32 R132, R4, R16, R96 ;  /* 0x000000100484723c */ /* 0x000fe20000001860 */
[----:B-1----:R-:W-:-:S07]  /*10b40*/  FFMA.FTZ R8, R152, c[0x0][0x2d0], -R0 ;  /* 0x0000b40098087a23 */ /* 0x002fce0000010800 */
[C---:B------:R-:W-:Y:S01]  /*10b50*/  HMMA.16816.F32 R100, R4.reuse, R34, R80 ;  /* 0x000000220464723c */ /* 0x040fe20000001850 */
[----:B------:R-:W-:Y:S01]  /*10b60*/  LDSM.16.MT88.4 R32, [R202+0x1800] ;  /* 0x00180000ca20783b */ /* 0x000fe20000004200 */
[----:B------:R1:W1:Y:S06]  /*10b70*/  MUFU.EX2 R153, R8 ;  /* 0x0000000800997308 */ /* 0x00026c0000000800 */
[C---:B------:R-:W-:Y:S01]  /*10b80*/  HMMA.16816.F32 R116, R4.reuse, R18, R76 ;  /* 0x000000120474723c */ /* 0x040fe2000000184c */
[----:B------:R-:W-:Y:S07]  /*10b90*/  LDSM.16.MT88.4 R16, [R203+0x2000] ;  /* 0x00200000cb10783b */ /* 0x000fee0000004200 */
[----:B------:R-:W-:Y:S01]  /*10ba0*/  HMMA.16816.F32 R96, R4, R12, R64 ;  /* 0x0000000c0460723c */ /* 0x000fe20000001840 */
[----:B-1----:R-:W-:-:S02]  /*10bb0*/  FFMA.FTZ R8, R154, c[0x0][0x2d0], -R0 ;  /* 0x0000b4009a087a23 */ /* 0x002fc40000010800 */
[----:B------:R-:W-:Y:S02]  /*10bc0*/  IMAD.MOV.U32 R154, RZ, RZ, R10 ;  /* 0x000000ffff9a7224 */ /* 0x000fe400078e000a */
[----:B------:R1:W-:Y:S03]  /*10bd0*/  MUFU.EX2 R145, R8 ;  /* 0x0000000800917308 */ /* 0x0003e60000000800 */
[----:B------:R-:W-:Y:S01]  /*10be0*/  HMMA.16816.F32 R60, R4, R14, R56 ;  /* 0x0000000e043c723c */ /* 0x000fe20000001838 */
[----:B------:R-:W-:Y:S06]  /*10bf0*/  LDSM.16.MT88.4 R12, [R202+0x4800] ;  /* 0x00480000ca0c783b */ /* 0x000fec0000004200 */
[----:B---3--:R-:W-:-:S02]  /*10c00*/  F2FP.PACK_AB R4, R221, R222 ;  /* 0x000000dedd04723e */ /* 0x008fc400000000ff */
[----:B--2---:R-:W-:Y:S02]  /*10c10*/  F2FP.PACK_AB R6, R161, R162 ;  /* 0x000000a2a106723e */ /* 0x004fe400000000ff */
[----:B------:R-:W-:Y:S01]  /*10c20*/  F2FP.PACK_AB R5, R153, R155 ;  /* 0x0000009b9905723e */ /* 0x000fe200000000ff */
[----:B-1----:R-:W-:Y:S02]  /*10c30*/  FFMA.FTZ R8, R160, c[0x0][0x2d0], -R0 ;  /* 0x0000b400a0087a23 */ /* 0x002fe40000010800 */
[----:B------:R-:W-:Y:S02]  /*10c40*/  IMAD.MOV.U32 R160, RZ, RZ, R71 ;  /* 0x000000ffffa07224 */ /* 0x000fe400078e0047 */
[----:B------:R1:W2:Y:S02]  /*10c50*/  MUFU.EX2 R144, R8 ;  /* 0x0000000800907308 */ /* 0x0002a40000000800 */
[----:B-1----:R-:W-:Y:S01]  /*10c60*/  FFMA.FTZ R8, R167, c[0x0][0x2d0], -R2 ;  /* 0x0000b400a7087a23 */ /* 0x002fe20000010802 */
[----:B--2---:R-:W-:Y:S01]  /*10c70*/  F2FP.PACK_AB R7, R144, R145 ;  /* 0x000000919007723e */ /* 0x004fe200000000ff */
[----:B------:R-:W-:-:S04]  /*10c80*/  IMAD.MOV.U32 R167, RZ, RZ, R9 ;  /* 0x000000ffffa77224 */ /* 0x000fc800078e0009 */
[----:B------:R1:W-:Y:S02]  /*10c90*/  MUFU.EX2 R152, R8 ;  /* 0x0000000800987308 */ /* 0x0003e40000000800 */
[C---:B----4-:R-:W-:Y:S08]  /*10ca0*/  HMMA.16816.F32 R52, R4.reuse, R20, R88 ;  /* 0x000000140434723c */ /* 0x050ff00000001858 */
[----:B------:R-:W-:Y:S01]  /*10cb0*/  HMMA.16816.F32 R40, R4, R22, R40 ;  /* 0x000000160428723c */ /* 0x000fe20000001828 */
[----:B------:R-:W2:Y:S01]  /*10cc0*/  LDSM.16.MT88.4 R20, [R204+0x4800] ;  /* 0x00480000cc14783b */ /* 0x000ea20000004200 */
[----:B-1----:R-:W-:-:S02]  /*10cd0*/  FFMA.FTZ R8, R170, c[0x0][0x2d0], -R2 ;  /* 0x0000b400aa087a23 */ /* 0x002fc40000010802 */
[----:B------:R-:W-:Y:S02]  /*10ce0*/  IMAD.MOV.U32 R170, RZ, RZ, R251 ;  /* 0x000000ffffaa7224 */ /* 0x000fe400078e00fb */
[----:B------:R1:W3:Y:S02]  /*10cf0*/  MUFU.EX2 R151, R8 ;  /* 0x0000000800977308 */ /* 0x0002e40000000800 */
[C---:B-----5:R-:W-:Y:S08]  /*10d00*/  HMMA.16816.F32 R48, R4.reuse, R24, R84 ;  /* 0x000000180430723c */ /* 0x060ff00000001854 */
[----:B------:R-:W-:Y:S01]  /*10d10*/  HMMA.16816.F32 R44, R4, R26, R44 ;  /* 0x0000001a042c723c */ /* 0x000fe2000000182c */
[----:B------:R-:W4:Y:S01]  /*10d20*/  LDSM.16.MT88.4 R24, [R205+0x4800] ;  /* 0x00480000cd18783b */ /* 0x000f220000004200 */
[----:B-1----:R-:W-:-:S06]  /*10d30*/  FFMA.FTZ R8, R169, c[0x0][0x2d0], -R2 ;  /* 0x0000b400a9087a23 */ /* 0x002fcc0000010802 */
[C---:B------:R-:W-:Y:S01]  /*10d40*/  HMMA.16816.F32 R64, R4.reuse, R28, R108 ;  /* 0x0000001c0440723c */ /* 0x040fe2000000186c */
[----:B------:R1:W-:Y:S07]  /*10d50*/  MUFU.EX2 R150, R8 ;  /* 0x0000000800967308 */ /* 0x0003ee0000000800 */
[C---:B------:R-:W-:Y:S01]  /*10d60*/  HMMA.16816.F32 R56, R4.reuse, R30, R100 ;  /* 0x0000001e0438723c */ /* 0x040fe20000001864 */
[----:B------:R-:W-:Y:S07]  /*10d70*/  LDSM.16.MT88.4 R28, [R202+0x2000] ;  /* 0x00200000ca1c783b */ /* 0x000fee0000004200 */
[----:B--2---:R-:W-:Y:S01]  /*10d80*/  HMMA.16816.F32 R100, R4, R20, R96 ;  /* 0x000000140464723c */ /* 0x004fe20000001860 */
[----:B------:R-:W-:Y:S01]  /*10d90*/  LDSM.16.MT88.4 R96, [R205+0x2800] ;  /* 0x00280000cd60783b */ /* 0x000fe20000004200 */
[----:B-1----:R-:W-:-:S04]  /*10da0*/  FFMA.FTZ R8, R171, c[0x0][0x2d0], -R2 ;  /* 0x0000b400ab087a23 */ /* 0x002fc80000010802 */
[----:B------:R1:W2:Y:S02]  /*10db0*/  MUFU.EX2 R149, R8 ;  /* 0x0000000800957308 */ /* 0x0002a40000000800 */
[C---:B------:R-:W-:Y:S01]  /*10dc0*/  HMMA.16816.F32 R60, R4.reuse, R22, R60 ;  /* 0x00000016043c723c */ /* 0x040fe2000000183c */
[----:B------:R-:W5:Y:S07]  /*10dd0*/  LDSM.16.MT88.4 R20, [R202+0x5000] ;  /* 0x00500000ca14783b */ /* 0x000f6e0000004200 */
[----:B------:R-:W-:Y:S01]  /*10de0*/  HMMA.16816.F32 R80, R4, R32, R92 ;  /* 0x000000200450723c */ /* 0x000fe2000000185c */
[----:B-1----:R-:W-:-:S07]  /*10df0*/  FFMA.FTZ R8, R165, c[0x0][0x2d0], -R0 ;  /* 0x0000b400a5087a23 */ /* 0x002fce0000010800 */
[C---:B------:R-:W-:Y:S01]  /*10e00*/  HMMA.16816.F32 R76, R4.reuse, R34, R104 ;  /* 0x00000022044c723c */ /* 0x040fe20000001868 */
[----:B------:R-:W-:Y:S01]  /*10e10*/  LDSM.16.MT88.4 R32, [R204+0x2000] ;  /* 0x00200000cc20783b */ /* 0x000fe20000004200 */
[----:B------:R1:W-:Y:S06]  /*10e20*/  MUFU.EX2 R74, R8 ;  /* 0x00000008004a7308 */ /* 0x0003ec0000000800 */
[C---:B------:R-:W-:Y:S08]  /*10e30*/  HMMA.16816.F32 R88, R4.reuse, R12, R112 ;  /* 0x0000000c0458723c */ /* 0x040ff00000001870 */
[----:B------:R-:W-:Y:S01]  /*10e40*/  HMMA.16816.F32 R92, R4, R14, R120 ;  /* 0x0000000e045c723c */ /* 0x000fe20000001878 */
[----:B------:R-:W2:Y:S01]  /*10e50*/  LDSM.16.MT88.4 R12, [R205+0x2000] ;  /* 0x00200000cd0c783b */ /* 0x000ea20000004200 */
[----:B-1----:R-:W-:-:S03]  /*10e60*/  FFMA.FTZ R8, R164, c[0x0][0x2d0], -R0 ;  /* 0x0000b400a4087a23 */ /* 0x002fc60000010800 */
[----:B------:R-:W-:Y:S01]  /*10e70*/  LDSM.16.MT88.4 R120, [R203+0x5800] ;  /* 0x00580000cb78783b */ /* 0x000fe20000004200 */
[----:B------:R1:W1:Y:S02]  /*10e80*/  MUFU.EX2 R71, R8 ;  /* 0x0000000800477308 */ /* 0x0002640000000800 */
[C---:B------:R-:W-:Y:S08]  /*10e90*/  HMMA.16816.F32 R104, R4.reuse, R36, R136 ;  /* 0x000000240468723c */ /* 0x040ff00000001888 */
[----:B------:R-:W-:Y:S01]  /*10ea0*/  HMMA.16816.F32 R140, R4, R38, R140 ;  /* 0x00000026048c723c */ /* 0x000fe2000000188c */
[----:B-1----:R-:W-:-:S07]  /*10eb0*/  FFMA.FTZ R8, R166, c[0x0][0x2d0], -R0 ;  /* 0x0000b400a6087a23 */ /* 0x002fce0000010800 */
[C---:B----4-:R-:W-:Y:S01]  /*10ec0*/  HMMA.16816.F32 R132, R4.reuse, R24, R132 ;  /* 0x000000180484723c */ /* 0x050fe20000001884 */
[----:B------:R1:W-:Y:S07]  /*10ed0*/  MUFU.EX2 R70, R8 ;  /* 0x0000000800467308 */ /* 0x0003ee0000000800 */
[----:B------:R-:W-:Y:S07]  /*10ee0*/  HMMA.16816.F32 R112, R4, R26, R116 ;  /* 0x0000001a0470723c */ /* 0x000fee0000001874 */
[----:B---3--:R-:W-:-:S02]  /*10ef0*/  F2FP.PACK_AB R4, R151, R152 ;  /* 0x000000989704723e */ /* 0x008fc400000000ff */
[----:B--2---:R-:W-:Y:S01]  /*10f00*/  F2FP.PACK_AB R6, R149, R150 ;  /* 0x000000969506723e */ /* 0x004fe200000000ff */
[----:B-1----:R-:W-:Y:S01]  /*10f10*/  FFMA.FTZ R8, R168, c[0x0][0x2d0], -R0 ;  /* 0x0000b400a8087a23 */ /* 0x002fe20000010800 */
[----:B------:R-:W-:-:S03]  /*10f20*/  F2FP.PACK_AB R5, R71, R74 ;  /* 0x0000004a4705723e */ /* 0x000fc600000000ff */
        /* <DEDUP_REMOVED lines=8> */
[C---:B-----5:R-:W-:Y:S01]  /*10fb0*/  HMMA.16816.F32 R108, R4.reuse, R20, R88 ;  /* 0x00000014046c723c */ /* 0x060fe20000001858 */
[----:B------:R-:W-:Y:S01]  /*10fc0*/  LDSM.16.MT88.4 R88, [R203+0x2800] ;  /* 0x00280000cb58783b */ /* 0x000fe20000004200 */
[----:B------:R1:W3:Y:S06]  /*10fd0*/  MUFU.EX2 R147, R8 ;  /* 0x0000000800937308 */ /* 0x0002ec0000000800 */
[C---:B------:R-:W-:Y:S08]  /*10fe0*/  HMMA.16816.F32 R52, R4.reuse, R12, R52 ;  /* 0x0000000c0434723c */ /* 0x040ff00000001834 */
[C---:B------:R-:W-:Y:S01]  /*10ff0*/  HMMA.16816.F32 R40, R4.reuse, R14, R40 ;  /* 0x0000000e0428723c */ /* 0x040fe20000001828 */
[----:B------:R-:W4:Y:S01]  /*11000*/  LDSM.16.MT88.4 R12, [R205+0x5000] ;  /* 0x00500000cd0c783b */ /* 0x000f220000004200 */
[--C-:B-1----:R-:W-:Y:S01]  /*11010*/  FFMA.FTZ R8, R194, c[0x0][0x2d0], -R2.reuse ;  /* 0x0000b400c2087a23 */ /* 0x102fe20000010802 */
[----:B---3--:R-:W-:Y:S01]  /*11020*/  F2FP.PACK_AB R64, R147, R148 ;  /* 0x000000949340723e */ /* 0x008fe200000000ff */
[----:B------:R-:W-:Y:S01]  /*11030*/  FFMA.FTZ R2, R220, c[0x0][0x2d0], -R2 ;  /* 0x0000b400dc027a23 */ /* 0x000fe20000010802 */
[----:B------:R-:W-:Y:S01]  /*11040*/  IADD3 R220, R223, -0x2, RZ ;  /* 0xfffffffedfdc7810 */ /* 0x000fe20007ffe0ff */
[----:B------:R1:W-:Y:S02]  /*11050*/  MUFU.EX2 R146, R8 ;  /* 0x0000000800927308 */ /* 0x0003e40000000800 */
[C---:B------:R-:W-:Y:S01]  /*11060*/  HMMA.16816.F32 R36, R4.reuse, R28, R80 ;  /* 0x0000001c0424723c */ /* 0x040fe20000001850 */
[----:B------:R-:W-:Y:S05]  /*11070*/  LDSM.16.MT88.4 R80, [R202+0x2800] ;  /* 0x00280000ca50783b */ /* 0x000fea0000004200 */
[----:B------:R3:W5:Y:S02]  /*11080*/  MUFU.EX2 R251, R2 ;  /* 0x0000000200fb7308 */ /* 0x0007640000000800 */
[C---:B------:R-:W-:Y:S01]  /*11090*/  HMMA.16816.F32 R48, R4.reuse, R32, R48 ;  /* 0x000000200430723c */ /* 0x040fe20000001830 */
[----:B-1----:R-:W1:Y:S07]  /*110a0*/  LDSM.16.MT88.4 R8, [R204+0x5000] ;  /* 0x00500000cc08783b */ /* 0x002e6e0000004200 */
[----:B--2---:R-:W-:Y:S01]  /*110b0*/  HMMA.16816.F32 R116, R4, R16, R104 ;  /* 0x000000100474723c */ /* 0x004fe20000001868 */
[----:B------:R-:W-:Y:S01]  /*110c0*/  LDSM.16.MT88.4 R104, [R204+0x2800] ;  /* 0x00280000cc68783b */ /* 0x000fe20000004200 */
[----:B---3--:R-:W-:Y:S01]  /*110d0*/  FFMA.FTZ R2, R172, c[0x0][0x2d0], -R0 ;  /* 0x0000b400ac027a23 */ /* 0x008fe20000010800 */
[----:B-----5:R-:W-:-:S05]  /*110e0*/  F2FP.PACK_AB R66, R251, R146 ;  /* 0x00000092fb42723e */ /* 0x020fca00000000ff */
[C---:B------:R-:W-:Y:S01]  /*110f0*/  HMMA.16816.F32 R44, R4.reuse, R34, R44 ;  /* 0x00000022042c723c */ /* 0x040fe2000000182c */
[----:B------:R2:W-:Y:S07]  /*11100*/  MUFU.EX2 R20, R2 ;  /* 0x0000000200147308 */ /* 0x0005ee0000000800 */
[C---:B------:R-:W-:Y:S08]  /*11110*/  HMMA.16816.F32 R28, R4.reuse, R30, R76 ;  /* 0x0000001e041c723c */ /* 0x040ff0000000184c */
[----:B----4-:R-:W-:Y:S01]  /*11120*/  HMMA.16816.F32 R132, R4, R12, R132 ;  /* 0x0000000c0484723c */ /* 0x010fe20000001884 */
[----:B--2---:R-:W-:-:S04]  /*11130*/  FFMA.FTZ R2, R173, c[0x0][0x2d0], -R0 ;  /* 0x0000b400ad027a23 */ /* 0x004fc80000010800 */
[----:B------:R2:W3:Y:S03]  /*11140*/  MUFU.EX2 R21, R2 ;  /* 0x0000000200157308 */ /* 0x0004e60000000800 */
[C---:B------:R-:W-:Y:S08]  /*11150*/  HMMA.16816.F32 R24, R4.reuse, R22, R92 ;  /* 0x000000160418723c */ /* 0x040ff0000000185c */
[----:B-1----:R-:W-:Y:S01]  /*11160*/  HMMA.16816.F32 R136, R4, R8, R100 ;  /* 0x000000080488723c */ /* 0x002fe20000001864 */
[--C-:B--2---:R-:W-:Y:S01]  /*11170*/  FFMA.FTZ R2, R175, c[0x0][0x2d0], -R0.reuse ;  /* 0x0000b400af027a23 */ /* 0x104fe20000010800 */
[----:B---3--:R-:W-:Y:S01]  /*11180*/  F2FP.PACK_AB R65, R21, R20 ;  /* 0x000000141541723e */ /* 0x008fe200000000ff */
[----:B------:R-:W-:-:S05]  /*11190*/  FFMA.FTZ R0, R174, c[0x0][0x2d0], -R0 ;  /* 0x0000b400ae007a23 */ /* 0x000fca0000010800 */
[C---:B------:R-:W-:Y:S01]  /*111a0*/  HMMA.16816.F32 R32, R4.reuse, R18, R140 ;  /* 0x000000120420723c */ /* 0x040fe2000000188c */
[----:B------:R1:W-:Y:S07]  /*111b0*/  MUFU.EX2 R17, R2 ;  /* 0x0000000200117308 */ /* 0x0003ee0000000800 */
[C---:B------:R-:W-:Y:S01]  /*111c0*/  HMMA.16816.F32 R12, R4.reuse, R14, R112 ;  /* 0x0000000e040c723c */ /* 0x040fe20000001870 */
[----:B------:R2:W3:Y:S01]  /*111d0*/  MUFU.EX2 R16, R0 ;  /* 0x0000000000107308 */ /* 0x0004e20000000800 */
[----:B------:R-:W-:Y:S06]  /*111e0*/  LDSM.16.MT88.4 R112, [R202+0x5800] ;  /* 0x00580000ca70783b */ /* 0x000fec0000004200 */
[----:B------:R-:W-:Y:S01]  /*111f0*/  HMMA.16816.F32 R8, R4, R10, R60 ;  /* 0x0000000a0408723c */ /* 0x000fe2000000183c */
[----:B-1----:R-:W-:Y:S01]  /*11200*/  FADD.FTZ R2, R170, R250 ;  /* 0x000000faaa027221 */ /* 0x002fe20000010000 */
[----:B------:R-:W1:Y:S03]  /*11210*/  LDSM.16.MT88.4 R4, [R204+0x5800] ;  /* 0x00580000cc04783b */ /* 0x000e660000004200 */
[----:B------:R-:W-:-:S02]  /*11220*/  FADD.FTZ R2, R167, R2 ;  /* 0x00000002a7027221 */ /* 0x000fc40000010000 */
[----:B------:R-:W-:Y:S02]  /*11230*/  IMAD.MOV.U32 R167, RZ, RZ, c[0x0][0x2c4] ;  /* 0x0000b100ffa77624 */ /* 0x000fe400078e00ff */
[----:B--2---:R-:W-:Y:S01]  /*11240*/  FADD.FTZ R0, R192, R243 ;  /* 0x000000f3c0007221 */ /* 0x004fe20000010000 */
[----:B---3--:R-:W-:Y:S01]  /*11250*/  F2FP.PACK_AB R67, R16, R17 ;  /* 0x000000111043723e */ /* 0x008fe200000000ff */
[----:B------:R-:W-:Y:S01]  /*11260*/  FADD.FTZ R2, R252, R2 ;  /* 0x00000002fc027221 */ /* 0x000fe20000010000 */
[----:B------:R-:W-:Y:S01]  /*11270*/  ISETP.NE.AND P6, PT, R167, 0x1, PT ;  /* 0x00000001a700780c */ /* 0x000fe20003fc5270 */
        /* <DEDUP_REMOVED lines=44> */
[----:B--2---:R-:W-:Y:S01]  /*11540*/  HMMA.16816.F32 R52, R64, R56, R132 ;  /* 0x000000384034723c */ /* 0x004fe20000001884 */
[----:B------:R-:W-:-:S04]  /*11550*/  @P6 IMAD.HI.U32 R5, R160, c[0x0][0x2c8], RZ ;  /* 0x0000b200a0056a27 */ /* 0x000fc800078e00ff */
[----:B------:R-:W-:Y:S02]  /*11560*/  FADD.FTZ R2, R20, R0 ;  /* 0x0000000014027221 */ /* 0x000fe40000010000 */
[----:B------:R-:W-:Y:S01]  /*11570*/  IMAD.MOV.U32 R0, RZ, RZ, R160 ;  /* 0x000000ffff007224 */ /* 0x000fe200078e00a0 */
[----:B------:R-:W-:Y:S01]  /*11580*/  HMMA.16816.F32 R80, R64, R82, R28 ;  /* 0x000000524050723c */ /* 0x000fe2000000181c */
[----:B------:R-:W-:-:S07]  /*11590*/  @P6 SHF.R.U32.HI R0, RZ, c[0x0][0x2cc], R5 ;  /* 0x0000b300ff006a19 */ /* 0x000fce0000011605 */
        /* <DEDUP_REMOVED lines=8> */
[----:B------:R-:W-:Y:S02]  /*11620*/  IMAD.IADD R2, R163, 0x1, -R154 ;  /* 0x00000001a3027824 */ /* 0x000fe400078e0a9a */
[----:B------:R-:W-:Y:S02]  /*11630*/  IMAD.MOV.U32 R163, RZ, RZ, c[0x0][0x32c] ;  /* 0x0000cb00ffa37624 */ /* 0x000fe400078e00ff */
[----:B------:R-:W-:Y:S02]  /*11640*/  FADD.FTZ R4, R17, R4 ;  /* 0x0000000411047221 */ /* 0x000fe40000010000 */
[----:B------:R-:W-:Y:S01]  /*11650*/  IMAD.IADD R0, R2, 0x1, R0 ;  /* 0x0000000102007824 */ /* 0x000fe200078e0200 */
[----:B------:R-:W-:Y:S01]  /*11660*/  ISETP.GE.AND P6, PT, R163, 0x1, PT ;  /* 0x00000001a300780c */ /* 0x000fe20003fc6270 */
[----:B------:R-:W-:-:S02]  /*11670*/  FADD.FTZ R5, R146, R6 ;  /* 0x0000000692057221 */ /* 0x000fc40000010000 */
[----:B------:R-:W-:Y:S01]  /*11680*/  FADD.FTZ R252, R16, R4 ;  /* 0x0000000410fc7221 */ /* 0x000fe20000010000 */
[----:B------:R-:W-:Y:S01]  /*11690*/  IADD3 R4, R0, c[0x0][0x328], RZ ;  /* 0x0000ca0000047a10 */ /* 0x000fe20007ffe0ff */
[----:B------:R-:W-:-:S08]  /*116a0*/  FADD.FTZ R251, R251, R5 ;  /* 0x00000005fbfb7221 */ /* 0x000fd00000010000 */
        /* <DEDUP_REMOVED lines=12> */
.L_x_803:
[----:B------:R-:W-:-:S13]  /*11770*/  ISETP.NE.AND P0, PT, R5, 0x1, PT ;  /* 0x000000010500780c */ /* 0x000fda0003f05270 */
[----:B------:R-:W-:-:S05]  /*11780*/  @P0 IMAD.HI.U32 R0, R2, c[0x0][0x330], RZ ;  /* 0x0000cc0002000a27 */ /* 0x000fca00078e00ff */
[----:B------:R-:W-:Y:S02]  /*11790*/  @P0 SHF.R.U32.HI R2, RZ, c[0x0][0x334], R0 ;  /* 0x0000cd00ff020a19 */ /* 0x000fe40000011600 */
.L_x_804:
[----:B------:R-:W-:Y:S05]  /*117a0*/  BSYNC B0 ;  /* 0x0000000000007941 */ /* 0x000fea0003800000 */
.L_x_802:
[----:B------:R-:W-:-:S05]  /*117b0*/  IMAD R2, R2, R5, c[0x0][0x32c] ;  /* 0x0000cb0002027624 */ /* 0x000fca00078e0205 */
[----:B------:R-:W-:-:S05]  /*117c0*/  IMNMX R4, R4, R2, PT ;  /* 0x0000000204047217 */ /* 0x000fca0003800200 */
.L_x_801:
[----:B------:R-:W-:-:S05]  /*117d0*/  IMAD.HI R0, R4, 0x2aaaaaab, RZ ;  /* 0x2aaaaaab04007827 */ /* 0x000fca00078e02ff */
        /* <DEDUP_REMOVED lines=8> */
.L_x_814:
[----:B------:R-:W2:Y:S01]  /*11860*/  LDL R0, [R1+0x18] ;  /* 0x0000180001007983 */ /* 0x000ea20000100800 */
[----:B------:R-:W-:Y:S04]  /*11870*/  DEPBAR.LE SB0, 0x0 ;  /* 0x000080000000791a */ /* 0x000fe80000000000 */
[----:B------:R-:W-:Y:S01]  /*11880*/  WARPSYNC 0xffffffff ;  /* 0xffffffff00007948 */ /* 0x000fe20003800000 */
[----:B------:R-:W-:Y:S01]  /*11890*/  BAR.SYNC.DEFER_BLOCKING 0x0 ;  /* 0x0000000000007b1d */ /* 0x000fe20000010000 */
[----:B------:R-:W-:Y:S01]  /*118a0*/  ISETP.GT.AND P0, PT, R226, R221, PT ;  /* 0x000000dde200720c */ /* 0x000fe20003f04270 */
[----:B------:R-:W-:Y:S05]  /*118b0*/  IMAD.MOV.U32 R220, RZ, RZ, c[0x0][0x2c4] ;  /* 0x0000b100ffdc7624 */ /* 0x000fea00078e00ff */
[----:B------:R-:W-:Y:S07]  /*118c0*/  ISETP.NE.AND P6, PT, R220, 0x1, PT ;  /* 0x00000001dc00780c */ /* 0x000fee0003fc5270 */
[----:B------:R-:W-:Y:S01]  /*118d0*/  @!P0 IMAD.WIDE.U32 R38, R221, c[0x0][0x208], RZ ;  /* 0x00008200dd268a25 */ /* 0x000fe200078e00ff */
[----:B------:R-:W-:Y:S02]  /*118e0*/  @!P0 MOV R2, c[0x0][0x208] ;  /* 0x0000820000028a02 */ /* 0x000fe40000000f00 */
[----:B------:R-:W-:Y:S01]  /*118f0*/  @!P0 MOV R3, 0x5 ;  /* 0x0000000500038802 */ /* 0x000fe20000000f00 */
[----:B------:R-:W-:Y:S01]  /*11900*/  @!P0 IMAD.MOV.U32 R37, RZ, RZ, R233 ;  /* 0x000000ffff258224 */ /* 0x000fe200078e00e9 */
[----:B------:R-:W-:Y:S02]  /*11910*/  @!P0 MOV R36, R228 ;  /* 0x000000e400248202 */ /* 0x000fe40000000f00 */
[C---:B------:R-:W-:Y:S02]  /*11920*/  @!P0 SHF.L.U64.HI R3, R2.reuse, R3, c[0x0][0x20c] ;  /* 0x0000830002038619 */ /* 0x040fe40000010203 */
[----:B------:R-:W-:Y:S01]  /*11930*/  @!P0 SHF.L.U32 R2, R2, 0x5, RZ ;  /* 0x0000000502028819 */ /* 0x000fe200000006ff */
[----:B------:R-:W1:Y:S01]  /*11940*/  LDSM.16.M88.4 R8, [R201] ;  /* 0x00000000c908783b */ /* 0x000e620000000200 */
[----:B------:R-:W-:Y:S01]  /*11950*/  @!P0 IMAD.WIDE.U32 R36, R38, 0x60, R36 ;  /* 0x0000006026248825 */ /* 0x000fe200078e0024 */
[----:B------:R-:W-:Y:S01]  /*11960*/  ULDC UR4, c[0x0][0x324] ;  /* 0x0000c90000047ab9 */ /* 0x000fe20000000800 */
[----:B------:R-:W-:Y:S01]  /*11970*/  @!P0 IADD3 R44, P1, R2, R2, RZ ;  /* 0x00000002022c8210 */ /* 0x000fe20007f3e0ff */
[----:B------:R-:W-:Y:S01]  /*11980*/  ULOP3.LUT UR4, URZ, UR4, URZ, 0x33, !UPT ;  /* 0x000000043f047292 */ /* 0x000fe2000f8e333f */
[----:B------:R-:W-:Y:S02]  /*11990*/  @!P0 IMAD.WIDE.U32 R28, R38, 0x60, R2 ;  /* 0x00000060261c8825 */ /* 0x000fe400078e0002 */
[----:B------:R-:W-:Y:S01]  /*119a0*/  @!P0 IADD3.X R45, R3, R3, RZ, P1, !PT ;  /* 0x00000003032d8210 */ /* 0x000fe20000ffe4ff */
[----:B------:R-:W3:Y:S02]  /*119b0*/  LDSM.16.M88.4 R16, [R201+0x800] ;  /* 0x00080000c910783b */ /* 0x000ee40000000200 */
[-C--:B------:R-:W-:Y:S02]  /*119c0*/  @!P0 IADD3 R47, P2, P1, R228, R28.reuse, R2 ;  /* 0x0000001ce42f8210 */ /* 0x080fe4000795e002 */
[----:B------:R-:W-:Y:S01]  /*119d0*/  @!P0 LEA R2, P4, R36, c[0x0][0x1f8], 0x1 ;  /* 0x00007e0024028a11 */ /* 0x000fe200078808ff */
[----:B------:R-:W-:Y:S01]  /*119e0*/  @!P0 IMAD.WIDE.U32 R44, R38, 0x60, R44 ;  /* 0x00000060262c8825 */ /* 0x000fe200078e002c */
[----:B------:R-:W-:Y:S02]  /*119f0*/  @!P0 IADD3 R46, P3, R228, R28, RZ ;  /* 0x0000001ce42e8210 */ /* 0x000fe40007f7e0ff */
[----:B------:R-:W4:Y:S08]  /*11a00*/  LDSM.16.M88.4 R24, [R201+0x1000] ;  /* 0x00100000c918783b */ /* 0x000f300000000200 */
[----:B------:R-:W5:Y:S04]  /*11a10*/  LDL R223, [R1+0x14] ;  /* 0x0000140001df7983 */ /* 0x000f680000100800 */
[----:B------:R-:W2:Y:S08]  /*11a20*/  LDSM.16.M88.4 R32, [R201+0x1800] ;  /* 0x00180000c920783b */ /* 0x000eb00000000200 */
[----:B------:R-:W5:Y:S01]  /*11a30*/  LDL R222, [R1+0x1c] ;  /* 0x00001c0001de7983 */ /* 0x000f620000100800 */
[C---:B-1----:R-:W-:Y:S03]  /*11a40*/  HMMA.16816.F32 R4, R124.reuse, R8, RZ ;  /* 0x000000087c04723c */ /* 0x042fe600000018ff */
[----:B------:R-:W1:Y:S05]  /*11a50*/  LDSM.16.M88.4 R40, [R201+0x2000] ;  /* 0x00200000c928783b */ /* 0x000e6a0000000200 */
[C---:B------:R-:W-:Y:S03]  /*11a60*/  HMMA.16816.F32 R8, R124.reuse, R10, RZ ;  /* 0x0000000a7c08723c */ /* 0x040fe600000018ff */
[----:B------:R-:W1:Y:S05]  /*11a70*/  LDSM.16.M88.4 R48, [R201+0x2800] ;  /* 0x00280000c930783b */ /* 0x000e6a0000000200 */
[C---:B---3--:R-:W-:Y:S03]  /*11a80*/  HMMA.16816.F32 R12, R124.reuse, R16, RZ ;  /* 0x000000107c0c723c */ /* 0x048fe600000018ff */
[----:B------:R-:W3:Y:S05]  /*11a90*/  LDSM.16.M88.4 R132, [R206] ;  /* 0x00000000ce84783b */ /* 0x000eea0000000200 */
[C---:B------:R-:W-:Y:S03]  /*11aa0*/  HMMA.16816.F32 R16, R124.reuse, R18, RZ ;  /* 0x000000127c10723c */ /* 0x040fe600000018ff */
[----:B------:R-:W1:Y:S05]  /*11ab0*/  LDSM.16.M88.4 R136, [R208] ;  /* 0x00000000d088783b */ /* 0x000e6a0000000200 */
[C---:B----4-:R-:W-:Y:S03]  /*11ac0*/  HMMA.16816.F32 R20, R124.reuse, R24, RZ ;  /* 0x000000187c14723c */ /* 0x050fe600000018ff */
[----:B------:R-:W4:Y:S05]  /*11ad0*/  LDSM.16.M88.4 R140, [R209] ;  /* 0x00000000d18c783b */ /* 0x000f2a0000000200 */
[C---:B------:R-:W-:Y:S03]  /*11ae0*/  HMMA.16816.F32 R24, R124.reuse, R26, RZ ;  /* 0x0000001a7c18723c */ /* 0x040fe600000018ff */
[----:B------:R-:W1:Y:S08]  /*11af0*/  LDSM.16.M88.4 R144, [R210] ;  /* 0x00000000d290783b */ /* 0x000e700000000200 */
[----:B------:R-:W1:Y:S08]  /*11b00*/  LDSM.16.M88.4 R148, [R211] ;  /* 0x00000000d394783b */ /* 0x000e700000000200 */
[----:B------:R-:W1:Y:S01]  /*11b10*/  LDSM.16.M88.4 R152, [R212] ;  /* 0x00000000d498783b */ /* 0x000e620000000200 */
[----:B--2---:R-:W-:Y:S02]  /*11b20*/  LOP3.LUT P5, RZ, R0, 0x20000, RZ, 0xc0, !PT ;  /* 0x0002000000ff7812 */ /* 0x004fe400078ac0ff */
[----:B------:R-:W-:Y:S05]  /*11b30*/  @!P0 SHF.R.S32.HI R0, RZ, 0x1f, R221 ;  /* 0x0000001fff008819 */ /* 0x000fea00000114dd */
[----:B------:R-:W-:Y:S04]  /*11b40*/  @!P0 IMAD R0, R0, c[0x0][0x208], RZ ;  /* 0x0000820000008a24 */ /* 0x000fe800078e02ff */
[----:B------:R-:W-:Y:S05]  /*11b50*/  @!P0 IMAD R0, R221, c[0x0][0x20c], R0 ;  /* 0x00008300dd008a24 */ /* 0x000fea00078e0200 */
[----:B------:R-:W-:Y:S05]  /*11b60*/  @!P0 IADD3 R0, R39, R0, RZ ;  /* 0x0000000027008210 */ /* 0x000fea0007ffe0ff */
[----:B------:R-:W-:Y:S05]  /*11b70*/  @!P0 IMAD R0, R0, 0x60, RZ ;  /* 0x0000006000008824 */ /* 0x000fea00078e02ff */
[----:B------:R-:W-:Y:S02]  /*11b80*/  @!P0 IADD3 R39, R0, R29, RZ ;  /* 0x0000001d00278210 */ /* 0x000fe40007ffe0ff */
[C---:B------:R-:W-:Y:S02]  /*11b90*/  HMMA.16816.F32 R28, R124.reuse, R32, RZ ;  /* 0x000000207c1c723c */ /* 0x040fe400000018ff */
[----:B------:R-:W-:Y:S02]  /*11ba0*/  @!P0 IADD3.X R68, R233, R39, R3, P2, P1 ;  /* 0x00000027e9448210 */ /* 0x000fe400017e2403 */
[----:B------:R-:W-:Y:S02]  /*11bb0*/  @!P0 LEA R160, P2, R46, c[0x0][0x1f8], 0x1 ;  /* 0x00007e002ea08a11 */ /* 0x000fe400078408ff */
[----:B------:R-:W-:Y:S02]  /*11bc0*/  @!P0 IADD3 R3, R37, R0, RZ ;  /* 0x0000000025038210 */ /* 0x000fe40007ffe0ff */
[C---:B------:R-:W-:Y:S01]  /*11bd0*/  HMMA.16816.F32 R32, R124.reuse, R34, RZ ;  /* 0x000000227c20723c */ /* 0x040fe200000018ff */
[----:B------:R-:W-:Y:S03]  /*11be0*/  @!P0 IADD3.X R39, R39, R233, RZ, P3, !PT ;  /* 0x000000e927278210 */ /* 0x000fe60001ffe4ff */
[----:B------:R-:W-:Y:S02]  /*11bf0*/  @!P0 LEA.HI.X R3, R36, c[0x0][0x1fc], R3, 0x1, P4 ;  /* 0x00007f0024038a11 */ /* 0x000fe400020f0c03 */
[----:B------:R-:W-:Y:S02]  /*11c00*/  @!P0 LEA.HI.X R161, R46, c[0x0][0x1fc], R39, 0x1, P2 ;  /* 0x00007f002ea18a11 */ /* 0x000fe400010f0c27 */
[C---:B-1----:R-:W-:Y:S01]  /*11c10*/  HMMA.16816.F32 R36, R124.reuse, R40, RZ ;  /* 0x000000287c24723c */ /* 0x042fe200000018ff */
[----:B------:R-:W-:Y:S03]  /*11c20*/  @!P0 IADD3 R44, P1, R228, R44, RZ ;  /* 0x0000002ce42c8210 */ /* 0x000fe60007f3e0ff */
[----:B------:R-:W-:Y:S02]  /*11c30*/  @!P0 LEA R164, P3, R47, c[0x0][0x1f8], 0x1 ;  /* 0x00007e002fa48a11 */ /* 0x000fe400078608ff */
[----:B------:R-:W-:Y:S02]  /*11c40*/  @!P0 LEA R162, P2, R44, c[0x0][0x1f8], 0x1 ;  /* 0x00007e002ca28a11 */ /* 0x000fe400078408ff */
[C---:B------:R-:W-:Y:S01]  /*11c50*/  HMMA.16816.F32 R40, R124.reuse, R42, RZ ;  /* 0x0000002a7c28723c */ /* 0x040fe200000018ff */
[----:B------:R-:W-:Y:S02]  /*11c60*/  @!P0 IADD3.X R0, R233, R0, R45, P1, !PT ;  /* 0x00000000e9008210 */ /* 0x000fe40000ffe42d */
[----:B------:R-:W-:Y:S02]  /*11c70*/  @!P0 ISETP.GE.AND P1, PT, R72, c[0x0][0x1d4], PT ;  /* 0x0000750048008a0c */ /* 0x000fe40003f26270 */
[----:B------:R-:W-:Y:S02]  /*11c80*/  @!P0 LEA.HI.X R165, R47, c[0x0][0x1fc], R68, 0x1, P3 ;  /* 0x00007f002fa58a11 */ /* 0x000fe400018f0c44 */
[----:B------:R-:W-:Y:S02]  /*11c90*/  @!P0 LEA.HI.X R163, R44, c[0x0][0x1fc], R0, 0x1, P2 ;  /* 0x00007f002ca38a11 */ /* 0x000fe400010f0c00 */
[C---:B------:R-:W-:Y:S07]  /*11ca0*/  HMMA.16816.F32 R44, R124.reuse, R48, RZ ;  /* 0x000000307c2c723c */ /* 0x040fee00000018ff */
[----:B------:R-:W-:Y:S01]  /*11cb0*/  @!PT LDS RZ, [RZ] ;  /* 0x00000000fffff984 */ /* 0x000fe20000000800 */
[----:B------:R-:W-:Y:S01]  /*11cc0*/  @!PT LDS RZ, [RZ] ;  /* 0x00000000fffff984 */ /* 0x000fe20000000800 */
[----:B------:R-:W-:Y:S01]  /*11cd0*/  @!PT LDS RZ, [RZ] ;  /* 0x00000000fffff984 */ /* 0x000fe20000000800 */
[----:B------:R1:W-:Y:S01]  /*11ce0*/  @!P0 LDGSTS.E.BYPASS.LTC128B.128 [R219+0x100], [R2.64], !P1 ;  /* 0x0010000002db8fae */ /* 0x0003e2000c901d48 */
[----:B------:R-:W-:Y:S07]  /*11cf0*/  HMMA.16816.F32 R48, R124, R50, RZ ;  /* 0x000000327c30723c */ /* 0x000fee00000018ff */
[----:B------:R1:W-:Y:S01]  /*11d00*/  @!P0 LDGSTS.E.BYPASS.LTC128B.128 [R219+0x3100], [R2.64+0x80], !P5 ;  /* 0x0310008002db8fae */ /* 0x0003e2000e901d48 */
[C---:B---3--:R-:W-:Y:S07]  /*11d10*/  HMMA.16816.F32 R4, R128.reuse, R132, R4 ;  /* 0x000000848004723c */ /* 0x048fee0000001804 */
[----:B------:R2:W-:Y:S01]  /*11d20*/  @!P0 LDGSTS.E.BYPASS.LTC128B.128 [R219+0x1100], [R160.64], !P1 ;  /* 0x01100000a0db8fae */ /* 0x0005e2000c901d48 */
[C---:B------:R-:W-:Y:S07]  /*11d30*/  HMMA.16816.F32 R8, R128.reuse, R134, R8 ;  /* 0x000000868008723c */ /* 0x040fee0000001808 */
[----:B------:R2:W-:Y:S01]  /*11d40*/  @!P0 LDGSTS.E.BYPASS.LTC128B.128 [R219+0x4100], [R160.64+0x80], !P5 ;  /* 0x04100080a0db8fae */ /* 0x0005e2000e901d48 */
[C---:B------:R-:W-:Y:S07]  /*11d50*/  HMMA.16816.F32 R12, R128.reuse, R136, R12 ;  /* 0x00000088800c723c */ /* 0x040fee000000180c */
[----:B------:R3:W-:Y:S01]  /*11d60*/  @!P0 LDGSTS.E.BYPASS.LTC128B.128 [R219+0x2100], [R164.64], !P1 ;  /* 0x02100000a4db8fae */ /* 0x0007e2000c901d48 */
[C---:B------:R-:W-:Y:S07]  /*11d70*/  HMMA.16816.F32 R16, R128.reuse, R138, R16 ;  /* 0x0000008a8010723c */ /* 0x040fee0000001810 */
[----:B------:R2:W-:Y:S01]  /*11d80*/  @!P0 LDGSTS.E.BYPASS.LTC128B.128 [R219+0x5100], [R162.64+0x80], !P5 ;  /* 0x05100080a2db8fae */ /* 0x0005e2000e901d48 */
[C---:B----4-:R-:W-:Y:S03]  /*11d90*/  HMMA.16816.F32 R20, R128.reuse, R140, R20 ;  /* 0x0000008c8014723c */ /* 0x050fe60000001814 */
[----:B------:R-:W-:Y:S04]  /*11da0*/  ISETP.GT.AND P0, PT, R221, R226, PT ;  /* 0x000000e2dd00720c */ /* 0x000fe80003f04270 */
[----:B------:R-:W-:Y:S01]  /*11db0*/  LDSM.16.M88.4 R132, [R200+0x1000] ;  /* 0x00100000c884783b */ /* 0x000fe20000000200 */
[C---:B------:R-:W-:Y:S07]  /*11dc0*/  HMMA.16816.F32 R24, R128.reuse, R142, R24 ;  /* 0x0000008e8018723c */ /* 0x040fee0000001818 */
[----:B------:R-:W0:Y:S01]  /*11dd0*/  LDGDEPBAR ;  /* 0x00000000000079af */ /* 0x000e220000000000 */
[C---:B------:R-:W-:Y:S01]  /*11de0*/  HMMA.16816.F32 R28, R128.reuse, R144, R28 ;  /* 0x00000090801c723c */ /* 0x040fe2000000181c */
[----:B-1----:R-:W-:Y:S06]  /*11df0*/  @P0 MOV R3, c[0x0][0x1e0] ;  /* 0x0000780000030a02 */ /* 0x002fec0000000f00 */
[----:B---3--:R-:W-:Y:S01]  /*11e00*/  LDSM.16.M88.4 R164, [R200+0x800] ;  /* 0x00080000c8a4783b */ /* 0x008fe20000000200 */
[C---:B------:R-:W-:Y:S07]  /*11e10*/  HMMA.16816.F32 R32, R128.reuse, R146, R32 ;  /* 0x000000928020723c */ /* 0x040fee0000001820 */
[----:B--2---:R-:W1:Y:S01]  /*11e20*/  LDSM.16.M88.4 R160, [R200] ;  /* 0x00000000c8a0783b */ /* 0x004e620000000200 */
[C---:B------:R-:W-:Y:S07]  /*11e30*/  HMMA.16816.F32 R36, R128.reuse, R148, R36 ;  /* 0x000000948024723c */ /* 0x040fee0000001824 */
[----:B------:R-:W2:Y:S01]  /*11e40*/  LDSM.16.M88.4 R136, [R200+0x1800] ;  /* 0x00180000c888783b */ /* 0x000ea20000000200 */
[C---:B------:R-:W-:Y:S07]  /*11e50*/  HMMA.16816.F32 R40, R128.reuse, R150, R40 ;  /* 0x000000968028723c */ /* 0x040fee0000001828 */
[----:B------:R-:W3:Y:S01]  /*11e60*/  LDSM.16.M88.4 R168, [R200+0x2000] ;  /* 0x00200000c8a8783b */ /* 0x000ee20000000200 */
[C---:B------:R-:W-:Y:S07]  /*11e70*/  HMMA.16816.F32 R44, R128.reuse, R152, R44 ;  /* 0x00000098802c723c */ /* 0x040fee000000182c */
[----:B------:R-:W4:Y:S01]  /*11e80*/  LDSM.16.M88.4 R172, [R200+0x2800] ;  /* 0x00280000c8ac783b */ /* 0x000f220000000200 */
[----:B------:R-:W-:Y:S07]  /*11e90*/  HMMA.16816.F32 R48, R128, R154, R48 ;  /* 0x0000009a8030723c */ /* 0x000fee0000001830 */
[----:B------:R-:W2:Y:S01]  /*11ea0*/  LDSM.16.M88.4 R140, [R75+-0x3000] ;  /* 0xffd000004b8c783b */ /* 0x000ea20000000200 */
[C---:B-1----:R-:W-:Y:S07]  /*11eb0*/  HMMA.16816.F32 R4, R156.reuse, R160, R4 ;  /* 0x000000a09c04723c */ /* 0x042fee0000001804 */
[----:B------:R-:W1:Y:S01]  /*11ec0*/  LDSM.16.M88.4 R144, [R75+-0x2800] ;  /* 0xffd800004b90783b */ /* 0x000e620000000200 */
[C---:B------:R-:W-:Y:S07]  /*11ed0*/  HMMA.16816.F32 R8, R156.reuse, R162, R8 ;  /* 0x000000a29c08723c */ /* 0x040fee0000001808 */
[----:B------:R-:W1:Y:S01]  /*11ee0*/  LDSM.16.M88.4 R148, [R75+-0x2000] ;  /* 0xffe000004b94783b */ /* 0x000e620000000200 */
[C---:B------:R-:W-:Y:S07]  /*11ef0*/  HMMA.16816.F32 R12, R156.reuse, R164, R12 ;  /* 0x000000a49c0c723c */ /* 0x040fee000000180c */
[----:B------:R-:W1:Y:S01]  /*11f00*/  LDSM.16.M88.4 R152, [R75+-0x1800] ;  /* 0xffe800004b98783b */ /* 0x000e620000000200 */
[C---:B------:R-:W-:Y:S07]  /*11f10*/  HMMA.16816.F32 R16, R156.reuse, R166, R16 ;  /* 0x000000a69c10723c */ /* 0x040fee0000001810 */
[----:B------:R-:W1:Y:S01]  /*11f20*/  LDSM.16.M88.4 R160, [R75+-0x1000] ;  /* 0xfff000004ba0783b */ /* 0x000e620000000200 */
[C---:B------:R-:W-:Y:S07]  /*11f30*/  HMMA.16816.F32 R20, R156.reuse, R132, R20 ;  /* 0x000000849c14723c */ /* 0x040fee0000001814 */
[----:B------:R-:W-:Y:S01]  /*11f40*/  LDSM.16.M88.4 R164, [R201+0x3800] ;  /* 0x00380000c9a4783b */ /* 0x000fe20000000200 */
[C---:B------:R-:W-:Y:S07]  /*11f50*/  HMMA.16816.F32 R24, R156.reuse, R134, R24 ;  /* 0x000000869c18723c */ /* 0x040fee0000001818 */
[----:B------:R-:W1:Y:S01]  /*11f60*/  LDSM.16.M88.4 R132, [R75+-0x800] ;  /* 0xfff800004b84783b */ /* 0x000e620000000200 */
        /* <DEDUP_REMOVED lines=8> */
[----:B------:R-:W-:Y:S01]  /*11ff0*/  HMMA.16816.F32 R48, R156, R174, R48 ;  /* 0x000000ae9c30723c */ /* 0x000fe20000001830 */
[----:B------:R-:W4:Y:S07]  /*12000*/  LDSM.16.M88.4 R172, [R201+0x4800] ;  /* 0x00480000c9ac783b */ /* 0x000f2e0000000200 */
[C---:B------:R-:W-:Y:S08]  /*12010*/  HMMA.16816.F32 R4, R176.reuse, R140, R4 ;  /* 0x0000008cb004723c */ /* 0x040ff00000001804 */
[C---:B------:R-:W-:Y:S01]  /*12020*/  HMMA.16816.F32 R8, R176.reuse, R142, R8 ;  /* 0x0000008eb008723c */ /* 0x040fe20000001808 */
[----:B------:R-:W2:Y:S07]  /*12030*/  LDSM.16.M88.4 R140, [R201+0x5000] ;  /* 0x00500000c98c783b */ /* 0x000eae0000000200 */
[C---:B-1----:R-:W-:Y:S08]  /*12040*/  HMMA.16816.F32 R12, R176.reuse, R144, R12 ;  /* 0x00000090b00c723c */ /* 0x042ff0000000180c */
[C---:B------:R-:W-:Y:S01]  /*12050*/  HMMA.16816.F32 R16, R176.reuse, R146, R16 ;  /* 0x00000092b010723c */ /* 0x040fe20000001810 */
[----:B------:R-:W1:Y:S07]  /*12060*/  LDSM.16.M88.4 R144, [R201+0x5800] ;  /* 0x00580000c990783b */ /* 0x000e6e0000000200 */
[C---:B------:R-:W-:Y:S08]  /*12070*/  HMMA.16816.F32 R20, R176.reuse, R148, R20 ;  /* 0x00000094b014723c */ /* 0x040ff00000001814 */
        /* <DEDUP_REMOVED lines=8> */
[C---:B------:R-:W-:Y:S08]  /*12100*/  HMMA.16816.F32 R44, R176.reuse, R132, R44 ;  /* 0x00000084b02c723c */ /* 0x040ff0000000182c */
[----:B------:R-:W-:Y:S01]  /*12110*/  HMMA.16816.F32 R48, R176, R134, R48 ;  /* 0x00000086b030723c */ /* 0x000fe20000001830 */
[----:B------:R-:W1:Y:S07]  /*12120*/  LDSM.16.M88.4 R132, [R214] ;  /* 0x00000000d684783b */ /* 0x000e6e0000000200 */
[C---:B--2---:R-:W-:Y:S08]  /*12130*/  HMMA.16816.F32 R4, R180.reuse, R136, R4 ;  /* 0x00000088b404723c */ /* 0x044ff00000001804 */
[C---:B------:R-:W-:Y:S01]  /*12140*/  HMMA.16816.F32 R8, R180.reuse, R138, R8 ;  /* 0x0000008ab408723c */ /* 0x040fe20000001808 */
[----:B------:R-:W2:Y:S07]  /*12150*/  LDSM.16.M88.4 R136, [R215] ;  /* 0x00000000d788783b */ /* 0x000eae0000000200 */
[C---:B------:R-:W-:Y:S08]  /*12160*/  HMMA.16816.F32 R12, R180.reuse, R164, R12 ;  /* 0x000000a4b40c723c */ /* 0x040ff0000000180c */
[C---:B------:R-:W-:Y:S01]  /*12170*/  HMMA.16816.F32 R16, R180.reuse, R166, R16 ;  /* 0x000000a6b410723c */ /* 0x040fe20000001810 */
[----:B------:R-:W1:Y:S07]  /*12180*/  LDSM.16.M88.4 R164, [R217] ;  /* 0x00000000d9a4783b */ /* 0x000e6e0000000200 */
[C---:B---3--:R-:W-:Y:S08]  /*12190*/  HMMA.16816.F32 R20, R180.reuse, R168, R20 ;  /* 0x000000a8b414723c */ /* 0x048ff00000001814 */
[C---:B------:R-:W-:Y:S01]  /*121a0*/  HMMA.16816.F32 R24, R180.reuse, R170, R24 ;  /* 0x000000aab418723c */ /* 0x040fe20000001818 */
[----:B------:R-:W3:Y:S07]  /*121b0*/  LDSM.16.M88.4 R168, [R200+0x3000] ;  /* 0x00300000c8a8783b */ /* 0x000eee0000000200 */
[C---:B----4-:R-:W-:Y:S08]  /*121c0*/  HMMA.16816.F32 R28, R180.reuse, R172, R28 ;  /* 0x000000acb41c723c */ /* 0x050ff0000000181c */
[C---:B------:R-:W-:Y:S01]  /*121d0*/  HMMA.16816.F32 R32, R180.reuse, R174, R32 ;  /* 0x000000aeb420723c */ /* 0x040fe20000001820 */
[----:B------:R-:W-:Y:S07]  /*121e0*/  LDSM.16.M88.4 R172, [R200+0x5000] ;  /* 0x00500000c8ac783b */ /* 0x000fee0000000200 */
[C---:B------:R-:W-:Y:S08]  /*121f0*/  HMMA.16816.F32 R36, R180.reuse, R140, R36 ;  /* 0x0000008cb424723c */ /* 0x040ff00000001824 */
[C---:B------:R-:W-:Y:S01]  /*12200*/  HMMA.16816.F32 R40, R180.reuse, R142, R40 ;  /* 0x0000008eb428723c */ /* 0x040fe20000001828 */
[----:B------:R-:W4:Y:S07]  /*12210*/  LDSM.16.M88.4 R140, [R200+0x3800] ;  /* 0x00380000c88c783b */ /* 0x000f2e0000000200 */
        /* <DEDUP_REMOVED lines=8> */
[----:B------:R-:W1:Y:S07]  /*122a0*/  LDSM.16.M88.4 R152, [R75] ;  /* 0x000000004b98783b */ /* 0x000e6e0000000200 */
[C---:B------:R-:W-:Y:S08]  /*122b0*/  HMMA.16816.F32 R20, R184.reuse, R132, R20 ;  /* 0x00000084b814723c */ /* 0x040ff00000001814 */
        /* <DEDUP_REMOVED lines=8> */
[C---:B---3--:R-:W-:Y:S08]  /*12340*/  HMMA.16816.F32 R4, R188.reuse, R168, R4 ;  /* 0x000000a8bc04723c */ /* 0x048ff00000001804 */
[C---:B------:R-:W-:Y:S08]  /*12350*/  HMMA.16816.F32 R8, R188.reuse, R170, R8 ;  /* 0x000000aabc08723c */ /* 0x040ff00000001808 */
[C---:B----4-:R-:W-:Y:S08]  /*12360*/  HMMA.16816.F32 R12, R188.reuse, R140, R12 ;  /* 0x0000008cbc0c723c */ /* 0x050ff0000000180c */
[C---:B------:R-:W-:Y:S08]  /*12370*/  HMMA.16816.F32 R16, R188.reuse, R142, R16 ;  /* 0x0000008ebc10723c */ /* 0x040ff00000001810 */
[C---:B-1----:R-:W-:Y:S08]  /*12380*/  HMMA.16816.F32 R20, R188.reuse, R144, R20 ;  /* 0x00000090bc14723c */ /* 0x042ff00000001814 */
        /* <DEDUP_REMOVED lines=9> */
[C---:B------:R-:W-:Y:S08]  /*12420*/  HMMA.16816.F32 R12, R196.reuse, R132, R12 ;  /* 0x00000084c40c723c */ /* 0x040ff0000000180c */
        /* <DEDUP_REMOVED lines=36> */
[----:B------:R-:W-:Y:S04]  /*12670*/  BAR.SYNC.DEFER_BLOCKING 0x0 ;  /* 0x0000000000007b1d */ /* 0x000fe80000010000 */
[----:B------:R-:W-:Y:S01]  /*12680*/  @P0 MOV R5, 0x5 ;  /* 0x0000000500050802 */ /* 0x000fe20000000f00 */
[C---:B------:R-:W-:Y:S08]  /*12690*/  HMMA.16816.F32 R40, R196.reuse, R6, R40 ;  /* 0x00000006c428723c */ /* 0x040ff00000001828 */
[----:B------:R-:W-:Y:S04]  /*126a0*/  FMUL.FTZ R2, R35, c[0x0][0x320] ;  /* 0x0000c80023027a20 */ /* 0x000fe80000410000 */
[----:B------:R3:W3:Y:S01]  /*126b0*/  MUFU.TANH R132, R2 ;  /* 0x0000000200847308 */ /* 0x0006e20000002400 */
[----:B--2---:R-:W-:Y:S09]  /*126c0*/  FMUL.FTZ R0, R14, c[0x0][0x320] ;  /* 0x0000c8000e007a20 */ /* 0x004ff20000410000 */
[----:B------:R2:W2:Y:S02]  /*126d0*/  MUFU.TANH R153, R0 ;  /* 0x0000000000997308 */ /* 0x0004a40000002400 */
[----:B------:R-:W-:Y:S01]  /*126e0*/  FMUL.FTZ R4, R40, c[0x0][0x320] ;  /* 0x0000c80028047a20 */ /* 0x000fe20000410000 */
[C---:B-1----:R-:W-:Y:S08]  /*126f0*/  HMMA.16816.F32 R44, R196.reuse, R8, R44 ;  /* 0x00000008c42c723c */ /* 0x042ff0000000182c */
[----:B------:R-:W-:Y:S04]  /*12700*/  HMMA.16816.F32 R48, R196, R10, R48 ;  /* 0x0000000ac430723c */ /* 0x000fe80000001830 */
[----:B---3--:R-:W-:Y:S02]  /*12710*/  FMUL.FTZ R2, R43, c[0x0][0x320] ;  /* 0x0000c8002b027a20 */ /* 0x008fe40000410000 */
[----:B--2---:R-:W-:Y:S10]  /*12720*/  FMUL.FTZ R0, R15, c[0x0][0x320] ;  /* 0x0000c8000f007a20 */ /* 0x004ff40000410000 */
[----:B------:R-:W-:Y:S01]  /*12730*/  FMUL.FTZ R6, R44, c[0x0][0x320] ;  /* 0x0000c8002c067a20 */ /* 0x000fe20000410000 */
[----:B------:R1:W2:Y:S01]  /*12740*/  MUFU.TANH R152, R0 ;  /* 0x0000000000987308 */ /* 0x0002a20000002400 */
[----:B------:R-:W3:Y:S01]  /*12750*/  LDL R44, [R1+0x4] ;  /* 0x00000400012c7983 */ /* 0x000ee20000100800 */
[----:B------:R-:W-:Y:S03]  /*12760*/  FMUL.FTZ R7, R45, c[0x0][0x320] ;  /* 0x0000c8002d077a20 */ /* 0x000fe60000410000 */
[----:B------:R-:W2:Y:S02]  /*12770*/  LDL R45, [R1+0x8] ;  /* 0x00000800012d7983 */ /* 0x000ea40000100800 */
[----:B------:R-:W-:Y:S02]  /*12780*/  FMUL.FTZ R13, R48, c[0x0][0x320] ;  /* 0x0000c800300d7a20 */ /* 0x000fe40000410000 */
[----:B-1----:R-:W-:Y:S02]  /*12790*/  FMUL.FTZ R0, R16, c[0x0][0x320] ;  /* 0x0000c80010007a20 */ /* 0x002fe40000410000 */
[----:B------:R-:W1:Y:S10]  /*127a0*/  MUFU.TANH R16, R13 ;  /* 0x0000000d00107308 */ /* 0x000e740000002400 */
        /* <DEDUP_REMOVED lines=26> */
[----:B------:R1:W1:Y:S10]  /*12950*/  MUFU.TANH R31, R7 ;  /* 0x00000007001f7308 */ /* 0x0002740000002400 */
[----:B------:R2:W2:Y:S01]  /*12960*/  MUFU.TANH R134, R0 ;  /* 0x0000000000867308 */ /* 0x0004a20000002400 */
[----:B-1----:R-:W-:Y:S01]  /*12970*/  @P0 MOV R7, R234 ;  /* 0x000000ea00070202 */ /* 0x002fe20000000f00 */
[----:B--2---:R-:W-:Y:S08]  /*12980*/  FMUL.FTZ R0, R32, c[0x0][0x320] ;  /* 0x0000c80020007a20 */ /* 0x004ff00000410000 */
[----:B------:R-:W1:Y:S10]  /*12990*/  MUFU.TANH R32, R6 ;  /* 0x0000000600207308 */ /* 0x000e740000002400 */
[----:B------:R2:W1:Y:S02]  /*129a0*/  MUFU.TANH R18, R0 ;  /* 0x0000000000127308 */ /* 0x0004640000002400 */
[----:B--2---:R-:W-:Y:S08]  /*129b0*/  FMUL.FTZ R0, R33, c[0x0][0x320] ;  /* 0x0000c80021007a20 */ /* 0x004ff00000410000 */
[----:B------:R2:W1:Y:S02]  /*129c0*/  MUFU.TANH R17, R0 ;  /* 0x0000000000117308 */ /* 0x0004640000002400 */
[----:B--2---:R-:W-:Y:S08]  /*129d0*/  FMUL.FTZ R0, R34, c[0x0][0x320] ;  /* 0x0000c80022007a20 */ /* 0x004ff00000410000 */
[----:B------:R-:W2:Y:S10]  /*129e0*/  MUFU.TANH R34, R4 ;  /* 0x0000000400227308 */ /* 0x000eb40000002400 */
[----:B------:R1:W1:Y:S02]  /*129f0*/  MUFU.TANH R133, R0 ;  /* 0x0000000000857308 */ /* 0x0002640000002400 */
[----:B-1----:R-:W-:Y:S08]  /*12a00*/  FMUL.FTZ R0, R36, c[0x0][0x320] ;  /* 0x0000c80024007a20 */ /* 0x002ff00000410000 */
[----:B------:R1:W1:Y:S02]  /*12a10*/  MUFU.TANH R68, R0 ;  /* 0x0000000000447308 */ /* 0x0002640000002400 */
[----:B-1----:R-:W-:Y:S08]  /*12a20*/  FMUL.FTZ R0, R37, c[0x0][0x320] ;  /* 0x0000c80025007a20 */ /* 0x002ff00000410000 */
[----:B------:R1:W1:Y:S02]  /*12a30*/  MUFU.TANH R36, R0 ;  /* 0x0000000000247308 */ /* 0x0002640000002400 */
[----:B-1----:R-:W-:Y:S08]  /*12a40*/  FMUL.FTZ R0, R38, c[0x0][0x320] ;  /* 0x0000c80026007a20 */ /* 0x002ff00000410000 */
        /* <DEDUP_REMOVED lines=9> */
[----:B------:R-:W-:Y:S05]  /*12ae0*/  @P0 SHF.R.S32.HI R2, RZ, 0x1f, R0 ;  /* 0x0000001fff020819 */ /* 0x000fea0000011400 */
[----:B------:R-:W-:Y:S01]  /*12af0*/  @P0 IMAD R4, R2, c[0x0][0x1e0], RZ ;  /* 0x0000780002040a24 */ /* 0x000fe200078e02ff */
[C---:B------:R-:W-:Y:S02]  /*12b00*/  @P0 SHF.L.U32 R2, R3.reuse, 0x5, RZ ;  /* 0x0000000503020819 */ /* 0x040fe400000006ff */
[----:B------:R-:W-:Y:S01]  /*12b10*/  @P0 SHF.L.U64.HI R3, R3, R5, c[0x0][0x1e4] ;  /* 0x0000790003030619 */ /* 0x000fe20000010205 */
[----:B------:R-:W-:Y:S01]  /*12b20*/  @P0 IMAD R6, R0, c[0x0][0x1e4], R4 ;  /* 0x0000790000060a24 */ /* 0x000fe200078e0204 */
[----:B------:R-:W-:Y:S01]  /*12b30*/  @P0 IADD3 R8, P1, R2, R2, RZ ;  /* 0x0000000202080210 */ /* 0x000fe20007f3e0ff */
[----:B------:R-:W-:Y:S04]  /*12b40*/  @P0 IMAD.WIDE.U32 R4, R0, c[0x0][0x1e0], RZ ;  /* 0x0000780000040a25 */ /* 0x000fe800078e00ff */
[----:B------:R-:W-:Y:S01]  /*12b50*/  @P0 IMAD.X R9, R3, 0x1, R3, P1 ;  /* 0x0000000103090824 */ /* 0x000fe200008e0603 */
[----:B------:R-:W-:Y:S01]  /*12b60*/  @P0 IADD3 R0, R5, R6, RZ ;  /* 0x0000000605000210 */ /* 0x000fe20007ffe0ff */
[----:B------:R-:W-:Y:S01]  /*12b70*/  FMUL.FTZ R5, R46, c[0x0][0x320] ;  /* 0x0000c8002e057a20 */ /* 0x000fe20000410000 */
[----:B------:R-:W-:Y:S01]  /*12b80*/  @P0 MOV R6, R230 ;  /* 0x000000e600060202 */ /* 0x000fe20000000f00 */
[----:B------:R-:W2:Y:S01]  /*12b90*/  LDL R46, [R1+0xc] ;  /* 0x00000c00012e7983 */ /* 0x000ea20000100800 */
[C---:B------:R-:W-:Y:S01]  /*12ba0*/  @P0 IMAD.WIDE.U32 R10, R4.reuse, 0x60, R8 ;  /* 0x00000060040a0825 */ /* 0x040fe200078e0008 */
[----:B------:R1:W1:Y:S03]  /*12bb0*/  MUFU.TANH R43, R5 ;  /* 0x00000005002b7308 */ /* 0x0002660000002400 */
[----:B------:R-:W-:Y:S04]  /*12bc0*/  @P0 IMAD.WIDE.U32 R6, R4, 0x60, R6 ;  /* 0x0000006004060825 */ /* 0x000fe800078e0006 */
[----:B------:R-:W-:Y:S01]  /*12bd0*/  @P0 IMAD R0, R0, 0x60, RZ ;  /* 0x0000006000000824 */ /* 0x000fe200078e02ff */
[----:B------:R-:W-:Y:S04]  /*12be0*/  @P0 LEA R8, P2, R6, c[0x0][0x1c8], 0x1 ;  /* 0x0000720006080a11 */ /* 0x000fe800078408ff */
[----:B------:R-:W-:Y:S02]  /*12bf0*/  @P0 IADD3 R9, R7, R0, RZ ;  /* 0x0000000007090210 */ /* 0x000fe40007ffe0ff */
[----:B------:R-:W-:Y:S01]  /*12c00*/  @P0 IADD3 R7, P1, R230, R10, RZ ;  /* 0x0000000ae6070210 */ /* 0x000fe20007f3e0ff */
[----:B------:R-:W-:Y:S01]  /*12c10*/  FMUL.FTZ R10, R47, c[0x0][0x320] ;  /* 0x0000c8002f0a7a20 */ /* 0x000fe20000410000 */
[----:B------:R-:W-:Y:S02]  /*12c20*/  @P0 LEA.HI.X R9, R6, c[0x0][0x1cc], R9, 0x1, P2 ;  /* 0x0000730006090a11 */ /* 0x000fe400010f0c09 */
[----:B------:R-:W-:Y:S01]  /*12c30*/  @P0 IADD3.X R12, R234, R0, R11, P1, !PT ;  /* 0x00000000ea0c0210 */ /* 0x000fe20000ffe40b */
[----:B------:R3:W2:Y:S01]  /*12c40*/  MUFU.TANH R42, R10 ;  /* 0x0000000a002a7308 */ /* 0x0006a20000002400 */
[----:B------:R-:W-:Y:S01]  /*12c50*/  MOV R47, c[0x0][0x32c] ;  /* 0x0000cb00002f7a02 */ /* 0x000fe20000000f00 */
[--C-:B-1----:R-:W-:Y:S05]  /*12c60*/  @P0 IMAD.WIDE.U32 R4, R4, 0x60, R2.reuse ;  /* 0x0000006004040825 */ /* 0x102fea00078e0002 */
[-C--:B------:R-:W-:Y:S02]  /*12c70*/  @P0 IADD3 R6, P1, R230, R4.reuse, RZ ;  /* 0x00000004e6060210 */ /* 0x080fe40007f3e0ff */
[----:B------:R-:W-:Y:S02]  /*12c80*/  @P0 IADD3 R0, R0, R5, RZ ;  /* 0x0000000500000210 */ /* 0x000fe40007ffe0ff */
[----:B------:R-:W-:Y:S02]  /*12c90*/  @P0 IADD3 R4, P3, P2, R230, R4, R2 ;  /* 0x00000004e6040210 */ /* 0x000fe40007a7e002 */
[----:B-----5:R-:W-:Y:S02]  /*12ca0*/  IADD3 R5, R222, R223, RZ ;  /* 0x000000dfde057210 */ /* 0x020fe40007ffe0ff */
[----:B------:R-:W-:Y:S02]  /*12cb0*/  @P0 IADD3.X R11, R234, R0, R3, P3, P2 ;  /* 0x00000000ea0b0210 */ /* 0x000fe40001fe4403 */
[----:B---3--:R-:W-:Y:S01]  /*12cc0*/  @P0 IADD3.X R10, R0, R234, RZ, P1, !PT ;  /* 0x000000ea000a0210 */ /* 0x008fe20000ffe4ff */
[----:B------:R-:W-:Y:S01]  /*12cd0*/  @P6 IMAD.HI.U32 R0, R5, c[0x0][0x2c8], RZ ;  /* 0x0000b20005006a27 */ /* 0x000fe200078e00ff */
[C---:B------:R-:W-:Y:S04]  /*12ce0*/  @P0 LEA R2, P1, R6.reuse, c[0x0][0x1c8], 0x1 ;  /* 0x0000720006020a11 */ /* 0x040fe800078208ff */
[----:B------:R-:W-:Y:S02]  /*12cf0*/  @P0 LEA.HI.X R3, R6, c[0x0][0x1cc], R10, 0x1, P1 ;  /* 0x0000730006030a11 */ /* 0x000fe400008f0c0a */
[----:B------:R-:W-:Y:S02]  /*12d00*/  @P0 ISETP.GE.AND P1, PT, R72, c[0x0][0x1d4], PT ;  /* 0x0000750048000a0c */ /* 0x000fe40003f26270 */
[C---:B------:R-:W-:Y:S02]  /*12d10*/  @P0 LEA R10, P3, R4.reuse, c[0x0][0x1c8], 0x1 ;  /* 0x00007200040a0a11 */ /* 0x040fe400078608ff */
[C---:B------:R-:W-:Y:S02]  /*12d20*/  @P0 LEA R6, P2, R7.reuse, c[0x0][0x1c8], 0x1 ;  /* 0x0000720007060a11 */ /* 0x040fe400078408ff */
[----:B------:R-:W-:Y:S02]  /*12d30*/  @P0 LEA.HI.X R11, R4, c[0x0][0x1cc], R11, 0x1, P3 ;  /* 0x00007300040b0a11 */ /* 0x000fe400018f0c0b */
[----:B------:R-:W-:Y:S02]  /*12d40*/  @P0 LEA.HI.X R7, R7, c[0x0][0x1cc], R12, 0x1, P2 ;  /* 0x0000730007070a11 */ /* 0x000fe400010f0c0c */
[----:B------:R-:W-:Y:S01]  /*12d50*/  @P6 SHF.R.U32.HI R5, RZ, c[0x0][0x2cc], R0 ;  /* 0x0000b300ff056a19 */ /* 0x000fe20000011600 */
[----:B------:R-:W-:Y:S02]  /*12d60*/  FMUL.FTZ R0, R49, c[0x0][0x320] ;  /* 0x0000c80031007a20 */ /* 0x000fe40000410000 */
[----:B------:R-:W-:Y:S01]  /*12d70*/  @!PT LDS RZ, [RZ] ;  /* 0x00000000fffff984 */ /* 0x000fe20000000800 */
[----:B------:R-:W-:Y:S01]  /*12d80*/  @!PT LDS RZ, [RZ] ;  /* 0x00000000fffff984 */ /* 0x000fe20000000800 */
[----:B------:R-:W-:Y:S01]  /*12d90*/  @!PT LDS RZ, [RZ] ;  /* 0x00000000fffff984 */ /* 0x000fe20000000800 */
[----:B------:R1:W-:Y:S02]  /*12da0*/  @P0 LDGSTS.E.BYPASS.LTC128B.128 [R219+0x8100], [R8.64], !P1 ;  /* 0x0810000008db0fae */ /* 0x0003e4000c901d48 */
[----:B------:R3:W1:Y:S06]  /*12db0*/  MUFU.TANH R30, R0 ;  /* 0x00000000001e7308 */ /* 0x00066c0000002400 */
[----:B------:R1:W-:Y:S08]  /*12dc0*/  @P0 LDGSTS.E.BYPASS.LTC128B.128 [R219+0xb100], [R8.64+0x80], !P5 ;  /* 0x0b10008008db0fae */ /* 0x0003f0000e901d48 */
[----:B------:R5:W-:Y:S08]  /*12dd0*/  @P0 LDGSTS.E.BYPASS.LTC128B.128 [R219+0x9100], [R2.64], !P1 ;  /* 0x0910000002db0fae */ /* 0x000bf0000c901d48 */
[----:B------:R5:W-:Y:S01]  /*12de0*/  @P0 LDGSTS.E.BYPASS.LTC128B.128 [R219+0xc100], [R2.64+0x80], !P5 ;  /* 0x0c10008002db0fae */ /* 0x000be2000e901d48 */
[----:B---3--:R-:W-:Y:S04]  /*12df0*/  FMUL.FTZ R0, R50, c[0x0][0x320] ;  /* 0x0000c80032007a20 */ /* 0x008fe80000410000 */
[----:B------:R3:W1:Y:S03]  /*12e00*/  MUFU.TANH R37, R0 ;  /* 0x0000000000257308 */ /* 0x0006660000002400 */
[----:B------:R1:W-:Y:S08]  /*12e10*/  @P0 LDGSTS.E.BYPASS.LTC128B.128 [R219+0xa100], [R10.64], !P1 ;  /* 0x0a1000000adb0fae */ /* 0x0003f0000c901d48 */
[----:B------:R1:W-:Y:S01]  /*12e20*/  @P0 LDGSTS.E.BYPASS.LTC128B.128 [R219+0xd100], [R6.64+0x80], !P5 ;  /* 0x0d10008006db0fae */ /* 0x0003e2000e901d48 */
[----:B------:R-:W-:Y:S07]  /*12e30*/  ISETP.GE.AND P5, PT, R47, 0x1, PT ;  /* 0x000000012f00780c */ /* 0x000fee0003fa6270 */
[----:B------:R-:W1:Y:S01]  /*12e40*/  SHFL.IDX PT, R4, R5, RZ, 0x1c1f ;  /* 0x001c1fff05047589 */ /* 0x000e6200000e0000 */
[----:B-----5:R-:W-:Y:S02]  /*12e50*/  FMUL.FTZ R2, R51, c[0x0][0x320] ;  /* 0x0000c80033027a20 */ /* 0x020fe40000410000 */
[----:B---3--:R-:W-:Y:S02]  /*12e60*/  IMAD R0, R221, -0x60, RZ ;  /* 0xffffffa0dd007824 */ /* 0x008fe400078e02ff */
[----:B------:R3:W1:Y:S03]  /*12e70*/  MUFU.TANH R35, R2 ;  /* 0x0000000200237308 */ /* 0x0006660000002400 */
[----:B------:R-:W0:Y:S01]  /*12e80*/  LDGDEPBAR ;  /* 0x00000000000079af */ /* 0x000e220000000000 */
[----:B---3--:R-:W-:Y:S04]  /*12e90*/  IADD3 R2, -R44, 0x1, R0 ;  /* 0x000000012c027810 */ /* 0x008fe80007ffe100 */
[----:B--2---:R-:W-:Y:S04]  /*12ea0*/  IADD3 R2, -R45, R2, R46 ;  /* 0x000000022d027210 */ /* 0x004fe80007ffe12e */
[C---:B-1----:R-:W-:Y:S02]  /*12eb0*/  IADD3 R7, R2.reuse, c[0x0][0x328], RZ ;  /* 0x0000ca0002077a10 */ /* 0x042fe40007ffe0ff */
[----:B------:R-:W-:Y:S02]  /*12ec0*/  IADD3 R6, R2, UR4, RZ ;  /* 0x0000000402067c10 */ /* 0x000fe4000fffe0ff */
[----:B------:R-:W-:Y:S02]  /*12ed0*/  IADD3 R3, R7, R4, RZ ;  /* 0x0000000407037210 */ /* 0x000fe40007ffe0ff */
        /* <DEDUP_REMOVED lines=15> */
.L_x_808:
[----:B------:R-:W-:Y:S04]  /*12fd0*/  MOV R8, c[0x0][0x32c] ;  /* 0x0000cb0000087a02 */ /* 0x000fe80000000f00 */
[----:B------:R-:W-:Y:S11]  /*12fe0*/  ISETP.NE.AND P0, PT, R8, 0x1, PT ;  /* 0x000000010800780c */ /* 0x000ff60003f05270 */
[----:B------:R-:W-:Y:S02]  /*12ff0*/  @!UPT UIADD3 URZ, URZ, URZ, URZ ;  /* 0x0000003f3f3ff290 */ /* 0x000fe4000fffe03f */
[----:B------:R-:W-:Y:S05]  /*13000*/  @P0 IMAD.HI.U32 R8, R4, c[0x0][0x330], RZ ;  /* 0x0000cc0004080a27 */ /* 0x000fea00078e00ff */
[----:B------:R-:W-:Y:S02]  /*13010*/  @P0 SHF.R.U32.HI R4, RZ, c[0x0][0x334], R8 ;  /* 0x0000cd00ff040a19 */ /* 0x000fe40000011608 */
.L_x_809:
[----:B------:R-:W-:Y:S05]  /*13020*/  BSYNC B0 ;  /* 0x0000000000007941 */ /* 0x000fea0003800000 */
.L_x_807:
[----:B------:R-:W-:Y:S04]  /*13030*/  IMAD.IADD R8, R0, 0x1, -R44 ;  /* 0x0000000100087824 */ /* 0x000fe800078e0a2c */
[----:B------:R-:W-:Y:S05]  /*13040*/  IMAD R4, R4, c[0x0][0x32c], R8 ;  /* 0x0000cb0004047a24 */ /* 0x000fea00078e0208 */
[----:B------:R-:W-:Y:S02]  /*13050*/  IADD3 R8, R4, c[0x0][0x32c], RZ ;  /* 0x0000cb0004087a10 */ /* 0x000fe40007ffe0ff */
[----:B------:R-:W-:Y:S02]  /*13060*/  IMNMX R2, R2, R4, !PT ;  /* 0x0000000402027217 */ /* 0x000fe40007800200 */
[----:B------:R-:W-:Y:S02]  /*13070*/  IMNMX R3, R3, R8, PT ;  /* 0x0000000803037217 */ /* 0x000fe40003800200 */
.L_x_806:
        /* <DEDUP_REMOVED lines=82> */
[C---:B------:R-:W-:Y:S02]  /*135a0*/  ISETP.GE.AND P6, PT, R0.reuse, 0x42, PT ;  /* 0x000000420000780c */ /* 0x040fe40003fc6270 */
        /* <DEDUP_REMOVED lines=18> */
[----:B------:R-:W-:Y:S04]  /*136d0*/  ISETP.GT.AND P0, PT, R2, 0x50, !P3 ;  /* 0x000000500200780c */ /* 0x000fe80005f04270 */
[C---:B------:R-:W-:Y:S04]  /*136e0*/  ISETP.LT.OR P0, PT, R3.reuse, 0x51, P0 ;  /* 0x000000510300780c */ /* 0x040fe80000701670 */
[----:B------:R-:W-:Y:S02]  /*136f0*/  FSEL R171, R32, -INF , !P0 ;  /* 0xff80000020ab7808 */ /* 0x000fe40004000000 */
[C---:B------:R-:W-:Y:S04]  /*13700*/  ISETP.GT.AND P0, PT, R2.reuse, 0x51, !P2 ;  /* 0x000000510200780c */ /* 0x040fe80005704270 */
[----:B------:R-:W-:Y:S04]  /*13710*/  ISETP.LT.OR P0, PT, R3, 0x52, P0 ;  /* 0x000000520300780c */ /* 0x000fe80000701670 */
[----:B------:R-:W-:Y:S02]  /*13720*/  FSEL R172, R31, -INF , !P0 ;  /* 0xff8000001fac7808 */ /* 0x000fe40004000000 */
[----:B------:R-:W-:Y:S04]  /*13730*/  ISETP.GT.AND P0, PT, R2, 0x58, !P1 ;  /* 0x000000580200780c */ /* 0x000fe80004f04270 */
[C---:B------:R-:W-:Y:S04]  /*13740*/  ISETP.LT.OR P0, PT, R3.reuse, 0x59, P0 ;  /* 0x000000590300780c */ /* 0x040fe80000701670 */
[----:B------:R-:W-:Y:S02]  /*13750*/  FSEL R173, R16, -INF , !P0 ;  /* 0xff80000010ad7808 */ /* 0x000fe40004000000 */
[----:B------:R-:W-:Y:S04]  /*13760*/  ISETP.GE.AND P0, PT, R0, 0x5a, PT ;  /* 0x0000005a0000780c */ /* 0x000fe80003f06270 */
[----:B------:R-:W-:Y:S02]  /*13770*/  P2R R16, PR, RZ, 0x1 ;  /* 0x00000001ff107803 */ /* 0x000fe40000000000 */
[----:B------:R-:W-:Y:S01]  /*13780*/  ISETP.GT.AND P0, PT, R2, 0x59, !P0 ;  /* 0x000000590200780c */ /* 0x000fe20004704270 */
[--C-:B-1----:R-:W-:Y:S03]  /*13790*/  IMAD.IADD R2, R6, 0x1, R4.reuse ;  /* 0x0000000106027824 */ /* 0x102fe600078e0204 */
[----:B------:R-:W-:Y:S01]  /*137a0*/  ISETP.LT.OR P0, PT, R3, 0x5a, P0 ;  /* 0x0000005a0300780c */ /* 0x000fe20000701670 */
[----:B------:R-:W-:Y:S03]  /*137b0*/  IMAD.IADD R3, R7, 0x1, R4 ;  /* 0x0000000107037824 */ /* 0x000fe600078e0204 */
[----:B------:R-:W-:Y:S02]  /*137c0*/  FSEL R174, R30, -INF , !P0 ;  /* 0xff8000001eae7808 */ /* 0x000fe40004000000 */
[----:B------:R-:W-:Y:S11]  /*137d0*/  ISETP.GE.AND P0, PT, R47, 0x1, PT ;  /* 0x000000012f00780c */ /* 0x000ff60003f06270 */
[----:B------:R-:W-:Y:S02]  /*137e0*/  @!UPT UIADD3 URZ, URZ, URZ, URZ ;  /* 0x0000003f3f3ff290 */ /* 0x000fe4000fffe03f */
        /* <DEDUP_REMOVED lines=14> */
.L_x_812:
[----:B------:R-:W-:Y:S04]  /*138d0*/  MOV R5, c[0x0][0x32c] ;  /* 0x0000cb0000057a02 */ /* 0x000fe80000000f00 */
[----:B------:R-:W-:Y:S11]  /*138e0*/  ISETP.NE.AND P0, PT, R5, 0x1, PT ;  /* 0x000000010500780c */ /* 0x000ff60003f05270 */
[----:B------:R-:W-:Y:S02]  /*138f0*/  @!UPT UIADD3 URZ, URZ, URZ, URZ ;  /* 0x0000003f3f3ff290 */ /* 0x000fe4000fffe03f */
[----:B------:R-:W-:Y:S05]  /*13900*/  @P0 IMAD.HI.U32 R5, R4, c[0x0][0x330], RZ ;  /* 0x0000cc0004050a27 */ /* 0x000fea00078e00ff */
[----:B------:R-:W-:Y:S02]  /*13910*/  @P0 SHF.R.U32.HI R4, RZ, c[0x0][0x334], R5 ;  /* 0x0000cd00ff040a19 */ /* 0x000fe40000011605 */
.L_x_813:
[----:B------:R-:W-:Y:S05]  /*13920*/  BSYNC B0 ;  /* 0x0000000000007941 */ /* 0x000fea0003800000 */
.L_x_811:
[----:B------:R-:W-:Y:S04]  /*13930*/  IMAD.IADD R0, R0, 0x1, -R44 ;  /* 0x0000000100007824 */ /* 0x000fe800078e0a2c */
[----:B------:R-:W-:Y:S05]  /*13940*/  IMAD R0, R4, c[0x0][0x32c], R0 ;  /* 0x0000cb0004007a24 */ /* 0x000fea00078e0200 */
[----:B------:R-:W-:Y:S02]  /*13950*/  IADD3 R4, R0, c[0x0][0x32c], RZ ;  /* 0x0000cb0000047a10 */ /* 0x000fe40007ffe0ff */
[----:B------:R-:W-:Y:S02]  /*13960*/  IMNMX R2, R2, R0, !PT ;  /* 0x0000000002027217 */ /* 0x000fe40007800200 */
[----:B------:R-:W-:Y:S02]  /*13970*/  IMNMX R3, R3, R4, PT ;  /* 0x0000000403037217 */ /* 0x000fe40003800200 */
.L_x_810:
        /* <DEDUP_REMOVED lines=84> */
[----:B------:R-:W-:Y:S01]  /*13ec0*/  ISETP.GT.AND P2, PT, R2, 0x51, !P2 ;  /* 0x000000510200780c */ /* 0x000fe20005744270 */
[----:B------:R-:W1:Y:S01]  /*13ed0*/  SHFL.BFLY PT, R13, R0, 0x2, 0x1f ;  /* 0x0c401f00000d7f89 */ /* 0x000e6200000e0000 */
[----:B------:R-:W-:Y:S02]  /*13ee0*/  FSEL R144, R144, -INF , !P0 ;  /* 0xff80000090907808 */ /* 0x000fe40004000000 */
[----:B------:R-:W-:Y:S02]  /*13ef0*/  ISETP.NE.AND P0, PT, R21, RZ, PT ;  /* 0x000000ff1500720c */ /* 0x000fe40003f05270 */
[----:B------:R-:W-:Y:S02]  /*13f00*/  FMNMX.FTZ R12, R144, R12, !PT ;  /* 0x0000000c900c7209 */ /* 0x000fe40007810000 */
[C---:B------:R-:W-:Y:S02]  /*13f10*/  ISETP.GT.AND P0, PT, R2.reuse, 0x30, !P0 ;  /* 0x000000300200780c */ /* 0x040fe40004704270 */
[----:B------:R-:W-:Y:S02]  /*13f20*/  ISETP.GT.AND P1, PT, R2, 0x58, !P1 ;  /* 0x000000580200780c */ /* 0x000fe40004f24270 */
[C---:B------:R-:W-:Y:S02]  /*13f30*/  ISETP.LT.OR P0, PT, R3.reuse, 0x31, P0 ;  /* 0x000000310300780c */ /* 0x040fe40000701670 */
[----:B------:R-:W-:Y:S02]  /*13f40*/  ISETP.LT.OR P2, PT, R3, 0x52, P2 ;  /* 0x000000520300780c */ /* 0x000fe40001741670 */
[----:B------:R-:W-:Y:S02]  /*13f50*/  FSEL R148, R135, -INF , !P0 ;  /* 0xff80000087947808 */ /* 0x000fe40004000000 */
[----:B------:R-:W-:Y:S02]  /*13f60*/  ISETP.NE.AND P0, PT, R20, RZ, PT ;  /* 0x000000ff1400720c */ /* 0x000fe40003f05270 */
[----:B------:R-:W-:Y:S01]  /*13f70*/  FMNMX.FTZ R12, R148, R12, !PT ;  /* 0x0000000c940c7209 */ /* 0x000fe20007810000 */
[----:B------:R-:W-:Y:S01]  /*13f80*/  LDSM.16.MT88.4 R20, [R203] ;  /* 0x00000000cb14783b */ /* 0x000fe20000004200 */
[----:B------:R-:W-:Y:S02]  /*13f90*/  ISETP.GT.AND P0, PT, R2, 0x31, !P0 ;  /* 0x000000310200780c */ /* 0x000fe40004704270 */
        /* <DEDUP_REMOVED lines=8> */
[----:B------:R-:W-:Y:S04]  /*14020*/  ISETP.LT.OR P0, PT, R3, 0x39, P0 ;  /* 0x000000390300780c */ /* 0x000fe80000701670 */
[----:B------:R-:W-:Y:S02]  /*14030*/  FSEL R150, R133, -INF , !P0 ;  /* 0xff80000085967808 */ /* 0x000fe40004000000 */
[----:B------:R-:W-:Y:S02]  /*14040*/  ISETP.NE.AND P0, PT, R18, RZ, PT ;  /* 0x000000ff1200720c */ /* 0x000fe40003f05270 */
[----:B------:R-:W-:Y:S02]  /*14050*/  FMNMX.FTZ R12, R150, R12, !PT ;  /* 0x0000000c960c7209 */ /* 0x000fe40007810000 */
[----:B------:R-:W-:Y:S04]  /*14060*/  ISETP.GT.AND P0, PT, R2, 0x39, !P0 ;  /* 0x000000390200780c */ /* 0x000fe80004704270 */
[----:B------:R-:W-:Y:S04]  /*14070*/  ISETP.LT.OR P0, PT, R3, 0x3a, P0 ;  /* 0x0000003a0300780c */ /* 0x000fe80000701670 */
[----:B------:R-:W-:Y:S02]  /*14080*/  FSEL R151, R132, -INF , !P0 ;  /* 0xff80000084977808 */ /* 0x000fe40004000000 */
[----:B------:R-:W-:Y:S02]  /*14090*/  ISETP.NE.AND P0, PT, R17, RZ, PT ;  /* 0x000000ff1100720c */ /* 0x000fe40003f05270 */
[----:B------:R-:W-:Y:S02]  /*140a0*/  FMNMX.FTZ R12, R151, R12, !PT ;  /* 0x0000000c970c7209 */ /* 0x000fe40007810000 */
[----:B------:R-:W-:Y:S04]  /*140b0*/  ISETP.GT.AND P0, PT, R2, 0x40, !P0 ;  /* 0x000000400200780c */ /* 0x000fe80004704270 */
[C---:B------:R-:W-:Y:S04]  /*140c0*/  ISETP.LT.OR P0, PT, R3.reuse, 0x41, P0 ;  /* 0x000000410300780c */ /* 0x040fe80000701670 */
[----:B------:R-:W-:Y:S02]  /*140d0*/  FSEL R152, R74, -INF , !P0 ;  /* 0xff8000004a987808 */ /* 0x000fe40004000000 */
[----:B------:R-:W-:Y:S02]  /*140e0*/  ISETP.GT.AND P0, PT, R2, 0x41, !P6 ;  /* 0x000000410200780c */ /* 0x000fe40007704270 */
[----:B------:R-:W-:Y:S02]  /*140f0*/  FMNMX.FTZ R12, R152, R12, !PT ;  /* 0x0000000c980c7209 */ /* 0x000fe40007810000 */
[----:B------:R-:W-:Y:S02]  /*14100*/  ISETP.LT.OR P0, PT, R3, 0x42, P0 ;  /* 0x000000420300780c */ /* 0x000fe40000701670 */
[----:B------:R-:W-:Y:S02]  /*14110*/  ISETP.NE.AND P6, PT, R16, RZ, PT ;  /* 0x000000ff1000720c */ /* 0x000fe40003fc5270 */
[----:B------:R-:W-:Y:S02]  /*14120*/  FSEL R153, R71, -INF , !P0 ;  /* 0xff80000047997808 */ /* 0x000fe40004000000 */
[C---:B------:R-:W-:Y:S02]  /*14130*/  ISETP.GT.AND P0, PT, R2.reuse, 0x48, !P5 ;  /* 0x000000480200780c */ /* 0x040fe40006f04270 */
[----:B------:R-:W-:Y:S02]  /*14140*/  FMNMX.FTZ R12, R153, R12, !PT ;  /* 0x0000000c990c7209 */ /* 0x000fe40007810000 */
[----:B------:R-:W-:Y:S04]  /*14150*/  ISETP.LT.OR P0, PT, R3, 0x49, P0 ;  /* 0x000000490300780c */ /* 0x000fe80000701670 */
[----:B------:R-:W-:Y:S02]  /*14160*/  FSEL R160, R39, -INF , !P0 ;  /* 0xff80000027a07808 */ /* 0x000fe40004000000 */
[----:B------:R-:W-:Y:S02]  /*14170*/  ISETP.GT.AND P0, PT, R2, 0x49, !P4 ;  /* 0x000000490200780c */ /* 0x000fe40006704270 */
[----:B------:R-:W-:Y:S02]  /*14180*/  FMNMX.FTZ R12, R160, R12, !PT ;  /* 0x0000000ca00c7209 */ /* 0x000fe40007810000 */
[----:B------:R-:W-:Y:S04]  /*14190*/  ISETP.LT.OR P0, PT, R3, 0x4a, P0 ;  /* 0x0000004a0300780c */ /* 0x000fe80000701670 */
[----:B------:R-:W-:Y:S02]  /*141a0*/  FSEL R161, R38, -INF , !P0 ;  /* 0xff80000026a17808 */ /* 0x000fe40004000000 */
[C---:B------:R-:W-:Y:S01]  /*141b0*/  ISETP.GT.AND P0, PT, R2.reuse, 0x50, !P3 ;  /* 0x000000500200780c */ /* 0x040fe20005f04270 */
[----:B------:R-:W-:Y:S01]  /*141c0*/  LDSM.16.MT88.4 R36, [R204] ;  /* 0x00000000cc24783b */ /* 0x000fe20000004200 */
[----:B------:R-:W-:Y:S02]  /*141d0*/  FMNMX.FTZ R12, R161, R12, !PT ;  /* 0x0000000ca10c7209 */ /* 0x000fe40007810000 */
[----:B------:R-:W-:Y:S04]  /*141e0*/  ISETP.LT.OR P0, PT, R3, 0x51, P0 ;  /* 0x000000510300780c */ /* 0x000fe80000701670 */
[----:B------:R-:W-:Y:S02]  /*141f0*/  FSEL R164, R43, -INF , !P0 ;  /* 0xff8000002ba47808 */ /* 0x000fe40004000000 */
[----:B------:R-:W-:Y:S02]  /*14200*/  ISETP.GT.AND P0, PT, R2, 0x59, !P6 ;  /* 0x000000590200780c */ /* 0x000fe40007704270 */
[----:B------:R-:W-:Y:S02]  /*14210*/  FMNMX.FTZ R2, R164, R12, !PT ;  /* 0x0000000ca4027209 */ /* 0x000fe40007810000 */
[----:B------:R-:W-:Y:S04]  /*14220*/  ISETP.LT.OR P0, PT, R3, 0x5a, P0 ;  /* 0x0000005a0300780c */ /* 0x000fe80000701670 */
[----:B------:R-:W-:Y:S02]  /*14230*/  FSEL R71, R35, -INF , !P0 ;  /* 0xff80000023477808 */ /* 0x000fe40004000000 */
[----:B-1----:R-:W-:Y:S02]  /*14240*/  FMNMX.FTZ R3, R0, R13, !PT ;  /* 0x0000000d00037209 */ /* 0x002fe40007810000 */
[----:B------:R-:W-:Y:S03]  /*14250*/  FMNMX.FTZ R0, R165, R2, !PT ;  /* 0x00000002a5007209 */ /* 0x000fe60007810000 */
[----:B------:R-:W1:Y:S01]  /*14260*/  SHFL.BFLY PT, R12, R3, 0x1, 0x1f ;  /* 0x0c201f00030c7f89 */ /* 0x000e6200000e0000 */
[----:B------:R-:W-:Y:S04]  /*14270*/  FMNMX.FTZ R0, R170, R0, !PT ;  /* 0x00000000aa007209 */ /* 0x000fe80007810000 */
[----:B------:R-:W-:Y:S05]  /*14280*/  FMNMX.FTZ R0, R71, R0, !PT ;  /* 0x0000000047007209 */ /* 0x000fea0007810000 */
[----:B------:R-:W2:Y:S01]  /*14290*/  SHFL.BFLY PT, R2, R0, 0x2, 0x1f ;  /* 0x0c401f0000027f89 */ /* 0x000ea200000e0000 */
[----:B-1----:R-:W-:Y:S07]  /*142a0*/  FMNMX.FTZ R68, R3, R12, !PT ;  /* 0x0000000c03447209 */ /* 0x002fee0007810000 */
[----:B------:R-:W-:Y:S01]  /*142b0*/  LDSM.16.MT88.4 R12, [R202] ;  /* 0x00000000ca0c783b */ /* 0x000fe20000004200 */
[C---:B------:R-:W-:Y:S01]  /*142c0*/  FSETP.NEU.FTZ.AND P0, PT, R68.reuse, -INF , PT ;  /* 0xff8000004400780b */ /* 0x040fe20003f1d000 */
[----:B------:R-:W-:Y:S05]  /*142d0*/  FMUL.FTZ R3, R68, c[0x0][0x2d0] ;  /* 0x0000b40044037a20 */ /* 0x000fea0000410000 */
[----:B------:R-:W-:Y:S02]  /*142e0*/  FSEL R74, R3, RZ, P0 ;  /* 0x000000ff034a7208 */ /* 0x000fe40000000000 */
[----:B--2---:R-:W-:Y:S03]  /*142f0*/  FMNMX.FTZ R2, R0, R2, !PT ;  /* 0x0000000200027209 */ /* 0x004fe60007810000 */
[--C-:B------:R-:W-:Y:S02]  /*14300*/  FFMA.FTZ R0, R8, c[0x0][0x2d0], -R74.reuse ;  /* 0x0000b40008007a23 */ /* 0x100fe4000001084a */
[----:B------:R-:W1:Y:S01]  /*14310*/  SHFL.BFLY PT, R3, R2, 0x1, 0x1f ;  /* 0x0c201f0002037f89 */ /* 0x000e6200000e0000 */
[--C-:B------:R-:W-:Y:S01]  /*14320*/  FFMA.FTZ R11, R11, c[0x0][0x2d0], -R74.reuse ;  /* 0x0000b4000b0b7a23 */ /* 0x100fe2000001084a */
[----:B------:R2:W-:Y:S10]  /*14330*/  MUFU.EX2 R242, R0 ;  /* 0x0000000000f27308 */ /* 0x0005f40000000800 */
[----:B------:R-:W-:Y:S01]  /*14340*/  MUFU.EX2 R243, R11 ;  /* 0x0000000b00f37308 */ /* 0x000fe20000000800 */
[----:B-1----:R-:W-:Y:S01]  /*14350*/  FMNMX.FTZ R3, R2, R3, !PT ;  /* 0x0000000302037209 */ /* 0x002fe20007810000 */
[--C-:B--2---:R-:W-:Y:S04]  /*14360*/  FFMA.FTZ R0, R10, c[0x0][0x2d0], -R74.reuse ;  /* 0x0000b4000a007a23 */ /* 0x104fe8000001084a */
[----:B------:R-:W-:Y:S04]  /*14370*/  FMUL.FTZ R8, R3, c[0x0][0x2d0] ;  /* 0x0000b40003087a20 */ /* 0x000fe80000410000 */
[----:B------:R1:W2:Y:S02]  /*14380*/  MUFU.EX2 R245, R0 ;  /* 0x0000000000f57308 */ /* 0x0002a40000000800 */
[----:B-1----:R-:W-:Y:S01]  /*14390*/  FFMA.FTZ R0, R9, c[0x0][0x2d0], -R74 ;  /* 0x0000b40009007a23 */ /* 0x002fe2000001084a */
[----:B--2---:R-:W-:Y:S07]  /*143a0*/  F2FP.PACK_AB R132, R245, R242 ;  /* 0x000000f2f584723e */ /* 0x004fee00000000ff */
        /* <DEDUP_REMOVED lines=18> */
[C---:B---3--:R-:W-:Y:S02]  /*144d0*/  FMUL.FTZ R4, R2.reuse, R76 ;  /* 0x0000004c02047220 */ /* 0x048fe40000410000 */
        /* <DEDUP_REMOVED lines=31> */
[C---:B------:R-:W-:Y:S03]  /*146d0*/  HMMA.16816.F32 R4, R132.reuse, R12, R4 ;  /* 0x0000000c8404723c */ /* 0x040fe60000001804 */
[----:B------:R-:W3:Y:S02]  /*146e0*/  LDSM.16.MT88.4 R80, [R205+0x3000] ;  /* 0x00300000cd50783b */ /* 0x000ee40000004200 */
        /* <DEDUP_REMOVED lines=10> */
[----:B------:R-:W4:Y:S01]  /*14790*/  LDSM.16.MT88.4 R84, [R204+0x3000] ;  /* 0x00300000cc54783b */ /* 0x000f220000004200 */
        /* <DEDUP_REMOVED lines=28> */
[C---:B------:R-:W-:Y:S02]  /*14960*/  FMUL.FTZ R62, R0.reuse, R62 ;  /* 0x0000003e003e7220 */ /* 0x040fe40000410000 */
        /* <DEDUP_REMOVED lines=14> */
[----:B------:R2:W2:Y:S01]  /*14a50*/  MUFU.EX2 R236, R40 ;  /* 0x0000002800ec7308 */ /* 0x0004a20000000800 */
[--C-:B-1----:R-:W-:Y:S02]  /*14a60*/  FFMA.FTZ R70, R143, c[0x0][0x2d0], -R74.reuse ;  /* 0x0000b4008f467a23 */ /* 0x102fe4000001084a */
[C---:B-----5:R-:W-:Y:S02]  /*14a70*/  FMUL.FTZ R36, R2.reuse, R108 ;  /* 0x0000006c02247220 */ /* 0x060fe40000410000 */
[----:B------:R-:W-:Y:S05]  /*14a80*/  LDSM.16.MT88.4 R108, [R204+0x2800] ;  /* 0x00280000cc6c783b */ /* 0x000fea0000004200 */
[C---:B------:R-:W-:Y:S03]  /*14a90*/  HMMA.16816.F32 R36, R132.reuse, R44, R36 ;  /* 0x0000002c8424723c */ /* 0x040fe60000001824 */
[----:B--2---:R-:W-:Y:S02]  /*14aa0*/  FMUL.FTZ R40, R2, R112 ;  /* 0x0000007002287220 */ /* 0x004fe40000410000 */
        /* <DEDUP_REMOVED lines=17> */
[----:B-----5:R-:W-:Y:S02]  /*14bc0*/  FMUL.FTZ R48, R2, R120 ;  /* 0x0000007802307220 */ /* 0x020fe40000410000 */
[----:B------:R-:W-:Y:S05]  /*14bd0*/  LDSM.16.MT88.4 R120, [R203+0x5800] ;  /* 0x00580000cb78783b */ /* 0x000fea0000004200 */
[C---:B------:R-:W-:Y:S07]  /*14be0*/  HMMA.16816.F32 R48, R132.reuse, R78, R48 ;  /* 0x0000004e8430723c */ /* 0x040fee0000001830 */
[----:B---3--:R-:W-:Y:S01]  /*14bf0*/  F2FP.PACK_AB R78, R232, R235 ;  /* 0x000000ebe84e723e */ /* 0x008fe200000000ff */
[C---:B------:R-:W-:Y:S04]  /*14c00*/  HMMA.16816.F32 R52, R132.reuse, R80, R52 ;  /* 0x000000508434723c */ /* 0x040fe80000001834 */
[--C-:B-1----:R-:W-:Y:S01]  /*14c10*/  FFMA.FTZ R70, R146, c[0x0][0x2d0], -R74.reuse ;  /* 0x0000b40092467a23 */ /* 0x102fe2000001084a */
[----:B------:R-:W-:Y:S03]  /*14c20*/  F2FP.PACK_AB R79, R223, R224 ;  /* 0x000000e0df4f723e */ /* 0x000fe600000000ff */
[C---:B------:R-:W-:Y:S01]  /*14c30*/  HMMA.16816.F32 R56, R132.reuse, R82, R56 ;  /* 0x000000528438723c */ /* 0x040fe20000001838 */
[----:B------:R1:W-:Y:S01]  /*14c40*/  MUFU.EX2 R118, R70 ;  /* 0x0000004600767308 */ /* 0x0003e20000000800 */
[----:B------:R-:W3:Y:S06]  /*14c50*/  LDSM.16.MT88.4 R80, [R203+0x800] ;  /* 0x00080000cb50783b */ /* 0x000eec0000004200 */
[C---:B----4-:R-:W-:Y:S08]  /*14c60*/  HMMA.16816.F32 R60, R132.reuse, R84, R60 ;  /* 0x00000054843c723c */ /* 0x050ff0000000183c */
        /* <DEDUP_REMOVED lines=204> */
[----:B------:R-:W-:Y:S01]  /*15930*/  FADD.FTZ R2, R194, R2 ;  /* 0x00000002c2027221 */ /* 0x000fe20000010000 */
[----:B------:R-:W-:Y:S01]  /*15940*/  IADD3 R220, R221, -0x1, RZ ;  /* 0xffffffffdddc7810 */ /* 0x000fe20007ffe0ff */
        /* <DEDUP_REMOVED lines=29> */
[----:B------:R-:W-:Y:S02]  /*15b20*/  IMAD.MOV.U32 R221, RZ, RZ, R220 ;  /* 0x000000ffffdd7224 */ /* 0x000fe400078e00dc */
[----:B------:R-:W-:Y:S02]  /*15b30*/  IMAD.MOV.U32 R69, RZ, RZ, R68 ;  /* 0x000000ffff457224 */ /* 0x000fe400078e0044 */
[----:B------:R-:W-:Y:S01]  /*15b40*/  IMAD.MOV.U32 R70, RZ, RZ, R3 ;  /* 0x000000ffff467224 */ /* 0x000fe200078e0003 */
[----:B------:R-:W-:-:S05]  /*15b50*/  @P0 BRA `(.L_x_814) ;  /* 0xffffbd0000000947 */ /* 0x000fca000383ffff */
.L_x_805:
[----:B------:R-:W2:Y:S04]  /*15b60*/  LDL R5, [R1+0x8] ;  /* 0x0000080001057983 */ /* 0x000ea80000100800 */
[----:B------:R-:W3:Y:S04]  /*15b70*/  LDL R0, [R1+0x14] ;  /* 0x0000140001007983 */ /* 0x000ee80000100800 */
[----:B------:R-:W4:Y:S01]  /*15b80*/  LDL R2, [R1+0xc] ;  /* 0x00000c0001027983 */ /* 0x000f220000100800 */
[----:B------:R-:W-:-:S05]  /*15b90*/  IMAD.MOV.U32 R4, RZ, RZ, c[0x0][0x2c4] ;  /* 0x0000b100ff047624 */ /* 0x000fca00078e00ff */
[----:B------:R-:W-:Y:S01]  /*15ba0*/  ISETP.NE.AND P1, PT, R4, 0x1, PT ;  /* 0x000000010400780c */ /* 0x000fe20003f25270 */
[----:B--2---:R-:W-:Y:S02]  /*15bb0*/  IMAD.MOV.U32 R6, RZ, RZ, R5 ;  /* 0x000000ffff067224 */ /* 0x004fe400078e0005 */
[----:B------:R-:W-:Y:S01]  /*15bc0*/  IMAD.MOV.U32 R5, RZ, RZ, c[0x0][0x32c] ;  /* 0x0000cb00ff057624 */ /* 0x000fe200078e00ff */
[----:B---3--:R-:W-:-:S04]  /*15bd0*/  IADD3 R0, R0, 0x7f, RZ ;  /* 0x0000007f00007810 */ /* 0x008fc80007ffe0ff */
[----:B------:R-:W-:-:S05]  /*15be0*/  ISETP.GE.AND P0, PT, R5, 0x1, PT ;  /* 0x000000010500780c */ /* 0x000fca0003f06270 */
        /* <DEDUP_REMOVED lines=16> */
.L_x_817:
[----:B------:R-:W-:-:S04]  /*15cf0*/  MOV R4, c[0x0][0x32c] ;  /* 0x0000cb0000047a02 */ /* 0x000fc80000000f00 */
[----:B------:R-:W-:-:S13]  /*15d00*/  ISETP.NE.AND P0, PT, R4, 0x1, PT ;  /* 0x000000010400780c */ /* 0x000fda0003f05270 */
[----:B------:R-:W-:-:S05]  /*15d10*/  @P0 IMAD.HI.U32 R4, R0, c[0x0][0x330], RZ ;  /* 0x0000cc0000040a27 */ /* 0x000fca00078e00ff */
[----:B------:R-:W-:Y:S02]  /*15d20*/  @P0 SHF.R.U32.HI R0, RZ, c[0x0][0x334], R4 ;  /* 0x0000cd00ff000a19 */ /* 0x000fe40000011604 */
.L_x_818:
[----:B------:R-:W-:Y:S05]  /*15d30*/  BSYNC B0 ;  /* 0x0000000000007941 */ /* 0x000fea0003800000 */
.L_x_816:
[----:B------:R-:W-:-:S05]  /*15d40*/  IMAD R0, R0, c[0x0][0x32c], RZ ;  /* 0x0000cb0000007a24 */ /* 0x000fca00078e02ff */
[----:B------:R-:W-:-:S04]  /*15d50*/  IMNMX R2, R2, R0, !PT ;  /* 0x0000000002027217 */ /* 0x000fc80007800200 */
.L_x_815:
        /* <DEDUP_REMOVED lines=11> */
.L_x_820:
[----:B------:R-:W2:Y:S01]  /*15e10*/  LDL R0, [R1+0x18] ;  /* 0x0000180001007983 */ /* 0x000ea20000100800 */
[----:B------:R-:W-:Y:S04]  /*15e20*/  DEPBAR.LE SB0, 0x0 ;  /* 0x000080000000791a */ /* 0x000fe80000000000 */
[----:B------:R-:W-:Y:S01]  /*15e30*/  WARPSYNC 0xffffffff ;  /* 0xffffffff00007948 */ /* 0x000fe20003800000 */
[----:B------:R-:W-:Y:S01]  /*15e40*/  BAR.SYNC.DEFER_BLOCKING 0x0 ;  /* 0x0000000000007b1d */ /* 0x000fe20000010000 */
[----:B------:R-:W-:Y:S02]  /*15e50*/  ISETP.GT.AND P0, PT, R226, R221, PT ;  /* 0x000000dde200720c */ /* 0x000fe40003f04270 */
[C---:B------:R-:W-:Y:S11]  /*15e60*/  IADD3 R220, R221.reuse, -0x1, RZ ;  /* 0xffffffffdddc7810 */ /* 0x040ff60007ffe0ff */
[----:B------:R-:W-:Y:S01]  /*15e70*/  @!P0 IMAD.WIDE.U32 R38, R221, c[0x0][0x208], RZ ;  /* 0x00008200dd268a25 */ /* 0x000fe200078e00ff */
[----:B------:R-:W-:Y:S02]  /*15e80*/  @!P0 MOV R2, c[0x0][0x208] ;  /* 0x0000820000028a02 */ /* 0x000fe40000000f00 */
[----:B------:R-:W-:Y:S02]  /*15e90*/  @!P0 MOV R3, 0x5 ;  /* 0x0000000500038802 */ /* 0x000fe40000000f00 */
[----:B------:R-:W-:Y:S02]  /*15ea0*/  @!P0 MOV R36, R228 ;  /* 0x000000e400248202 */ /* 0x000fe40000000f00 */
[C---:B------:R-:W-:Y:S02]  /*15eb0*/  @!P0 SHF.L.U64.HI R3, R2.reuse, R3, c[0x0][0x20c] ;  /* 0x0000830002038619 */ /* 0x040fe40000010203 */
[----:B------:R-:W-:Y:S01]  /*15ec0*/  @!P0 SHF.L.U32 R2, R2, 0x5, RZ ;  /* 0x0000000502028819 */ /* 0x000fe200000006ff */
[----:B------:R-:W3:Y:S01]  /*15ed0*/  LDSM.16.M88.4 R8, [R201] ;  /* 0x00000000c908783b */ /* 0x000ee20000000200 */
[----:B------:R-:W-:Y:S02]  /*15ee0*/  @!P0 MOV R37, R233 ;  /* 0x000000e900258202 */ /* 0x000fe40000000f00 */
[----:B------:R-:W-:Y:S01]  /*15ef0*/  @!P0 IADD3 R44, P1, R2, R2, RZ ;  /* 0x00000002022c8210 */ /* 0x000fe20007f3e0ff */
[----:B------:R-:W-:Y:S03]  /*15f00*/  @!P0 IMAD.WIDE.U32 R28, R38, 0x60, R2 ;  /* 0x00000060261c8825 */ /* 0x000fe600078e0002 */
[----:B------:R-:W-:Y:S01]  /*15f10*/  @!P0 IADD3.X R45, R3, R3, RZ, P1, !PT ;  /* 0x00000003032d8210 */ /* 0x000fe20000ffe4ff */
[----:B------:R-:W4:Y:S01]  /*15f20*/  LDSM.16.M88.4 R16, [R201+0x800] ;  /* 0x00080000c910783b */ /* 0x000f220000000200 */
[-C--:B------:R-:W-:Y:S01]  /*15f30*/  @!P0 IADD3 R47, P2, P1, R228, R28.reuse, R2 ;  /* 0x0000001ce42f8210 */ /* 0x080fe2000795e002 */
[----:B------:R-:W-:Y:S01]  /*15f40*/  @!P0 IMAD.WIDE.U32 R36, R38, 0x60, R36 ;  /* 0x0000006026248825 */ /* 0x000fe200078e0024 */
[----:B------:R-:W-:Y:S03]  /*15f50*/  @!P0 IADD3 R46, P3, R228, R28, RZ ;  /* 0x0000001ce42e8210 */ /* 0x000fe60007f7e0ff */
[----:B------:R-:W-:Y:S01]  /*15f60*/  @!P0 IMAD.WIDE.U32 R44, R38, 0x60, R44 ;  /* 0x00000060262c8825 */ /* 0x000fe200078e002c */
[----:B------:R-:W-:Y:S01]  /*15f70*/  @!P0 LEA R2, P4, R36, c[0x0][0x1f8], 0x1 ;  /* 0x00007e0024028a11 */ /* 0x000fe200078808ff */
[----:B------:R-:W5:Y:S08]  /*15f80*/  LDSM.16.M88.4 R24, [R201+0x1000] ;  /* 0x00100000c918783b */ /* 0x000f700000000200 */
[----:B------:R-:W1:Y:S08]  /*15f90*/  LDSM.16.M88.4 R32, [R201+0x1800] ;  /* 0x00180000c920783b */ /* 0x000e700000000200 */
[----:B------:R-:W1:Y:S02]  /*15fa0*/  LDSM.16.M88.4 R40, [R201+0x2000] ;  /* 0x00200000c928783b */ /* 0x000e640000000200 */
[C---:B-1-3--:R-:W-:Y:S06]  /*15fb0*/  HMMA.16816.F32 R4, R124.reuse, R8, RZ ;  /* 0x000000087c04723c */ /* 0x04afec00000018ff */
[----:B------:R-:W1:Y:S02]  /*15fc0*/  LDSM.16.M88.4 R48, [R201+0x2800] ;  /* 0x00280000c930783b */ /* 0x000e640000000200 */
[C---:B------:R-:W-:Y:S06]  /*15fd0*/  HMMA.16816.F32 R8, R124.reuse, R10, RZ ;  /* 0x0000000a7c08723c */ /* 0x040fec00000018ff */
[----:B------:R-:W3:Y:S02]  /*15fe0*/  LDSM.16.M88.4 R132, [R206] ;  /* 0x00000000ce84783b */ /* 0x000ee40000000200 */
[C---:B----4-:R-:W-:Y:S06]  /*15ff0*/  HMMA.16816.F32 R12, R124.reuse, R16, RZ ;  /* 0x000000107c0c723c */ /* 0x050fec00000018ff */
[----:B------:R-:W4:Y:S02]  /*16000*/  LDSM.16.M88.4 R136, [R208] ;  /* 0x00000000d088783b */ /* 0x000f240000000200 */
[C---:B------:R-:W-:Y:S06]  /*16010*/  HMMA.16816.F32 R16, R124.reuse, R18, RZ ;  /* 0x000000127c10723c */ /* 0x040fec00000018ff */
[----:B------:R-:W1:Y:S02]  /*16020*/  LDSM.16.M88.4 R140, [R209] ;  /* 0x00000000d18c783b */ /* 0x000e640000000200 */
[C---:B-----5:R-:W-:Y:S06]  /*16030*/  HMMA.16816.F32 R20, R124.reuse, R24, RZ ;  /* 0x000000187c14723c */ /* 0x060fec00000018ff */
[----:B------:R-:W5:Y:S02]  /*16040*/  LDSM.16.M88.4 R144, [R210] ;  /* 0x00000000d290783b */ /* 0x000f640000000200 */
[C---:B------:R-:W-:Y:S06]  /*16050*/  HMMA.16816.F32 R24, R124.reuse, R26, RZ ;  /* 0x0000001a7c18723c */ /* 0x040fec00000018ff */
        /* <DEDUP_REMOVED lines=17> */
[C---:B------:R-:W-:Y:S01]  /*16170*/  HMMA.16816.F32 R36, R124.reuse, R40, RZ ;  /* 0x000000287c24723c */ /* 0x040fe200000018ff */
        /* <DEDUP_REMOVED lines=8> */
[C---:B-1----:R-:W-:Y:S07]  /*16200*/  HMMA.16816.F32 R44, R124.reuse, R48, RZ ;  /* 0x000000307c2c723c */ /* 0x042fee00000018ff */
        /* <DEDUP_REMOVED lines=10> */
[C---:B----4-:R-:W-:Y:S07]  /*162b0*/  HMMA.16816.F32 R12, R128.reuse, R136, R12 ;  /* 0x00000088800c723c */ /* 0x050fee000000180c */
[----:B------:R3:W-:Y:S01]  /*162c0*/  @!P0 LDGSTS.E.BYPASS.LTC128B.128 [R219+0x2100], [R164.64], !P1 ;  /* 0x02100000a4db8fae */ /* 0x0007e2000c901d48 */
[C---:B------:R-:W-:Y:S07]  /*162d0*/  HMMA.16816.F32 R16, R128.reuse, R138, R16 ;  /* 0x0000008a8010723c */ /* 0x040fee0000001810 */
[----:B------:R2:W-:Y:S01]  /*162e0*/  @!P0 LDGSTS.E.BYPASS.LTC128B.128 [R219+0x5100], [R162.64+0x80], !P5 ;  /* 0x05100080a2db8fae */ /* 0x0005e2000e901d48 */
[C---:B------:R-:W-:Y:S03]  /*162f0*/  HMMA.16816.F32 R20, R128.reuse, R140, R20 ;  /* 0x0000008c8014723c */ /* 0x040fe60000001814 */
[----:B------:R-:W-:Y:S04]  /*16300*/  ISETP.GT.AND P0, PT, R221, R226, PT ;  /* 0x000000e2dd00720c */ /* 0x000fe80003f04270 */
[----:B------:R-:W-:Y:S01]  /*16310*/  LDSM.16.M88.4 R132, [R200+0x1000] ;  /* 0x00100000c884783b */ /* 0x000fe20000000200 */
[C---:B------:R-:W-:Y:S07]  /*16320*/  HMMA.16816.F32 R24, R128.reuse, R142, R24 ;  /* 0x0000008e8018723c */ /* 0x040fee0000001818 */
[----:B------:R-:W0:Y:S01]  /*16330*/  LDGDEPBAR ;  /* 0x00000000000079af */ /* 0x000e220000000000 */
[C---:B-----5:R-:W-:Y:S07]  /*16340*/  HMMA.16816.F32 R28, R128.reuse, R144, R28 ;  /* 0x00000090801c723c */ /* 0x060fee000000181c */
[----:B---3--:R-:W-:Y:S01]  /*16350*/  LDSM.16.M88.4 R164, [R200+0x800] ;  /* 0x00080000c8a4783b */ /* 0x008fe20000000200 */
[C---:B------:R-:W-:Y:S07]  /*16360*/  HMMA.16816.F32 R32, R128.reuse, R146, R32 ;  /* 0x000000928020723c */ /* 0x040fee0000001820 */
[----:B--2---:R-:W2:Y:S01]  /*16370*/  LDSM.16.M88.4 R160, [R200] ;  /* 0x00000000c8a0783b */ /* 0x004ea20000000200 */
[C---:B------:R-:W-:Y:S07]  /*16380*/  HMMA.16816.F32 R36, R128.reuse, R148, R36 ;  /* 0x000000948024723c */ /* 0x040fee0000001824 */
[----:B------:R-:W3:Y:S01]  /*16390*/  LDSM.16.M88.4 R136, [R200+0x1800] ;  /* 0x00180000c888783b */ /* 0x000ee20000000200 */
[C---:B------:R-:W-:Y:S07]  /*163a0*/  HMMA.16816.F32 R40, R128.reuse, R150, R40 ;  /* 0x000000968028723c */ /* 0x040fee0000001828 */
[----:B------:R-:W4:Y:S01]  /*163b0*/  LDSM.16.M88.4 R168, [R200+0x2000] ;  /* 0x00200000c8a8783b */ /* 0x000f220000000200 */
[C---:B------:R-:W-:Y:S07]  /*163c0*/  HMMA.16816.F32 R44, R128.reuse, R152, R44 ;  /* 0x00000098802c723c */ /* 0x040fee000000182c */
[----:B------:R-:W5:Y:S01]  /*163d0*/  LDSM.16.M88.4 R172, [R200+0x2800] ;  /* 0x00280000c8ac783b */ /* 0x000f620000000200 */
[----:B------:R-:W-:Y:S07]  /*163e0*/  HMMA.16816.F32 R48, R128, R154, R48 ;  /* 0x0000009a8030723c */ /* 0x000fee0000001830 */
[----:B------:R-:W1:Y:S01]  /*163f0*/  LDSM.16.M88.4 R140, [R75+-0x3000] ;  /* 0xffd000004b8c783b */ /* 0x000e620000000200 */
[C---:B--2---:R-:W-:Y:S07]  /*16400*/  HMMA.16816.F32 R4, R156.reuse, R160, R4 ;  /* 0x000000a09c04723c */ /* 0x044fee0000001804 */
[----:B------:R-:W2:Y:S01]  /*16410*/  LDSM.16.M88.4 R144, [R75+-0x2800] ;  /* 0xffd800004b90783b */ /* 0x000ea20000000200 */
        /* <DEDUP_REMOVED lines=10> */
[C---:B---3--:R-:W-:Y:S07]  /*164c0*/  HMMA.16816.F32 R28, R156.reuse, R136, R28 ;  /* 0x000000889c1c723c */ /* 0x048fee000000181c */
[----:B------:R-:W-:Y:S01]  /*164d0*/  LDSM.16.M88.4 R192, [R200+0x5800] ;  /* 0x00580000c8c0783b */ /* 0x000fe20000000200 */
[C---:B------:R-:W-:Y:S07]  /*164e0*/  HMMA.16816.F32 R32, R156.reuse, R138, R32 ;  /* 0x0000008a9c20723c */ /* 0x040fee0000001820 */
[----:B------:R-:W3:Y:S01]  /*164f0*/  LDSM.16.M88.4 R136, [R201+0x3000] ;  /* 0x00300000c988783b */ /* 0x000ee20000000200 */
[C---:B----4-:R-:W-:Y:S08]  /*16500*/  HMMA.16816.F32 R36, R156.reuse, R168, R36 ;  /* 0x000000a89c24723c */ /* 0x050ff00000001824 */
[C---:B------:R-:W-:Y:S01]  /*16510*/  HMMA.16816.F32 R40, R156.reuse, R170, R40 ;  /* 0x000000aa9c28723c */ /* 0x040fe20000001828 */
[----:B------:R-:W4:Y:S07]  /*16520*/  LDSM.16.M88.4 R168, [R201+0x4000] ;  /* 0x00400000c9a8783b */ /* 0x000f2e0000000200 */
[C---:B-----5:R-:W-:Y:S08]  /*16530*/  HMMA.16816.F32 R44, R156.reuse, R172, R44 ;  /* 0x000000ac9c2c723c */ /* 0x060ff0000000182c */
[----:B------:R-:W-:Y:S01]  /*16540*/  HMMA.16816.F32 R48, R156, R174, R48 ;  /* 0x000000ae9c30723c */ /* 0x000fe20000001830 */
        /* <DEDUP_REMOVED lines=19> */
[C---:B---3--:R-:W-:Y:S08]  /*16680*/  HMMA.16816.F32 R4, R180.reuse, R136, R4 ;  /* 0x00000088b404723c */ /* 0x048ff00000001804 */
[C---:B------:R-:W-:Y:S01]  /*16690*/  HMMA.16816.F32 R8, R180.reuse, R138, R8 ;  /* 0x0000008ab408723c */ /* 0x040fe20000001808 */
[----:B------:R-:W3:Y:S07]  /*166a0*/  LDSM.16.M88.4 R136, [R215] ;  /* 0x00000000d788783b */ /* 0x000eee0000000200 */
[C---:B------:R-:W-:Y:S08]  /*166b0*/  HMMA.16816.F32 R12, R180.reuse, R164, R12 ;  /* 0x000000a4b40c723c */ /* 0x040ff0000000180c */
[C---:B------:R-:W-:Y:S01]  /*166c0*/  HMMA.16816.F32 R16, R180.reuse, R166, R16 ;  /* 0x000000a6b410723c */ /* 0x040fe20000001810 */
[----:B------:R-:W2:Y:S07]  /*166d0*/  LDSM.16.M88.4 R164, [R217] ;  /* 0x00000000d9a4783b */ /* 0x000eae0000000200 */
[C---:B----4-:R-:W-:Y:S08]  /*166e0*/  HMMA.16816.F32 R20, R180.reuse, R168, R20 ;  /* 0x000000a8b414723c */ /* 0x050ff00000001814 */
[C---:B------:R-:W-:Y:S01]  /*166f0*/  HMMA.16816.F32 R24, R180.reuse, R170, R24 ;  /* 0x000000aab418723c */ /* 0x040fe20000001818 */
[----:B------:R-:W4:Y:S07]  /*16700*/  LDSM.16.M88.4 R168, [R200+0x3000] ;  /* 0x00300000c8a8783b */ /* 0x000f2e0000000200 */
        /* <DEDUP_REMOVED lines=11> */
[----:B------:R-:W5:Y:S07]  /*167c0*/  LDSM.16.M88.4 R148, [R200+0x4800] ;  /* 0x00480000c894783b */ /* 0x000f6e0000000200 */
[C---:B------:R-:W-:Y:S08]  /*167d0*/  HMMA.16816.F32 R12, R184.reuse, R152, R12 ;  /* 0x00000098b80c723c */ /* 0x040ff0000000180c */
[C---:B------:R-:W-:Y:S01]  /*167e0*/  HMMA.16816.F32 R16, R184.reuse, R154, R16 ;  /* 0x0000009ab810723c */ /* 0x040fe20000001810 */
[----:B------:R-:W1:Y:S07]  /*167f0*/  LDSM.16.M88.4 R152, [R75] ;  /* 0x000000004b98783b */ /* 0x000e6e0000000200 */
[C---:B------:R-:W-:Y:S08]  /*16800*/  HMMA.16816.F32 R20, R184.reuse, R132, R20 ;  /* 0x00000084b814723c */ /* 0x040ff00000001814 */
[C---:B------:R-:W-:Y:S01]  /*16810*/  HMMA.16816.F32 R24, R184.reuse, R134, R24 ;  /* 0x00000086b818723c */ /* 0x040fe20000001818 */
[----:B------:R-:W1:Y:S07]  /*16820*/  LDSM.16.M88.4 R132, [R75+0x800] ;  /* 0x000800004b84783b */ /* 0x000e6e0000000200 */
[C---:B---3--:R-:W-:Y:S08]  /*16830*/  HMMA.16816.F32 R28, R184.reuse, R136, R28 ;  /* 0x00000088b81c723c */ /* 0x048ff0000000181c */
        /* <DEDUP_REMOVED lines=8> */
[C---:B------:R-:W-:Y:S08]  /*168c0*/  HMMA.16816.F32 R16, R188.reuse, R142, R16 ;  /* 0x0000008ebc10723c */ /* 0x040ff00000001810 */
[C---:B--2---:R-:W-:Y:S08]  /*168d0*/  HMMA.16816.F32 R20, R188.reuse, R144, R20 ;  /* 0x00000090bc14723c */ /* 0x044ff00000001814 */
[C---:B------:R-:W-:Y:S08]  /*168e0*/  HMMA.16816.F32 R24, R188.reuse, R146, R24 ;  /* 0x00000092bc18723c */ /* 0x040ff00000001818 */
[C---:B-----5:R-:W-:Y:S08]  /*168f0*/  HMMA.16816.F32 R28, R188.reuse, R148, R28 ;  /* 0x00000094bc1c723c */ /* 0x060ff0000000181c */
        /* <DEDUP_REMOVED lines=21> */
[----:B------:R3:W4:Y:S02]  /*16a50*/  MUFU.TANH R142, R0 ;  /* 0x00000000008e7308 */ /* 0x0007240000002400 */
[----:B---3--:R-:W-:Y:S08]  /*16a60*/  FMUL.FTZ R0, R8, c[0x0][0x320] ;  /* 0x0000c80008007a20 */ /* 0x008ff00000410000 */
[----:B------:R3:W-:Y:S01]  /*16a70*/  MUFU.TANH R138, R0 ;  /* 0x00000000008a7308 */ /* 0x0007e20000002400 */
[C---:B-1----:R-:W-:Y:S08]  /*16a80*/  HMMA.16816.F32 R20, R196.reuse, R4, R20 ;  /* 0x00000004c414723c */ /* 0x042ff00000001814 */
[C---:B------:R-:W-:Y:S01]  /*16a90*/  HMMA.16816.F32 R24, R196.reuse, R6, R24 ;  /* 0x00000006c418723c */ /* 0x040fe20000001818 */
[----:B------:R-:W-:Y:S03]  /*16aa0*/  LDSM.16.M88.4 R4, [R75+0x2000] ;  /* 0x002000004b04783b */ /* 0x000fe60000000200 */
[----:B---3--:R-:W-:Y:S04]  /*16ab0*/  FMUL.FTZ R0, R9, c[0x0][0x320] ;  /* 0x0000c80009007a20 */ /* 0x008fe80000410000 */
[----:B------:R1:W-:Y:S11]  /*16ac0*/  MUFU.TANH R133, R0 ;  /* 0x0000000000857308 */ /* 0x0003f60000002400 */
[----:B------:R-:W-:Y:S05]  /*16ad0*/  @!UPT UIADD3 URZ, URZ, URZ, URZ ;  /* 0x0000003f3f3ff290 */ /* 0x000fea000fffe03f */
[----:B------:R-:W-:Y:S04]  /*16ae0*/  FMUL.FTZ R3, R27, c[0x0][0x320] ;  /* 0x0000c8001b037a20 */ /* 0x000fe80000410000 */
[----:B------:R-:W-:Y:S01]  /*16af0*/  MUFU.TANH R167, R3 ;  /* 0x0000000300a77308 */ /* 0x000fe20000002400 */
[----:B-1----:R-:W-:Y:S02]  /*16b00*/  FMUL.FTZ R0, R10, c[0x0][0x320] ;  /* 0x0000c8000a007a20 */ /* 0x002fe40000410000 */
[----:B------:R-:W1:Y:S07]  /*16b10*/  LDSM.16.M88.4 R8, [R75+0x1800] ;  /* 0x001800004b08783b */ /* 0x000e6e0000000200 */
[----:B------:R3:W5:Y:S02]  /*16b20*/  MUFU.TANH R139, R0 ;  /* 0x00000000008b7308 */ /* 0x0007640000002400 */
[----:B---3--:R-:W-:Y:S08]  /*16b30*/  FMUL.FTZ R0, R12, c[0x0][0x320] ;  /* 0x0000c8000c007a20 */ /* 0x008ff00000410000 */
[----:B------:R3:W-:Y:S01]  /*16b40*/  MUFU.TANH R134, R0 ;  /* 0x0000000000867308 */ /* 0x0007e20000002400 */
[C---:B-1----:R-:W-:Y:S08]  /*16b50*/  HMMA.16816.F32 R28, R196.reuse, R8, R28 ;  /* 0x00000008c41c723c */ /* 0x042ff0000000181c */
[C---:B------:R-:W-:Y:S01]  /*16b60*/  HMMA.16816.F32 R32, R196.reuse, R10, R32 ;  /* 0x0000000ac420723c */ /* 0x040fe20000001820 */
[----:B------:R-:W1:Y:S01]  /*16b70*/  LDSM.16.M88.4 R8, [R75+0x2800] ;  /* 0x002800004b08783b */ /* 0x000e620000000200 */
[----:B------:R-:W-:Y:S04]  /*16b80*/  DEPBAR.LE SB0, 0x0 ;  /* 0x000080000000791a */ /* 0x000fe80000000000 */
[----:B---3--:R-:W-:Y:S02]  /*16b90*/  FMUL.FTZ R0, R13, c[0x0][0x320] ;  /* 0x0000c8000d007a20 */ /* 0x008fe40000410000 */
[C---:B------:R-:W-:Y:S02]  /*16ba0*/  HMMA.16816.F32 R36, R196.reuse, R4, R36 ;  /* 0x00000004c424723c */ /* 0x040fe40000001824 */
[----:B------:R3:W-:Y:S01]  /*16bb0*/  MUFU.TANH R135, R0 ;  /* 0x0000000000877308 */ /* 0x0007e20000002400 */
[----:B------:R-:W-:Y:S05]  /*16bc0*/  BAR.SYNC.DEFER_BLOCKING 0x0 ;  /* 0x0000000000007b1d */ /* 0x000fea0000010000 */
[C---:B------:R-:W-:Y:S07]  /*16bd0*/  HMMA.16816.F32 R40, R196.reuse, R6, R40 ;  /* 0x00000006c428723c */ /* 0x040fee0000001828 */
[----:B------:R-:W-:Y:S01]  /*16be0*/  @P0 MOV R7, 0x5 ;  /* 0x0000000500070802 */ /* 0x000fe20000000f00 */
[----:B------:R-:W-:Y:S01]  /*16bf0*/  FMUL.FTZ R2, R32, c[0x0][0x320] ;  /* 0x0000c80020027a20 */ /* 0x000fe20000410000 */
[----:B------:R-:W-:Y:S03]  /*16c00*/  @P0 SHF.R.S32.HI R6, RZ, 0x1f, R220 ;  /* 0x0000001fff060819 */ /* 0x000fe600000114dc */
[----:B------:R2:W-:Y:S02]  /*16c10*/  MUFU.TANH R224, R2 ;  /* 0x0000000200e07308 */ /* 0x0005e40000002400 */
[----:B------:R-:W-:Y:S02]  /*16c20*/  @P0 IMAD R6, R6, c[0x0][0x1e0], RZ ;  /* 0x0000780006060a24 */ /* 0x000fe400078e02ff */
[----:B---3--:R-:W-:Y:S02]  /*16c30*/  FMUL.FTZ R0, R14, c[0x0][0x320] ;  /* 0x0000c8000e007a20 */ /* 0x008fe40000410000 */
[C---:B------:R-:W-:Y:S04]  /*16c40*/  @P0 IMAD R6, R220.reuse, c[0x0][0x1e4], R6 ;  /* 0x00007900dc060a24 */ /* 0x040fe800078e0206 */
[----:B------:R3:W3:Y:S01]  /*16c50*/  MUFU.TANH R145, R0 ;  /* 0x0000000000917308 */ /* 0x0006e20000002400 */
[C---:B-1----:R-:W-:Y:S07]  /*16c60*/  HMMA.16816.F32 R44, R196.reuse, R8, R44 ;  /* 0x00000008c42c723c */ /* 0x042fee000000182c */
[----:B------:R-:W-:Y:S01]  /*16c70*/  @P0 MOV R8, R230 ;  /* 0x000000e600080202 */ /* 0x000fe20000000f00 */
[----:B------:R-:W-:Y:S04]  /*16c80*/  HMMA.16816.F32 R48, R196, R10, R48 ;  /* 0x0000000ac430723c */ /* 0x000fe80000001830 */
[----:B--2---:R-:W-:Y:S01]  /*16c90*/  FMUL.FTZ R2, R43, c[0x0][0x320] ;  /* 0x0000c8002b027a20 */ /* 0x004fe20000410000 */
[----:B------:R-:W-:Y:S02]  /*16ca0*/  @P0 MOV R9, R234 ;  /* 0x000000ea00090202 */ /* 0x000fe40000000f00 */
[----:B------:R-:W-:Y:S01]  /*16cb0*/  @P0 IMAD.WIDE.U32 R10, R220, c[0x0][0x1e0], RZ ;  /* 0x00007800dc0a0a25 */ /* 0x000fe200078e00ff */
[----:B------:R1:W-:Y:S04]  /*16cc0*/  MUFU.TANH R244, R2 ;  /* 0x0000000200f47308 */ /* 0x0003e80000002400 */
[----:B------:R-:W-:Y:S01]  /*16cd0*/  @P0 IADD3 R11, R11, R6, RZ ;  /* 0x000000060b0b0210 */ /* 0x000fe20007ffe0ff */
[----:B---3--:R-:W-:Y:S02]  /*16ce0*/  FMUL.FTZ R0, R15, c[0x0][0x320] ;  /* 0x0000c8000f007a20 */ /* 0x008fe40000410000 */
[----:B------:R-:W-:Y:S03]  /*16cf0*/  @P0 IMAD.WIDE.U32 R8, R10, 0x60, R8 ;  /* 0x000000600a080825 */ /* 0x000fe600078e0008 */
[----:B------:R2:W3:Y:S01]  /*16d00*/  MUFU.TANH R147, R0 ;  /* 0x0000000000937308 */ /* 0x0004e20000002400 */
[----:B------:R-:W-:Y:S02]  /*16d10*/  FMUL.FTZ R3, R44, c[0x0][0x320] ;  /* 0x0000c8002c037a20 */ /* 0x000fe40000410000 */
[----:B------:R-:W-:Y:S05]  /*16d20*/  @P0 IMAD R12, R11, 0x60, RZ ;  /* 0x000000600b0c0824 */ /* 0x000fea00078e02ff */
[----:B------:R-:W-:Y:S02]  /*16d30*/  @P0 IADD3 R11, R9, R12, RZ ;  /* 0x0000000c090b0210 */ /* 0x000fe40007ffe0ff */
[----:B------:R3:W-:Y:S01]  /*16d40*/  MUFU.TANH R248, R3 ;  /* 0x0000000300f87308 */ /* 0x0007e20000002400 */
[----:B-1----:R-:W-:Y:S04]  /*16d50*/  FMNMX.FTZ R2, R141, R70, !PT ;  /* 0x000000468d027209 */ /* 0x002fe80007810000 */
[----:B----4-:R-:W-:Y:S04]  /*16d60*/  FMNMX.FTZ R2, R142, R2, !PT ;  /* 0x000000028e027209 */ /* 0x010fe80007810000 */
[----:B-----5:R-:W-:Y:S01]  /*16d70*/  FMNMX.FTZ R2, R139, R2, !PT ;  /* 0x000000028b027209 */ /* 0x020fe20007810000 */
[----:B--2---:R-:W-:Y:S03]  /*16d80*/  FMUL.FTZ R0, R16, c[0x0][0x320] ;  /* 0x0000c80010007a20 */ /* 0x004fe60000410000 */
[----:B------:R-:W-:Y:S01]  /*16d90*/  FMNMX.FTZ R2, R140, R2, !PT ;  /* 0x000000028c027209 */ /* 0x000fe20007810000 */
[----:B------:R1:W-:Y:S03]  /*16da0*/  MUFU.TANH R143, R0 ;  /* 0x00000000008f7308 */ /* 0x0003e60000002400 */
[----:B------:R-:W-:Y:S01]  /*16db0*/  FMNMX.FTZ R2, R145, R2, !PT ;  /* 0x0000000291027209 */ /* 0x000fe20007810000 */
[----:B---3--:R-:W-:Y:S03]  /*16dc0*/  FMUL.FTZ R3, R45, c[0x0][0x320] ;  /* 0x0000c8002d037a20 */ /* 0x008fe60000410000 */
[----:B------:R-:W-:Y:S03]  /*16dd0*/  FMNMX.FTZ R2, R147, R2, !PT ;  /* 0x0000000293027209 */ /* 0x000fe60007810000 */
[----:B------:R2:W-:Y:S01]  /*16de0*/  MUFU.TANH R247, R3 ;  /* 0x0000000300f77308 */ /* 0x0005e20000002400 */
[----:B-1----:R-:W-:Y:S09]  /*16df0*/  FMUL.FTZ R0, R17, c[0x0][0x320] ;  /* 0x0000c80011007a20 */ /* 0x002ff20000410000 */
[----:B------:R1:W-:Y:S01]  /*16e00*/  MUFU.TANH R144, R0 ;  /* 0x0000000000907308 */ /* 0x0003e20000002400 */
[----:B--2---:R-:W-:Y:S09]  /*16e10*/  FMUL.FTZ R3, R46, c[0x0][0x320] ;  /* 0x0000c8002e037a20 */ /* 0x004ff20000410000 */
[----:B------:R2:W-:Y:S01]  /*16e20*/  MUFU.TANH R249, R3 ;  /* 0x0000000300f97308 */ /* 0x0005e20000002400 */
[----:B-1----:R-:W-:Y:S09]  /*16e30*/  FMUL.FTZ R0, R18, c[0x0][0x320] ;  /* 0x0000c80012007a20 */ /* 0x002ff20000410000 */
[----:B------:R1:W3:Y:S01]  /*16e40*/  MUFU.TANH R146, R0 ;  /* 0x0000000000927308 */ /* 0x0002e20000002400 */
[----:B--2---:R-:W-:Y:S09]  /*16e50*/  FMUL.FTZ R3, R47, c[0x0][0x320] ;  /* 0x0000c8002f037a20 */ /* 0x004ff20000410000 */
[----:B------:R2:W-:Y:S01]  /*16e60*/  MUFU.TANH R250, R3 ;  /* 0x0000000300fa7308 */ /* 0x0005e20000002400 */
[----:B-1----:R-:W-:Y:S01]  /*16e70*/  FMUL.FTZ R0, R20, c[0x0][0x320] ;  /* 0x0000c80014007a20 */ /* 0x002fe20000410000 */
[----:B---3--:R-:W-:Y:S08]  /*16e80*/  FMNMX.FTZ R2, R146, R2, !PT ;  /* 0x0000000292027209 */ /* 0x008ff00007810000 */
[----:B------:R1:W-:Y:S01]  /*16e90*/  MUFU.TANH R149, R0 ;  /* 0x0000000000957308 */ /* 0x0003e20000002400 */
[----:B------:R-:W-:Y:S01]  /*16ea0*/  FMNMX.FTZ R2, R148, R2, !PT ;  /* 0x0000000294027209 */ /* 0x000fe20007810000 */
[----:B--2---:R-:W-:Y:S08]  /*16eb0*/  FMUL.FTZ R3, R48, c[0x0][0x320] ;  /* 0x0000c80030037a20 */ /* 0x004ff00000410000 */
        /* <DEDUP_REMOVED lines=8> */
[----:B------:R-:W-:Y:S01]  /*16f40*/  MUFU.TANH R71, R3 ;  /* 0x0000000300477308 */ /* 0x000fe20000002400 */
[----:B-1----:R-:W-:Y:S01]  /*16f50*/  FMUL.FTZ R0, R23, c[0x0][0x320] ;  /* 0x0000c80017007a20 */ /* 0x002fe20000410000 */
[----:B---3--:R-:W-:Y:S08]  /*16f60*/  FMNMX.FTZ R2, R165, R2, !PT ;  /* 0x00000002a5027209 */ /* 0x008ff00007810000 */
[----:B------:R1:W2:Y:S02]  /*16f70*/  MUFU.TANH R166, R0 ;  /* 0x0000000000a67308 */ /* 0x0002a40000002400 */
[----:B-1----:R-:W-:Y:S01]  /*16f80*/  FMUL.FTZ R0, R24, c[0x0][0x320] ;  /* 0x0000c80018007a20 */ /* 0x002fe20000410000 */
[----:B--2---:R-:W-:Y:S07]  /*16f90*/  FMNMX.FTZ R2, R166, R2, !PT ;  /* 0x00000002a6027209 */ /* 0x004fee0007810000 */
[----:B------:R1:W-:Y:S02]  /*16fa0*/  MUFU.TANH R155, R0 ;  /* 0x00000000009b7308 */ /* 0x0003e40000002400 */
[----:B-1----:R-:W-:Y:S08]  /*16fb0*/  FMUL.FTZ R0, R25, c[0x0][0x320] ;  /* 0x0000c80019007a20 */ /* 0x002ff00000410000 */
[----:B------:R1:W-:Y:S02]  /*16fc0*/  MUFU.TANH R154, R0 ;  /* 0x00000000009a7308 */ /* 0x0003e40000002400 */
[----:B-1----:R-:W-:Y:S08]  /*16fd0*/  FMUL.FTZ R0, R26, c[0x0][0x320] ;  /* 0x0000c8001a007a20 */ /* 0x002ff00000410000 */
[----:B------:R1:W2:Y:S02]  /*16fe0*/  MUFU.TANH R160, R0 ;  /* 0x0000000000a07308 */ /* 0x0002a40000002400 */
[----:B-1----:R-:W-:Y:S01]  /*16ff0*/  FMUL.FTZ R0, R28, c[0x0][0x320] ;  /* 0x0000c8001c007a20 */ /* 0x002fe20000410000 */
[----:B--2---:R-:W-:Y:S07]  /*17000*/  FMNMX.FTZ R2, R160, R2, !PT ;  /* 0x00000002a0027209 */ /* 0x004fee0007810000 */
[----:B------:R1:W-:Y:S01]  /*17010*/  MUFU.TANH R168, R0 ;  /* 0x0000000000a87308 */ /* 0x0003e20000002400 */
[----:B------:R-:W-:Y:S01]  /*17020*/  FMNMX.FTZ R2, R167, R2, !PT ;  /* 0x00000002a7027209 */ /* 0x000fe20007810000 */
[----:B-1----:R-:W-:Y:S08]  /*17030*/  FMUL.FTZ R0, R29, c[0x0][0x320] ;  /* 0x0000c8001d007a20 */ /* 0x002ff00000410000 */
[----:B------:R1:W-:Y:S02]  /*17040*/  MUFU.TANH R223, R0 ;  /* 0x0000000000df7308 */ /* 0x0003e40000002400 */
[----:B-1----:R-:W-:Y:S08]  /*17050*/  FMUL.FTZ R0, R30, c[0x0][0x320] ;  /* 0x0000c8001e007a20 */ /* 0x002ff00000410000 */
[----:B------:R1:W2:Y:S02]  /*17060*/  MUFU.TANH R227, R0 ;  /* 0x0000000000e37308 */ /* 0x0002a40000002400 */
[----:B-1----:R-:W-:Y:S01]  /*17070*/  FMUL.FTZ R0, R31, c[0x0][0x320] ;  /* 0x0000c8001f007a20 */ /* 0x002fe20000410000 */
[----:B--2---:R-:W-:Y:S07]  /*17080*/  FMNMX.FTZ R2, R227, R2, !PT ;  /* 0x00000002e3027209 */ /* 0x004fee0007810000 */
[----:B------:R1:W2:Y:S02]  /*17090*/  MUFU.TANH R235, R0 ;  /* 0x0000000000eb7308 */ /* 0x0002a40000002400 */
[----:B-1----:R-:W-:Y:S01]  /*170a0*/  FMUL.FTZ R0, R33, c[0x0][0x320] ;  /* 0x0000c80021007a20 */ /* 0x002fe20000410000 */
[----:B--2---:R-:W-:Y:S07]  /*170b0*/  FMNMX.FTZ R2, R235, R2, !PT ;  /* 0x00000002eb027209 */ /* 0x004fee0007810000 */
        /* <DEDUP_REMOVED lines=18> */
[----:B------:R1:W2:Y:S02]  /*171e0*/  MUFU.TANH R238, R0 ;  /* 0x0000000000ee7308 */ /* 0x0002a40000002400 */
[----:B-1----:R-:W-:Y:S08]  /*171f0*/  FMUL.FTZ R0, R41, c[0x0][0x320] ;  /* 0x0000c80029007a20 */ /* 0x002ff00000410000 */
[----:B------:R1:W3:Y:S02]  /*17200*/  MUFU.TANH R240, R0 ;  /* 0x0000000000f07308 */ /* 0x0002e40000002400 */
[----:B-1----:R-:W-:Y:S08]  /*17210*/  FMUL.FTZ R0, R42, c[0x0][0x320] ;  /* 0x0000c8002a007a20 */ /* 0x002ff00000410000 */
[----:B------:R1:W4:Y:S02]  /*17220*/  MUFU.TANH R241, R0 ;  /* 0x0000000000f17308 */ /* 0x0003240000002400 */
[----:B-1----:R-:W-:Y:S04]  /*17230*/  FMNMX.FTZ R0, R136, R69, !PT ;  /* 0x0000004588007209 */ /* 0x002fe80007810000 */
[----:B------:R-:W-:Y:S04]  /*17240*/  FMNMX.FTZ R0, R137, R0, !PT ;  /* 0x0000000089007209 */ /* 0x000fe80007810000 */
        /* <DEDUP_REMOVED lines=15> */
[----:B------:R-:W-:Y:S01]  /*17340*/  FMNMX.FTZ R2, R239, R0, !PT ;  /* 0x00000000ef027209 */ /* 0x000fe20007810000 */
[----:B------:R-:W-:Y:S03]  /*17350*/  FMUL.FTZ R0, R51, c[0x0][0x320] ;  /* 0x0000c80033007a20 */ /* 0x000fe60000410000 */
[----:B--2---:R-:W-:Y:S01]  /*17360*/  FMNMX.FTZ R2, R238, R2, !PT ;  /* 0x00000002ee027209 */ /* 0x004fe20007810000 */
[----:B------:R3:W1:Y:S03]  /*17370*/  MUFU.TANH R74, R0 ;  /* 0x00000000004a7308 */ /* 0x0006660000002400 */
[----:B---3--:R-:W-:Y:S02]  /*17380*/  FMNMX.FTZ R0, R240, R2, !PT ;  /* 0x00000002f0007209 */ /* 0x008fe40007810000 */
[----:B----4-:R-:W-:Y:S02]  /*17390*/  FMNMX.FTZ R2, R241, R3, !PT ;  /* 0x00000003f1027209 */ /* 0x010fe40007810000 */
[----:B------:R-:W-:Y:S02]  /*173a0*/  FMNMX.FTZ R0, R248, R0, !PT ;  /* 0x00000000f8007209 */ /* 0x000fe40007810000 */
[----:B------:R-:W-:Y:S02]  /*173b0*/  FMNMX.FTZ R2, R244, R2, !PT ;  /* 0x00000002f4027209 */ /* 0x000fe40007810000 */
[----:B------:R-:W-:Y:S02]  /*173c0*/  FMNMX.FTZ R0, R247, R0, !PT ;  /* 0x00000000f7007209 */ /* 0x000fe40007810000 */
[----:B------:R-:W-:Y:S02]  /*173d0*/  FMNMX.FTZ R2, R249, R2, !PT ;  /* 0x00000002f9027209 */ /* 0x000fe40007810000 */
[----:B------:R-:W-:Y:S02]  /*173e0*/  FMNMX.FTZ R3, R246, R0, !PT ;  /* 0x00000000f6037209 */ /* 0x000fe40007810000 */
[----:B------:R-:W-:Y:S02]  /*173f0*/  FMNMX.FTZ R0, R250, R2, !PT ;  /* 0x00000002fa007209 */ /* 0x000fe40007810000 */
[----:B------:R-:W-:Y:S02]  /*17400*/  FMNMX.FTZ R3, R245, R3, !PT ;  /* 0x00000003f5037209 */ /* 0x000fe40007810000 */
[----:B------:R-:W-:Y:S03]  /*17410*/  FMNMX.FTZ R0, R71, R0, !PT ;  /* 0x0000000047007209 */ /* 0x000fe60007810000 */
[----:B------:R-:W2:Y:S01]  /*17420*/  SHFL.BFLY PT, R4, R3, 0x2, 0x1f ;  /* 0x0c401f0003047f89 */ /* 0x000ea200000e0000 */
[----:B-1----:R-:W-:Y:S07]  /*17430*/  FMNMX.FTZ R0, R74, R0, !PT ;  /* 0x000000004a007209 */ /* 0x002fee0007810000 */
[----:B------:R-:W1:Y:S01]  /*17440*/  SHFL.BFLY PT, R2, R0, 0x2, 0x1f ;  /* 0x0c401f0000027f89 */ /* 0x000e6200000e0000 */
[----:B--2---:R-:W-:Y:S07]  /*17450*/  FMNMX.FTZ R4, R3, R4, !PT ;  /* 0x0000000403047209 */ /* 0x004fee0007810000 */
[----:B------:R-:W2:Y:S01]  /*17460*/  SHFL.BFLY PT, R5, R4, 0x1, 0x1f ;  /* 0x0c201f0004057f89 */ /* 0x000ea200000e0000 */
[----:B-1----:R-:W-:Y:S07]  /*17470*/  FMNMX.FTZ R0, R0, R2, !PT ;  /* 0x0000000200007209 */ /* 0x002fee0007810000 */
[----:B------:R-:W1:Y:S01]  /*17480*/  SHFL.BFLY PT, R3, R0, 0x1, 0x1f ;  /* 0x0c201f0000037f89 */ /* 0x000e6200000e0000 */
[----:B--2---:R-:W-:Y:S02]  /*17490*/  FMNMX.FTZ R68, R4, R5, !PT ;  /* 0x0000000504447209 */ /* 0x004fe40007810000 */
[----:B------:R-:W-:Y:S03]  /*174a0*/  @P0 MOV R5, c[0x0][0x1e0] ;  /* 0x0000780000050a02 */ /* 0x000fe60000000f00 */
[C---:B------:R-:W-:Y:S02]  /*174b0*/  FMUL.FTZ R132, R68.reuse, c[0x0][0x2d0] ;  /* 0x0000b40044847a20 */ /* 0x040fe40000410000 */
[----:B------:R-:W-:Y:S01]  /*174c0*/  FADD.FTZ R2, -R68, R69 ;  /* 0x0000004544027221 */ /* 0x000fe20000010100 */
[----:B-1----:R-:W-:Y:S01]  /*174d0*/  FMNMX.FTZ R3, R0, R3, !PT ;  /* 0x0000000300037209 */ /* 0x002fe20007810000 */
[--C-:B------:R-:W-:Y:S02]  /*174e0*/  FFMA.FTZ R4, R136, c[0x0][0x2d0], -R132.reuse ;  /* 0x0000b40088047a23 */ /* 0x100fe40000010884 */
[--C-:B------:R-:W-:Y:S02]  /*174f0*/  FFMA.FTZ R16, R138, c[0x0][0x2d0], -R132.reuse ;  /* 0x0000b4008a107a23 */ /* 0x100fe40000010884 */
[----:B------:R1:W-:Y:S01]  /*17500*/  MUFU.EX2 R222, R4 ;  /* 0x0000000400de7308 */ /* 0x0003e20000000800 */
[----:B------:R-:W-:Y:S02]  /*17510*/  FMUL.FTZ R69, R3, c[0x0][0x2d0] ;  /* 0x0000b40003457a20 */ /* 0x000fe40000410000 */
[----:B------:R-:W-:Y:S02]  /*17520*/  FMUL.FTZ R0, R2, c[0x0][0x2d0] ;  /* 0x0000b40002007a20 */ /* 0x000fe40000410000 */
[--C-:B------:R-:W-:Y:S02]  /*17530*/  FFMA.FTZ R32, R134, c[0x0][0x2d0], -R132.reuse ;  /* 0x0000b40086207a23 */ /* 0x100fe40000010884 */
[--C-:B------:R-:W-:Y:S02]  /*17540*/  FFMA.FTZ R40, R143, c[0x0][0x2d0], -R132.reuse ;  /* 0x0000b4008f287a23 */ /* 0x100fe40000010884 */
[--C-:B------:R-:W-:Y:S01]  /*17550*/  FFMA.FTZ R48, R145, c[0x0][0x2d0], -R69.reuse ;  /* 0x0000b40091307a23 */ /* 0x100fe20000010845 */
[----:B------:R-:W-:Y:S01]  /*17560*/  MUFU.EX2 R194, R16 ;  /* 0x0000001000c27308 */ /* 0x000fe20000000800 */
[----:B------:R-:W-:Y:S09]  /*17570*/  FFMA.FTZ R71, R71, c[0x0][0x2d0], -R69 ;  /* 0x0000b40047477a23 */ /* 0x000ff20000010845 */
[----:B------:R2:W3:Y:S01]  /*17580*/  MUFU.EX2 R2, R0 ;  /* 0x0000000000027308 */ /* 0x0004e20000000800 */
[C---:B-1----:R-:W-:Y:S02]  /*17590*/  @P0 SHF.L.U32 R4, R5.reuse, 0x5, RZ ;  /* 0x0000000505040819 */ /* 0x042fe400000006ff */
[----:B------:R-:W-:Y:S01]  /*175a0*/  @P0 SHF.L.U64.HI R5, R5, R7, c[0x0][0x1e4] ;  /* 0x0000790005050619 */ /* 0x000fe20000010207 */
[----:B------:R-:W-:Y:S01]  /*175b0*/  FFMA.FTZ R7, R137, c[0x0][0x2d0], -R132 ;  /* 0x0000b40089077a23 */ /* 0x000fe20000010884 */
[----:B------:R-:W-:Y:S05]  /*175c0*/  @P0 IADD3 R14, P1, R4, R4, RZ ;  /* 0x00000004040e0210 */ /* 0x000fea0007f3e0ff */
[----:B------:R1:W-:Y:S01]  /*175d0*/  MUFU.EX2 R192, R32 ;  /* 0x0000002000c07308 */ /* 0x0003e20000000800 */
[----:B------:R-:W-:Y:S05]  /*175e0*/  @P0 IADD3.X R15, R5, R5, RZ, P1, !PT ;  /* 0x00000005050f0210 */ /* 0x000fea0000ffe4ff */
[----:B------:R-:W-:Y:S04]  /*175f0*/  @P0 IMAD.WIDE.U32 R14, R10, 0x60, R14 ;  /* 0x000000600a0e0825 */ /* 0x000fe800078e000e */
[----:B------:R4:W-:Y:S01]  /*17600*/  MUFU.EX2 R195, R7 ;  /* 0x0000000700c37308 */ /* 0x0009e20000000800 */
[----:B--2---:R-:W-:Y:S02]  /*17610*/  FADD.FTZ R0, -R3, R70 ;  /* 0x0000004603007221 */ /* 0x004fe40000010100 */
[----:B---3--:R-:W-:Y:S02]  /*17620*/  FMUL.FTZ R17, R2, R89 ;  /* 0x0000005902117220 */ /* 0x008fe40000410000 */
[----:B------:R-:W-:Y:S02]  /*17630*/  FMUL.FTZ R0, R0, c[0x0][0x2d0] ;  /* 0x0000b40000007a20 */ /* 0x000fe40000410000 */
[C---:B------:R-:W-:Y:S03]  /*17640*/  FMUL.FTZ R24, R2.reuse, R96 ;  /* 0x0000006002187220 */ /* 0x040fe60000410000 */
[----:B------:R2:W-:Y:S01]  /*17650*/  MUFU.EX2 R174, R40 ;  /* 0x0000002800ae7308 */ /* 0x0005e20000000800 */
[C---:B------:R-:W-:Y:S02]  /*17660*/  FMUL.FTZ R25, R2.reuse, R97 ;  /* 0x0000006102197220 */ /* 0x040fe40000410000 */
[----:B------:R-:W-:Y:S02]  /*17670*/  FFMA.FTZ R70, R147, c[0x0][0x2d0], -R69 ;  /* 0x0000b40093467a23 */ /* 0x000fe40000010845 */
[C---:B-1----:R-:W-:Y:S02]  /*17680*/  FMUL.FTZ R32, R2.reuse, R104 ;  /* 0x0000006802207220 */ /* 0x042fe40000410000 */
[C---:B------:R-:W-:Y:S02]  /*17690*/  FMUL.FTZ R33, R2.reuse, R105 ;  /* 0x0000006902217220 */ /* 0x040fe40000410000 */
[C---:B------:R-:W-:Y:S01]  /*176a0*/  FMUL.FTZ R41, R2.reuse, R113 ;  /* 0x0000007102297220 */ /* 0x040fe20000410000 */
[----:B------:R-:W1:Y:S01]  /*176b0*/  MUFU.EX2 R0, R0 ;  /* 0x0000000000007308 */ /* 0x000e620000000800 */
[----:B------:R-:W-:Y:S02]  /*176c0*/  FMUL.FTZ R49, R2, R121 ;  /* 0x0000007902317220 */ /* 0x000fe40000410000 */
[----:B----4-:R-:W-:Y:S01]  /*176d0*/  @P0 IMAD.WIDE.U32 R6, R10, 0x60, R4 ;  /* 0x000000600a060825 */ /* 0x010fe200078e0004 */
[----:B------:R-:W-:Y:S03]  /*176e0*/  @P0 LEA R10, P3, R8, c[0x0][0x1c8], 0x1 ;  /* 0x00007200080a0a11 */ /* 0x000fe600078608ff */
[----:B------:R-:W-:Y:S01]  /*176f0*/  FMUL.FTZ R52, R2, R52 ;  /* 0x0000003402347220 */ /* 0x000fe20000410000 */
[----:B------:R-:W-:Y:S01]  /*17700*/  @P0 IADD3 R13, P2, P1, R230, R6, R4 ;  /* 0x00000006e60d0210 */ /* 0x000fe2000795e004 */
[----:B------:R-:W-:Y:S01]  /*17710*/  FMUL.FTZ R53, R2, R53 ;  /* 0x0000003502357220 */ /* 0x000fe20000410000 */
[----:B------:R-:W-:Y:S01]  /*17720*/  @P0 IADD3 R9, R12, R7, RZ ;  /* 0x000000070c090210 */ /* 0x000fe20007ffe0ff */
[----:B------:R3:W-:Y:S01]  /*17730*/  MUFU.EX2 R151, R70 ;  /* 0x0000004600977308 */ /* 0x0007e20000000800 */
[----:B------:R-:W-:Y:S01]  /*17740*/  @P0 LEA.HI.X R11, R8, c[0x0][0x1cc], R11, 0x1, P3 ;  /* 0x00007300080b0a11 */ /* 0x000fe200018f0c0b */
[----:B------:R-:W-:Y:S01]  /*17750*/  FFMA.FTZ R8, R133, c[0x0][0x2d0], -R132 ;  /* 0x0000b40085087a23 */ /* 0x000fe20000010884 */
[----:B------:R-:W-:Y:S01]  /*17760*/  @P0 IADD3.X R16, R234, R9, R5, P2, P1 ;  /* 0x00000009ea100210 */ /* 0x000fe200017e2405 */
[----:B--2---:R-:W-:Y:S01]  /*17770*/  FMUL.FTZ R40, R2, R112 ;  /* 0x0000007002287220 */ /* 0x004fe20000410000 */
[----:B------:R-:W-:Y:S01]  /*17780*/  @P0 IADD3 R7, P1, R230, R14, RZ ;  /* 0x0000000ee6070210 */ /* 0x000fe20007f3e0ff */
[----:B------:R-:W-:Y:S01]  /*17790*/  FMUL.FTZ R56, R2, R56 ;  /* 0x0000003802387220 */ /* 0x000fe20000410000 */
[----:B------:R-:W-:Y:S01]  /*177a0*/  @P0 IADD3 R6, P3, R230, R6, RZ ;  /* 0x00000006e6060210 */ /* 0x000fe20007f7e0ff */
[----:B------:R-:W-:Y:S01]  /*177b0*/  FMUL.FTZ R57, R2, R57 ;  /* 0x0000003902397220 */ /* 0x000fe20000410000 */
[----:B------:R-:W-:Y:S01]  /*177c0*/  @P0 IADD3.X R14, R234, R12, R15, P1, !PT ;  /* 0x0000000cea0e0210 */ /* 0x000fe20000ffe40f */
[----:B------:R-:W-:Y:S01]  /*177d0*/  FFMA.FTZ R12, R141, c[0x0][0x2d0], -R69 ;  /* 0x0000b4008d0c7a23 */ /* 0x000fe20000010845 */
[----:B------:R-:W-:Y:S01]  /*177e0*/  @P0 ISETP.GE.AND P1, PT, R72, c[0x0][0x1d4], PT ;  /* 0x0000750048000a0c */ /* 0x000fe20003f26270 */
[----:B------:R2:W-:Y:S01]  /*177f0*/  MUFU.EX2 R193, R8 ;  /* 0x0000000800c17308 */ /* 0x0005e20000000800 */
[----:B------:R-:W-:Y:S01]  /*17800*/  @P0 LEA R4, P2, R6, c[0x0][0x1c8], 0x1 ;  /* 0x0000720006040a11 */ /* 0x000fe200078408ff */
[C---:B-1----:R-:W-:Y:S01]  /*17810*/  FMUL.FTZ R18, R0.reuse, R90 ;  /* 0x0000005a00127220 */ /* 0x042fe20000410000 */
[----:B------:R-:W-:Y:S01]  /*17820*/  @P0 IADD3.X R5, R9, R234, RZ, P3, !PT ;  /* 0x000000ea09050210 */ /* 0x000fe20001ffe4ff */
[C---:B------:R-:W-:Y:S02]  /*17830*/  FMUL.FTZ R19, R0.reuse, R91 ;  /* 0x0000005b00137220 */ /* 0x040fe40000410000 */
[----:B------:R-:W-:Y:S01]  /*17840*/  FMUL.FTZ R26, R0, R98 ;  /* 0x00000062001a7220 */ /* 0x000fe20000410000 */
[----:B------:R-:W-:Y:S01]  /*17850*/  @P0 LEA.HI.X R5, R6, c[0x0][0x1cc], R5, 0x1, P2 ;  /* 0x0000730006050a11 */ /* 0x000fe200010f0c05 */
[C---:B------:R-:W-:Y:S01]  /*17860*/  FMUL.FTZ R27, R0.reuse, R99 ;  /* 0x00000063001b7220 */ /* 0x040fe20000410000 */
[C---:B------:R-:W-:Y:S01]  /*17870*/  @P0 LEA R6, P2, R7.reuse, c[0x0][0x1c8], 0x1 ;  /* 0x0000720007060a11 */ /* 0x040fe200078408ff */
[----:B------:R1:W-:Y:S01]  /*17880*/  MUFU.EX2 R163, R12 ;  /* 0x0000000c00a37308 */ /* 0x0003e20000000800 */
[C---:B------:R-:W-:Y:S01]  /*17890*/  FMUL.FTZ R34, R0.reuse, R106 ;  /* 0x0000006a00227220 */ /* 0x040fe20000410000 */
[----:B------:R4:W-:Y:S01]  /*178a0*/  @P0 LDGSTS.E.BYPASS.LTC128B.128 [R219+0x8100], [R10.64], !P1 ;  /* 0x081000000adb0fae */ /* 0x0009e2000c901d48 */
[----:B------:R-:W-:Y:S01]  /*178b0*/  @P0 LEA.HI.X R7, R7, c[0x0][0x1cc], R14, 0x1, P2 ;  /* 0x0000730007070a11 */ /* 0x000fe200010f0c0e */
[----:B------:R-:W-:Y:S02]  /*178c0*/  FMUL.FTZ R35, R0, R107 ;  /* 0x0000006b00237220 */ /* 0x000fe40000410000 */
[--C-:B---3--:R-:W-:Y:S02]  /*178d0*/  FFMA.FTZ R70, R146, c[0x0][0x2d0], -R69.reuse ;  /* 0x0000b40092467a23 */ /* 0x108fe40000010845 */
[C---:B------:R-:W-:Y:S02]  /*178e0*/  FMUL.FTZ R42, R0.reuse, R114 ;  /* 0x00000072002a7220 */ /* 0x040fe40000410000 */
[----:B------:R4:W-:Y:S01]  /*178f0*/  @P0 LDGSTS.E.BYPASS.LTC128B.128 [R219+0xb100], [R10.64+0x80], !P5 ;  /* 0x0b1000800adb0fae */ /* 0x0009e2000e901d48 */
[----:B------:R3:W-:Y:S01]  /*17900*/  MUFU.EX2 R150, R70 ;  /* 0x0000004600967308 */ /* 0x0007e20000000800 */
[C---:B------:R-:W-:Y:S01]  /*17910*/  FMUL.FTZ R43, R0.reuse, R115 ;  /* 0x00000073002b7220 */ /* 0x040fe20000410000 */
[C---:B--2---:R-:W-:Y:S01]  /*17920*/  @P0 LEA R8, P3, R13.reuse, c[0x0][0x1c8], 0x1 ;  /* 0x000072000d080a11 */ /* 0x044fe200078608ff */
[C---:B------:R-:W-:Y:S02]  /*17930*/  FMUL.FTZ R50, R0.reuse, R122 ;  /* 0x0000007a00327220 */ /* 0x040fe40000410000 */
[----:B------:R-:W-:Y:S02]  /*17940*/  FMUL.FTZ R51, R0, R123 ;  /* 0x0000007b00337220 */ /* 0x000fe40000410000 */
[----:B------:R2:W-:Y:S01]  /*17950*/  @P0 LDGSTS.E.BYPASS.LTC128B.128 [R219+0x9100], [R4.64], !P1 ;  /* 0x0910000004db0fae */ /* 0x0005e2000c901d48 */
[----:B------:R-:W-:Y:S01]  /*17960*/  @P0 LEA.HI.X R9, R13, c[0x0][0x1cc], R16, 0x1, P3 ;  /* 0x000073000d090a11 */ /* 0x000fe200018f0c10 */
[----:B------:R-:W-:Y:S01]  /*17970*/  FMUL.FTZ R16, R2, R88 ;  /* 0x0000005802107220 */ /* 0x000fe20000410000 */
[----:B------:R5:W-:Y:S01]  /*17980*/  MUFU.EX2 R152, R48 ;  /* 0x0000003000987308 */ /* 0x000be20000000800 */
[----:B------:R-:W-:Y:S02]  /*17990*/  FMUL.FTZ R54, R0, R54 ;  /* 0x0000003600367220 */ /* 0x000fe40000410000 */
[--C-:B-1----:R-:W-:Y:S02]  /*179a0*/  FFMA.FTZ R12, R142, c[0x0][0x2d0], -R69.reuse ;  /* 0x0000b4008e0c7a23 */ /* 0x102fe40000010845 */
[----:B------:R2:W-:Y:S01]  /*179b0*/  @P0 LDGSTS.E.BYPASS.LTC128B.128 [R219+0xc100], [R4.64+0x80], !P5 ;  /* 0x0c10008004db0fae */ /* 0x0005e2000e901d48 */
[C---:B------:R-:W-:Y:S02]  /*179c0*/  FMUL.FTZ R55, R0.reuse, R55 ;  /* 0x0000003700377220 */ /* 0x040fe40000410000 */
[C---:B------:R-:W-:Y:S02]  /*179d0*/  FMUL.FTZ R58, R0.reuse, R58 ;  /* 0x0000003a003a7220 */ /* 0x040fe40000410000 */
[----:B------:R-:W1:Y:S01]  /*179e0*/  MUFU.EX2 R164, R12 ;  /* 0x0000000c00a47308 */ /* 0x000e620000000800 */
[----:B------:R-:W-:Y:S02]  /*179f0*/  FMUL.FTZ R59, R0, R59 ;  /* 0x0000003b003b7220 */ /* 0x000fe40000410000 */
[----:B------:R1:W-:Y:S01]  /*17a00*/  @P0 LDGSTS.E.BYPASS.LTC128B.128 [R219+0xa100], [R8.64], !P1 ;  /* 0x0a10000008db0fae */ /* 0x0003e2000c901d48 */
[--C-:B---3--:R-:W-:Y:S02]  /*17a10*/  FFMA.FTZ R70, R148, c[0x0][0x2d0], -R69.reuse ;  /* 0x0000b40094467a23 */ /* 0x108fe40000010845 */
[C---:B----4-:R-:W-:Y:S02]  /*17a20*/  FMUL.FTZ R10, R0.reuse, R82 ;  /* 0x00000052000a7220 */ /* 0x050fe40000410000 */
[----:B------:R-:W-:Y:S02]  /*17a30*/  FMUL.FTZ R11, R0, R83 ;  /* 0x00000053000b7220 */ /* 0x000fe40000410000 */
[C---:B------:R-:W-:Y:S01]  /*17a40*/  FMUL.FTZ R60, R2.reuse, R60 ;  /* 0x0000003c023c7220 */ /* 0x040fe20000410000 */
[----:B------:R3:W-:Y:S01]  /*17a50*/  @P0 LDGSTS.E.BYPASS.LTC128B.128 [R219+0xd100], [R6.64+0x80], !P5 ;  /* 0x0d10008006db0fae */ /* 0x0007e2000e901d48 */
[C---:B------:R-:W-:Y:S01]  /*17a60*/  FMUL.FTZ R61, R2.reuse, R61 ;  /* 0x0000003d023d7220 */ /* 0x040fe20000410000 */
[----:B------:R-:W-:Y:S01]  /*17a70*/  MUFU.EX2 R71, R71 ;  /* 0x0000004700477308 */ /* 0x000fe20000000800 */
[----:B-----5:R-:W-:Y:S02]  /*17a80*/  FMUL.FTZ R48, R2, R120 ;  /* 0x0000007802307220 */ /* 0x020fe40000410000 */
[C---:B------:R-:W-:Y:S02]  /*17a90*/  FMUL.FTZ R62, R0.reuse, R62 ;  /* 0x0000003e003e7220 */ /* 0x040fe40000410000 */
[----:B------:R-:W-:Y:S01]  /*17aa0*/  FMUL.FTZ R63, R0, R63 ;  /* 0x0000003f003f7220 */ /* 0x000fe20000410000 */
[----:B------:R-:W-:Y:S01]  /*17ab0*/  LDSM.16.MT88.4 R20, [R203] ;  /* 0x00000000cb14783b */ /* 0x000fe20000004200 */
[C---:B------:R-:W-:Y:S02]  /*17ac0*/  FMUL.FTZ R64, R2.reuse, R64 ;  /* 0x0000004002407220 */ /* 0x040fe40000410000 */
[--C-:B--2---:R-:W-:Y:S02]  /*17ad0*/  FFMA.FTZ R4, R139, c[0x0][0x2d0], -R69.reuse ;  /* 0x0000b4008b047a23 */ /* 0x104fe40000010845 */
[----:B------:R-:W-:Y:S01]  /*17ae0*/  FMUL.FTZ R5, R2, R77 ;  /* 0x0000004d02057220 */ /* 0x000fe20000410000 */
[----:B-1----:R-:W-:Y:S01]  /*17af0*/  F2FP.PACK_AB R77, R164, R163 ;  /* 0x000000a3a44d723e */ /* 0x002fe200000000ff */
[----:B------:R1:W-:Y:S01]  /*17b00*/  MUFU.EX2 R161, R4 ;  /* 0x0000000400a17308 */ /* 0x0003e20000000800 */
[----:B------:R-:W2:Y:S01]  /*17b10*/  LDSM.16.MT88.4 R12, [R202] ;  /* 0x00000000ca0c783b */ /* 0x000ea20000004200 */
[C---:B------:R-:W-:Y:S02]  /*17b20*/  FMUL.FTZ R65, R2.reuse, R65 ;  /* 0x0000004102417220 */ /* 0x040fe40000410000 */
[C---:B------:R-:W-:Y:S02]  /*17b30*/  FMUL.FTZ R8, R2.reuse, R80 ;  /* 0x0000005002087220 */ /* 0x040fe40000410000 */
[----:B------:R-:W-:Y:S02]  /*17b40*/  FMUL.FTZ R9, R2, R81 ;  /* 0x0000005102097220 */ /* 0x000fe40000410000 */
[C---:B------:R-:W-:Y:S01]  /*17b50*/  FMUL.FTZ R66, R0.reuse, R66 ;  /* 0x0000004200427220 */ /* 0x040fe20000410000 */
[----:B------:R-:W4:Y:S01]  /*17b60*/  LDSM.16.MT88.4 R28, [R205] ;  /* 0x00000000cd1c783b */ /* 0x000f220000004200 */
[C---:B------:R-:W-:Y:S02]  /*17b70*/  FMUL.FTZ R67, R0.reuse, R67 ;  /* 0x0000004300437220 */ /* 0x040fe40000410000 */
[C---:B---3--:R-:W-:Y:S01]  /*17b80*/  FMUL.FTZ R6, R0.reuse, R78 ;  /* 0x0000004e00067220 */ /* 0x048fe20000410000 */
[----:B------:R-:W-:Y:S01]  /*17b90*/  F2FP.PACK_AB R78, R193, R194 ;  /* 0x000000c2c14e723e */ /* 0x000fe200000000ff */
[----:B------:R-:W-:Y:S03]  /*17ba0*/  FMUL.FTZ R7, R0, R79 ;  /* 0x0000004f00077220 */ /* 0x000fe60000410000 */
[----:B------:R-:W3:Y:S01]  /*17bb0*/  LDSM.16.MT88.4 R36, [R204] ;  /* 0x00000000cc24783b */ /* 0x000ee20000004200 */
[----:B-1----:R-:W-:Y:S07]  /*17bc0*/  FFMA.FTZ R4, R140, c[0x0][0x2d0], -R69 ;  /* 0x0000b4008c047a23 */ /* 0x002fee0000010845 */
[----:B------:R-:W1:Y:S01]  /*17bd0*/  LDSM.16.MT88.4 R44, [R202+0x3000] ;  /* 0x00300000ca2c783b */ /* 0x000e620000004200 */
[----:B------:R-:W5:Y:S07]  /*17be0*/  MUFU.EX2 R162, R4 ;  /* 0x0000000400a27308 */ /* 0x000f6e0000000800 */
[----:B------:R-:W1:Y:S08]  /*17bf0*/  LDSM.16.MT88.4 R80, [R203+0x3000] ;  /* 0x00300000cb50783b */ /* 0x000e700000004200 */
[----:B------:R-:W-:Y:S08]  /*17c00*/  LDSM.16.MT88.4 R88, [R204+0x3000] ;  /* 0x00300000cc58783b */ /* 0x000ff00000004200 */
[----:B------:R-:W-:Y:S01]  /*17c10*/  LDSM.16.MT88.4 R96, [R204+0x800] ;  /* 0x00080000cc60783b */ /* 0x000fe20000004200 */
[----:B-----5:R-:W-:Y:S01]  /*17c20*/  F2FP.PACK_AB R79, R162, R161 ;  /* 0x000000a1a24f723e */ /* 0x020fe200000000ff */
[C---:B------:R-:W-:Y:S01]  /*17c30*/  FMUL.FTZ R4, R2.reuse, R76 ;  /* 0x0000004c02047220 */ /* 0x040fe20000410000 */
[----:B------:R-:W-:Y:S05]  /*17c40*/  F2FP.PACK_AB R76, R195, R222 ;  /* 0x000000dec34c723e */ /* 0x000fea00000000ff */
[----:B------:R-:W-:Y:S02]  /*17c50*/  LDSM.16.MT88.4 R104, [R204+0x4000] ;  /* 0x00400000cc68783b */ /* 0x000fe40000004200 */
[C---:B--2---:R-:W-:Y:S06]  /*17c60*/  HMMA.16816.F32 R4, R76.reuse, R12, R4 ;  /* 0x0000000c4c04723c */ /* 0x044fec0000001804 */
[----:B------:R-:W-:Y:S01]  /*17c70*/  LDSM.16.MT88.4 R112, [R202+0x5800] ;  /* 0x00580000ca70783b */ /* 0x000fe20000004200 */
[C---:B------:R-:W-:Y:S01]  /*17c80*/  FMUL.FTZ R12, R2.reuse, R84 ;  /* 0x00000054020c7220 */ /* 0x040fe20000410000 */
[C---:B------:R-:W-:Y:S04]  /*17c90*/  HMMA.16816.F32 R8, R76.reuse, R14, R8 ;  /* 0x0000000e4c08723c */ /* 0x040fe80000001808 */
[----:B------:R-:W-:Y:S02]  /*17ca0*/  FMUL.FTZ R13, R2, R85 ;  /* 0x00000055020d7220 */ /* 0x000fe40000410000 */
[----:B------:R-:W-:Y:S01]  /*17cb0*/  LDSM.16.MT88.4 R120, [R203+0x5800] ;  /* 0x00580000cb78783b */ /* 0x000fe20000004200 */
[C---:B------:R-:W-:Y:S02]  /*17cc0*/  FMUL.FTZ R14, R0.reuse, R86 ;  /* 0x00000056000e7220 */ /* 0x040fe40000410000 */
[----:B------:R-:W-:Y:S05]  /*17cd0*/  FMUL.FTZ R15, R0, R87 ;  /* 0x00000057000f7220 */ /* 0x000fea0000410000 */
[----:B------:R-:W2:Y:S02]  /*17ce0*/  LDSM.16.MT88.4 R84, [R205+0x3000] ;  /* 0x00300000cd54783b */ /* 0x000ea40000004200 */
[C---:B------:R-:W-:Y:S06]  /*17cf0*/  HMMA.16816.F32 R12, R76.reuse, R20, R12 ;  /* 0x000000144c0c723c */ /* 0x040fec000000180c */
[----:B------:R-:W0:Y:S01]  /*17d00*/  LDGDEPBAR ;  /* 0x00000000000079af */ /* 0x000e220000000000 */
[C---:B------:R-:W-:Y:S01]  /*17d10*/  FMUL.FTZ R20, R2.reuse, R92 ;  /* 0x0000005c02147220 */ /* 0x040fe20000410000 */
[C---:B------:R-:W-:Y:S04]  /*17d20*/  HMMA.16816.F32 R16, R76.reuse, R22, R16 ;  /* 0x000000164c10723c */ /* 0x040fe80000001810 */
[----:B------:R-:W-:Y:S03]  /*17d30*/  FMUL.FTZ R21, R2, R93 ;  /* 0x0000005d02157220 */ /* 0x000fe60000410000 */
[C---:B------:R-:W-:Y:S02]  /*17d40*/  FMUL.FTZ R22, R0.reuse, R94 ;  /* 0x0000005e00167220 */ /* 0x040fe40000410000 */
[----:B------:R-:W-:Y:S02]  /*17d50*/  FMUL.FTZ R23, R0, R95 ;  /* 0x0000005f00177220 */ /* 0x000fe40000410000 */
[----:B------:R-:W-:Y:S05]  /*17d60*/  LDSM.16.MT88.4 R92, [R205+0x800] ;  /* 0x00080000cd5c783b */ /* 0x000fea0000004200 */
[C---:B----4-:R-:W-:Y:S07]  /*17d70*/  HMMA.16816.F32 R20, R76.reuse, R28, R20 ;  /* 0x0000001c4c14723c */ /* 0x050fee0000001814 */
[C---:B------:R-:W-:Y:S01]  /*17d80*/  FMUL.FTZ R28, R2.reuse, R100 ;  /* 0x00000064021c7220 */ /* 0x040fe20000410000 */
[C---:B------:R-:W-:Y:S04]  /*17d90*/  HMMA.16816.F32 R24, R76.reuse, R30, R24 ;  /* 0x0000001e4c18723c */ /* 0x040fe80000001818 */
[----:B------:R-:W-:Y:S03]  /*17da0*/  FMUL.FTZ R29, R2, R101 ;  /* 0x00000065021d7220 */ /* 0x000fe60000410000 */
[C---:B------:R-:W-:Y:S02]  /*17db0*/  FMUL.FTZ R30, R0.reuse, R102 ;  /* 0x00000066001e7220 */ /* 0x040fe40000410000 */
[----:B------:R-:W-:Y:S02]  /*17dc0*/  FMUL.FTZ R31, R0, R103 ;  /* 0x00000067001f7220 */ /* 0x000fe40000410000 */
[----:B------:R-:W-:Y:S05]  /*17dd0*/  LDSM.16.MT88.4 R100, [R205+0x4000] ;  /* 0x00400000cd64783b */ /* 0x000fea0000004200 */
[C---:B---3--:R-:W-:Y:S07]  /*17de0*/  HMMA.16816.F32 R28, R76.reuse, R36, R28 ;  /* 0x000000244c1c723c */ /* 0x048fee000000181c */
[--C-:B------:R-:W-:Y:S01]  /*17df0*/  FFMA.FTZ R36, R135, c[0x0][0x2d0], -R132.reuse ;  /* 0x0000b40087247a23 */ /* 0x100fe20000010884 */
[C---:B------:R-:W-:Y:S03]  /*17e00*/  HMMA.16816.F32 R32, R76.reuse, R38, R32 ;  /* 0x000000264c20723c */ /* 0x040fe60000001820 */
[----:B------:R3:W-:Y:S01]  /*17e10*/  MUFU.EX2 R175, R36 ;  /* 0x0000002400af7308 */ /* 0x0007e20000000800 */
[----:B------:R-:W-:Y:S03]  /*17e20*/  FMUL.FTZ R37, R2, R109 ;  /* 0x0000006d02257220 */ /* 0x000fe60000410000 */
[C---:B------:R-:W-:Y:S02]  /*17e30*/  FMUL.FTZ R38, R0.reuse, R110 ;  /* 0x0000006e00267220 */ /* 0x040fe40000410000 */
[----:B------:R-:W-:Y:S03]  /*17e40*/  FMUL.FTZ R39, R0, R111 ;  /* 0x0000006f00277220 */ /* 0x000fe60000410000 */
[C---:B---3--:R-:W-:Y:S02]  /*17e50*/  FMUL.FTZ R36, R2.reuse, R108 ;  /* 0x0000006c02247220 */ /* 0x048fe40000410000 */
[----:B------:R-:W-:Y:S05]  /*17e60*/  LDSM.16.MT88.4 R108, [R203+0x1800] ;  /* 0x00180000cb6c783b */ /* 0x000fea0000004200 */
[C---:B-1----:R-:W-:Y:S07]  /*17e70*/  HMMA.16816.F32 R36, R76.reuse, R44, R36 ;  /* 0x0000002c4c24723c */ /* 0x042fee0000001824 */
[----:B------:R-:W-:Y:S01]  /*17e80*/  FMUL.FTZ R45, R2, R117 ;  /* 0x00000075022d7220 */ /* 0x000fe20000410000 */
[C---:B------:R-:W-:Y:S04]  /*17e90*/  HMMA.16816.F32 R40, R76.reuse, R46, R40 ;  /* 0x0000002e4c28723c */ /* 0x040fe80000001828 */
[----:B------:R-:W-:Y:S03]  /*17ea0*/  FFMA.FTZ R44, R144, c[0x0][0x2d0], -R132 ;  /* 0x0000b400902c7a23 */ /* 0x000fe60000010884 */
[C---:B------:R-:W-:Y:S01]  /*17eb0*/  FMUL.FTZ R47, R0.reuse, R119 ;  /* 0x00000077002f7220 */ /* 0x040fe20000410000 */
[----:B------:R1:W-:Y:S01]  /*17ec0*/  MUFU.EX2 R173, R44 ;  /* 0x0000002c00ad7308 */ /* 0x0003e20000000800 */
[C---:B------:R-:W-:Y:S03]  /*17ed0*/  FMUL.FTZ R46, R0.reuse, R118 ;  /* 0x00000076002e7220 */ /* 0x040fe60000410000 */
[----:B------:R-:W-:Y:S04]  /*17ee0*/  FFMA.FTZ R0, R0, R252, R163 ;  /* 0x000000fc00007223 */ /* 0x000fe800000100a3 */
[----:B------:R-:W-:Y:S02]  /*17ef0*/  FADD.FTZ R0, R164, R0 ;  /* 0x00000000a4007221 */ /* 0x000fe40000010000 */
[----:B------:R3:W4:Y:S02]  /*17f00*/  MUFU.EX2 R119, R70 ;  /* 0x0000004600777308 */ /* 0x0007240000000800 */
[----:B------:R-:W-:Y:S04]  /*17f10*/  FADD.FTZ R0, R161, R0 ;  /* 0x00000000a1007221 */ /* 0x000fe80000010000 */
[----:B------:R-:W-:Y:S04]  /*17f20*/  FADD.FTZ R0, R162, R0 ;  /* 0x00000000a2007221 */ /* 0x000fe80000010000 */
[----:B------:R-:W-:Y:S02]  /*17f30*/  FADD.FTZ R0, R152, R0 ;  /* 0x0000000098007221 */ /* 0x000fe40000010000 */
[C---:B-1----:R-:W-:Y:S02]  /*17f40*/  FMUL.FTZ R44, R2.reuse, R116 ;  /* 0x00000074022c7220 */ /* 0x042fe40000410000 */
[----:B------:R-:W-:Y:S02]  /*17f50*/  FFMA.FTZ R2, R2, R251, R222 ;  /* 0x000000fb02027223 */ /* 0x000fe400000100de */
[----:B------:R-:W-:Y:S02]  /*17f60*/  FADD.FTZ R0, R151, R0 ;  /* 0x0000000097007221 */ /* 0x000fe40000010000 */
[----:B------:R-:W-:Y:S01]  /*17f70*/  FADD.FTZ R2, R195, R2 ;  /* 0x00000002c3027221 */ /* 0x000fe20000010000 */
[C---:B------:R-:W-:Y:S03]  /*17f80*/  HMMA.16816.F32 R44, R76.reuse, R80, R44 ;  /* 0x000000504c2c723c */ /* 0x040fe6000000182c */
[----:B---3--:R-:W-:Y:S02]  /*17f90*/  FFMA.FTZ R70, R149, c[0x0][0x2d0], -R132 ;  /* 0x0000b40095467a23 */ /* 0x008fe40000010884 */
[----:B------:R-:W-:Y:S02]  /*17fa0*/  FADD.FTZ R2, R194, R2 ;  /* 0x00000002c2027221 */ /* 0x000fe40000010000 */
[----:B------:R1:W3:Y:S01]  /*17fb0*/  MUFU.EX2 R171, R70 ;  /* 0x0000004600ab7308 */ /* 0x0002e20000000800 */
[C---:B------:R-:W-:Y:S01]  /*17fc0*/  HMMA.16816.F32 R48, R76.reuse, R82, R48 ;  /* 0x000000524c30723c */ /* 0x040fe20000001830 */
[----:B------:R-:W5:Y:S03]  /*17fd0*/  LDSM.16.MT88.4 R80, [R202+0x800] ;  /* 0x00080000ca50783b */ /* 0x000f660000004200 */
[----:B------:R-:W-:Y:S02]  /*17fe0*/  FADD.FTZ R2, R193, R2 ;  /* 0x00000002c1027221 */ /* 0x000fe40000010000 */
[----:B------:R-:W-:Y:S02]  /*17ff0*/  FADD.FTZ R0, R150, R0 ;  /* 0x0000000096007221 */ /* 0x000fe40000010000 */
[C---:B--2---:R-:W-:Y:S04]  /*18000*/  HMMA.16816.F32 R52, R76.reuse, R84, R52 ;  /* 0x000000544c34723c */ /* 0x044fe80000001834 */
[----:B------:R-:W-:Y:S02]  /*18010*/  FADD.FTZ R2, R192, R2 ;  /* 0x00000002c0027221 */ /* 0x000fe40000010000 */
[----:B----4-:R-:W-:Y:S02]  /*18020*/  FADD.FTZ R0, R119, R0 ;  /* 0x0000000077007221 */ /* 0x010fe40000010000 */
[C---:B------:R-:W-:Y:S01]  /*18030*/  HMMA.16816.F32 R56, R76.reuse, R86, R56 ;  /* 0x000000564c38723c */ /* 0x040fe20000001838 */
[----:B------:R-:W2:Y:S03]  /*18040*/  LDSM.16.MT88.4 R84, [R203+0x800] ;  /* 0x00080000cb54783b */ /* 0x000ea60000004200 */
[----:B------:R-:W-:Y:S02]  /*18050*/  FADD.FTZ R2, R175, R2 ;  /* 0x00000002af027221 */ /* 0x000fe40000010000 */
[----:B-1----:R-:W-:Y:S02]  /*18060*/  FFMA.FTZ R70, R153, c[0x0][0x2d0], -R132 ;  /* 0x0000b40099467a23 */ /* 0x002fe40000010884 */
[C---:B------:R-:W-:Y:S02]  /*18070*/  HMMA.16816.F32 R60, R76.reuse, R88, R60 ;  /* 0x000000584c3c723c */ /* 0x040fe4000000183c */
[----:B------:R1:W4:Y:S02]  /*18080*/  MUFU.EX2 R172, R70 ;  /* 0x0000004600ac7308 */ /* 0x0003240000000800 */
[----:B------:R-:W-:Y:S04]  /*18090*/  FADD.FTZ R2, R174, R2 ;  /* 0x00000002ae027221 */ /* 0x000fe80000010000 */
[----:B------:R-:W-:Y:S01]  /*180a0*/  HMMA.16816.F32 R64, R76, R90, R64 ;  /* 0x0000005a4c40723c */ /* 0x000fe20000001840 */
[----:B------:R-:W2:Y:S03]  /*180b0*/  LDSM.16.MT88.4 R88, [R202+0x3800] ;  /* 0x00380000ca58783b */ /* 0x000ea60000004200 */
[----:B------:R-:W-:Y:S03]  /*180c0*/  FADD.FTZ R2, R173, R2 ;  /* 0x00000002ad027221 */ /* 0x000fe60000010000 */
[----:B------:R-:W-:Y:S01]  /*180d0*/  F2FP.PACK_AB R76, R175, R192 ;  /* 0x000000c0af4c723e */ /* 0x000fe200000000ff */
[----:B---3--:R-:W-:Y:S01]  /*180e0*/  FADD.FTZ R2, R171, R2 ;  /* 0x00000002ab027221 */ /* 0x008fe20000010000 */
[----:B------:R-:W-:Y:S03]  /*180f0*/  F2FP.PACK_AB R78, R173, R174 ;  /* 0x000000aead4e723e */ /* 0x000fe600000000ff */
[----:B------:R-:W-:Y:S02]  /*18100*/  F2FP.PACK_AB R77, R151, R152 ;  /* 0x00000098974d723e */ /* 0x000fe400000000ff */
[----:B------:R-:W-:Y:S01]  /*18110*/  F2FP.PACK_AB R79, R119, R150 ;  /* 0x00000096774f723e */ /* 0x000fe200000000ff */
[----:B-1----:R-:W-:Y:S06]  /*18120*/  FFMA.FTZ R70, R155, c[0x0][0x2d0], -R132 ;  /* 0x0000b4009b467a23 */ /* 0x002fec0000010884 */
[C---:B-----5:R-:W-:Y:S01]  /*18130*/  HMMA.16816.F32 R4, R76.reuse, R80, R4 ;  /* 0x000000504c04723c */ /* 0x060fe20000001804 */
[----:B------:R1:W3:Y:S02]  /*18140*/  MUFU.EX2 R170, R70 ;  /* 0x0000004600aa7308 */ /* 0x0002e40000000800 */
[----:B----4-:R-:W-:Y:S05]  /*18150*/  FADD.FTZ R2, R172, R2 ;  /* 0x00000002ac027221 */ /* 0x010fea0000010000 */
[C---:B------:R-:W-:Y:S01]  /*18160*/  HMMA.16816.F32 R8, R76.reuse, R82, R8 ;  /* 0x000000524c08723c */ /* 0x040fe20000001808 */
[----:B------:R-:W4:Y:S07]  /*18170*/  LDSM.16.MT88.4 R80, [R203+0x3800] ;  /* 0x00380000cb50783b */ /* 0x000f2e0000004200 */
[C---:B--2---:R-:W-:Y:S08]  /*18180*/  HMMA.16816.F32 R12, R76.reuse, R84, R12 ;  /* 0x000000544c0c723c */ /* 0x044ff0000000180c */
[C---:B------:R-:W-:Y:S01]  /*18190*/  HMMA.16816.F32 R16, R76.reuse, R86, R16 ;  /* 0x000000564c10723c */ /* 0x040fe20000001810 */
[----:B------:R-:W2:Y:S03]  /*181a0*/  LDSM.16.MT88.4 R84, [R205+0x3800] ;  /* 0x00380000cd54783b */ /* 0x000ea60000004200 */
[----:B-1----:R-:W-:Y:S02]  /*181b0*/  FFMA.FTZ R70, R154, c[0x0][0x2d0], -R132 ;  /* 0x0000b4009a467a23 */ /* 0x002fe40000010884 */
[----:B---3--:R-:W-:Y:S02]  /*181c0*/  FADD.FTZ R2, R170, R2 ;  /* 0x00000002aa027221 */ /* 0x008fe40000010000 */
[C---:B------:R-:W-:Y:S01]  /*181d0*/  HMMA.16816.F32 R20, R76.reuse, R92, R20 ;  /* 0x0000005c4c14723c */ /* 0x040fe20000001814 */
[----:B------:R1:W3:Y:S07]  /*181e0*/  MUFU.EX2 R169, R70 ;  /* 0x0000004600a97308 */ /* 0x0002ee0000000800 */
[C---:B------:R-:W-:Y:S01]  /*181f0*/  HMMA.16816.F32 R24, R76.reuse, R94, R24 ;  /* 0x0000005e4c18723c */ /* 0x040fe20000001818 */
[----:B------:R-:W5:Y:S07]  /*18200*/  LDSM.16.MT88.4 R92, [R204+0x3800] ;  /* 0x00380000cc5c783b */ /* 0x000f6e0000004200 */
[C---:B------:R-:W-:Y:S08]  /*18210*/  HMMA.16816.F32 R28, R76.reuse, R96, R28 ;  /* 0x000000604c1c723c */ /* 0x040ff0000000181c */
[C---:B------:R-:W-:Y:S01]  /*18220*/  HMMA.16816.F32 R32, R76.reuse, R98, R32 ;  /* 0x000000624c20723c */ /* 0x040fe20000001820 */
[----:B------:R-:W-:Y:S03]  /*18230*/  LDSM.16.MT88.4 R96, [R203+0x4000] ;  /* 0x00400000cb60783b */ /* 0x000fe60000004200 */
[--C-:B-1----:R-:W-:Y:S02]  /*18240*/  FFMA.FTZ R70, R165, c[0x0][0x2d0], -R69.reuse ;  /* 0x0000b400a5467a23 */ /* 0x102fe40000010845 */
[----:B---3--:R-:W-:Y:S02]  /*18250*/  FADD.FTZ R2, R169, R2 ;  /* 0x00000002a9027221 */ /* 0x008fe40000010000 */
[C---:B------:R-:W-:Y:S01]  /*18260*/  HMMA.16816.F32 R36, R76.reuse, R88, R36 ;  /* 0x000000584c24723c */ /* 0x040fe20000001824 */
[----:B------:R1:W3:Y:S07]  /*18270*/  MUFU.EX2 R117, R70 ;  /* 0x0000004600757308 */ /* 0x0002ee0000000800 */
[C---:B------:R-:W-:Y:S01]  /*18280*/  HMMA.16816.F32 R40, R76.reuse, R90, R40 ;  /* 0x0000005a4c28723c */ /* 0x040fe20000001828 */
[----:B------:R-:W-:Y:S07]  /*18290*/  LDSM.16.MT88.4 R88, [R205+0x1000] ;  /* 0x00100000cd58783b */ /* 0x000fee0000004200 */
[C---:B----4-:R-:W-:Y:S08]  /*182a0*/  HMMA.16816.F32 R44, R76.reuse, R80, R44 ;  /* 0x000000504c2c723c */ /* 0x050ff0000000182c */
        /* <DEDUP_REMOVED lines=9> */
[----:B------:R-:W-:Y:S01]  /*18340*/  HMMA.16816.F32 R64, R76, R94, R64 ;  /* 0x0000005e4c40723c */ /* 0x000fe20000001840 */
[----:B------:R-:W5:Y:S03]  /*18350*/  LDSM.16.MT88.4 R92, [R204+0x1000] ;  /* 0x00100000cc5c783b */ /* 0x000f660000004200 */
[--C-:B-1----:R-:W-:Y:S02]  /*18360*/  FFMA.FTZ R70, R160, c[0x0][0x2d0], -R69.reuse ;  /* 0x0000b400a0467a23 */ /* 0x102fe40000010845 */
[----:B--2---:R-:W-:Y:S01]  /*18370*/  FADD.FTZ R0, R118, R0 ;  /* 0x0000000076007221 */ /* 0x004fe20000010000 */
[----:B------:R-:W-:Y:S01]  /*18380*/  F2FP.PACK_AB R76, R172, R171 ;  /* 0x000000abac4c723e */ /* 0x000fe200000000ff */
[----:B------:R1:W2:Y:S01]  /*18390*/  MUFU.EX2 R116, R70 ;  /* 0x0000004600747308 */ /* 0x0002a20000000800 */
[----:B------:R-:W-:Y:S03]  /*183a0*/  F2FP.PACK_AB R78, R169, R170 ;  /* 0x000000aaa94e723e */ /* 0x000fe600000000ff */
[----:B------:R-:W-:Y:S01]  /*183b0*/  F2FP.PACK_AB R77, R118, R117 ;  /* 0x00000075764d723e */ /* 0x000fe200000000ff */
[--C-:B-1----:R-:W-:Y:S02]  /*183c0*/  FFMA.FTZ R70, R167, c[0x0][0x2d0], -R69.reuse ;  /* 0x0000b400a7467a23 */ /* 0x102fe40000010845 */
[----:B--2---:R-:W-:Y:S03]  /*183d0*/  FADD.FTZ R0, R116, R0 ;  /* 0x0000000074007221 */ /* 0x004fe60000010000 */
[----:B------:R1:W2:Y:S02]  /*183e0*/  MUFU.EX2 R149, R70 ;  /* 0x0000004600957308 */ /* 0x0002a40000000800 */
[----:B-1----:R-:W-:Y:S01]  /*183f0*/  FFMA.FTZ R70, R168, c[0x0][0x2d0], -R132 ;  /* 0x0000b400a8467a23 */ /* 0x002fe20000010884 */
[C---:B--2---:R-:W-:Y:S01]  /*18400*/  F2FP.PACK_AB R79, R149.reuse, R116 ;  /* 0x00000074954f723e */ /* 0x044fe200000000ff */
[----:B------:R-:W-:Y:S06]  /*18410*/  FADD.FTZ R0, R149, R0 ;  /* 0x0000000095007221 */ /* 0x000fec0000010000 */
[----:B------:R1:W2:Y:S01]  /*18420*/  MUFU.EX2 R168, R70 ;  /* 0x0000004600a87308 */ /* 0x0002a20000000800 */
[C---:B----4-:R-:W-:Y:S08]  /*18430*/  HMMA.16816.F32 R4, R76.reuse, R80, R4 ;  /* 0x000000504c04723c */ /* 0x050ff00000001804 */
[C---:B------:R-:W-:Y:S01]  /*18440*/  HMMA.16816.F32 R8, R76.reuse, R82, R8 ;  /* 0x000000524c08723c */ /* 0x040fe20000001808 */
[----:B------:R-:W4:Y:S07]  /*18450*/  LDSM.16.MT88.4 R80, [R202+0x4000] ;  /* 0x00400000ca50783b */ /* 0x000f2e0000004200 */
[C---:B---3--:R-:W-:Y:S04]  /*18460*/  HMMA.16816.F32 R12, R76.reuse, R84, R12 ;  /* 0x000000544c0c723c */ /* 0x048fe8000000180c */
[----:B-1----:R-:W-:Y:S02]  /*18470*/  FFMA.FTZ R70, R223, c[0x0][0x2d0], -R132 ;  /* 0x0000b400df467a23 */ /* 0x002fe40000010884 */
[----:B------:R-:W3:Y:S01]  /*18480*/  LDL R223, [R1+0x10] ;  /* 0x0000100001df7983 */ /* 0x000ee20000100800 */
[----:B--2---:R-:W-:Y:S01]  /*18490*/  FADD.FTZ R2, R168, R2 ;  /* 0x00000002a8027221 */ /* 0x004fe20000010000 */
[C---:B------:R-:W-:Y:S01]  /*184a0*/  HMMA.16816.F32 R16, R76.reuse, R86, R16 ;  /* 0x000000564c10723c */ /* 0x040fe20000001810 */
[----:B------:R1:W2:Y:S01]  /*184b0*/  MUFU.EX2 R166, R70 ;  /* 0x0000004600a67308 */ /* 0x0002a20000000800 */
[----:B------:R-:W4:Y:S06]  /*184c0*/  LDSM.16.MT88.4 R84, [R202+0x1800] ;  /* 0x00180000ca54783b */ /* 0x000f2c0000004200 */
[C---:B------:R-:W-:Y:S08]  /*184d0*/  HMMA.16816.F32 R20, R76.reuse, R88, R20 ;  /* 0x000000584c14723c */ /* 0x040ff00000001814 */
[C---:B------:R-:W-:Y:S01]  /*184e0*/  HMMA.16816.F32 R24, R76.reuse, R90, R24 ;  /* 0x0000005a4c18723c */ /* 0x040fe20000001818 */
[----:B------:R-:W4:Y:S07]  /*184f0*/  LDSM.16.MT88.4 R88, [R205+0x1800] ;  /* 0x00180000cd58783b */ /* 0x000f2e0000004200 */
[C---:B-----5:R-:W-:Y:S04]  /*18500*/  HMMA.16816.F32 R28, R76.reuse, R92, R28 ;  /* 0x0000005c4c1c723c */ /* 0x060fe8000000181c */
[----:B-1----:R-:W-:Y:S02]  /*18510*/  FFMA.FTZ R70, R224, c[0x0][0x2d0], -R132 ;  /* 0x0000b400e0467a23 */ /* 0x002fe40000010884 */
[C---:B--2---:R-:W-:Y:S02]  /*18520*/  FADD.FTZ R2, R166.reuse, R2 ;  /* 0x00000002a6027221 */ /* 0x044fe40000010000 */
[C---:B------:R-:W-:Y:S01]  /*18530*/  HMMA.16816.F32 R32, R76.reuse, R94, R32 ;  /* 0x0000005e4c20723c */ /* 0x040fe20000001820 */
[----:B------:R1:W2:Y:S01]  /*18540*/  MUFU.EX2 R167, R70 ;  /* 0x0000004600a77308 */ /* 0x0002a20000000800 */
[----:B------:R-:W-:Y:S06]  /*18550*/  LDSM.16.MT88.4 R92, [R203+0x4800] ;  /* 0x00480000cb5c783b */ /* 0x000fec0000004200 */
[C---:B----4-:R-:W-:Y:S08]  /*18560*/  HMMA.16816.F32 R36, R76.reuse, R80, R36 ;  /* 0x000000504c24723c */ /* 0x050ff00000001824 */
[C---:B------:R-:W-:Y:S01]  /*18570*/  HMMA.16816.F32 R40, R76.reuse, R82, R40 ;  /* 0x000000524c28723c */ /* 0x040fe20000001828 */
[----:B------:R-:W4:Y:S07]  /*18580*/  LDSM.16.MT88.4 R80, [R204+0x1800] ;  /* 0x00180000cc50783b */ /* 0x000f2e0000004200 */
        /* <DEDUP_REMOVED lines=9> */
[C---:B------:R-:W-:Y:S04]  /*18620*/  HMMA.16816.F32 R60, R76.reuse, R104, R60 ;  /* 0x000000684c3c723c */ /* 0x040fe8000000183c */
[--C-:B-1----:R-:W-:Y:S02]  /*18630*/  FFMA.FTZ R70, R227, c[0x0][0x2d0], -R69.reuse ;  /* 0x0000b400e3467a23 */ /* 0x102fe40000010845 */
[C---:B--2---:R-:W-:Y:S02]  /*18640*/  FADD.FTZ R2, R165.reuse, R2 ;  /* 0x00000002a5027221 */ /* 0x044fe40000010000 */
        /* <DEDUP_REMOVED lines=12> */
[--C-:B-1----:R-:W-:Y:S02]  /*18710*/  FFMA.FTZ R70, R236, c[0x0][0x2d0], -R69.reuse ;  /* 0x0000b400ec467a23 */ /* 0x102fe40000010845 */
[----:B--2---:R-:W-:Y:S06]  /*18720*/  FADD.FTZ R0, R142, R0 ;  /* 0x000000008e007221 */ /* 0x004fec0000010000 */
[----:B------:R1:W2:Y:S02]  /*18730*/  MUFU.EX2 R141, R70 ;  /* 0x00000046008d7308 */ /* 0x0002a40000000800 */
[----:B-1----:R-:W-:Y:S01]  /*18740*/  FFMA.FTZ R70, R237, c[0x0][0x2d0], -R132 ;  /* 0x0000b400ed467a23 */ /* 0x002fe20000010884 */
[C---:B--2---:R-:W-:Y:S01]  /*18750*/  F2FP.PACK_AB R79, R141.reuse, R142 ;  /* 0x0000008e8d4f723e */ /* 0x044fe200000000ff */
[----:B------:R-:W-:Y:S06]  /*18760*/  FADD.FTZ R0, R141, R0 ;  /* 0x000000008d007221 */ /* 0x000fec0000010000 */
[----:B------:R1:W2:Y:S01]  /*18770*/  MUFU.EX2 R160, R70 ;  /* 0x0000004600a07308 */ /* 0x0002a20000000800 */
[C---:B------:R-:W-:Y:S08]  /*18780*/  HMMA.16816.F32 R4, R76.reuse, R84, R4 ;  /* 0x000000544c04723c */ /* 0x040ff00000001804 */
[C---:B------:R-:W-:Y:S01]  /*18790*/  HMMA.16816.F32 R8, R76.reuse, R86, R8 ;  /* 0x000000564c08723c */ /* 0x040fe20000001808 */
[----:B------:R-:W5:Y:S07]  /*187a0*/  LDSM.16.MT88.4 R84, [R202+0x4800] ;  /* 0x00480000ca54783b */ /* 0x000f6e0000004200 */
        /* <DEDUP_REMOVED lines=8> */
[----:B------:R-:W3:Y:S07]  /*18830*/  LDSM.16.MT88.4 R88, [R205+0x4800] ;  /* 0x00480000cd58783b */ /* 0x000eee0000004200 */
[C---:B----4-:R-:W-:Y:S04]  /*18840*/  HMMA.16816.F32 R28, R76.reuse, R80, R28 ;  /* 0x000000504c1c723c */ /* 0x050fe8000000181c */
[----:B-1----:R-:W-:Y:S02]  /*18850*/  FFMA.FTZ R70, R238, c[0x0][0x2d0], -R132 ;  /* 0x0000b400ee467a23 */ /* 0x002fe40000010884 */
[----:B--2---:R-:W-:Y:S02]  /*18860*/  FADD.FTZ R2, R155, R2 ;  /* 0x000000029b027221 */ /* 0x004fe40000010000 */
[C---:B------:R-:W-:Y:S01]  /*18870*/  HMMA.16816.F32 R32, R76.reuse, R82, R32 ;  /* 0x000000524c20723c */ /* 0x040fe20000001820 */
[----:B------:R1:W2:Y:S01]  /*18880*/  MUFU.EX2 R154, R70 ;  /* 0x00000046009a7308 */ /* 0x0002a20000000800 */
[----:B------:R-:W4:Y:S06]  /*18890*/  LDSM.16.MT88.4 R80, [R204+0x4800] ;  /* 0x00480000cc50783b */ /* 0x000f2c0000004200 */
[C---:B-----5:R-:W-:Y:S08]  /*188a0*/  HMMA.16816.F32 R36, R76.reuse, R84, R36 ;  /* 0x000000544c24723c */ /* 0x060ff00000001824 */
[C---:B------:R-:W-:Y:S01]  /*188b0*/  HMMA.16816.F32 R40, R76.reuse, R86, R40 ;  /* 0x000000564c28723c */ /* 0x040fe20000001828 */
[----:B------:R-:W5:Y:S07]  /*188c0*/  LDSM.16.MT88.4 R84, [R202+0x2000] ;  /* 0x00200000ca54783b */ /* 0x000f6e0000004200 */
[C---:B------:R-:W-:Y:S04]  /*188d0*/  HMMA.16816.F32 R44, R76.reuse, R92, R44 ;  /* 0x0000005c4c2c723c */ /* 0x040fe8000000182c */
[----:B-1----:R-:W-:Y:S01]  /*188e0*/  FFMA.FTZ R70, R240, c[0x0][0x2d0], -R132 ;  /* 0x0000b400f0467a23 */ /* 0x002fe20000010884 */
[----:B---3--:R-:W-:Y:S01]  /*188f0*/  ISETP.GT.AND P0, PT, R221, R223, PT ;  /* 0x000000dfdd00720c */ /* 0x008fe20003f04270 */
[----:B--2---:R-:W-:Y:S01]  /*18900*/  FADD.FTZ R2, R154, R2 ;  /* 0x000000029a027221 */ /* 0x004fe20000010000 */
[----:B------:R-:W-:Y:S01]  /*18910*/  MOV R221, R220 ;  /* 0x000000dc00dd7202 */ /* 0x000fe20000000f00 */
[C---:B------:R-:W-:Y:S01]  /*18920*/  HMMA.16816.F32 R48, R76.reuse, R94, R48 ;  /* 0x0000005e4c30723c */ /* 0x040fe20000001830 */
[----:B------:R1:W2:Y:S01]  /*18930*/  MUFU.EX2 R153, R70 ;  /* 0x0000004600997308 */ /* 0x0002a20000000800 */
[----:B------:R-:W3:Y:S06]  /*18940*/  LDSM.16.MT88.4 R92, [R203+0x2000] ;  /* 0x00200000cb5c783b */ /* 0x000eec0000004200 */
[C---:B------:R-:W-:Y:S08]  /*18950*/  HMMA.16816.F32 R52, R76.reuse, R88, R52 ;  /* 0x000000584c34723c */ /* 0x040ff00000001834 */
[C---:B------:R-:W-:Y:S01]  /*18960*/  HMMA.16816.F32 R56, R76.reuse, R90, R56 ;  /* 0x0000005a4c38723c */ /* 0x040fe20000001838 */
[----:B------:R-:W3:Y:S07]  /*18970*/  LDSM.16.MT88.4 R88, [R205+0x2000] ;  /* 0x00200000cd58783b */ /* 0x000eee0000004200 */
[C---:B----4-:R-:W-:Y:S04]  /*18980*/  HMMA.16816.F32 R60, R76.reuse, R80, R60 ;  /* 0x000000504c3c723c */ /* 0x050fe8000000183c */
[--C-:B-1----:R-:W-:Y:S02]  /*18990*/  FFMA.FTZ R70, R242, c[0x0][0x2d0], -R69.reuse ;  /* 0x0000b400f2467a23 */ /* 0x102fe40000010845 */
[----:B--2---:R-:W-:Y:S02]  /*189a0*/  FADD.FTZ R2, R153, R2 ;  /* 0x0000000299027221 */ /* 0x004fe40000010000 */
[----:B------:R-:W-:Y:S01]  /*189b0*/  HMMA.16816.F32 R64, R76, R82, R64 ;  /* 0x000000524c40723c */ /* 0x000fe20000001840 */
[----:B------:R1:W2:Y:S01]  /*189c0*/  MUFU.EX2 R140, R70 ;  /* 0x00000046008c7308 */ /* 0x0002a20000000800 */
[----:B------:R-:W4:Y:S05]  /*189d0*/  LDSM.16.MT88.4 R80, [R204+0x2000] ;  /* 0x00200000cc50783b */ /* 0x000f2a0000004200 */
        /* <DEDUP_REMOVED lines=15> */
[----:B------:R1:W-:Y:S01]  /*18ad0*/  MUFU.EX2 R148, R70 ;  /* 0x0000004600947308 */ /* 0x0003e20000000800 */
[C---:B-----5:R-:W-:Y:S08]  /*18ae0*/  HMMA.16816.F32 R4, R76.reuse, R84, R4 ;  /* 0x000000544c04723c */ /* 0x060ff00000001804 */
        /* <DEDUP_REMOVED lines=16> */
[C---:B------:R-:W-:Y:S08]  /*18bf0*/  HMMA.16816.F32 R40, R76.reuse, R86, R40 ;  /* 0x000000564c28723c */ /* 0x040ff00000001828 */
[C---:B-----5:R-:W-:Y:S04]  /*18c00*/  HMMA.16816.F32 R44, R76.reuse, R92, R44 ;  /* 0x0000005c4c2c723c */ /* 0x060fe8000000182c */
[----:B-1----:R-:W-:Y:S01]  /*18c10*/  FFMA.FTZ R70, R245, c[0x0][0x2d0], -R132 ;  /* 0x0000b400f5467a23 */ /* 0x002fe20000010884 */
[----:B---3--:R-:W-:Y:S03]  /*18c20*/  F2FP.PACK_AB R132, R147, R148 ;  /* 0x000000949384723e */ /* 0x008fe600000000ff */
[C---:B------:R-:W-:Y:S01]  /*18c30*/  HMMA.16816.F32 R48, R76.reuse, R94, R48 ;  /* 0x0000005e4c30723c */ /* 0x040fe20000001830 */
[----:B------:R1:W2:Y:S07]  /*18c40*/  MUFU.EX2 R145, R70 ;  /* 0x0000004600917308 */ /* 0x0002ae0000000800 */
[C---:B------:R-:W-:Y:S08]  /*18c50*/  HMMA.16816.F32 R52, R76.reuse, R88, R52 ;  /* 0x000000584c34723c */ /* 0x040ff00000001834 */
[C---:B------:R-:W-:Y:S08]  /*18c60*/  HMMA.16816.F32 R56, R76.reuse, R90, R56 ;  /* 0x0000005a4c38723c */ /* 0x040ff00000001838 */
[C---:B------:R-:W-:Y:S04]  /*18c70*/  HMMA.16816.F32 R60, R76.reuse, R96, R60 ;  /* 0x000000604c3c723c */ /* 0x040fe8000000183c */
[--C-:B-1----:R-:W-:Y:S01]  /*18c80*/  FFMA.FTZ R70, R249, c[0x0][0x2d0], -R69.reuse ;  /* 0x0000b400f9467a23 */ /* 0x102fe20000010845 */
[----:B--2---:R-:W-:Y:S03]  /*18c90*/  F2FP.PACK_AB R134, R145, R146 ;  /* 0x000000929186723e */ /* 0x004fe600000000ff */
[----:B------:R-:W-:Y:S01]  /*18ca0*/  HMMA.16816.F32 R64, R76, R98, R64 ;  /* 0x000000624c40723c */ /* 0x000fe20000001840 */
[----:B------:R1:W-:Y:S03]  /*18cb0*/  MUFU.EX2 R136, R70 ;  /* 0x0000004600887308 */ /* 0x0003e60000000800 */
[--C-:B-1----:R-:W-:Y:S02]  /*18cc0*/  FFMA.FTZ R70, R250, c[0x0][0x2d0], -R69.reuse ;  /* 0x0000b400fa467a23 */ /* 0x102fe40000010845 */
[----:B------:R-:W-:Y:S05]  /*18cd0*/  FFMA.FTZ R69, R74, c[0x0][0x2d0], -R69 ;  /* 0x0000b4004a457a23 */ /* 0x000fea0000010845 */
[----:B------:R-:W1:Y:S10]  /*18ce0*/  MUFU.EX2 R70, R70 ;  /* 0x0000004600467308 */ /* 0x000e740000000800 */
[----:B------:R-:W2:Y:S01]  /*18cf0*/  MUFU.EX2 R69, R69 ;  /* 0x0000004500457308 */ /* 0x000ea20000000800 */
[----:B-1----:R-:W-:Y:S02]  /*18d00*/  F2FP.PACK_AB R133, R70, R136 ;  /* 0x000000884685723e */ /* 0x002fe400000000ff */
[----:B--2---:R-:W-:Y:S07]  /*18d10*/  F2FP.PACK_AB R135, R69, R71 ;  /* 0x000000474587723e */ /* 0x004fee00000000ff */
[C---:B----4-:R-:W-:Y:S01]  /*18d20*/  HMMA.16816.F32 R76, R132.reuse, R80, R4 ;  /* 0x00000050844c723c */ /* 0x050fe20000001804 */
[----:B------:R-:W1:Y:S07]  /*18d30*/  LDSM.16.MT88.4 R4, [R205+0x5800] ;  /* 0x00580000cd04783b */ /* 0x000e6e0000004200 */
[C---:B------:R-:W-:Y:S01]  /*18d40*/  HMMA.16816.F32 R80, R132.reuse, R82, R8 ;  /* 0x000000528450723c */ /* 0x040fe20000001808 */
[----:B------:R-:W2:Y:S07]  /*18d50*/  LDSM.16.MT88.4 R8, [R204+0x5800] ;  /* 0x00580000cc08783b */ /* 0x000eae0000004200 */
        /* <DEDUP_REMOVED lines=17> */
[----:B------:R-:W-:Y:S01]  /*18e70*/  MOV R70, R3 ;  /* 0x0000000300467202 */ /* 0x000fe20000000f00 */
[----:B------:R-:W-:Y:S02]  /*18e80*/  FADD.FTZ R2, R146, R0 ;  /* 0x0000000092027221 */ /* 0x000fe40000010000 */
[----:B------:R-:W-:Y:S04]  /*18e90*/  HMMA.16816.F32 R64, R132, R10, R64 ;  /* 0x0000000a8440723c */ /* 0x000fe80000001840 */
[----:B------:R-:W-:Y:S02]  /*18ea0*/  FADD.FTZ R0, R71, R4 ;  /* 0x0000000447007221 */ /* 0x000fe40000010000 */
[----:B------:R-:W-:Y:S02]  /*18eb0*/  FADD.FTZ R251, R145, R2 ;  /* 0x0000000291fb7221 */ /* 0x000fe40000010000 */
[----:B------:R-:W-:Y:S01]  /*18ec0*/  FADD.FTZ R252, R69, R0 ;  /* 0x0000000045fc7221 */ /* 0x000fe20000010000 */
[----:B------:R-:W-:Y:S01]  /*18ed0*/  MOV R69, R68 ;  /* 0x0000004400457202 */ /* 0x000fe20000000f00 */
[----:B------:R-:W-:-:S05]  /*18ee0*/  @P0 BRA `(.L_x_820) ;  /* 0xffffcf2000000947 */ /* 0x000fca000383ffff */
.L_x_819:
[----:B------:R-:W-:-:S13]  /*18ef0*/  ISETP.GE.AND P0, PT, R220, R226, PT ;  /* 0x000000e2dc00720c */ /* 0x000fda0003f06270 */
[----:B------:R-:W-:Y:S05]  /*18f00*/  @!P0 BRA `(.L_x_821) ;  /* 0x0000432000008947 */ /* 0x000fea0003800000 */
[----:B------:R-:W-:Y:S02]  /*18f10*/  MOV R70, R3 ;  /* 0x0000000300467202 */ /* 0x000fe40000000f00 */
[----:B------:R-:W-:Y:S02]  /*18f20*/  MOV R69, R68 ;  /* 0x0000004400457202 */ /* 0x000fe40000000f00 */
.L_x_830:
[----:B------:R-:W2:Y:S01]  /*18f30*/  LDL R0, [R1+0x18] ;  /* 0x0000180001007983 */ /* 0x000ea20000100800 */
[----:B------:R-:W-:Y:S04]  /*18f40*/  DEPBAR.LE SB0, 0x0 ;  /* 0x000080000000791a */ /* 0x000fe80000000000 */
[----:B------:R-:W3:Y:S01]  /*18f50*/  LDL R68, [R1] ;  /* 0x0000000001447983 */ /* 0x000ee20000100800 */
[----:B------:R-:W-:Y:S01]  /*18f60*/  WARPSYNC 0xffffffff ;  /* 0xffffffff00007948 */ /* 0x000fe20003800000 */
[----:B------:R-:W-:Y:S01]  /*18f70*/  MOV R3, c[0x0][0x208] ;  /* 0x0000820000037a02 */ /* 0x000fe20000000f00 */
[----:B------:R-:W-:Y:S01]  /*18f80*/  IMAD.WIDE.U32 R36, R220, c[0x0][0x208], RZ ;  /* 0x00008200dc247a25 */ /* 0x000fe200078e00ff */
[----:B------:R-:W-:Y:S01]  /*18f90*/  BAR.SYNC.DEFER_BLOCKING 0x0 ;  /* 0x0000000000007b1d */ /* 0x000fe20000010000 */
[----:B------:R-:W-:Y:S02]  /*18fa0*/  MOV R221, 0x5 ;  /* 0x0000000500dd7802 */ /* 0x000fe40000000f00 */
[C---:B------:R-:W-:Y:S01]  /*18fb0*/  SHF.L.U32 R2, R3.reuse, 0x5, RZ ;  /* 0x0000000503027819 */ /* 0x040fe200000006ff */
[----:B------:R-:W-:Y:S01]  /*18fc0*/  IMAD.MOV.U32 R222, RZ, RZ, c[0x0][0x2c4] ;  /* 0x0000b100ffde7624 */ /* 0x000fe200078e00ff */
[----:B------:R-:W-:Y:S02]  /*18fd0*/  SHF.L.U64.HI R3, R3, R221, c[0x0][0x20c] ;  /* 0x0000830003037619 */ /* 0x000fe400000102dd */
[----:B------:R-:W-:Y:S02]  /*18fe0*/  IADD3 R30, P0, R2, R2, RZ ;  /* 0x00000002021e7210 */ /* 0x000fe40007f1e0ff */
[----:B------:R-:W-:Y:S01]  /*18ff0*/  MOV R28, R228 ;  /* 0x000000e4001c7202 */ /* 0x000fe20000000f00 */
[----:B------:R-:W-:Y:S01]  /*19000*/  IMAD.WIDE.U32 R46, R36, 0x60, R2 ;  /* 0x00000060242e7825 */ /* 0x000fe200078e0002 */
[----:B------:R-:W-:Y:S02]  /*19010*/  IADD3.X R31, R3, R3, RZ, P0, !PT ;  /* 0x00000003031f7210 */ /* 0x000fe400007fe4ff */
[----:B------:R-:W-:Y:S02]  /*19020*/  MOV R29, R233 ;  /* 0x000000e9001d7202 */ /* 0x000fe40000000f00 */
[----:B------:R-:W-:Y:S01]  /*19030*/  ISETP.GE.AND P4, PT, R72, c[0x0][0x1d4], PT ;  /* 0x0000750048007a0c */ /* 0x000fe20003f86270 */
[----:B------:R-:W-:Y:S01]  /*19040*/  IMAD.WIDE.U32 R136, R36, 0x60, R30 ;  /* 0x0000006024887825 */ /* 0x000fe200078e001e */
[----:B------:R-:W-:Y:S03]  /*19050*/  ISETP.NE.AND P6, PT, R222, 0x1, PT ;  /* 0x00000001de00780c */ /* 0x000fe60003fc5270 */
[----:B------:R-:W-:Y:S01]  /*19060*/  IMAD.WIDE.U32 R28, R36, 0x60, R28 ;  /* 0x00000060241c7825 */ /* 0x000fe200078e001c */
[C---:B------:R-:W-:Y:S02]  /*19070*/  IADD3 R38, P0, R228.reuse, R136, RZ ;  /* 0x00000088e4267210 */ /* 0x040fe40007f1e0ff */
[----:B------:R-:W-:Y:S01]  /*19080*/  IADD3 R36, P3, R228, R46, RZ ;  /* 0x0000002ee4247210 */ /* 0x000fe20007f7e0ff */
[----:B------:R-:W4:Y:S01]  /*19090*/  LDSM.16.M88.4 R8, [R201] ;  /* 0x00000000c908783b */ /* 0x000f220000000200 */
[----:B------:R-:W-:Y:S01]  /*190a0*/  LEA R44, P1, R28, c[0x0][0x1f8], 0x1 ;  /* 0x00007e001c2c7a11 */ /* 0x000fe200078208ff */
[----:B------:R-:W-:Y:S02]  /*190b0*/  ULDC UR4, c[0x0][0x324] ;  /* 0x0000c90000047ab9 */ /* 0x000fe40000000800 */
[----:B------:R-:W-:Y:S04]  /*190c0*/  ULOP3.LUT UR4, URZ, UR4, URZ, 0x33, !UPT ;  /* 0x000000043f047292 */ /* 0x000fe8000f8e333f */
[----:B------:R-:W5:Y:S08]  /*190d0*/  LDSM.16.M88.4 R16, [R201+0x800] ;  /* 0x00080000c910783b */ /* 0x000f700000000200 */
[----:B------:R-:W1:Y:S08]  /*190e0*/  LDSM.16.M88.4 R24, [R201+0x1000] ;  /* 0x00100000c918783b */ /* 0x000e700000000200 */
[----:B------:R-:W3:Y:S04]  /*190f0*/  LDL R224, [R1+0x14] ;  /* 0x0000140001e07983 */ /* 0x000ee80000100800 */
[----:B------:R-:W1:Y:S08]  /*19100*/  LDSM.16.M88.4 R32, [R201+0x1800] ;  /* 0x00180000c920783b */ /* 0x000e700000000200 */
[----:B------:R-:W3:Y:S01]  /*19110*/  LDL R223, [R1+0x1c] ;  /* 0x00001c0001df7983 */ /* 0x000ee20000100800 */
[C---:B-1--4-:R-:W-:Y:S03]  /*19120*/  HMMA.16816.F32 R4, R124.reuse, R8, RZ ;  /* 0x000000087c04723c */ /* 0x052fe600000018ff */
[----:B------:R-:W1:Y:S05]  /*19130*/  LDSM.16.M88.4 R40, [R201+0x2000] ;  /* 0x00200000c928783b */ /* 0x000e6a0000000200 */
[C---:B------:R-:W-:Y:S03]  /*19140*/  HMMA.16816.F32 R8, R124.reuse, R10, RZ ;  /* 0x0000000a7c08723c */ /* 0x040fe600000018ff */
[----:B------:R-:W4:Y:S05]  /*19150*/  LDSM.16.M88.4 R48, [R201+0x2800] ;  /* 0x00280000c930783b */ /* 0x000f2a0000000200 */
[C---:B-----5:R-:W-:Y:S03]  /*19160*/  HMMA.16816.F32 R12, R124.reuse, R16, RZ ;  /* 0x000000107c0c723c */ /* 0x060fe600000018ff */
[----:B------:R-:W5:Y:S05]  /*19170*/  LDSM.16.M88.4 R132, [R206] ;  /* 0x00000000ce84783b */ /* 0x000f6a0000000200 */
[C---:B------:R-:W-:Y:S03]  /*19180*/  HMMA.16816.F32 R16, R124.reuse, R18, RZ ;  /* 0x000000127c10723c */ /* 0x040fe600000018ff */
[----:B------:R-:W-:Y:S05]  /*19190*/  LDSM.16.M88.4 R140, [R209] ;  /* 0x00000000d18c783b */ /* 0x000fea0000000200 */
[C---:B------:R-:W-:Y:S03]  /*191a0*/  HMMA.16816.F32 R20, R124.reuse, R24, RZ ;  /* 0x000000187c14723c */ /* 0x040fe600000018ff */
[----:B------:R-:W-:Y:S05]  /*191b0*/  LDSM.16.M88.4 R144, [R210] ;  /* 0x00000000d290783b */ /* 0x000fea0000000200 */
[C---:B------:R-:W-:Y:S03]  /*191c0*/  HMMA.16816.F32 R24, R124.reuse, R26, RZ ;  /* 0x0000001a7c18723c */ /* 0x040fe600000018ff */
[----:B------:R-:W-:Y:S08]  /*191d0*/  LDSM.16.M88.4 R148, [R211] ;  /* 0x00000000d394783b */ /* 0x000ff00000000200 */
[----:B------:R-:W-:Y:S01]  /*191e0*/  LDSM.16.M88.4 R152, [R212] ;  /* 0x00000000d498783b */ /* 0x000fe20000000200 */
[----:B--2---:R-:W-:Y:S02]  /*191f0*/  LOP3.LUT P5, RZ, R0, 0x20000, RZ, 0xc0, !PT ;  /* 0x0002000000ff7812 */ /* 0x004fe400078ac0ff */
[----:B------:R-:W-:Y:S05]  /*19200*/  SHF.R.S32.HI R0, RZ, 0x1f, R220 ;  /* 0x0000001fff007819 */ /* 0x000fea00000114dc */
[----:B------:R-:W-:Y:S04]  /*19210*/  IMAD R0, R0, c[0x0][0x208], RZ ;  /* 0x0000820000007a24 */ /* 0x000fe800078e02ff */
[----:B------:R-:W-:Y:S05]  /*19220*/  IMAD R0, R220, c[0x0][0x20c], R0 ;  /* 0x00008300dc007a24 */ /* 0x000fea00078e0200 */
[----:B------:R-:W-:Y:S05]  /*19230*/  IADD3 R0, R37, R0, RZ ;  /* 0x0000000025007210 */ /* 0x000fea0007ffe0ff */
[----:B------:R-:W-:Y:S05]  /*19240*/  IMAD R39, R0, 0x60, RZ ;  /* 0x0000006000277824 */ /* 0x000fea00078e02ff */
[----:B------:R-:W-:Y:S04]  /*19250*/  IADD3 R0, R29, R39, RZ ;  /* 0x000000271d007210 */ /* 0x000fe80007ffe0ff */
[----:B------:R-:W-:Y:S02]  /*19260*/  LEA.HI.X R45, R28, c[0x0][0x1fc], R0, 0x1, P1 ;  /* 0x00007f001c2d7a11 */ /* 0x000fe400008f0c00 */
[C---:B------:R-:W-:Y:S01]  /*19270*/  HMMA.16816.F32 R28, R124.reuse, R32, RZ ;  /* 0x000000207c1c723c */ /* 0x040fe200000018ff */
[----:B------:R-:W-:Y:S02]  /*19280*/  IADD3 R0, R39, R47, RZ ;  /* 0x0000002f27007210 */ /* 0x000fe40007ffe0ff */
[C---:B------:R-:W-:Y:S02]  /*19290*/  IADD3.X R47, R233.reuse, R39, R137, P0, !PT ;  /* 0x00000027e92f7210 */ /* 0x040fe400007fe489 */
[----:B------:R-:W2:Y:S01]  /*192a0*/  LDSM.16.M88.4 R136, [R208] ;  /* 0x00000000d088783b */ /* 0x000ea20000000200 */
[----:B------:R-:W-:Y:S02]  /*192b0*/  IADD3 R37, P2, P1, R228, R46, R2 ;  /* 0x0000002ee4257210 */ /* 0x000fe4000795e002 */
[C---:B------:R-:W-:Y:S01]  /*192c0*/  HMMA.16816.F32 R32, R124.reuse, R34, RZ ;  /* 0x000000227c20723c */ /* 0x040fe200000018ff */
[----:B------:R-:W-:Y:S03]  /*192d0*/  LEA R46, P0, R38, c[0x0][0x1f8], 0x1 ;  /* 0x00007e00262e7a11 */ /* 0x000fe600078008ff */
[----:B------:R-:W-:Y:S01]  /*192e0*/  IADD3.X R39, R233, R0, R3, P2, P1 ;  /* 0x00000000e9277210 */ /* 0x000fe200017e2403 */
[----:B------:R-:W-:Y:S01]  /*192f0*/  @!PT LDS RZ, [RZ] ;  /* 0x00000000fffff984 */ /* 0x000fe20000000800 */
[----:B------:R-:W-:Y:S01]  /*19300*/  @!PT LDS RZ, [RZ] ;  /* 0x00000000fffff984 */ /* 0x000fe20000000800 */
[----:B------:R-:W-:Y:S01]  /*19310*/  @!PT LDS RZ, [RZ] ;  /* 0x00000000fffff984 */ /* 0x000fe20000000800 */
[----:B---3--:R4:W-:Y:S01]  /*19320*/  LDGSTS.E.BYPASS.LTC128B.128 [R68+0x100], [R44.64], !P4 ;  /* 0x001000002c447fae */ /* 0x0089e2000e101d48 */
[----:B------:R-:W-:Y:S02]  /*19330*/  LEA R2, P2, R36, c[0x0][0x1f8], 0x1 ;  /* 0x00007e0024027a11 */ /* 0x000fe400078408ff */
[----:B------:R-:W-:Y:S04]  /*19340*/  IADD3.X R0, R0, R233, RZ, P3, !PT ;  /* 0x000000e900007210 */ /* 0x000fe80001ffe4ff */
[----:B------:R-:W-:Y:S01]  /*19350*/  LEA.HI.X R3, R36, c[0x0][0x1fc], R0, 0x1, P2 ;  /* 0x00007f0024037a11 */ /* 0x000fe200010f0c00 */
[----:B------:R4:W-:Y:S01]  /*19360*/  LDGSTS.E.BYPASS.LTC128B.128 [R68+0x3100], [R44.64+0x80], !P5 ;  /* 0x031000802c447fae */ /* 0x0009e2000e901d48 */
[C---:B------:R-:W-:Y:S02]  /*19370*/  LEA R160, P1, R37.reuse, c[0x0][0x1f8], 0x1 ;  /* 0x00007e0025a07a11 */ /* 0x040fe400078208ff */
[----:B------:R-:W-:Y:S02]  /*19380*/  LEA.HI.X R47, R38, c[0x0][0x1fc], R47, 0x1, P0 ;  /* 0x00007f00262f7a11 */ /* 0x000fe400000f0c2f */
[----:B------:R-:W-:Y:S02]  /*19390*/  LEA.HI.X R161, R37, c[0x0][0x1fc], R39, 0x1, P1 ;  /* 0x00007f0025a17a11 */ /* 0x000fe400008f0c27 */
[C---:B-1----:R-:W-:Y:S01]  /*193a0*/  HMMA.16816.F32 R36, R124.reuse, R40, RZ ;  /* 0x000000287c24723c */ /* 0x042fe200000018ff */
[----:B------:R1:W-:Y:S01]  /*193b0*/  LDGSTS.E.BYPASS.LTC128B.128 [R68+0x1100], [R2.64], !P4 ;  /* 0x0110000002447fae */ /* 0x0003e2000e101d48 */
[----:B------:R-:W-:Y:S06]  /*193c0*/  ISETP.GT.AND P0, PT, R220, R226, PT ;  /* 0x000000e2dc00720c */ /* 0x000fec0003f04270 */
[C---:B------:R-:W-:Y:S01]  /*193d0*/  HMMA.16816.F32 R40, R124.reuse, R42, RZ ;  /* 0x0000002a7c28723c */ /* 0x040fe200000018ff */
[----:B------:R1:W-:Y:S08]  /*193e0*/  LDGSTS.E.BYPASS.LTC128B.128 [R68+0x4100], [R2.64+0x80], !P5 ;  /* 0x0410008002447fae */ /* 0x0003f0000e901d48 */
[----:B------:R3:W-:Y:S08]  /*193f0*/  LDGSTS.E.BYPASS.LTC128B.128 [R68+0x2100], [R160.64], !P4 ;  /* 0x02100000a0447fae */ /* 0x0007f0000e101d48 */
[----:B------:R4:W-:Y:S08]  /*19400*/  LDGSTS.E.BYPASS.LTC128B.128 [R68+0x5100], [R46.64+0x80], !P5 ;  /* 0x051000802e447fae */ /* 0x0009f0000e901d48 */
[----:B------:R-:W-:Y:S08]  /*19410*/  LDSM.16.M88.4 R164, [R200+0x800] ;  /* 0x00080000c8a4783b */ /* 0x000ff00000000200 */
[----:B------:R-:W0:Y:S08]  /*19420*/  LDGDEPBAR ;  /* 0x00000000000079af */ /* 0x000e300000000000 */
[----:B---3--:R-:W3:Y:S01]  /*19430*/  LDSM.16.M88.4 R160, [R200] ;  /* 0x00000000c8a0783b */ /* 0x008ee20000000200 */
[C---:B----4-:R-:W-:Y:S07]  /*19440*/  HMMA.16816.F32 R44, R124.reuse, R48, RZ ;  /* 0x000000307c2c723c */ /* 0x050fee00000018ff */
[----:B------:R-:W-:Y:S01]  /*19450*/  LDSM.16.M88.4 R168, [R200+0x2000] ;  /* 0x00200000c8a8783b */ /* 0x000fe20000000200 */
[----:B------:R-:W-:Y:S07]  /*19460*/  HMMA.16816.F32 R48, R124, R50, RZ ;  /* 0x000000327c30723c */ /* 0x000fee00000018ff */
[----:B------:R-:W-:Y:S01]  /*19470*/  LDSM.16.M88.4 R172, [R200+0x2800] ;  /* 0x00280000c8ac783b */ /* 0x000fe20000000200 */
[C---:B-----5:R-:W-:Y:S07]  /*19480*/  HMMA.16816.F32 R4, R128.reuse, R132, R4 ;  /* 0x000000848004723c */ /* 0x060fee0000001804 */
[----:B------:R-:W-:Y:S01]  /*19490*/  LDSM.16.M88.4 R192, [R200+0x5800] ;  /* 0x00580000c8c0783b */ /* 0x000fe20000000200 */
[C---:B------:R-:W-:Y:S07]  /*194a0*/  HMMA.16816.F32 R8, R128.reuse, R134, R8 ;  /* 0x000000868008723c */ /* 0x040fee0000001808 */
[----:B------:R-:W4:Y:S01]  /*194b0*/  LDSM.16.M88.4 R132, [R200+0x1000] ;  /* 0x00100000c884783b */ /* 0x000f220000000200 */
[C---:B--2---:R-:W-:Y:S08]  /*194c0*/  HMMA.16816.F32 R12, R128.reuse, R136, R12 ;  /* 0x00000088800c723c */ /* 0x044ff0000000180c */
[C---:B------:R-:W-:Y:S01]  /*194d0*/  HMMA.16816.F32 R16, R128.reuse, R138, R16 ;  /* 0x0000008a8010723c */ /* 0x040fe20000001810 */
[----:B------:R-:W2:Y:S07]  /*194e0*/  LDSM.16.M88.4 R136, [R200+0x1800] ;  /* 0x00180000c888783b */ /* 0x000eae0000000200 */
[C---:B------:R-:W-:Y:S08]  /*194f0*/  HMMA.16816.F32 R20, R128.reuse, R140, R20 ;  /* 0x0000008c8014723c */ /* 0x040ff00000001814 */
[C---:B------:R-:W-:Y:S01]  /*19500*/  HMMA.16816.F32 R24, R128.reuse, R142, R24 ;  /* 0x0000008e8018723c */ /* 0x040fe20000001818 */
[----:B------:R-:W5:Y:S07]  /*19510*/  LDSM.16.M88.4 R140, [R75+-0x3000] ;  /* 0xffd000004b8c783b */ /* 0x000f6e0000000200 */
[C---:B------:R-:W-:Y:S08]  /*19520*/  HMMA.16816.F32 R28, R128.reuse, R144, R28 ;  /* 0x00000090801c723c */ /* 0x040ff0000000181c */
[C---:B------:R-:W-:Y:S01]  /*19530*/  HMMA.16816.F32 R32, R128.reuse, R146, R32 ;  /* 0x000000928020723c */ /* 0x040fe20000001820 */
[----:B------:R-:W1:Y:S07]  /*19540*/  LDSM.16.M88.4 R144, [R75+-0x2800] ;  /* 0xffd800004b90783b */ /* 0x000e6e0000000200 */
[C---:B------:R-:W-:Y:S08]  /*19550*/  HMMA.16816.F32 R36, R128.reuse, R148, R36 ;  /* 0x000000948024723c */ /* 0x040ff00000001824 */
[C---:B------:R-:W-:Y:S01]  /*19560*/  HMMA.16816.F32 R40, R128.reuse, R150, R40 ;  /* 0x000000968028723c */ /* 0x040fe20000001828 */
[----:B------:R-:W1:Y:S07]  /*19570*/  LDSM.16.M88.4 R148, [R75+-0x2000] ;  /* 0xffe000004b94783b */ /* 0x000e6e0000000200 */
[C---:B------:R-:W-:Y:S08]  /*19580*/  HMMA.16816.F32 R44, R128.reuse, R152, R44 ;  /* 0x00000098802c723c */ /* 0x040ff0000000182c */
[----:B------:R-:W-:Y:S01]  /*19590*/  HMMA.16816.F32 R48, R128, R154, R48 ;  /* 0x0000009a8030723c */ /* 0x000fe20000001830 */
[----:B------:R-:W1:Y:S07]  /*195a0*/  LDSM.16.M88.4 R152, [R75+-0x1800] ;  /* 0xffe800004b98783b */ /* 0x000e6e0000000200 */
[C---:B---3--:R-:W-:Y:S08]  /*195b0*/  HMMA.16816.F32 R4, R156.reuse, R160, R4 ;  /* 0x000000a09c04723c */ /* 0x048ff00000001804 */
[C---:B------:R-:W-:Y:S01]  /*195c0*/  HMMA.16816.F32 R8, R156.reuse, R162, R8 ;  /* 0x000000a29c08723c */ /* 0x040fe20000001808 */
[----:B------:R-:W3:Y:S07]  /*195d0*/  LDSM.16.M88.4 R160, [R75+-0x1000] ;  /* 0xfff000004ba0783b */ /* 0x000eee0000000200 */
[C---:B------:R-:W-:Y:S08]  /*195e0*/  HMMA.16816.F32 R12, R156.reuse, R164, R12 ;  /* 0x000000a49c0c723c */ /* 0x040ff0000000180c */
[C---:B------:R-:W-:Y:S01]  /*195f0*/  HMMA.16816.F32 R16, R156.reuse, R166, R16 ;  /* 0x000000a69c10723c */ /* 0x040fe20000001810 */
[----:B------:R-:W-:Y:S07]  /*19600*/  LDSM.16.M88.4 R164, [R201+0x3800] ;  /* 0x00380000c9a4783b */ /* 0x000fee0000000200 */
[C---:B----4-:R-:W-:Y:S08]  /*19610*/  HMMA.16816.F32 R20, R156.reuse, R132, R20 ;  /* 0x000000849c14723c */ /* 0x050ff00000001814 */
[C---:B------:R-:W-:Y:S01]  /*19620*/  HMMA.16816.F32 R24, R156.reuse, R134, R24 ;  /* 0x000000869c18723c */ /* 0x040fe20000001818 */
[----:B------:R-:W4:Y:S07]  /*19630*/  LDSM.16.M88.4 R132, [R75+-0x800] ;  /* 0xfff800004b84783b */ /* 0x000f2e0000000200 */
[C---:B--2---:R-:W-:Y:S08]  /*19640*/  HMMA.16816.F32 R28, R156.reuse, R136, R28 ;  /* 0x000000889c1c723c */ /* 0x044ff0000000181c */
[C---:B------:R-:W-:Y:S01]  /*19650*/  HMMA.16816.F32 R32, R156.reuse, R138, R32 ;  /* 0x0000008a9c20723c */ /* 0x040fe20000001820 */
[----:B------:R-:W2:Y:S07]  /*19660*/  LDSM.16.M88.4 R136, [R201+0x3000] ;  /* 0x00300000c988783b */ /* 0x000eae0000000200 */
[C---:B------:R-:W-:Y:S08]  /*19670*/  HMMA.16816.F32 R36, R156.reuse, R168, R36 ;  /* 0x000000a89c24723c */ /* 0x040ff00000001824 */
[C---:B------:R-:W-:Y:S01]  /*19680*/  HMMA.16816.F32 R40, R156.reuse, R170, R40 ;  /* 0x000000aa9c28723c */ /* 0x040fe20000001828 */
[----:B------:R-:W2:Y:S07]  /*19690*/  LDSM.16.M88.4 R168, [R201+0x4000] ;  /* 0x00400000c9a8783b */ /* 0x000eae0000000200 */
[C---:B------:R-:W-:Y:S08]  /*196a0*/  HMMA.16816.F32 R44, R156.reuse, R172, R44 ;  /* 0x000000ac9c2c723c */ /* 0x040ff0000000182c */
[----:B------:R-:W-:Y:S01]  /*196b0*/  HMMA.16816.F32 R48, R156, R174, R48 ;  /* 0x000000ae9c30723c */ /* 0x000fe20000001830 */
[----:B------:R-:W2:Y:S07]  /*196c0*/  LDSM.16.M88.4 R172, [R201+0x4800] ;  /* 0x00480000c9ac783b */ /* 0x000eae0000000200 */
[C---:B-----5:R-:W-:Y:S08]  /*196d0*/  HMMA.16816.F32 R4, R176.reuse, R140, R4 ;  /* 0x0000008cb004723c */ /* 0x060ff00000001804 */
[C---:B------:R-:W-:Y:S01]  /*196e0*/  HMMA.16816.F32 R8, R176.reuse, R142, R8 ;  /* 0x0000008eb008723c */ /* 0x040fe20000001808 */
[----:B------:R-:W5:Y:S07]  /*196f0*/  LDSM.16.M88.4 R140, [R201+0x5000] ;  /* 0x00500000c98c783b */ /* 0x000f6e0000000200 */
        /* <DEDUP_REMOVED lines=9> */
[C---:B---3--:R-:W-:Y:S08]  /*19790*/  HMMA.16816.F32 R36, R176.reuse, R160, R36 ;  /* 0x000000a0b024723c */ /* 0x048ff00000001824 */
[C---:B------:R-:W-:Y:S01]  /*197a0*/  HMMA.16816.F32 R40, R176.reuse, R162, R40 ;  /* 0x000000a2b028723c */ /* 0x040fe20000001828 */
[----:B------:R-:W-:Y:S07]  /*197b0*/  LDSM.16.M88.4 R160, [R216] ;  /* 0x00000000d8a0783b */ /* 0x000fee0000000200 */
[C---:B----4-:R-:W-:Y:S08]  /*197c0*/  HMMA.16816.F32 R44, R176.reuse, R132, R44 ;  /* 0x00000084b02c723c */ /* 0x050ff0000000182c */
[----:B------:R-:W-:Y:S01]  /*197d0*/  HMMA.16816.F32 R48, R176, R134, R48 ;  /* 0x00000086b030723c */ /* 0x000fe20000001830 */
        /* <DEDUP_REMOVED lines=9> */
[----:B------:R-:W2:Y:S07]  /*19870*/  LDSM.16.M88.4 R168, [R200+0x3000] ;  /* 0x00300000c8a8783b */ /* 0x000eae0000000200 */
[C---:B------:R-:W-:Y:S08]  /*19880*/  HMMA.16816.F32 R28, R180.reuse, R172, R28 ;  /* 0x000000acb41c723c */ /* 0x040ff0000000181c */
[C---:B------:R-:W-:Y:S01]  /*19890*/  HMMA.16816.F32 R32, R180.reuse, R174, R32 ;  /* 0x000000aeb420723c */ /* 0x040fe20000001820 */
[----:B------:R-:W-:Y:S07]  /*198a0*/  LDSM.16.M88.4 R172, [R200+0x5000] ;  /* 0x00500000c8ac783b */ /* 0x000fee0000000200 */
[C---:B-----5:R-:W-:Y:S08]  /*198b0*/  HMMA.16816.F32 R36, R180.reuse, R140, R36 ;  /* 0x0000008cb424723c */ /* 0x060ff00000001824 */
[C---:B------:R-:W-:Y:S01]  /*198c0*/  HMMA.16816.F32 R40, R180.reuse, R142, R40 ;  /* 0x0000008eb428723c */ /* 0x040fe20000001828 */
[----:B------:R-:W5:Y:S07]  /*198d0*/  LDSM.16.M88.4 R140, [R200+0x3800] ;  /* 0x00380000c88c783b */ /* 0x000f6e0000000200 */
        /* <DEDUP_REMOVED lines=9> */
[C---:B---3--:R-:W-:Y:S08]  /*19970*/  HMMA.16816.F32 R20, R184.reuse, R132, R20 ;  /* 0x00000084b814723c */ /* 0x048ff00000001814 */
[C---:B------:R-:W-:Y:S01]  /*19980*/  HMMA.16816.F32 R24, R184.reuse, R134, R24 ;  /* 0x00000086b818723c */ /* 0x040fe20000001818 */
[----:B------:R-:W3:Y:S07]  /*19990*/  LDSM.16.M88.4 R132, [R75+0x800] ;  /* 0x000800004b84783b */ /* 0x000eee0000000200 */
[C---:B--2---:R-:W-:Y:S08]  /*199a0*/  HMMA.16816.F32 R28, R184.reuse, R136, R28 ;  /* 0x00000088b81c723c */ /* 0x044ff0000000181c */
[C---:B------:R-:W-:Y:S08]  /*199b0*/  HMMA.16816.F32 R32, R184.reuse, R138, R32 ;  /* 0x0000008ab820723c */ /* 0x040ff00000001820 */
[C---:B------:R-:W-:Y:S08]  /*199c0*/  HMMA.16816.F32 R36, R184.reuse, R160, R36 ;  /* 0x000000a0b824723c */ /* 0x040ff00000001824 */
[C---:B------:R-:W-:Y:S08]  /*199d0*/  HMMA.16816.F32 R40, R184.reuse, R162, R40 ;  /* 0x000000a2b828723c */ /* 0x040ff00000001828 */
[C---:B----4-:R-:W-:Y:S08]  /*199e0*/  HMMA.16816.F32 R44, R184.reuse, R164, R44 ;  /* 0x000000a4b82c723c */ /* 0x050ff0000000182c */
[----:B------:R-:W-:Y:S08]  /*199f0*/  HMMA.16816.F32 R48, R184, R166, R48 ;  /* 0x000000a6b830723c */ /* 0x000ff00000001830 */
[C---:B------:R-:W-:Y:S08]  /*19a00*/  HMMA.16816.F32 R4, R188.reuse, R168, R4 ;  /* 0x000000a8bc04723c */ /* 0x040ff00000001804 */
[C---:B------:R-:W-:Y:S08]  /*19a10*/  HMMA.16816.F32 R8, R188.reuse, R170, R8 ;  /* 0x000000aabc08723c */ /* 0x040ff00000001808 */
[C---:B-----5:R-:W-:Y:S08]  /*19a20*/  HMMA.16816.F32 R12, R188.reuse, R140, R12 ;  /* 0x0000008cbc0c723c */ /* 0x060ff0000000180c */
        /* <DEDUP_REMOVED lines=31> */
[----:B-----5:R-:W-:Y:S04]  /*19c20*/  FMUL.FTZ R0, R9, c[0x0][0x320] ;  /* 0x0000c80009007a20 */ /* 0x020fe80000410000 */
[----:B------:R1:W1:Y:S11]  /*19c30*/  MUFU.TANH R144, R0 ;  /* 0x0000000000907308 */ /* 0x0002760000002400 */
[----:B------:R-:W-:Y:S05]  /*19c40*/  @!UPT UIADD3 URZ, URZ, URZ, URZ ;  /* 0x0000003f3f3ff290 */ /* 0x000fea000fffe03f */
[----:B------:R-:W-:Y:S04]  /*19c50*/  FMUL.FTZ R2, R27, c[0x0][0x320] ;  /* 0x0000c8001b027a20 */ /* 0x000fe80000410000 */
[----:B------:R-:W2:Y:S01]  /*19c60*/  MUFU.TANH R142, R2 ;  /* 0x00000002008e7308 */ /* 0x000ea20000002400 */
[----:B-1----:R-:W-:Y:S02]  /*19c70*/  FMUL.FTZ R0, R10, c[0x0][0x320] ;  /* 0x0000c8000a007a20 */ /* 0x002fe40000410000 */
[----:B------:R-:W1:Y:S07]  /*19c80*/  LDSM.16.M88.4 R8, [R75+0x1800] ;  /* 0x001800004b08783b */ /* 0x000e6e0000000200 */
[----:B------:R5:W1:Y:S02]  /*19c90*/  MUFU.TANH R161, R0 ;  /* 0x0000000000a17308 */ /* 0x000a640000002400 */
[----:B-----5:R-:W-:Y:S08]  /*19ca0*/  FMUL.FTZ R0, R12, c[0x0][0x320] ;  /* 0x0000c8000c007a20 */ /* 0x020ff00000410000 */
[----:B------:R5:W2:Y:S01]  /*19cb0*/  MUFU.TANH R141, R0 ;  /* 0x00000000008d7308 */ /* 0x000aa20000002400 */
[C---:B-1----:R-:W-:Y:S08]  /*19cc0*/  HMMA.16816.F32 R28, R196.reuse, R8, R28 ;  /* 0x00000008c41c723c */ /* 0x042ff0000000181c */
[C---:B------:R-:W-:Y:S01]  /*19cd0*/  HMMA.16816.F32 R32, R196.reuse, R10, R32 ;  /* 0x0000000ac420723c */ /* 0x040fe20000001820 */
[----:B------:R-:W1:Y:S01]  /*19ce0*/  LDSM.16.M88.4 R8, [R75+0x2800] ;  /* 0x002800004b08783b */ /* 0x000e620000000200 */
[----:B------:R-:W-:Y:S04]  /*19cf0*/  DEPBAR.LE SB0, 0x0 ;  /* 0x000080000000791a */ /* 0x000fe80000000000 */
[----:B-----5:R-:W-:Y:S02]  /*19d00*/  FMUL.FTZ R0, R13, c[0x0][0x320] ;  /* 0x0000c8000d007a20 */ /* 0x020fe40000410000 */
[C---:B------:R-:W-:Y:S02]  /*19d10*/  HMMA.16816.F32 R36, R196.reuse, R4, R36 ;  /* 0x00000004c424723c */ /* 0x040fe40000001824 */
[----:B------:R5:W1:Y:S01]  /*19d20*/  MUFU.TANH R140, R0 ;  /* 0x00000000008c7308 */ /* 0x000a620000002400 */
[----:B------:R-:W-:Y:S04]  /*19d30*/  BAR.SYNC.DEFER_BLOCKING 0x0 ;  /* 0x0000000000007b1d */ /* 0x000fe80000010000 */
[----:B------:R-:W-:Y:S01]  /*19d40*/  @P0 MOV R5, c[0x0][0x1e0] ;  /* 0x0000780000050a02 */ /* 0x000fe20000000f00 */
[C---:B------:R-:W-:Y:S07]  /*19d50*/  HMMA.16816.F32 R40, R196.reuse, R6, R40 ;  /* 0x00000006c428723c */ /* 0x040fee0000001828 */
[----:B------:R-:W-:Y:S01]  /*19d60*/  @P0 MOV R7, R234 ;  /* 0x000000ea00070202 */ /* 0x000fe20000000f00 */
[----:B------:R-:W-:Y:S04]  /*19d70*/  FMUL.FTZ R2, R35, c[0x0][0x320] ;  /* 0x0000c80023027a20 */ /* 0x000fe80000410000 */
[----:B------:R-:W2:Y:S01]  /*19d80*/  MUFU.TANH R132, R2 ;  /* 0x0000000200847308 */ /* 0x000ea20000002400 */
[----:B-----5:R-:W-:Y:S09]  /*19d90*/  FMUL.FTZ R0, R14, c[0x0][0x320] ;  /* 0x0000c8000e007a20 */ /* 0x020ff20000410000 */
[----:B------:R5:W2:Y:S01]  /*19da0*/  MUFU.TANH R153, R0 ;  /* 0x0000000000997308 */ /* 0x000aa20000002400 */
[C---:B-1----:R-:W-:Y:S08]  /*19db0*/  HMMA.16816.F32 R44, R196.reuse, R8, R44 ;  /* 0x00000008c42c723c */ /* 0x042ff0000000182c */
[----:B------:R-:W-:Y:S04]  /*19dc0*/  HMMA.16816.F32 R48, R196, R10, R48 ;  /* 0x0000000ac430723c */ /* 0x000fe80000001830 */
[----:B-----5:R-:W-:Y:S11]  /*19dd0*/  FMUL.FTZ R0, R15, c[0x0][0x320] ;  /* 0x0000c8000f007a20 */ /* 0x020ff60000410000 */
[----:B------:R-:W-:Y:S01]  /*19de0*/  @!UPT UIADD3 URZ, URZ, URZ, URZ ;  /* 0x0000003f3f3ff290 */ /* 0x000fe2000fffe03f */
[----:B------:R-:W-:Y:S01]  /*19df0*/  FMUL.FTZ R3, R44, c[0x0][0x320] ;  /* 0x0000c8002c037a20 */ /* 0x000fe20000410000 */
[----:B------:R1:W1:Y:S01]  /*19e00*/  MUFU.TANH R152, R0 ;  /* 0x0000000000987308 */ /* 0x0002620000002400 */
[----:B------:R-:W5:Y:S01]  /*19e10*/  LDL R44, [R1+0x4] ;  /* 0x00000400012c7983 */ /* 0x000f620000100800 */
[----:B------:R-:W-:Y:S03]  /*19e20*/  FMUL.FTZ R6, R45, c[0x0][0x320] ;  /* 0x0000c8002d067a20 */ /* 0x000fe60000410000 */
[----:B------:R-:W2:Y:S01]  /*19e30*/  LDL R45, [R1+0x8] ;  /* 0x00000800012d7983 */ /* 0x000ea20000100800 */
[----:B-1----:R-:W-:Y:S04]  /*19e40*/  FMUL.FTZ R0, R16, c[0x0][0x320] ;  /* 0x0000c80010007a20 */ /* 0x002fe80000410000 */
        /* <DEDUP_REMOVED lines=30> */
[----:B------:R1:W2:Y:S10]  /*1a030*/  MUFU.TANH R32, R3 ;  /* 0x0000000300207308 */ /* 0x0002b40000002400 */
[----:B------:R2:W2:Y:S01]  /*1a040*/  MUFU.TANH R18, R0 ;  /* 0x0000000000127308 */ /* 0x0004a20000002400 */
[----:B-1----:R-:W-:Y:S01]  /*1a050*/  @P0 SHF.L.U64.HI R3, R5, R221, c[0x0][0x1e4] ;  /* 0x0000790005030619 */ /* 0x002fe200000102dd */
[----:B--2---:R-:W-:Y:S08]  /*1a060*/  FMUL.FTZ R0, R33, c[0x0][0x320] ;  /* 0x0000c80021007a20 */ /* 0x004ff00000410000 */
[----:B------:R1:W2:Y:S02]  /*1a070*/  MUFU.TANH R17, R0 ;  /* 0x0000000000117308 */ /* 0x0002a40000002400 */
        /* <DEDUP_REMOVED lines=20> */
[----:B------:R-:W-:Y:S02]  /*1a1c0*/  @P0 IMAD R4, R2, c[0x0][0x1e0], RZ ;  /* 0x0000780002040a24 */ /* 0x000fe400078e02ff */
[----:B------:R-:W-:Y:S02]  /*1a1d0*/  @P0 IMAD.SHL.U32 R2, R5, 0x20, RZ ;  /* 0x0000002005020824 */ /* 0x000fe400078e00ff */
[C---:B------:R-:W-:Y:S02]  /*1a1e0*/  @P0 IMAD R8, R0.reuse, c[0x0][0x1e4], R4 ;  /* 0x0000790000080a24 */ /* 0x040fe400078e0204 */
[----:B------:R-:W-:Y:S01]  /*1a1f0*/  @P0 IMAD.WIDE.U32 R4, R0, c[0x0][0x1e0], RZ ;  /* 0x0000780000040a25 */ /* 0x000fe200078e00ff */
[----:B------:R-:W-:Y:S04]  /*1a200*/  @P0 IADD3 R10, P1, R2, R2, RZ ;  /* 0x00000002020a0210 */ /* 0x000fe80007f3e0ff */
[----:B------:R-:W-:Y:S01]  /*1a210*/  @P0 IADD3 R0, R5, R8, RZ ;  /* 0x0000000805000210 */ /* 0x000fe20007ffe0ff */
[----:B------:R-:W-:Y:S01]  /*1a220*/  FMUL.FTZ R5, R46, c[0x0][0x320] ;  /* 0x0000c8002e057a20 */ /* 0x000fe20000410000 */
[----:B------:R-:W-:Y:S01]  /*1a230*/  @P0 IADD3.X R11, R3, R3, RZ, P1, !PT ;  /* 0x00000003030b0210 */ /* 0x000fe20000ffe4ff */
[----:B------:R-:W2:Y:S01]  /*1a240*/  LDL R46, [R1+0xc] ;  /* 0x00000c00012e7983 */ /* 0x000ea20000100800 */
[C---:B------:R-:W-:Y:S01]  /*1a250*/  @P0 IMAD.WIDE.U32 R8, R4.reuse, 0x60, R2 ;  /* 0x0000006004080825 */ /* 0x040fe200078e0002 */
[----:B------:R-:W1:Y:S03]  /*1a260*/  MUFU.TANH R43, R5 ;  /* 0x00000005002b7308 */ /* 0x000e660000002400 */
[----:B------:R-:W-:Y:S01]  /*1a270*/  @P0 IMAD.WIDE.U32 R6, R4, 0x60, R6 ;  /* 0x0000006004060825 */ /* 0x000fe200078e0006 */
[----:B------:R-:W-:Y:S03]  /*1a280*/  @P0 IADD3 R13, P2, P1, R230, R8, R2 ;  /* 0x00000008e60d0210 */ /* 0x000fe6000795e002 */
[----:B------:R-:W-:Y:S01]  /*1a290*/  FMUL.FTZ R2, R47, c[0x0][0x320] ;  /* 0x0000c8002f027a20 */ /* 0x000fe20000410000 */
[----:B------:R-:W-:Y:S01]  /*1a2a0*/  MOV R47, c[0x0][0x32c] ;  /* 0x0000cb00002f7a02 */ /* 0x000fe20000000f00 */
[----:B------:R-:W-:Y:S02]  /*1a2b0*/  @P0 IMAD R0, R0, 0x60, RZ ;  /* 0x0000006000000824 */ /* 0x000fe400078e02ff */
[----:B------:R1:W1:Y:S01]  /*1a2c0*/  MUFU.TANH R42, R2 ;  /* 0x00000002002a7308 */ /* 0x0002620000002400 */
[----:B------:R-:W-:Y:S01]  /*1a2d0*/  @P0 IMAD.WIDE.U32 R10, R4, 0x60, R10 ;  /* 0x00000060040a0825 */ /* 0x000fe200078e000a */
[----:B------:R-:W-:Y:S02]  /*1a2e0*/  @P0 LEA R4, P3, R6, c[0x0][0x1c8], 0x1 ;  /* 0x0000720006040a11 */ /* 0x000fe400078608ff */
[----:B------:R-:W-:Y:S04]  /*1a2f0*/  @P0 IADD3 R12, R0, R9, RZ ;  /* 0x00000009000c0210 */ /* 0x000fe80007ffe0ff */
[----:B------:R-:W-:Y:S02]  /*1a300*/  @P0 IADD3.X R15, R234, R12, R3, P2, P1 ;  /* 0x0000000cea0f0210 */ /* 0x000fe400017e2403 */
[C---:B------:R-:W-:Y:S02]  /*1a310*/  @P0 IADD3 R9, P1, R230.reuse, R10, RZ ;  /* 0x0000000ae6090210 */ /* 0x040fe40007f3e0ff */
[----:B------:R-:W-:Y:S02]  /*1a320*/  @P0 IADD3 R3, P2, R230, R8, RZ ;  /* 0x00000008e6030210 */ /* 0x000fe40007f5e0ff */
[-C--:B------:R-:W-:Y:S02]  /*1a330*/  @P0 IADD3.X R14, R234, R0.reuse, R11, P1, !PT ;  /* 0x00000000ea0e0210 */ /* 0x080fe40000ffe40b */
[----:B-1----:R-:W-:Y:S02]  /*1a340*/  @P0 IADD3 R2, R7, R0, RZ ;  /* 0x0000000007020210 */ /* 0x002fe40007ffe0ff */
[----:B------:R-:W-:Y:S02]  /*1a350*/  @P0 IADD3.X R7, R12, R234, RZ, P2, !PT ;  /* 0x000000ea0c070210 */ /* 0x000fe400017fe4ff */
[----:B------:R-:W-:Y:S01]  /*1a360*/  @P0 LEA.HI.X R5, R6, c[0x0][0x1cc], R2, 0x1, P3 ;  /* 0x0000730006050a11 */ /* 0x000fe200018f0c02 */
[----:B------:R-:W-:Y:S01]  /*1a370*/  FMUL.FTZ R6, R48, c[0x0][0x320] ;  /* 0x0000c80030067a20 */ /* 0x000fe20000410000 */
[----:B------:R-:W-:Y:S02]  /*1a380*/  @P0 LEA R2, P1, R3, c[0x0][0x1c8], 0x1 ;  /* 0x0000720003020a11 */ /* 0x000fe400078208ff */
[----:B------:R-:W-:Y:S01]  /*1a390*/  @P0 LEA R10, P2, R13, c[0x0][0x1c8], 0x1 ;  /* 0x000072000d0a0a11 */ /* 0x000fe200078408ff */
[----:B------:R-:W-:Y:S01]  /*1a3a0*/  @!PT LDS RZ, [RZ] ;  /* 0x00000000fffff984 */ /* 0x000fe20000000800 */
[----:B------:R-:W-:Y:S01]  /*1a3b0*/  @!PT LDS RZ, [RZ] ;  /* 0x00000000fffff984 */ /* 0x000fe20000000800 */
[----:B------:R-:W-:Y:S01]  /*1a3c0*/  @!PT LDS RZ, [RZ] ;  /* 0x00000000fffff984 */ /* 0x000fe20000000800 */
[----:B------:R1:W-:Y:S01]  /*1a3d0*/  @P0 LDGSTS.E.BYPASS.LTC128B.128 [R219+0x8100], [R4.64], !P4 ;  /* 0x0810000004db0fae */ /* 0x0003e2000e101d48 */
[----:B------:R3:W1:Y:S01]  /*1a3e0*/  MUFU.TANH R16, R6 ;  /* 0x0000000600107308 */ /* 0x0006620000002400 */
[----:B------:R-:W-:Y:S02]  /*1a3f0*/  @P0 LEA.HI.X R3, R3, c[0x0][0x1cc], R7, 0x1, P1 ;  /* 0x0000730003030a11 */ /* 0x000fe400008f0c07 */
[----:B------:R-:W-:Y:S02]  /*1a400*/  @P0 LEA R8, P1, R9, c[0x0][0x1c8], 0x1 ;  /* 0x0000720009080a11 */ /* 0x000fe400078208ff */
[----:B------:R-:W-:Y:S02]  /*1a410*/  IADD3 R0, R223, R224, RZ ;  /* 0x000000e0df007210 */ /* 0x000fe40007ffe0ff */
[----:B------:R1:W-:Y:S01]  /*1a420*/  @P0 LDGSTS.E.BYPASS.LTC128B.128 [R219+0xb100], [R4.64+0x80], !P5 ;  /* 0x0b10008004db0fae */ /* 0x0003e2000e901d48 */
[----:B------:R-:W-:Y:S02]  /*1a430*/  @P0 LEA.HI.X R9, R9, c[0x0][0x1cc], R14, 0x1, P1 ;  /* 0x0000730009090a11 */ /* 0x000fe400008f0c0e */
[----:B------:R-:W-:Y:S05]  /*1a440*/  @P6 IMAD.HI.U32 R11, R0, c[0x0][0x2c8], RZ ;  /* 0x0000b200000b6a27 */ /* 0x000fea00078e00ff */
[----:B------:R1:W-:Y:S08]  /*1a450*/  @P0 LDGSTS.E.BYPASS.LTC128B.128 [R219+0x9100], [R2.64], !P4 ;  /* 0x0910000002db0fae */ /* 0x0003f0000e101d48 */
[----:B------:R4:W-:Y:S01]  /*1a460*/  @P0 LDGSTS.E.BYPASS.LTC128B.128 [R219+0xc100], [R2.64+0x80], !P5 ;  /* 0x0c10008002db0fae */ /* 0x0009e2000e901d48 */
[----:B---3--:R-:W-:Y:S01]  /*1a470*/  MOV R6, R0 ;  /* 0x0000000000067202 */ /* 0x008fe20000000f00 */
[----:B------:R-:W-:Y:S01]  /*1a480*/  FMUL.FTZ R0, R49, c[0x0][0x320] ;  /* 0x0000c80031007a20 */ /* 0x000fe20000410000 */
[----:B------:R-:W-:Y:S02]  /*1a490*/  @P6 SHF.R.U32.HI R6, RZ, c[0x0][0x2cc], R11 ;  /* 0x0000b300ff066a19 */ /* 0x000fe4000001160b */
[----:B------:R-:W-:Y:S01]  /*1a4a0*/  @P0 LEA.HI.X R11, R13, c[0x0][0x1cc], R15, 0x1, P2 ;  /* 0x000073000d0b0a11 */ /* 0x000fe200010f0c0f */
[----:B------:R3:W2:Y:S04]  /*1a4b0*/  MUFU.TANH R30, R0 ;  /* 0x00000000001e7308 */ /* 0x0006a80000002400 */
[----:B------:R2:W-:Y:S08]  /*1a4c0*/  @P0 LDGSTS.E.BYPASS.LTC128B.128 [R219+0xa100], [R10.64], !P4 ;  /* 0x0a1000000adb0fae */ /* 0x0005f0000e101d48 */
[----:B------:R2:W-:Y:S01]  /*1a4d0*/  @P0 LDGSTS.E.BYPASS.LTC128B.128 [R219+0xd100], [R8.64+0x80], !P5 ;  /* 0x0d10008008db0fae */ /* 0x0005e2000e901d48 */
[----:B------:R-:W-:Y:S07]  /*1a4e0*/  ISETP.GE.AND P5, PT, R47, 0x1, PT ;  /* 0x000000012f00780c */ /* 0x000fee0003fa6270 */
[----:B-1----:R-:W1:Y:S01]  /*1a4f0*/  SHFL.IDX PT, R4, R6, RZ, 0x1c1f ;  /* 0x001c1fff06047589 */ /* 0x002e6200000e0000 */
[----:B----4-:R-:W-:Y:S02]  /*1a500*/  FMUL.FTZ R2, R51, c[0x0][0x320] ;  /* 0x0000c80033027a20 */ /* 0x010fe40000410000 */
[----:B---3--:R-:W-:Y:S02]  /*1a510*/  FMUL.FTZ R0, R50, c[0x0][0x320] ;  /* 0x0000c80032007a20 */ /* 0x008fe40000410000 */
[----:B------:R-:W3:Y:S03]  /*1a520*/  MUFU.TANH R35, R2 ;  /* 0x0000000200237308 */ /* 0x000ee60000002400 */
[----:B------:R-:W0:Y:S07]  /*1a530*/  LDGDEPBAR ;  /* 0x00000000000079af */ /* 0x000e2e0000000000 */
[----:B------:R4:W1:Y:S02]  /*1a540*/  MUFU.TANH R38, R0 ;  /* 0x0000000000267308 */ /* 0x0008640000002400 */
[----:B----4-:R-:W-:Y:S05]  /*1a550*/  IMAD R0, R220, -0x60, RZ ;  /* 0xffffffa0dc007824 */ /* 0x010fea00078e02ff */
[----:B-----5:R-:W-:Y:S04]  /*1a560*/  IADD3 R2, -R44, 0x1, R0 ;  /* 0x000000012c027810 */ /* 0x020fe80007ffe100 */
[----:B--2---:R-:W-:Y:S04]  /*1a570*/  IADD3 R2, -R45, R2, R46 ;  /* 0x000000022d027210 */ /* 0x004fe80007ffe12e */
[C---:B------:R-:W-:Y:S02]  /*1a580*/  IADD3 R7, R2.reuse, c[0x0][0x328], RZ ;  /* 0x0000ca0002077a10 */ /* 0x040fe40007ffe0ff */
[----:B------:R-:W-:Y:S02]  /*1a590*/  IADD3 R5, R2, UR4, RZ ;  /* 0x0000000402057c10 */ /* 0x000fe4000fffe0ff */
[----:B-1----:R-:W-:Y:S02]  /*1a5a0*/  IADD3 R3, R7, R4, RZ ;  /* 0x0000000407037210 */ /* 0x002fe40007ffe0ff */
[----:B------:R-:W-:Y:S01]  /*1a5b0*/  IADD3 R2, R4, R5, RZ ;  /* 0x0000000504027210 */ /* 0x000fe20007ffe0ff */
[----:B------:R-:W-:-:S05]  /*1a5c0*/  @!P5 BRA `(.L_x_822) ;  /* 0x000001800000d947 */ /* 0x000fca0003800000 */
[----:B---3--:R-:W-:Y:S01]  /*1a5d0*/  IADD3 R4, -R45, R46, R4 ;  /* 0x0000002e2d047210 */ /* 0x008fe20007ffe104 */
        /* <DEDUP_REMOVED lines=12> */
.L_x_824:
[----:B------:R-:W-:Y:S04]  /*1a6a0*/  MOV R8, c[0x0][0x32c] ;  /* 0x0000cb0000087a02 */ /* 0x000fe80000000f00 */
[----:B------:R-:W-:Y:S11]  /*1a6b0*/  ISETP.NE.AND P0, PT, R8, 0x1, PT ;  /* 0x000000010800780c */ /* 0x000ff60003f05270 */
[----:B------:R-:W-:Y:S02]  /*1a6c0*/  @!UPT UIADD3 URZ, URZ, URZ, URZ ;  /* 0x0000003f3f3ff290 */ /* 0x000fe4000fffe03f */
[----:B------:R-:W-:Y:S05]  /*1a6d0*/  @P0 IMAD.HI.U32 R8, R4, c[0x0][0x330], RZ ;  /* 0x0000cc0004080a27 */ /* 0x000fea00078e00ff */
[----:B------:R-:W-:Y:S02]  /*1a6e0*/  @P0 SHF.R.U32.HI R4, RZ, c[0x0][0x334], R8 ;  /* 0x0000cd00ff040a19 */ /* 0x000fe40000011608 */
.L_x_825:
[----:B------:R-:W-:Y:S05]  /*1a6f0*/  BSYNC B0 ;  /* 0x0000000000007941 */ /* 0x000fea0003800000 */
.L_x_823:
[----:B------:R-:W-:Y:S04]  /*1a700*/  IMAD.IADD R8, R0, 0x1, -R44 ;  /* 0x0000000100087824 */ /* 0x000fe800078e0a2c */
[----:B------:R-:W-:Y:S05]  /*1a710*/  IMAD R4, R4, c[0x0][0x32c], R8 ;  /* 0x0000cb0004047a24 */ /* 0x000fea00078e0208 */
[----:B------:R-:W-:Y:S02]  /*1a720*/  IADD3 R8, R4, c[0x0][0x32c], RZ ;  /* 0x0000cb0004087a10 */ /* 0x000fe40007ffe0ff */
[----:B------:R-:W-:Y:S02]  /*1a730*/  IMNMX R2, R2, R4, !PT ;  /* 0x0000000402027217 */ /* 0x000fe40007800200 */
[----:B------:R-:W-:Y:S02]  /*1a740*/  IMNMX R3, R3, R8, PT ;  /* 0x0000000803037217 */ /* 0x000fe40003800200 */
.L_x_822:
[C---:B---3--:R-:W-:Y:S01]  /*1a750*/  ISETP.GE.AND P0, PT, R0.reuse, 0x2, PT ;  /* 0x000000020000780c */ /* 0x048fe20003f06270 */
        /* <DEDUP_REMOVED lines=107> */
[----:B------:R-:W-:Y:S04]  /*1ae10*/  ISETP.LT.OR P0, PT, R3, 0x59, P0 ;  /* 0x000000590300780c */ /* 0x000fe80000701670 */
        /* <DEDUP_REMOVED lines=24> */
.L_x_828:
[----:B------:R-:W-:Y:S04]  /*1afa0*/  MOV R5, c[0x0][0x32c] ;  /* 0x0000cb0000057a02 */ /* 0x000fe80000000f00 */
[----:B------:R-:W-:Y:S11]  /*1afb0*/  ISETP.NE.AND P0, PT, R5, 0x1, PT ;  /* 0x000000010500780c */ /* 0x000ff60003f05270 */
[----:B------:R-:W-:Y:S02]  /*1afc0*/  @!UPT UIADD3 URZ, URZ, URZ, URZ ;  /* 0x0000003f3f3ff290 */ /* 0x000fe4000fffe03f */
[----:B------:R-:W-:Y:S05]  /*1afd0*/  @P0 IMAD.HI.U32 R5, R4, c[0x0][0x330], RZ ;  /* 0x0000cc0004050a27 */ /* 0x000fea00078e00ff */
[----:B------:R-:W-:Y:S02]  /*1afe0*/  @P0 SHF.R.U32.HI R4, RZ, c[0x0][0x334], R5 ;  /* 0x0000cd00ff040a19 */ /* 0x000fe40000011605 */
.L_x_829:
[----:B------:R-:W-:Y:S05]  /*1aff0*/  BSYNC B0 ;  /* 0x0000000000007941 */ /* 0x000fea0003800000 */
.L_x_827:
[----:B------:R-:W-:Y:S04]  /*1b000*/  IMAD.IADD R0, R0, 0x1, -R44 ;  /* 0x0000000100007824 */ /* 0x000fe800078e0a2c */
[----:B------:R-:W-:Y:S05]  /*1b010*/  IMAD R0, R4, c[0x0][0x32c], R0 ;  /* 0x0000cb0004007a24 */ /* 0x000fea00078e0200 */
[----:B------:R-:W-:Y:S02]  /*1b020*/  IADD3 R4, R0, c[0x0][0x32c], RZ ;  /* 0x0000cb0000047a10 */ /* 0x000fe40007ffe0ff */
[----:B------:R-:W-:Y:S02]  /*1b030*/  IMNMX R2, R2, R0, !PT ;  /* 0x0000000002027217 */ /* 0x000fe40007800200 */
[----:B------:R-:W-:Y:S02]  /*1b040*/  IMNMX R3, R3, R4, PT ;  /* 0x0000000403037217 */ /* 0x000fe40003800200 */
.L_x_826:
        /* <DEDUP_REMOVED lines=534> */
[----:B------:R-:W-:Y:S01]  /*1d1b0*/  FADD.FTZ R2, R70, R0 ;  /* 0x0000000046027221 */ /* 0x000fe20000010000 */
[----:B------:R-:W-:Y:S01]  /*1d1c0*/  IADD3 R0, R220, -0x1, RZ ;  /* 0xffffffffdc007810 */ /* 0x000fe20007ffe0ff */
[----:B------:R-:W-:Y:S02]  /*1d1d0*/  FADD.FTZ R251, R141, R4 ;  /* 0x000000048dfb7221 */ /* 0x000fe40000010000 */
[----:B------:R-:W-:Y:S02]  /*1d1e0*/  FADD.FTZ R252, R69, R2 ;  /* 0x0000000245fc7221 */ /* 0x000fe40000010000 */
[----:B------:R-:W-:Y:S02]  /*1d1f0*/  IMAD.MOV.U32 R220, RZ, RZ, R0 ;  /* 0x000000ffffdc7224 */ /* 0x000fe400078e0000 */
[----:B------:R-:W-:Y:S02]  /*1d200*/  IMAD.MOV.U32 R69, RZ, RZ, R68 ;  /* 0x000000ffff457224 */ /* 0x000fe400078e0044 */
[----:B------:R-:W-:Y:S01]  /*1d210*/  IMAD.MOV.U32 R70, RZ, RZ, R3 ;  /* 0x000000ffff467224 */ /* 0x000fe200078e0003 */
[----:B------:R-:W-:-:S05]  /*1d220*/  @P0 BRA `(.L_x_830) ;  /* 0xffffbd0000000947 */ /* 0x000fca000383ffff */
.L_x_821:
[----:B------:R-:W-:Y:S02]  /*1d230*/  MOV R9, 0x1f ;  /* 0x0000001f00097802 */ /* 0x000fe40000000f00 */
[----:B------:R-:W-:Y:S01]  /*1d240*/  MOV R8, 0xffffffff ;  /* 0xffffffff00087802 */ /* 0x000fe20000000f00 */
[----:B------:R-:W-:Y:S05]  /*1d250*/  BRA.DIV ~URZ, `(.L_x_831) ;  /* 0x000047327f007947 */ /* 0x000fea000b800000 */
[----:B------:R2:W3:Y:S02]  /*1d260*/  SHFL.BFLY PT, R0, R251, 0x2, 0x1f ;  /* 0x0c401f00fb007f89 */ /* 0x0004e400000e0000 */
.L_x_898:
[----:B---3--:R-:W-:Y:S01]  /*1d270*/  FADD.FTZ R0, R0, R251 ;  /* 0x000000fb00007221 */ /* 0x008fe20000010000 */
[----:B------:R-:W-:Y:S05]  /*1d280*/  BRA.DIV ~URZ, `(.L_x_832) ;  /* 0x000047627f007947 */ /* 0x000fea000b800000 */
[----:B------:R-:W3:Y:S04]  /*1d290*/  SHFL.BFLY PT, R2, R252, 0x2, 0x1f ;  /* 0x0c401f00fc027f89 */ /* 0x000ee800000e0000 */
[----:B------:R-:W4:Y:S01]  /*1d2a0*/  SHFL.BFLY PT, R5, R0, 0x1, 0x1f ;  /* 0x0c201f0000057f89 */ /* 0x000f2200000e0000 */
[----:B-1-3--:R-:W-:-:S02]  /*1d2b0*/  FADD.FTZ R4, R2, R252 ;  /* 0x000000fc02047221 */ /* 0x00afc40000010000 */
[----:B----4-:R-:W-:-:S03]  /*1d2c0*/  FADD.FTZ R0, R0, R5 ;  /* 0x0000000500007221 */ /* 0x010fc60000010000 */
[----:B------:R1:W3:Y:S04]  /*1d2d0*/  SHFL.BFLY PT, R6, R4, 0x1, 0x1f ;  /* 0x0c201f0004067f89 */ /* 0x0002e800000e0000 */
.L_x_899:
[----:B------:R-:W-:Y:S01]  /*1d2e0*/  FSETP.NE.FTZ.AND P1, PT, R0, RZ, PT ;  /* 0x000000ff0000720b */ /* 0x000fe20003f35000 */
[----:B-1-3--:R-:W-:Y:S01]  /*1d2f0*/  FADD.FTZ R4, R6, R4 ;  /* 0x0000000406047221 */ /* 0x00afe20000010000 */
[----:B------:R-:W-:Y:S02]  /*1d300*/  MOV R2, RZ ;  /* 0x000000ff00027202 */ /* 0x000fe40000000f00 */
[----:B------:R-:W-:Y:S02]  /*1d310*/  MOV R24, 0xff800000 ;  /* 0xff80000000187802 */ /* 0x000fe40000000f00 */
[----:B------:R-:W-:Y:S02]  /*1d320*/  FSETP.NE.FTZ.AND P0, PT, R4, RZ, PT ;  /* 0x000000ff0400720b */ /* 0x000fe40003f15000 */
[----:B------:R-:W-:-:S05]  /*1d330*/  MOV R22, 0xff800000 ;  /* 0xff80000000167802 */ /* 0x000fca0000000f00 */
[----:B------:R-:W1:Y:S01]  /*1d340*/  @P1 MUFU.LG2 R5, R0 ;  /* 0x0000000000051308 */ /* 0x000e620000000c00 */
[----:B------:R-:W-:-:S07]  /*1d350*/  @P1 MOV R7, 0x3f317218 ;  /* 0x3f31721800071802 */ /* 0x000fce0000000f00 */
[----:B------:R-:W3:Y:S01]  /*1d360*/  @P1 MUFU.RCP R2, R0 ;  /* 0x0000000000021308 */ /* 0x000ee20000001000 */
[----:B-1----:R-:W-:Y:S02]  /*1d370*/  @P1 FMUL.FTZ R6, R5, 0.69314718246459960938 ;  /* 0x3f31721805061820 */ /* 0x002fe40000410000 */
[----:B------:R-:W-:-:S04]  /*1d380*/  @P1 FMUL.FTZ R5, R7, c[0x0][0x2d0] ;  /* 0x0000b40007051a20 */ /* 0x000fc80000410000 */
[----:B------:R-:W-:Y:S01]  /*1d390*/  @P1 FFMA.FTZ R24, R5, R68, R6 ;  /* 0x0000004405181223 */ /* 0x000fe20000010006 */
[----:B------:R-:W-:Y:S01]  /*1d3a0*/  MOV R5, 0x1 ;  /* 0x0000000100057802 */ /* 0x000fe20000000f00 */
[C---:B---3--:R-:W-:Y:S01]  /*1d3b0*/  FMUL.FTZ R68, R2.reuse, R80 ;  /* 0x0000005002447220 */ /* 0x048fe20000410000 */
[----:B------:R-:W-:Y:S01]  /*1d3c0*/  MOV R0, RZ ;  /* 0x000000ff00007202 */ /* 0x000fe20000000f00 */
[C---:B------:R-:W-:Y:S02]  /*1d3d0*/  FMUL.FTZ R69, R2.reuse, R81 ;  /* 0x0000005102457220 */ /* 0x040fe40000410000 */
        /* <DEDUP_REMOVED lines=32> */
[C---:B-1----:R-:W-:Y:S02]  /*1d5e0*/  FMUL.FTZ R120, R0.reuse, R78 ;  /* 0x0000004e00787220 */ /* 0x042fe40000410000 */
[C---:B------:R-:W-:Y:S02]  /*1d5f0*/  FMUL.FTZ R121, R0.reuse, R79 ;  /* 0x0000004f00797220 */ /* 0x040fe40000410000 */
[----:B------:R-:W-:-:S02]  /*1d600*/  FMUL.FTZ R64, R0, R82 ;  /* 0x0000005200407220 */ /* 0x000fc40000410000 */
[C---:B------:R-:W-:Y:S02]  /*1d610*/  FMUL.FTZ R65, R0.reuse, R83 ;  /* 0x0000005300417220 */ /* 0x040fe40000410000 */
[C---:B------:R-:W-:Y:S02]  /*1d620*/  FMUL.FTZ R128, R0.reuse, R90 ;  /* 0x0000005a00807220 */ /* 0x040fe40000410000 */
[C---:B------:R-:W-:Y:S02]  /*1d630*/  FMUL.FTZ R129, R0.reuse, R91 ;  /* 0x0000005b00817220 */ /* 0x040fe40000410000 */
[C---:B------:R-:W-:Y:S02]  /*1d640*/  FMUL.FTZ R126, R0.reuse, R94 ;  /* 0x0000005e007e7220 */ /* 0x040fe40000410000 */
[----:B------:R-:W-:Y:S01]  /*1d650*/  FMUL.FTZ R127, R0, R95 ;  /* 0x0000005f007f7220 */ /* 0x000fe20000410000 */
[----:B---3--:R-:W-:Y:S01]  /*1d660*/  @P0 MOV R4, 0x3f317218 ;  /* 0x3f31721800040802 */ /* 0x008fe20000000f00 */
[----:B----4-:R-:W-:-:S02]  /*1d670*/  @P0 FMUL.FTZ R2, R2, 0.69314718246459960938 ;  /* 0x3f31721802020820 */ /* 0x010fc40000410000 */
[----:B------:R-:W-:Y:S02]  /*1d680*/  FMUL.FTZ R90, R0, R102 ;  /* 0x00000066005a7220 */ /* 0x000fe40000410000 */
[----:B------:R-:W-:Y:S02]  /*1d690*/  @P0 FMUL.FTZ R4, R4, c[0x0][0x2d0] ;  /* 0x0000b40004040a20 */ /* 0x000fe40000410000 */
[C---:B------:R-:W-:Y:S02]  /*1d6a0*/  FMUL.FTZ R91, R0.reuse, R103 ;  /* 0x00000067005b7220 */ /* 0x040fe40000410000 */
[C---:B------:R-:W-:Y:S02]  /*1d6b0*/  FMUL.FTZ R78, R0.reuse, R106 ;  /* 0x0000006a004e7220 */ /* 0x040fe40000410000 */
[C---:B------:R-:W-:Y:S02]  /*1d6c0*/  FMUL.FTZ R79, R0.reuse, R107 ;  /* 0x0000006b004f7220 */ /* 0x040fe40000410000 */
[----:B------:R-:W-:-:S02]  /*1d6d0*/  FMUL.FTZ R82, R0, R54 ;  /* 0x0000003600527220 */ /* 0x000fc40000410000 */
[----:B------:R-:W-:Y:S02]  /*1d6e0*/  FMUL.FTZ R83, R0, R55 ;  /* 0x0000003700537220 */ /* 0x000fe40000410000 */
[--C-:B------:R-:W-:Y:S01]  /*1d6f0*/  @P0 FFMA.FTZ R22, R4, R3, R2.reuse ;  /* 0x0000000304160223 */ /* 0x100fe20000010002 */
[----:B------:R-:W-:Y:S01]  /*1d700*/  PRMT R2, R5, 0x7610, R2 ;  /* 0x0000761005027816 */ /* 0x000fe20000000002 */
        /* <DEDUP_REMOVED lines=17> */
[----:B------:R-:W-:Y:S02]  /*1d820*/  FMUL.FTZ R47, R0, R67 ;  /* 0x00000043002f7220 */ /* 0x000fe40000410000 */
.L_x_754:
[----:B------:R1:W5:Y:S01]  /*1d830*/  LDL R6, [R1+0x20] ;  /* 0x0000200001067983 */ /* 0x0003620000100800 */
[----:B------:R-:W-:Y:S03]  /*1d840*/  BSSY B0, `(.L_x_833) ;  /* 0x0000012000007945 */ /* 0x000fe60003800000 */
[----:B------:R-:W3:Y:S02]  /*1d850*/  S2R R63, SR_TID.X ;  /* 0x00000000003f7919 */ /* 0x000ee40000002100 */
[----:B---3--:R-:W-:-:S13]  /*1d860*/  LOP3.LUT P0, RZ, R63, 0xff, RZ, 0xc0, !PT ;  /* 0x000000ff3fff7812 */ /* 0x008fda000780c0ff */
[----:B------:R-:W-:Y:S05]  /*1d870*/  @P0 BRA `(.L_x_834) ;  /* 0x000000e000000947 */ /* 0x000fea0003800000 */
[----:B-1----:R-:W1:Y:S01]  /*1d880*/  S2R R4, SR_LANEID ;  /* 0x0000000000047919 */ /* 0x002e620000000000 */
[----:B------:R-:W-:Y:S01]  /*1d890*/  VOTEU.ANY UR4, UPT, PT ;  /* 0x0000000000047886 */ /* 0x000fe200038e0100 */
[----:B------:R-:W-:Y:S01]  /*1d8a0*/  IMAD.MOV.U32 R5, RZ, RZ, c[0x0][0x564] ;  /* 0x00015900ff057624 */ /* 0x000fe200078e00ff */
[----:B------:R-:W1:Y:S08]  /*1d8b0*/  FLO.U32 R3, UR4 ;  /* 0x0000000400037d00 */ /* 0x000e7000080e0000 */
[----:B------:R-:W3:Y:S01]  /*1d8c0*/  POPC R0, UR4 ;  /* 0x0000000400007d09 */ /* 0x000ee20008000000 */
[----:B-1----:R-:W-:Y:S01]  /*1d8d0*/  ISETP.EQ.U32.AND P0, PT, R3, R4, PT ;  /* 0x000000040300720c */ /* 0x002fe20003f02070 */
[----:B------:R-:W-:-:S12]  /*1d8e0*/  IMAD.MOV.U32 R4, RZ, RZ, c[0x0][0x560] ;  /* 0x00015800ff047624 */ /* 0x000fd800078e00ff */
[----:B---3--:R1:W3:Y:S04]  /*1d8f0*/  @P0 ATOMG.E.ADD.STRONG.GPU PT, R0, [R4.64], R0 ;  /* 0x00000000040009a8 */ /* 0x0082e800081ee1c8 */
[----:B-1----:R-:W1:Y:S04]  /*1d900*/  S2R R4, SR_LTMASK ;  /* 0x0000000000047919 */ /* 0x002e680000003900 */
[----:B---3--:R1:W3:Y:S02]  /*1d910*/  SHFL.IDX PT, R3, R0, R3, 0x1f ;  /* 0x00001f0300037589 */ /* 0x0082e400000e0000 */
[----:B-1----:R-:W-:-:S06]  /*1d920*/  LOP3.LUT R0, R4, UR4, RZ, 0xc0, !PT ;  /* 0x0000000404007c12 */ /* 0x002fcc000f8ec0ff */
[----:B------:R-:W3:Y:S02]  /*1d930*/  POPC R0, R0 ;  /* 0x0000000000007309 */ /* 0x000ee40000000000 */
[----:B---3-5:R-:W-:-:S05]  /*1d940*/  IADD3 R6, R3, c[0x0][0xc], R0 ;  /* 0x0000030003067a10 */ /* 0x028fca0007ffe000 */
[----:B------:R1:W-:Y:S02]  /*1d950*/  STL [R1+0x20], R6 ;  /* 0x0000200601007387 */ /* 0x0003e40000100800 */
.L_x_834:
[----:B-1----:R-:W-:Y:S05]  /*1d960*/  BSYNC B0 ;  /* 0x0000000000007941 */ /* 0x002fea0003800000 */
.L_x_833:
[----:B------:R-:W-:Y:S01]  /*1d970*/  PRMT R0, R2, 0x9910, RZ ;  /* 0x0000991002007816 */ /* 0x000fe200000000ff */
[----:B------:R-:W-:Y:S01]  /*1d980*/  BSSY B1, `(.L_x_835) ;  /* 0x00002b4000017945 */ /* 0x000fe20003800000 */
[----:B------:R-:W-:Y:S01]  /*1d990*/  SHF.R.S32.HI R4, RZ, 0x1f, R63 ;  /* 0x0000001fff047819 */ /* 0x000fe2000001143f */
[----:B-----5:R-:W-:Y:S01]  /*1d9a0*/  IMAD.MOV.U32 R62, RZ, RZ, R6 ;  /* 0x000000ffff3e7224 */ /* 0x020fe200078e0006 */
[----:B------:R-:W-:Y:S02]  /*1d9b0*/  ISETP.NE.AND P0, PT, R0, RZ, PT ;  /* 0x000000ff0000720c */ /* 0x000fe40003f05270 */
[----:B------:R-:W-:Y:S02]  /*1d9c0*/  LEA.HI R2, R4, R63, RZ, 0x3 ;  /* 0x0000003f04027211 */ /* 0x000fe400078f18ff */
[----:B------:R-:W-:Y:S02]  /*1d9d0*/  IADD3 R14, R72, 0x40, RZ ;  /* 0x00000040480e7810 */ /* 0x000fe40007ffe0ff */
[----:B------:R-:W-:-:S02]  /*1d9e0*/  LOP3.LUT R0, R2, 0xfffffff8, RZ, 0xc0, !PT ;  /* 0xfffffff802007812 */ /* 0x000fc400078ec0ff */
[----:B------:R-:W-:Y:S02]  /*1d9f0*/  SHF.R.S32.HI R48, RZ, 0x1f, R72 ;  /* 0x0000001fff307819 */ /* 0x000fe40000011448 */
[----:B------:R-:W-:Y:S01]  /*1da00*/  SHF.R.S32.HI R49, RZ, 0x1f, R14 ;  /* 0x0000001fff317819 */ /* 0x000fe2000001140e */
[----:B------:R-:W-:Y:S01]  /*1da10*/  IMAD.IADD R23, R63, 0x1, -R0 ;  /* 0x000000013f177824 */ /* 0x000fe200078e0a00 */
[----:B------:R-:W-:Y:S01]  /*1da20*/  SHF.R.S32.HI R50, RZ, 0x3, R2 ;  /* 0x00000003ff327819 */ /* 0x000fe20000011402 */
[----:B------:R-:W-:Y:S05]  /*1da30*/  @!P0 BRA `(.L_x_836) ;  /* 0x00001f6000008947 */ /* 0x000fea0003800000 */
[----:B------:R-:W3:Y:S04]  /*1da40*/  LDL R13, [R1+0x38] ;  /* 0x00003800010d7983 */ /* 0x000ee80000100800 */
[----:B------:R-:W4:Y:S04]  /*1da50*/  LDL R10, [R1+0x40] ;  /* 0x00004000010a7983 */ /* 0x000f280000100800 */
[----:B--2---:R-:W2:Y:S04]  /*1da60*/  LDL R12, [R1+0x3c] ;  /* 0x00003c00010c7983 */ /* 0x004ea80000100800 */
[----:B------:R-:W2:Y:S04]  /*1da70*/  LDL R9, [R1+0x50] ;  /* 0x0000500001097983 */ /* 0x000ea80000100800 */
[----:B------:R-:W2:Y:S04]  /*1da80*/  LDL R8, [R1+0x48] ;  /* 0x0000480001087983 */ /* 0x000ea80000100800 */
[----:B------:R-:W2:Y:S04]  /*1da90*/  LDL R7, [R1+0x4c] ;  /* 0x00004c0001077983 */ /* 0x000ea80000100800 */
[----:B------:R-:W2:Y:S04]  /*1daa0*/  LDL R11, [R1+0x44] ;  /* 0x00004400010b7983 */ /* 0x000ea80000100800 */
[----:B------:R-:W2:Y:S01]  /*1dab0*/  LDL R6, [R1+0x2c] ;  /* 0x00002c0001067983 */ /* 0x000ea20000100800 */
[CC--:B------:R-:W-:Y:S01]  /*1dac0*/  LEA.HI R3, R4.reuse, R63.reuse, RZ, 0x2 ;  /* 0x0000003f04037211 */ /* 0x0c0fe200078f10ff */
[----:B------:R-:W-:Y:S01]  /*1dad0*/  WARPSYNC 0xffffffff ;  /* 0xffffffff00007948 */ /* 0x000fe20003800000 */
[----:B------:R-:W-:-:S02]  /*1dae0*/  LEA.HI R26, R4, R63, RZ, 0x5 ;  /* 0x0000003f041a7211 */ /* 0x000fc400078f28ff */
[--C-:B------:R-:W-:Y:S02]  /*1daf0*/  SHF.R.S32.HI R2, RZ, 0x2, R3.reuse ;  /* 0x00000002ff027819 */ /* 0x100fe40000011403 */
[----:B------:R-:W-:Y:S02]  /*1db00*/  SHF.R.S32.HI R0, RZ, 0x1f, R3 ;  /* 0x0000001fff007819 */ /* 0x000fe40000011403 */
[----:B------:R-:W-:Y:S02]  /*1db10*/  SHF.R.S32.HI R25, RZ, 0x5, R26 ;  /* 0x00000005ff197819 */ /* 0x000fe4000001141a */
[----:B------:R-:W-:Y:S02]  /*1db20*/  LEA.HI R0, R0, R2, RZ, 0x3 ;  /* 0x0000000200007211 */ /* 0x000fe400078f18ff */
[----:B------:R-:W-:Y:S02]  /*1db30*/  F2FP.PACK_AB R4, R99, R98 ;  /* 0x000000626304723e */ /* 0x000fe400000000ff */
        /* <DEDUP_REMOVED lines=19> */
[----:B------:R-:W-:-:S02]  /*1dc70*/  ISETP.NE.U32.AND P0, PT, RZ, c[0x0][0x508], PT ;  /* 0x00014200ff007a0c */ /* 0x000fc40003f05070 */
[----:B------:R-:W-:Y:S02]  /*1dc80*/  ISETP.NE.U32.AND P2, PT, RZ, c[0x0][0x500], PT ;  /* 0x00014000ff007a0c */ /* 0x000fe40003f45070 */
[----:B------:R-:W-:Y:S02]  /*1dc90*/  ISETP.NE.AND.EX P1, PT, RZ, c[0x0][0x50c], PT, P0 ;  /* 0x00014300ff007a0c */ /* 0x000fe40003f25300 */
[----:B------:R-:W-:Y:S01]  /*1dca0*/  ISETP.NE.AND.EX P2, PT, RZ, c[0x0][0x504], PT, P2 ;  /* 0x00014100ff007a0c */ /* 0x000fe20003f45320 */
[----:B------:R-:W-:Y:S01]  /*1dcb0*/  IMAD.MOV.U32 R15, RZ, RZ, c[0x0][0x388] ;  /* 0x0000e200ff0f7624 */ /* 0x000fe200078e00ff */
[----:B---3--:R1:W-:Y:S04]  /*1dcc0*/  STS [R13], R3 ;  /* 0x000000030d007388 */ /* 0x0083e80000000800 */
[----:B------:R3:W-:Y:S04]  /*1dcd0*/  STS [R13+0x400], R0 ;  /* 0x000400000d007388 */ /* 0x0007e80000000800 */
[----:B----4-:R4:W-:Y:S01]  /*1dce0*/  STS [R10+0x80], R2 ;  /* 0x000080020a007388 */ /* 0x0109e20000000800 */
[----:B-1----:R-:W-:-:S02]  /*1dcf0*/  F2FP.PACK_AB R3, R61, R60 ;  /* 0x0000003c3d03723e */ /* 0x002fc400000000ff */
[----:B---3--:R-:W-:-:S03]  /*1dd00*/  F2FP.PACK_AB R0, R75, R74 ;  /* 0x0000004a4b00723e */ /* 0x008fc600000000ff */
[----:B------:R1:W-:Y:S01]  /*1dd10*/  STS [R10+0x480], R3 ;  /* 0x000480030a007388 */ /* 0x0003e20000000800 */
[----:B----4-:R-:W-:-:S03]  /*1dd20*/  F2FP.PACK_AB R2, R129, R128 ;  /* 0x000000808102723e */ /* 0x010fc600000000ff */
[----:B--2---:R2:W-:Y:S04]  /*1dd30*/  STS [R12], R0 ;  /* 0x000000000c007388 */ /* 0x0045e80000000800 */
[----:B------:R3:W-:Y:S01]  /*1dd40*/  STS [R12+0x400], R2 ;  /* 0x000400020c007388 */ /* 0x0007e20000000800 */
[----:B-1----:R-:W-:Y:S02]  /*1dd50*/  F2FP.PACK_AB R3, R77, R76 ;  /* 0x0000004c4d03723e */ /* 0x002fe400000000ff */
[----:B--2---:R-:W-:-:S03]  /*1dd60*/  F2FP.PACK_AB R0, R127, R126 ;  /* 0x0000007e7f00723e */ /* 0x004fc600000000ff */
[----:B------:R1:W-:Y:S01]  /*1dd70*/  STS [R9+0x80], R3 ;  /* 0x0000800309007388 */ /* 0x0003e20000000800 */
[----:B---3--:R-:W-:-:S03]  /*1dd80*/  F2FP.PACK_AB R2, R81, R80 ;  /* 0x000000505102723e */ /* 0x008fc600000000ff */
[----:B------:R2:W-:Y:S04]  /*1dd90*/  STS [R9+0x480], R0 ;  /* 0x0004800009007388 */ /* 0x0005e80000000800 */
[----:B------:R3:W-:Y:S04]  /*1dda0*/  STS [R8], R2 ;  /* 0x0000000208007388 */ /* 0x0007e80000000800 */
[----:B------:R4:W-:Y:S01]  /*1ddb0*/  STS [R8+0x400], R4 ;  /* 0x0004000408007388 */ /* 0x0009e20000000800 */
[----:B-1----:R-:W-:Y:S02]  /*1ddc0*/  F2FP.PACK_AB R3, R91, R90 ;  /* 0x0000005a5b03723e */ /* 0x002fe400000000ff */
[----:B--2---:R-:W-:-:S02]  /*1ddd0*/  F2FP.PACK_AB R0, R89, R88 ;  /* 0x000000585900723e */ /* 0x004fc400000000ff */
[----:B---3--:R-:W-:-:S03]  /*1dde0*/  F2FP.PACK_AB R2, R79, R78 ;  /* 0x0000004e4f02723e */ /* 0x008fc600000000ff */
[----:B------:R1:W-:Y:S01]  /*1ddf0*/  STS [R7+0x80], R0 ;  /* 0x0000800007007388 */ /* 0x0003e20000000800 */
[----:B----4-:R-:W-:-:S03]  /*1de00*/  F2FP.PACK_AB R4, R93, R92 ;  /* 0x0000005c5d04723e */ /* 0x010fc600000000ff */
[----:B------:R2:W-:Y:S04]  /*1de10*/  STS [R7+0x480], R3 ;  /* 0x0004800307007388 */ /* 0x0005e80000000800 */
[----:B------:R3:W-:Y:S04]  /*1de20*/  STS [R11], R4 ;  /* 0x000000040b007388 */ /* 0x0007e80000000800 */
[----:B------:R4:W-:Y:S01]  /*1de30*/  STS [R11+0x400], R2 ;  /* 0x000400020b007388 */ /* 0x0009e20000000800 */
[----:B-1----:R-:W-:Y:S02]  /*1de40*/  F2FP.PACK_AB R0, R109, R108 ;  /* 0x0000006c6d00723e */ /* 0x002fe400000000ff */
[----:B--2---:R-:W-:-:S03]  /*1de50*/  F2FP.PACK_AB R3, R97, R96 ;  /* 0x000000606103723e */ /* 0x004fc600000000ff */
[----:B------:R1:W-:Y:S01]  /*1de60*/  STS [R5+0x4080], R0 ;  /* 0x0040800005007388 */ /* 0x0003e20000000800 */
[----:B---3--:R-:W-:Y:S02]  /*1de70*/  F2FP.PACK_AB R4, R53, R52 ;  /* 0x000000343504723e */ /* 0x008fe400000000ff */
[----:B----4-:R-:W-:-:S03]  /*1de80*/  F2FP.PACK_AB R2, R107, R106 ;  /* 0x0000006a6b02723e */ /* 0x010fc600000000ff */
[----:B------:R2:W-:Y:S04]  /*1de90*/  STS [R5+0x4480], R4 ;  /* 0x0044800405007388 */ /* 0x0005e80000000800 */
[----:B------:R3:W-:Y:S04]  /*1dea0*/  STS [R13+0x4000], R3 ;  /* 0x004000030d007388 */ /* 0x0007e80000000800 */
[----:B------:R4:W-:Y:S01]  /*1deb0*/  STS [R13+0x4400], R2 ;  /* 0x004400020d007388 */ /* 0x0009e20000000800 */
[----:B-1----:R-:W-:-:S05]  /*1dec0*/  F2FP.PACK_AB R0, R101, R100 ;  /* 0x000000646500723e */ /* 0x002fca00000000ff */
[----:B------:R1:W-:Y:S01]  /*1ded0*/  STS [R10+0x4080], R0 ;  /* 0x004080000a007388 */ /* 0x0003e20000000800 */
[----:B--2---:R-:W-:Y:S02]  /*1dee0*/  F2FP.PACK_AB R4, R103, R102 ;  /* 0x000000666704723e */ /* 0x004fe400000000ff */
[----:B------:R-:W-:Y:S02]  /*1def0*/  F2FP.PACK_AB R5, R105, R104 ;  /* 0x000000686905723e */ /* 0x000fe400000000ff */
[----:B---3--:R-:W-:Y:S01]  /*1df00*/  F2FP.PACK_AB R3, R95, R94 ;  /* 0x0000005e5f03723e */ /* 0x008fe200000000ff */
[----:B------:R2:W-:Y:S01]  /*1df10*/  STS [R10+0x4480], R4 ;  /* 0x004480040a007388 */ /* 0x0005e20000000800 */
[----:B----4-:R-:W-:-:S03]  /*1df20*/  F2FP.PACK_AB R2, R117, R116 ;  /* 0x000000747502723e */ /* 0x010fc600000000ff */
[----:B------:R-:W-:Y:S04]  /*1df30*/  STS [R12+0x4000], R5 ;  /* 0x004000050c007388 */ /* 0x000fe80000000800 */
[----:B------:R3:W-:Y:S04]  /*1df40*/  STS [R12+0x4400], R3 ;  /* 0x004400030c007388 */ /* 0x0007e80000000800 */
[----:B------:R4:W-:Y:S01]  /*1df50*/  STS [R9+0x4080], R2 ;  /* 0x0040800209007388 */ /* 0x0009e20000000800 */
[----:B-1----:R-:W-:-:S05]  /*1df60*/  F2FP.PACK_AB R0, R83, R82 ;  /* 0x000000525300723e */ /* 0x002fca00000000ff */
[----:B------:R1:W-:Y:S01]  /*1df70*/  STS [R9+0x4480], R0 ;  /* 0x0044800009007388 */ /* 0x0003e20000000800 */
[----:B--2---:R-:W-:-:S03]  /*1df80*/  F2FP.PACK_AB R4, R113, R112 ;  /* 0x000000707104723e */ /* 0x004fc600000000ff */
[----:B------:R-:W2:Y:S04]  /*1df90*/  LDL.LU R10, [R1+0x28] ;  /* 0x00002800010a7983 */ /* 0x000ea80000300800 */
[----:B------:R1:W-:Y:S01]  /*1dfa0*/  STS [R8+0x4000], R4 ;  /* 0x0040000408007388 */ /* 0x0003e20000000800 */
[----:B---3--:R-:W-:Y:S02]  /*1dfb0*/  F2FP.PACK_AB R3, R59, R58 ;  /* 0x0000003a3b03723e */ /* 0x008fe400000000ff */
[----:B----4-:R-:W-:-:S03]  /*1dfc0*/  F2FP.PACK_AB R2, R57, R56 ;  /* 0x000000383902723e */ /* 0x010fc600000000ff */
[----:B------:R-:W-:Y:S04]  /*1dfd0*/  STS [R8+0x4400], R3 ;  /* 0x0044000308007388 */ /* 0x000fe80000000800 */
[----:B------:R3:W-:Y:S01]  /*1dfe0*/  STS [R7+0x4080], R2 ;  /* 0x0040800207007388 */ /* 0x0007e20000000800 */
[----:B-1----:R-:W-:-:S05]  /*1dff0*/  F2FP.PACK_AB R0, R55, R54 ;  /* 0x000000363700723e */ /* 0x002fca00000000ff */
[----:B------:R1:W-:Y:S01]  /*1e000*/  STS [R7+0x4480], R0 ;  /* 0x0044800007007388 */ /* 0x0003e20000000800 */
[----:B------:R-:W-:-:S05]  /*1e010*/  F2FP.PACK_AB R4, R45, R44 ;  /* 0x0000002c2d04723e */ /* 0x000fca00000000ff */
[----:B------:R4:W-:Y:S01]  /*1e020*/  STS [R11+0x4000], R4 ;  /* 0x004000040b007388 */ /* 0x0009e20000000800 */
[----:B---3--:R-:W-:-:S04]  /*1e030*/  IMAD.MOV.U32 R2, RZ, RZ, 0x4 ;  /* 0x00000004ff027424 */ /* 0x008fc800078e00ff */
[----:B------:R-:W-:-:S04]  /*1e040*/  @P1 IMAD.WIDE R8, R6, R2, c[0x0][0x508] ;  /* 0x0001420006081625 */ /* 0x000fc800078e0202 */
[----:B------:R-:W-:Y:S01]  /*1e050*/  IMAD.WIDE R2, R6, R2, c[0x0][0x500] ;  /* 0x0001400006027625 */ /* 0x000fe200078e0202 */
[----:B-1----:R-:W-:-:S03]  /*1e060*/  F2FP.PACK_AB R0, R47, R46 ;  /* 0x0000002e2f00723e */ /* 0x002fc600000000ff */
[----:B------:R-:W-:Y:S02]  /*1e070*/  IMAD.MOV.U32 R7, RZ, RZ, RZ ;  /* 0x000000ffff077224 */ /* 0x000fe400078e00ff */
[----:B------:R1:W-:Y:S04]  /*1e080*/  STS [R11+0x4400], R0 ;  /* 0x004400000b007388 */ /* 0x0003e80000000800 */
[----:B------:R-:W-:Y:S06]  /*1e090*/  BAR.SYNC.DEFER_BLOCKING 0x1, 0x100 ;  /* 0x0044000000007b1d */ /* 0x000fec0000010000 */
[----:B------:R1:W5:Y:S04]  /*1e0a0*/  @P1 LDG.E R15, [R8.64] ;  /* 0x00000008080f1981 */ /* 0x000368000c1e1900 */
[----:B------:R1:W5:Y:S01]  /*1e0b0*/  @P2 LDG.E R7, [R2.64] ;  /* 0x0000000802072981 */ /* 0x000362000c1e1900 */
[----:B--2---:R-:W-:-:S04]  /*1e0c0*/  ISETP.NE.AND P0, PT, R10, RZ, PT ;  /* 0x000000ff0a00720c */ /* 0x004fc80003f05270 */
[----:B----4-:R-:W-:Y:S01]  /*1e0d0*/  SEL R4, R10, c[0x0][0x3d4], P0 ;  /* 0x0000f5000a047a07 */ /* 0x010fe20000000000 */
[----:B------:R-:W-:Y:S05]  /*1e0e0*/  @P1 BRA `(.L_x_837) ;  /* 0x0000004000001947 */ /* 0x000fea0003800000 */
[----:B-1----:R-:W-:Y:S05]  /*1e0f0*/  @!P2 BRA `(.L_x_837) ;  /* 0x000000300000a947 */ /* 0x002fea0003800000 */
[----:B------:R1:W2:Y:S04]  /*1e100*/  LDG.E R0, [R2.64] ;  /* 0x0000000802007981 */ /* 0x0002a8000c1e1900 */
[----:B-1----:R-:W2:Y:S02]  /*1e110*/  LDG.E R2, [R2.64+0x4] ;  /* 0x0000040802027981 */ /* 0x002ea4000c1e1900 */
[----:B--2--5:R-:W-:Y:S02]  /*1e120*/  IADD3 R15, -R0, R2, RZ ;  /* 0x00000002000f7210 */ /* 0x024fe40007ffe1ff */
.L_x_837:
[----:B-1----:R-:W2:Y:S04]  /*1e130*/  LDL R2, [R1+0x1c] ;  /* 0x00001c0001027983 */ /* 0x002ea80000100800 */
[----:B------:R-:W2:Y:S04]  /*1e140*/  LDL R66, [R1+0x14] ;  /* 0x0000140001427983 */ /* 0x000ea80000100800 */
[----:B------:R-:W3:Y:S04]  /*1e150*/  LDL R27, [R1+0x30] ;  /* 0x00003000011b7983 */ /* 0x000ee80000100800 */
[----:B------:R-:W4:Y:S01]  /*1e160*/  LDL R11, [R1+0x34] ;  /* 0x00003400010b7983 */ /* 0x000f220000100800 */
[----:B------:R-:W-:Y:S01]  /*1e170*/  IMAD.MOV.U32 R9, RZ, RZ, 0x368 ;  /* 0x00000368ff097424 */ /* 0x000fe200078e00ff */
[----:B------:R-:W-:-:S04]  /*1e180*/  ISETP.GT.AND P2, PT, R4, 0x1, PT ;  /* 0x000000010400780c */ /* 0x000fc80003f44270 */
[----:B------:R-:W-:-:S04]  /*1e190*/  SEL R9, R9, 0x328, P2 ;  /* 0x0000032809097807 */ /* 0x000fc80001000000 */
[----:B------:R-:W1:Y:S08]  /*1e1a0*/  LDC.64 R4, c[0x0][R9+0x170] ;  /* 0x00005c0009047b82 */ /* 0x000e700000000a00 */
[----:B------:R-:W3:Y:S08]  /*1e1b0*/  LDC.64 R16, c[0x0][R9+0x168] ;  /* 0x00005a0009107b82 */ /* 0x000ef00000000a00 */
[----:B------:R1:W1:Y:S01]  /*1e1c0*/  LDC.64 R18, c[0x0][R9+0x178] ;  /* 0x00005e0009127b82 */ /* 0x0002620000000a00 */
[----:B------:R-:W-:-:S07]  /*1e1d0*/  ISETP.NE.U32.AND P0, PT, RZ, c[0x0][0x500], PT ;  /* 0x00014000ff007a0c */ /* 0x000fce0003f05070 */
[----:B------:R1:W1:Y:S01]  /*1e1e0*/  LDC.64 R20, c[0x0][R9+0x160] ;  /* 0x0000580009147b82 */ /* 0x0002620000000a00 */
[----:B------:R-:W-:Y:S01]  /*1e1f0*/  IMAD.MOV.U32 R0, RZ, RZ, c[0x0][0x4e8] ;  /* 0x00013a00ff007624 */ /* 0x000fe200078e00ff */
[----:B------:R-:W-:-:S04]  /*1e200*/  ISETP.NE.AND.EX P0, PT, RZ, c[0x0][0x504], PT, P0 ;  /* 0x00014100ff007a0c */ /* 0x000fc80003f05300 */
[----:B------:R-:W-:Y:S02]  /*1e210*/  ISETP.NE.AND P3, PT, R0, 0x1, PT ;  /* 0x000000010000780c */ /* 0x000fe40003f65270 */
[----:B------:R-:W-:Y:S02]  /*1e220*/  SHF.R.S32.HI R0, RZ, 0x1f, R6 ;  /* 0x0000001fff007819 */ /* 0x000fe40000011406 */
[----:B------:R-:W-:Y:S01]  /*1e230*/  SEL R8, R6, RZ, !P0 ;  /* 0x000000ff06087207 */ /* 0x000fe20004000000 */
[----:B--2---:R-:W-:Y:S01]  /*1e240*/  IMAD.IADD R12, R2, 0x1, R66 ;  /* 0x00000001020c7824 */ /* 0x004fe200078e0242 */
[----:B------:R-:W-:-:S03]  /*1e250*/  SEL R2, R0, RZ, !P0 ;  /* 0x000000ff00027207 */ /* 0x000fc60004000000 */
[----:B-1----:R-:W-:-:S04]  /*1e260*/  IMAD R0, R5, R8, RZ ;  /* 0x0000000805007224 */ /* 0x002fc800078e02ff */
[----:B------:R-:W-:Y:S02]  /*1e270*/  IMAD R10, R4, R2, R0 ;  /* 0x00000002040a7224 */ /* 0x000fe400078e0200 */
[----:B------:R-:W-:-:S04]  /*1e280*/  @P3 IMAD.HI.U32 R0, R12, c[0x0][0x4ec], RZ ;  /* 0x00013b000c003a27 */ /* 0x000fc800078e00ff */
[----:B------:R-:W-:-:S04]  /*1e290*/  IMAD.WIDE.U32 R2, R4, R8, RZ ;  /* 0x0000000804027225 */ /* 0x000fc800078e00ff */
[----:B------:R-:W-:Y:S01]  /*1e2a0*/  IMAD.MOV.U32 R6, RZ, RZ, R12 ;  /* 0x000000ffff067224 */ /* 0x000fe200078e000c */
[----:B------:R-:W-:Y:S01]  /*1e2b0*/  @P3 SHF.R.U32.HI R6, RZ, c[0x0][0x4f0], R0 ;  /* 0x00013c00ff063a19 */ /* 0x000fe20000011600 */
[----:B---3--:R-:W-:Y:S01]  /*1e2c0*/  IMAD.WIDE.U32 R4, R16, R27, RZ ;  /* 0x0000001b10047225 */ /* 0x008fe200078e00ff */
[----:B----4-:R-:W-:-:S03]  /*1e2d0*/  SEL R0, R11, RZ, P2 ;  /* 0x000000ff0b007207 */ /* 0x010fc60001000000 */
[----:B------:R-:W-:Y:S01]  /*1e2e0*/  IMAD R9, R17, R27, RZ ;  /* 0x0000001b11097224 */ /* 0x000fe200078e02ff */
[--C-:B-----5:R-:W-:Y:S01]  /*1e2f0*/  IADD3 R13, P1, P0, R2, R4, R7.reuse ;  /* 0x00000004020d7210 */ /* 0x120fe2000783e007 */
[----:B------:R-:W-:Y:S01]  /*1e300*/  IMAD.IADD R10, R3, 0x1, R10 ;  /* 0x00000001030a7824 */ /* 0x000fe200078e020a */
[----:B------:R-:W-:Y:S01]  /*1e310*/  SHF.R.S32.HI R11, RZ, 0x1f, R7 ;  /* 0x0000001fff0b7819 */ /* 0x000fe20000011407 */
[----:B------:R-:W-:Y:S02]  /*1e320*/  IMAD.IADD R4, R5, 0x1, R9 ;  /* 0x0000000105047824 */ /* 0x000fe400078e0209 */
[-C--:B------:R-:W-:Y:S02]  /*1e330*/  IMAD R9, R19, R0.reuse, RZ ;  /* 0x0000000013097224 */ /* 0x080fe400078e02ff */
        /* <DEDUP_REMOVED lines=9> */
[----:B------:R-:W-:Y:S02]  /*1e3d0*/  SHF.R.S32.HI R5, RZ, 0x1f, R0 ;  /* 0x0000001fff057819 */ /* 0x000fe40000011400 */
[----:B------:R-:W-:Y:S01]  /*1e3e0*/  LOP3.LUT R6, R26, 0xffffffe0, RZ, 0xc0, !PT ;  /* 0xffffffe01a067812 */ /* 0x000fe200078ec0ff */
[----:B------:R-:W-:-:S04]  /*1e3f0*/  IMAD.WIDE.U32 R2, R20, R0, R2 ;  /* 0x0000000014027225 */ /* 0x000fc800078e0002 */
[----:B------:R-:W-:Y:S02]  /*1e400*/  IMAD.MOV.U32 R0, RZ, RZ, c[0x0][0x4a8] ;  /* 0x00012a00ff007624 */ /* 0x000fe400078e00ff */
[----:B------:R-:W-:Y:S01]  /*1e410*/  IMAD R5, R20, R5, R4 ;  /* 0x0000000514057224 */ /* 0x000fe200078e0204 */
[----:B------:R-:W-:Y:S01]  /*1e420*/  SHF.R.S32.HI R4, RZ, 0x1f, R26 ;  /* 0x0000001fff047819 */ /* 0x000fe2000001141a */
[----:B------:R-:W-:Y:S01]  /*1e430*/  IMAD.IADD R6, R63, 0x1, -R6 ;  /* 0x000000013f067824 */ /* 0x000fe200078e0a06 */
[----:B------:R-:W-:Y:S01]  /*1e440*/  SEL R0, R0, c[0x0][0x450], P2 ;  /* 0x0001140000007a07 */ /* 0x000fe20001000000 */
[----:B------:R-:W-:Y:S01]  /*1e450*/  IMAD.MOV.U32 R9, RZ, RZ, c[0x0][0x4ac] ;  /* 0x00012b00ff097624 */ /* 0x000fe200078e00ff */
[----:B------:R-:W-:Y:S01]  /*1e460*/  LEA.HI R4, R4, R25, RZ, 0x3 ;  /* 0x0000001904047211 */ /* 0x000fe200078f18ff */
[----:B------:R-:W-:Y:S01]  /*1e470*/  IMAD.IADD R3, R3, 0x1, R5 ;  /* 0x0000000103037824 */ /* 0x000fe200078e0205 */
[----:B------:R-:W-:Y:S02]  /*1e480*/  SHF.R.S32.HI R10, RZ, 0x1f, R6 ;  /* 0x0000001fff0a7819 */ /* 0x000fe40000011406 */
[----:B------:R-:W-:-:S02]  /*1e490*/  SEL R9, R9, c[0x0][0x454], P2 ;  /* 0x0001150009097a07 */ /* 0x000fc40001000000 */
[----:B------:R-:W-:Y:S02]  /*1e4a0*/  LEA R0, P0, R2, R0, 0x2 ;  /* 0x0000000002007211 */ /* 0x000fe400078010ff */
[----:B------:R-:W-:Y:S02]  /*1e4b0*/  LOP3.LUT R5, R4, 0xffffff8, RZ, 0xc0, !PT ;  /* 0x0ffffff804057812 */ /* 0x000fe400078ec0ff */
[----:B------:R-:W-:Y:S02]  /*1e4c0*/  LEA.HI R4, R10, R6, RZ, 0x2 ;  /* 0x000000060a047211 */ /* 0x000fe400078f10ff */
[----:B------:R-:W-:Y:S01]  /*1e4d0*/  LEA.HI.X R3, R2, R9, R3, 0x2, P0 ;  /* 0x0000000902037211 */ /* 0x000fe200000f1403 */
[----:B------:R-:W-:Y:S01]  /*1e4e0*/  IMAD.IADD R10, R25, 0x1, -R5 ;  /* 0x00000001190a7824 */ /* 0x000fe200078e0a05 */
[----:B------:R-:W-:Y:S01]  /*1e4f0*/  SHF.R.S32.HI R9, RZ, 0x2, R4 ;  /* 0x00000002ff097819 */ /* 0x000fe20000011404 */
[----:B------:R-:W-:Y:S04]  /*1e500*/  SHFL.IDX PT, R2, R0, 0x1, 0x1c1f ;  /* 0x003c1f0000027f89 */ /* 0x000fe800000e0000 */
[----:B------:R1:W-:Y:S04]  /*1e510*/  SHFL.IDX PT, R4, R0, RZ, 0x1c1f ;  /* 0x001c1fff00047589 */ /* 0x0003e800000e0000 */
[----:B------:R-:W2:Y:S01]  /*1e520*/  SHFL.IDX PT, R5, R3, RZ, 0x1c1f ;  /* 0x001c1fff03057589 */ /* 0x000ea200000e0000 */
[----:B------:R-:W-:-:S03]  /*1e530*/  LOP3.LUT P0, RZ, R6, 0x3, RZ, 0xc0, !PT ;  /* 0x0000000306ff7812 */ /* 0x000fc6000780c0ff */
[----:B------:R-:W3:Y:S01]  /*1e540*/  SHFL.IDX PT, R3, R3, 0x1, 0x1c1f ;  /* 0x003c1f0003037f89 */ /* 0x000ee200000e0000 */
[----:B-1----:R-:W-:Y:S02]  /*1e550*/  IMAD R0, R10, 0x10, R9 ;  /* 0x000000100a007824 */ /* 0x002fe400078e0209 */
[----:B------:R-:W-:Y:S02]  /*1e560*/  IMAD R10, R15, c[0x0][0x4e8], RZ ;  /* 0x00013a000f0a7a24 */ /* 0x000fe400078e02ff */
[----:B------:R-:W-:-:S05]  /*1e570*/  IMAD.IADD R0, R0, 0x1, R66 ;  /* 0x0000000100007824 */ /* 0x000fca00078e0242 */
[C---:B------:R-:W-:Y:S02]  /*1e580*/  IADD3 R6, R0.reuse, 0x8, RZ ;  /* 0x0000000800067810 */ /* 0x040fe40007ffe0ff */
[-C--:B------:R-:W-:Y:S02]  /*1e590*/  ISETP.GE.OR P1, PT, R0, R10.reuse, P0 ;  /* 0x0000000a0000720c */ /* 0x080fe40000726670 */
[----:B------:R-:W-:-:S11]  /*1e5a0*/  ISETP.GE.OR P0, PT, R6, R10, P0 ;  /* 0x0000000a0600720c */ /* 0x000fd60000706670 */
[----:B--2---:R1:W-:Y:S01]  /*1e5b0*/  @!P1 ST.E [R4.64], R24 ;  /* 0x0000001804009985 */ /* 0x0043e2000c101908 */
        /* <DEDUP_REMOVED lines=10> */
[----:B------:R-:W-:Y:S01]  /*1e660*/  IADD3 R4, R66, R4, RZ ;  /* 0x0000000442047210 */ /* 0x000fe20007ffe0ff */
[----:B------:R-:W-:-:S02]  /*1e670*/  IMAD R7, R7, c[0x0][0x3a4], R0 ;  /* 0x0000e90007077a24 */ /* 0x000fc400078e0200 */
[----:B------:R1:W3:Y:S01]  /*1e680*/  LDS.128 R28, [R219+0x1080] ;  /* 0x00108000db1c7984 */ /* 0x0002e20000000c00 */
[----:B------:R-:W-:Y:S01]  /*1e690*/  IMAD R5, R5, c[0x0][0x3f0], RZ ;  /* 0x0000fc0005057a24 */ /* 0x000fe200078e02ff */
[----:B------:R-:W-:Y:S01]  /*1e6a0*/  MOV R0, R4 ;  /* 0x0000000400007202 */ /* 0x000fe20000000f00 */
[----:B------:R-:W-:Y:S01]  /*1e6b0*/  @P3 IMAD.HI.U32 R6, R4, c[0x0][0x4ec], RZ ;  /* 0x00013b0004063a27 */ /* 0x000fe200078e00ff */
[----:B------:R-:W-:Y:S01]  /*1e6c0*/  IADD3 R3, R3, R7, RZ ;  /* 0x0000000703037210 */ /* 0x000fe20007ffe0ff */
[----:B------:R1:W4:Y:S02]  /*1e6d0*/  LDS.128 R36, [R219+0x2080] ;  /* 0x00208000db247984 */ /* 0x0003240000000c00 */
[----:B------:R-:W-:Y:S01]  /*1e6e0*/  IMAD R7, R8, c[0x0][0x3f4], R5 ;  /* 0x0000fd0008077a24 */ /* 0x000fe200078e0205 */
[----:B------:R-:W-:Y:S01]  /*1e6f0*/  @P3 SHF.R.U32.HI R0, RZ, c[0x0][0x4f0], R6 ;  /* 0x00013c00ff003a19 */ /* 0x000fe20000011606 */
[C---:B------:R-:W-:Y:S01]  /*1e700*/  IMAD.WIDE.U32 R2, R27.reuse, c[0x0][0x3e8], R2 ;  /* 0x0000fa001b027a25 */ /* 0x040fe200078e0002 */
[----:B------:R1:W1:Y:S02]  /*1e710*/  LDS.128 R44, [R219+0x3080] ;  /* 0x00308000db2c7984 */ /* 0x0002640000000c00 */
[----:B------:R-:W-:Y:S01]  /*1e720*/  SHF.R.S32.HI R6, RZ, 0x1f, R0 ;  /* 0x0000001fff067819 */ /* 0x000fe20000011400 */
[----:B------:R-:W-:Y:S01]  /*1e730*/  IMAD R3, R27, c[0x0][0x3ec], R3 ;  /* 0x0000fb001b037a24 */ /* 0x000fe200078e0203 */
[----:B------:R1:W1:Y:S01]  /*1e740*/  LDS.128 R16, [R219+0x4080] ;  /* 0x00408000db107984 */ /* 0x0002620000000c00 */
[----:B------:R-:W-:-:S02]  /*1e750*/  IADD3 R5, -R0, RZ, RZ ;  /* 0x000000ff00057210 */ /* 0x000fc40007ffe1ff */
[----:B------:R-:W-:Y:S01]  /*1e760*/  IMAD.WIDE.U32 R2, R8, c[0x0][0x3f0], R2 ;  /* 0x0000fc0008027a25 */ /* 0x000fe200078e0002 */
[----:B------:R1:W1:Y:S03]  /*1e770*/  LDS.128 R24, [R219+0x5080] ;  /* 0x00508000db187984 */ /* 0x0002660000000c00 */
[----:B------:R-:W-:Y:S01]  /*1e780*/  IMAD R6, R6, c[0x0][0x3e0], RZ ;  /* 0x0000f80006067a24 */ /* 0x000fe200078e02ff */
[----:B------:R1:W1:Y:S01]  /*1e790*/  LDS.128 R32, [R219+0x6080] ;  /* 0x00608000db207984 */ /* 0x0002620000000c00 */
[----:B------:R-:W-:Y:S01]  /*1e7a0*/  IADD3 R3, R3, R7, RZ ;  /* 0x0000000703037210 */ /* 0x000fe20007ffe0ff */
[----:B------:R-:W-:Y:S01]  /*1e7b0*/  IMAD R4, R5, c[0x0][0x4e8], R4 ;  /* 0x00013a0005047a24 */ /* 0x000fe200078e0204 */
[----:B------:R-:W-:Y:S01]  /*1e7c0*/  IADD3 R7, R50, R66, RZ ;  /* 0x0000004232077210 */ /* 0x000fe20007ffe0ff */
[----:B------:R1:W1:Y:S01]  /*1e7d0*/  LDS.128 R40, [R219+0x7080] ;  /* 0x00708000db287984 */ /* 0x0002620000000c00 */
[----:B------:R-:W-:-:S02]  /*1e7e0*/  IMAD R5, R0, c[0x0][0x3e4], R6 ;  /* 0x0000f90000057a24 */ /* 0x000fc400078e0206 */
        /* <DEDUP_REMOVED lines=11> */
.L_x_900:
[----:B------:R-:W-:Y:S05]  /*1e8a0*/  BRA.DIV ~URZ, `(.L_x_840) ;  /* 0x000032b27f007947 */ /* 0x000fea000b800000 */
[----:B------:R4:W2:Y:S02]  /*1e8b0*/  SHFL.IDX PT, R2, R8, RZ, 0x181f ;  /* 0x00181fff08027589 */ /* 0x0008a400000e0000 */
.L_x_901:
[----:B------:R-:W-:Y:S01]  /*1e8c0*/  ISETP.GE.AND P0, PT, R7, R10, PT ;  /* 0x0000000a0700720c */ /* 0x000fe20003f06270 */
[----:B------:R-:W-:-:S12]  /*1e8d0*/  BSSY B0, `(.L_x_841) ;  /* 0x000000a000007945 */ /* 0x000fd80003800000 */
[----:B------:R-:W-:Y:S05]  /*1e8e0*/  @P0 BRA `(.L_x_842) ;  /* 0x0000008000000947 */ /* 0x000fea0003800000 */
[----:B------:R-:W-:Y:S02]  /*1e8f0*/  ISETP.GE.AND P1, PT, R72, c[0x0][0x3c8], PT ;  /* 0x0000f20048007a0c */ /* 0x000fe40003f26270 */
[----:B------:R-:W-:-:S11]  /*1e900*/  ISETP.GE.AND P0, PT, R14, c[0x0][0x3c8], PT ;  /* 0x0000f2000e007a0c */ /* 0x000fd60003f06270 */
[-C--:B--2---:R-:W-:Y:S02]  /*1e910*/  @!P1 LEA R4, P3, R72, R2.reuse, 0x1 ;  /* 0x0000000248049211 */ /* 0x084fe400078608ff */
[----:B------:R-:W-:Y:S02]  /*1e920*/  @!P0 LEA R2, P2, R14, R2, 0x1 ;  /* 0x000000020e028211 */ /* 0x000fe400078408ff */
[-C--:B---3--:R-:W-:Y:S02]  /*1e930*/  @!P1 LEA.HI.X R5, R72, R9.reuse, R48, 0x1, P3 ;  /* 0x0000000948059211 */ /* 0x088fe400018f0c30 */
[----:B------:R-:W-:-:S03]  /*1e940*/  @!P0 LEA.HI.X R3, R14, R9, R49, 0x1, P2 ;  /* 0x000000090e038211 */ /* 0x000fc600010f0c31 */
[----:B------:R2:W-:Y:S04]  /*1e950*/  @!P1 ST.E.128 [R4.64], R20 ;  /* 0x0000001404009985 */ /* 0x0005e8000c101d08 */
[----:B-1----:R2:W-:Y:S02]  /*1e960*/  @!P0 ST.E.128 [R2.64], R16 ;  /* 0x0000001002008985 */ /* 0x0025e4000c101d08 */
.L_x_842:
[----:B------:R-:W-:Y:S05]  /*1e970*/  BSYNC B0 ;  /* 0x0000000000007941 */ /* 0x000fea0003800000 */
.L_x_841:
[----:B------:R-:W-:Y:S05]  /*1e980*/  BRA.DIV ~URZ, `(.L_x_843) ;  /* 0x000032427f007947 */ /* 0x000fea000b800000 */
[----:B---3--:R3:W4:Y:S04]  /*1e990*/  SHFL.IDX PT, R9, R6, 0x1, 0x181f ;  /* 0x00381f0006097f89 */ /* 0x00872800000e0000 */
[----:B--2---:R3:W2:Y:S02]  /*1e9a0*/  SHFL.IDX PT, R2, R8, 0x1, 0x181f ;  /* 0x00381f0008027f89 */ /* 0x0046a400000e0000 */
.L_x_902:
[----:B------:R-:W-:Y:S01]  /*1e9b0*/  IADD3 R0, R7, 0x20, RZ ;  /* 0x0000002007007810 */ /* 0x000fe20007ffe0ff */
[----:B------:R-:W-:Y:S03]  /*1e9c0*/  BSSY B0, `(.L_x_844) ;  /* 0x000000b000007945 */ /* 0x000fe60003800000 */
[----:B------:R-:W-:-:S13]  /*1e9d0*/  ISETP.GE.AND P0, PT, R0, R10, PT ;  /* 0x0000000a0000720c */ /* 0x000fda0003f06270 */
[----:B------:R-:W-:Y:S05]  /*1e9e0*/  @P0 BRA `(.L_x_845) ;  /* 0x0000008000000947 */ /* 0x000fea0003800000 */
[----:B------:R-:W-:Y:S02]  /*1e9f0*/  ISETP.GE.AND P1, PT, R72, c[0x0][0x3c8], PT ;  /* 0x0000f20048007a0c */ /* 0x000fe40003f26270 */
[----:B------:R-:W-:-:S11]  /*1ea00*/  ISETP.GE.AND P0, PT, R14, c[0x0][0x3c8], PT ;  /* 0x0000f2000e007a0c */ /* 0x000fd60003f06270 */
[-C--:B--2---:R-:W-:Y:S02]  /*1ea10*/  @!P1 LEA R4, P3, R72, R2.reuse, 0x1 ;  /* 0x0000000248049211 */ /* 0x084fe400078608ff */
[----:B------:R-:W-:Y:S02]  /*1ea20*/  @!P0 LEA R2, P2, R14, R2, 0x1 ;  /* 0x000000020e028211 */ /* 0x000fe400078408ff */
[-C--:B----4-:R-:W-:Y:S02]  /*1ea30*/  @!P1 LEA.HI.X R5, R72, R9.reuse, R48, 0x1, P3 ;  /* 0x0000000948059211 */ /* 0x090fe400018f0c30 */
[----:B------:R-:W-:-:S03]  /*1ea40*/  @!P0 LEA.HI.X R3, R14, R9, R49, 0x1, P2 ;  /* 0x000000090e038211 */ /* 0x000fc600010f0c31 */
[----:B------:R2:W-:Y:S04]  /*1ea50*/  @!P1 ST.E.128 [R4.64], R28 ;  /* 0x0000001c04009985 */ /* 0x0005e8000c101d08 */
[----:B-1----:R2:W-:Y:S02]  /*1ea60*/  @!P0 ST.E.128 [R2.64], R24 ;  /* 0x0000001802008985 */ /* 0x0025e4000c101d08 */
.L_x_845:
[----:B------:R-:W-:Y:S05]  /*1ea70*/  BSYNC B0 ;  /* 0x0000000000007941 */ /* 0x000fea0003800000 */
.L_x_844:
[----:B------:R-:W-:Y:S05]  /*1ea80*/  BRA.DIV ~URZ, `(.L_x_846) ;  /* 0x000032127f007947 */ /* 0x000fea000b800000 */
[----:B----4-:R4:W3:Y:S02]  /*1ea90*/  SHFL.IDX PT, R9, R6, 0x2, 0x181f ;  /* 0x00581f0006097f89 */ /* 0x0108e400000e0000 */
.L_x_903:
[----:B------:R-:W-:Y:S05]  /*1eaa0*/  BRA.DIV ~URZ, `(.L_x_847) ;  /* 0x000032627f007947 */ /* 0x000fea000b800000 */
[----:B--2---:R2:W4:Y:S02]  /*1eab0*/  SHFL.IDX PT, R2, R8, 0x2, 0x181f ;  /* 0x00581f0008027f89 */ /* 0x00452400000e0000 */
.L_x_904:
[----:B------:R-:W-:Y:S01]  /*1eac0*/  IADD3 R0, R7, 0x40, RZ ;  /* 0x0000004007007810 */ /* 0x000fe20007ffe0ff */
[----:B------:R-:W-:Y:S03]  /*1ead0*/  BSSY B0, `(.L_x_848) ;  /* 0x000000b000007945 */ /* 0x000fe60003800000 */
[----:B------:R-:W-:-:S13]  /*1eae0*/  ISETP.GE.AND P0, PT, R0, R10, PT ;  /* 0x0000000a0000720c */ /* 0x000fda0003f06270 */
[----:B------:R-:W-:Y:S05]  /*1eaf0*/  @P0 BRA `(.L_x_849) ;  /* 0x0000008000000947 */ /* 0x000fea0003800000 */
[----:B------:R-:W-:Y:S02]  /*1eb00*/  ISETP.GE.AND P1, PT, R72, c[0x0][0x3c8], PT ;  /* 0x0000f20048007a0c */ /* 0x000fe40003f26270 */
[----:B------:R-:W-:-:S11]  /*1eb10*/  ISETP.GE.AND P0, PT, R14, c[0x0][0x3c8], PT ;  /* 0x0000f2000e007a0c */ /* 0x000fd60003f06270 */
[-C--:B----4-:R-:W-:Y:S02]  /*1eb20*/  @!P1 LEA R4, P3, R72, R2.reuse, 0x1 ;  /* 0x0000000248049211 */ /* 0x090fe400078608ff */
[----:B------:R-:W-:Y:S02]  /*1eb30*/  @!P0 LEA R2, P2, R14, R2, 0x1 ;  /* 0x000000020e028211 */ /* 0x000fe400078408ff */
[-C--:B---3--:R-:W-:Y:S02]  /*1eb40*/  @!P1 LEA.HI.X R5, R72, R9.reuse, R48, 0x1, P3 ;  /* 0x0000000948059211 */ /* 0x088fe400018f0c30 */
[----:B------:R-:W-:-:S03]  /*1eb50*/  @!P0 LEA.HI.X R3, R14, R9, R49, 0x1, P2 ;  /* 0x000000090e038211 */ /* 0x000fc600010f0c31 */
[----:B------:R3:W-:Y:S04]  /*1eb60*/  @!P1 ST.E.128 [R4.64], R36 ;  /* 0x0000002404009985 */ /* 0x0007e8000c101d08 */
[----:B-1----:R3:W-:Y:S02]  /*1eb70*/  @!P0 ST.E.128 [R2.64], R32 ;  /* 0x0000002002008985 */ /* 0x0027e4000c101d08 */
.L_x_849:
[----:B------:R-:W-:Y:S05]  /*1eb80*/  BSYNC B0 ;  /* 0x0000000000007941 */ /* 0x000fea0003800000 */
.L_x_848:
[----:B------:R-:W-:Y:S05]  /*1eb90*/  BRA.DIV ~URZ, `(.L_x_850) ;  /* 0x000031e27f007947 */ /* 0x000fea000b800000 */
[----:B---34-:R-:W3:Y:S04]  /*1eba0*/  SHFL.IDX PT, R6, R6, 0x3, 0x181f ;  /* 0x00781f0006067f89 */ /* 0x018ee800000e0000 */
[----:B------:R4:W2:Y:S02]  /*1ebb0*/  SHFL.IDX PT, R0, R8, 0x3, 0x181f ;  /* 0x00781f0008007f89 */ /* 0x0008a400000e0000 */
.L_x_905:
[----:B------:R-:W-:-:S04]  /*1ebc0*/  IADD3 R2, R7, 0x60, RZ ;  /* 0x0000006007027810 */ /* 0x000fc80007ffe0ff */
[----:B------:R-:W-:-:S13]  /*1ebd0*/  ISETP.GE.AND P0, PT, R2, R10, PT ;  /* 0x0000000a0200720c */ /* 0x000fda0003f06270 */
[----:B------:R-:W-:Y:S05]  /*1ebe0*/  @P0 BRA `(.L_x_851) ;  /* 0x000018d000000947 */ /* 0x000fea0003800000 */
[----:B------:R-:W-:-:S13]  /*1ebf0*/  ISETP.GE.AND P0, PT, R72, c[0x0][0x3c8], PT ;  /* 0x0000f20048007a0c */ /* 0x000fda0003f06270 */
[----:B--2---:R-:W-:-:S04]  /*1ec00*/  @!P0 LEA R2, P1, R72, R0, 0x1 ;  /* 0x0000000048028211 */ /* 0x004fc800078208ff */
[----:B---3--:R-:W-:-:S05]  /*1ec10*/  @!P0 LEA.HI.X R3, R72, R6, R48, 0x1, P1 ;  /* 0x0000000648038211 */ /* 0x008fca00008f0c30 */
[----:B-1----:R1:W-:Y:S01]  /*1ec20*/  @!P0 ST.E.128 [R2.64], R44 ;  /* 0x0000002c02008985 */ /* 0x0023e2000c101d08 */
[----:B------:R-:W-:-:S13]  /*1ec30*/  ISETP.GE.AND P0, PT, R14, c[0x0][0x3c8], PT ;  /* 0x0000f2000e007a0c */ /* 0x000fda0003f06270 */
[----:B------:R-:W-:Y:S05]  /*1ec40*/  @P0 BRA `(.L_x_851) ;  /* 0x0000187000000947 */ /* 0x000fea0003800000 */
[----:B-1----:R-:W-:-:S04]  /*1ec50*/  LEA R2, P0, R14, R0, 0x1 ;  /* 0x000000000e027211 */ /* 0x002fc800078008ff */
[----:B------:R-:W-:-:S05]  /*1ec60*/  LEA.HI.X R3, R14, R6, R49, 0x1, P0 ;  /* 0x000000060e037211 */ /* 0x000fca00000f0c31 */
[----:B------:R1:W-:Y:S01]  /*1ec70*/  ST.E.128 [R2.64], R40 ;  /* 0x0000002802007985 */ /* 0x0003e2000c101d08 */
[----:B------:R-:W-:Y:S05]  /*1ec80*/  BRA `(.L_x_851) ;  /* 0x0000183000007947 */ /* 0x000fea0003800000 */
.L_x_838:
[----:B-1----:R-:W2:Y:S04]  /*1ec90*/  LDL.LU R4, [R1+0x30] ;  /* 0x0000300001047983 */ /* 0x002ea80000300800 */
[----:B------:R-:W3:Y:S01]  /*1eca0*/  LDL.LU R6, [R1+0x34] ;  /* 0x0000340001067983 */ /* 0x000ee20000300800 */
[----:B------:R-:W-:Y:S02]  /*1ecb0*/  IMAD R0, R11, c[0x0][0x408], RZ ;  /* 0x000102000b007a24 */ /* 0x000fe400078e02ff */
[----:B------:R-:W-:-:S04]  /*1ecc0*/  IMAD.WIDE.U32 R2, R7, c[0x0][0x408], RZ ;  /* 0x0001020007027a25 */ /* 0x000fc800078e00ff */
[----:B------:R-:W-:Y:S01]  /*1ecd0*/  IMAD R7, R7, c[0x0][0x40c], R0 ;  /* 0x0001030007077a24 */ /* 0x000fe200078e0200 */
[----:B------:R-:W-:Y:S01]  /*1ece0*/  SHF.R.S32.HI R0, RZ, 0x1f, R8 ;  /* 0x0000001fff007819 */ /* 0x000fe20000011408 */
[----:B------:R-:W-:-:S03]  /*1ecf0*/  @P3 IMAD.HI.U32 R5, R12, c[0x0][0x4ec], RZ ;  /* 0x00013b000c053a27 */ /* 0x000fc600078e00ff */
[----:B------:R-:W-:Y:S01]  /*1ed00*/  IADD3 R3, R3, R7, RZ ;  /* 0x0000000703037210 */ /* 0x000fe20007ffe0ff */
[----:B------:R-:W-:-:S04]  /*1ed10*/  IMAD R0, R0, c[0x0][0x440], RZ ;  /* 0x0001100000007a24 */ /* 0x000fc800078e02ff */
        /* <DEDUP_REMOVED lines=25> */
.L_x_906:
[----:B------:R-:W-:Y:S05]  /*1eeb0*/  BRA.DIV ~URZ, `(.L_x_853) ;  /* 0x00002ff27f007947 */ /* 0x000fea000b800000 */
[----:B------:R3:W4:Y:S02]  /*1eec0*/  SHFL.IDX PT, R0, R28, RZ, 0x1c1f ;  /* 0x001c1fff1c007589 */ /* 0x00072400000e0000 */
.L_x_907:
        /* <DEDUP_REMOVED lines=47> */
[-C--:B--2---:R-:W-:Y:S02]  /*1f1c0*/  @!P3 LEA R6, P5, R13, R0.reuse, 0x2 ;  /* 0x000000000d06b211 */ /* 0x084fe400078a10ff */
[----:B----4-:R-:W-:Y:S02]  /*1f1d0*/  @!P4 LEA R2, P0, R15, R0, 0x2 ;  /* 0x000000000f02c211 */ /* 0x010fe400078010ff */
        /* <DEDUP_REMOVED lines=49> */
.L_x_855:
[----:B------:R-:W-:Y:S05]  /*1f4f0*/  BSYNC B0 ;  /* 0x0000000000007941 */ /* 0x000fea0003800000 */
.L_x_854:
[----:B------:R-:W-:Y:S05]  /*1f500*/  BRA.DIV ~URZ, `(.L_x_856) ;  /* 0x00002a027f007947 */ /* 0x000fea000b800000 */
[----:B--2---:R2:W1:Y:S04]  /*1f510*/  SHFL.IDX PT, R4, R14, 0x1, 0x1c1f ;  /* 0x003c1f000e047f89 */ /* 0x00446800000e0000 */
[----:B----4-:R2:W4:Y:S02]  /*1f520*/  SHFL.IDX PT, R0, R28, 0x1, 0x1c1f ;  /* 0x003c1f001c007f89 */ /* 0x01052400000e0000 */
.L_x_908:
[----:B------:R-:W-:-:S13]  /*1f530*/  ISETP.NE.AND P0, PT, R51, RZ, PT ;  /* 0x000000ff3300720c */ /* 0x000fda0003f05270 */
        /* <DEDUP_REMOVED lines=11> */
[----:B------:R-:W-:-:S02]  /*1f5f0*/  ISETP.GE.AND P3, PT, R18, c[0x0][0x3c8], PT ;  /* 0x0000f20012007a0c */ /* 0x000fc40003f66270 */
[----:B-----5:R-:W-:-:S13]  /*1f600*/  ISETP.GE.AND P2, PT, R5, c[0x0][0x3c8], PT ;  /* 0x0000f20005007a0c */ /* 0x020fda0003f46270 */
[----:B------:R-:W-:Y:S02]  /*1f610*/  @!P2 IMAD.MOV.U32 R8, RZ, RZ, R0 ;  /* 0x000000ffff08a224 */ /* 0x000fe400078e0000 */
[----:B------:R-:W-:-:S04]  /*1f620*/  @!P2 IMAD.MOV.U32 R9, RZ, RZ, R4 ;  /* 0x000000ffff09a224 */ /* 0x000fc800078e0004 */
[----:B------:R-:W-:-:S05]  /*1f630*/  @!P2 IMAD.WIDE R8, R5, 0x4, R8 ;  /* 0x000000040508a825 */ /* 0x000fca00078e0208 */
[----:B------:R1:W-:Y:S01]  /*1f640*/  @!P2 ST.E.64 [R8.64], R120 ;  /* 0x000000780800a985 */ /* 0x0003e2000c101b08 */
[----:B------:R-:W-:-:S03]  /*1f650*/  ISETP.GE.AND P2, PT, R19, c[0x0][0x3c8], PT ;  /* 0x0000f20013007a0c */ /* 0x000fc60003f46270 */
[----:B------:R4:W-:Y:S01]  /*1f660*/  @!P1 ST.E.64 [R6.64], R64 ;  /* 0x0000004006009985 */ /* 0x0009e2000c101b08 */
[----:B------:R-:W-:-:S03]  /*1f670*/  @!P6 LEA R12, P1, R16, R0, 0x2 ;  /* 0x00000000100ce211 */ /* 0x000fc600078210ff */
[----:B------:R5:W-:Y:S01]  /*1f680*/  @!P0 ST.E.64 [R2.64], R60 ;  /* 0x0000003c02008985 */ /* 0x000be2000c101b08 */
[C---:B--2---:R-:W-:Y:S02]  /*1f690*/  @!P5 LEA R14, P0, R15.reuse, R0, 0x2 ;  /* 0x000000000f0ed211 */ /* 0x044fe400078010ff */
[-C--:B------:R-:W-:Y:S02]  /*1f6a0*/  @!P6 LEA.HI.X R13, R16, R4.reuse, R33, 0x2, P1 ;  /* 0x00000004100de211 */ /* 0x080fe400008f1421 */
[----:B------:R-:W-:Y:S02]  /*1f6b0*/  @!P5 LEA.HI.X R15, R15, R4, R31, 0x2, P0 ;  /* 0x000000040f0fd211 */ /* 0x000fe400000f141f */
        /* <DEDUP_REMOVED lines=46> */
.L_x_836:
[----:B------:R-:W3:Y:S04]  /*1f9a0*/  LDL.LU R0, [R1+0x28] ;  /* 0x0000280001007983 */ /* 0x000ee80000300800 */
[----:B------:R-:W4:Y:S01]  /*1f9b0*/  LDL R6, [R1+0x2c] ;  /* 0x00002c0001067983 */ /* 0x000f220000100800 */
[----:B------:R-:W-:Y:S01]  /*1f9c0*/  ISETP.NE.U32.AND P0, PT, RZ, c[0x0][0x508], PT ;  /* 0x00014200ff007a0c */ /* 0x000fe20003f05070 */
[----:B------:R-:W-:Y:S01]  /*1f9d0*/  IMAD.MOV.U32 R4, RZ, RZ, 0x4 ;  /* 0x00000004ff047424 */ /* 0x000fe200078e00ff */
        /* <DEDUP_REMOVED lines=14> */
[----:B-1-3--:R-:W4:Y:S02]  /*1fac0*/  LDG.E R2, [R2.64+0x4] ;  /* 0x0000040802027981 */ /* 0x00af24000c1e1900 */
[----:B----45:R-:W-:Y:S02]  /*1fad0*/  IADD3 R20, -R0, R2, RZ ;  /* 0x0000000200147210 */ /* 0x030fe40007ffe1ff */
.L_x_857:
[----:B------:R-:W-:Y:S01]  /*1fae0*/  ISETP.GT.AND P0, PT, R63, 0x7f, PT ;  /* 0x0000007f3f00780c */ /* 0x000fe20003f04270 */
[----:B------:R-:W-:Y:S01]  /*1faf0*/  BSSY B0, `(.L_x_858) ;  /* 0x0000038000007945 */ /* 0x000fe20003800000 */
[----:B------:R-:W-:Y:S02]  /*1fb00*/  SHF.R.S32.HI R0, RZ, 0x1f, R6 ;  /* 0x0000001fff007819 */ /* 0x000fe40000011406 */
[----:B-----5:R-:W-:-:S02]  /*1fb10*/  SHF.R.S32.HI R18, RZ, 0x1f, R7 ;  /* 0x0000001fff127819 */ /* 0x020fc40000011407 */
[----:B------:R-:W-:Y:S02]  /*1fb20*/  SEL R16, R6, RZ, !P2 ;  /* 0x000000ff06107207 */ /* 0x000fe40005000000 */
[----:B------:R-:W-:-:S05]  /*1fb30*/  SEL R21, R0, RZ, !P2 ;  /* 0x000000ff00157207 */ /* 0x000fca0005000000 */
[----:B------:R-:W-:Y:S05]  /*1fb40*/  @P0 BRA `(.L_x_859) ;  /* 0x0000032000000947 */ /* 0x000fea0003800000 */
[----:B-1----:R-:W3:Y:S01]  /*1fb50*/  LDL R2, [R1+0x14] ;  /* 0x0000140001027983 */ /* 0x002ee20000100800 */
[----:B------:R-:W-:Y:S01]  /*1fb60*/  IMAD R0, R20, c[0x0][0x4e8], RZ ;  /* 0x00013a0014007a24 */ /* 0x000fe200078e02ff */
[----:B---3--:R-:W-:-:S04]  /*1fb70*/  IADD3 R15, R2, R63, RZ ;  /* 0x0000003f020f7210 */ /* 0x008fc80007ffe0ff */
[----:B------:R-:W-:-:S13]  /*1fb80*/  ISETP.GE.AND P0, PT, R15, R0, PT ;  /* 0x000000000f00720c */ /* 0x000fda0003f06270 */
[----:B------:R-:W-:Y:S05]  /*1fb90*/  @P0 BRA `(.L_x_859) ;  /* 0x000002d000000947 */ /* 0x000fea0003800000 */
[----:B------:R-:W3:Y:S04]  /*1fba0*/  LDL R2, [R1+0x30] ;  /* 0x0000300001027983 */ /* 0x000ee80000100800 */
[----:B------:R-:W4:Y:S01]  /*1fbb0*/  LDL.LU R22, [R1+0x34] ;  /* 0x0000340001167983 */ /* 0x000f220000300800 */
[----:B------:R-:W-:Y:S01]  /*1fbc0*/  IMAD.MOV.U32 R0, RZ, RZ, 0x368 ;  /* 0x00000368ff007424 */ /* 0x000fe200078e00ff */
[----:B------:R-:W-:Y:S02]  /*1fbd0*/  ISETP.GT.AND P2, PT, R19, 0x1, PT ;  /* 0x000000011300780c */ /* 0x000fe40003f44270 */
[----:B------:R-:W-:Y:S02]  /*1fbe0*/  MOV R6, R15 ;  /* 0x0000000f00067202 */ /* 0x000fe40000000f00 */
[----:B------:R-:W-:-:S04]  /*1fbf0*/  SEL R0, R0, 0x328, P2 ;  /* 0x0000032800007807 */ /* 0x000fc80001000000 */
[----:B------:R1:W5:Y:S08]  /*1fc00*/  LDC.64 R8, c[0x0][R0+0x170] ;  /* 0x00005c0000087b82 */ /* 0x0003700000000a00 */
[----:B------:R1:W3:Y:S08]  /*1fc10*/  LDC.64 R4, c[0x0][R0+0x168] ;  /* 0x00005a0000047b82 */ /* 0x0002f00000000a00 */
[----:B------:R1:W2:Y:S08]  /*1fc20*/  LDC.64 R12, c[0x0][R0+0x178] ;  /* 0x00005e00000c7b82 */ /* 0x0002b00000000a00 */
[----:B------:R1:W2:Y:S02]  /*1fc30*/  LDC.64 R10, c[0x0][R0+0x160] ;  /* 0x00005800000a7b82 */ /* 0x0002a40000000a00 */
[----:B-1----:R-:W-:-:S05]  /*1fc40*/  IMAD.MOV.U32 R0, RZ, RZ, c[0x0][0x4e8] ;  /* 0x00013a00ff007624 */ /* 0x002fca00078e00ff */
[----:B------:R-:W-:Y:S01]  /*1fc50*/  ISETP.NE.AND P0, PT, R0, 0x1, PT ;  /* 0x000000010000780c */ /* 0x000fe20003f05270 */
[----:B-----5:R-:W-:-:S12]  /*1fc60*/  IMAD R0, R9, R16, RZ ;  /* 0x0000001009007224 */ /* 0x020fd800078e02ff */
[----:B------:R-:W-:-:S05]  /*1fc70*/  @P0 IMAD.HI.U32 R17, R15, c[0x0][0x4ec], RZ ;  /* 0x00013b000f110a27 */ /* 0x000fca00078e00ff */
[----:B------:R-:W-:Y:S01]  /*1fc80*/  @P0 SHF.R.U32.HI R6, RZ, c[0x0][0x4f0], R17 ;  /* 0x00013c00ff060a19 */ /* 0x000fe20000011611 */
[-C--:B---3--:R-:W-:Y:S02]  /*1fc90*/  IMAD R9, R5, R2.reuse, RZ ;  /* 0x0000000205097224 */ /* 0x088fe400078e02ff */
[----:B------:R-:W-:-:S04]  /*1fca0*/  IMAD.WIDE.U32 R4, R4, R2, RZ ;  /* 0x0000000204047225 */ /* 0x000fc800078e00ff */
[----:B------:R-:W-:-:S04]  /*1fcb0*/  IMAD.WIDE.U32 R2, R8, R16, RZ ;  /* 0x0000001008027225 */ /* 0x000fc800078e00ff */
[----:B------:R-:W-:Y:S01]  /*1fcc0*/  IMAD R8, R8, R21, R0 ;  /* 0x0000001508087224 */ /* 0x000fe200078e0200 */
[----:B----4-:R-:W-:Y:S01]  /*1fcd0*/  SEL R0, R22, RZ, P2 ;  /* 0x000000ff16007207 */ /* 0x010fe20001000000 */
[----:B------:R-:W-:Y:S01]  /*1fce0*/  IMAD.IADD R9, R5, 0x1, R9 ;  /* 0x0000000105097824 */ /* 0x000fe200078e0209 */
[----:B------:R-:W-:Y:S01]  /*1fcf0*/  IADD3 R17, P1, P0, R2, R4, R7 ;  /* 0x0000000402117210 */ /* 0x000fe2000783e007 */
[----:B------:R-:W-:Y:S01]  /*1fd00*/  IMAD.MOV R4, RZ, RZ, -R6 ;  /* 0x000000ffff047224 */ /* 0x000fe200078e0a06 */
[----:B------:R-:W-:Y:S01]  /*1fd10*/  IADD3 R5, R3, R8, RZ ;  /* 0x0000000803057210 */ /* 0x000fe20007ffe0ff */
[----:B--2---:R-:W-:-:S03]  /*1fd20*/  IMAD.WIDE.U32 R2, R12, R0, RZ ;  /* 0x000000000c027225 */ /* 0x004fc600078e00ff */
        /* <DEDUP_REMOVED lines=20> */
.L_x_859:
[----:B------:R-:W-:Y:S05]  /*1fe70*/  BSYNC B0 ;  /* 0x0000000000007941 */ /* 0x000fea0003800000 */
.L_x_858:
[----:B------:R-:W-:-:S13]  /*1fe80*/  ISETP.GT.AND P0, PT, R19, 0x1, PT ;  /* 0x000000011300780c */ /* 0x000fda0003f04270 */
[----:B------:R-:W-:Y:S05]  /*1fe90*/  @P0 BRA `(.L_x_851) ;  /* 0x0000062000000947 */ /* 0x000fea0003800000 */
[----:B------:R-:W3:Y:S04]  /*1fea0*/  LDL.LU R9, [R1+0x30] ;  /* 0x0000300001097983 */ /* 0x000ee80000300800 */
[----:B------:R-:W4:Y:S01]  /*1feb0*/  LDL.LU R8, [R1+0x14] ;  /* 0x0000140001087983 */ /* 0x000f220000300800 */
[----:B-1----:R-:W-:Y:S01]  /*1fec0*/  MOV R2, c[0x0][0x4e8] ;  /* 0x00013a0000027a02 */ /* 0x002fe20000000f00 */
[----:B------:R-:W-:Y:S01]  /*1fed0*/  IMAD R0, R18, c[0x0][0x3a0], RZ ;  /* 0x0000e80012007a24 */ /* 0x000fe200078e02ff */
[----:B------:R-:W-:Y:S01]  /*1fee0*/  LEA R4, R23, R50, 0x5 ;  /* 0x0000003217047211 */ /* 0x000fe200078e28ff */
[----:B------:R-:W-:Y:S01]  /*1fef0*/  IMAD R5, R21, c[0x0][0x3f0], RZ ;  /* 0x0000fc0015057a24 */ /* 0x000fe200078e02ff */
[----:B------:R-:W-:Y:S01]  /*1ff00*/  ISETP.NE.AND P0, PT, R2, 0x1, PT ;  /* 0x000000010200780c */ /* 0x000fe20003f05270 */
[----:B------:R-:W-:-:S02]  /*1ff10*/  IMAD R0, R7, c[0x0][0x3a4], R0 ;  /* 0x0000e90007007a24 */ /* 0x000fc400078e0200 */
[----:B------:R-:W-:-:S04]  /*1ff20*/  IMAD.WIDE.U32 R2, R7, c[0x0][0x3a0], RZ ;  /* 0x0000e80007027a25 */ /* 0x000fc800078e00ff */
[----:B------:R-:W-:Y:S01]  /*1ff30*/  IMAD R7, R16, c[0x0][0x3f4], R5 ;  /* 0x0000fd0010077a24 */ /* 0x000fe200078e0205 */
[----:B------:R-:W-:-:S05]  /*1ff40*/  IADD3 R3, R3, R0, RZ ;  /* 0x0000000003037210 */ /* 0x000fca0007ffe0ff */
[----:B---3--:R-:W-:Y:S01]  /*1ff50*/  IMAD.WIDE.U32 R2, R9, c[0x0][0x3e8], R2 ;  /* 0x0000fa0009027a25 */ /* 0x008fe200078e0002 */
[----:B----4-:R-:W-:-:S03]  /*1ff60*/  IADD3 R4, R8, R4, RZ ;  /* 0x0000000408047210 */ /* 0x010fc60007ffe0ff */
[----:B------:R-:W-:Y:S01]  /*1ff70*/  IMAD R3, R9, c[0x0][0x3ec], R3 ;  /* 0x0000fb0009037a24 */ /* 0x000fe200078e0203 */
[----:B------:R-:W-:Y:S02]  /*1ff80*/  IADD3 R8, R50, R8, RZ ;  /* 0x0000000832087210 */ /* 0x000fe40007ffe0ff */
[----:B------:R-:W-:Y:S01]  /*1ff90*/  MOV R0, R4 ;  /* 0x0000000400007202 */ /* 0x000fe20000000f00 */
[----:B------:R-:W-:-:S04]  /*1ffa0*/  @P0 IMAD.HI.U32 R6, R4, c[0x0][0x4ec], RZ ;  /* 0x00013b0004060a27 */ /* 0x000fc800078e00ff */
[----:B------:R-:W-:Y:S01]  /*1ffb0*/  IMAD.WIDE.U32 R2, R16, c[0x0][0x3f0], R2 ;  /* 0x0000fc0010027a25 */ /* 0x000fe200078e0002 */
[----:B------:R-:W-:-:S04]  /*1ffc0*/  @P0 SHF.R.U32.HI R0, RZ, c[0x0][0x4f0], R6 ;  /* 0x00013c00ff000a19 */ /* 0x000fc80000011606 */
        /* <DEDUP_REMOVED lines=17> */
.L_x_909:
[----:B------:R-:W-:Y:S05]  /*200e0*/  BRA.DIV ~URZ, `(.L_x_861) ;  /* 0x00001f527f007947 */ /* 0x000fea000b800000 */
[----:B------:R4:W1:Y:S02]  /*200f0*/  SHFL.IDX PT, R2, R9, RZ, 0x181f ;  /* 0x00181fff09027589 */ /* 0x00086400000e0000 */
.L_x_910:
[----:B------:R-:W-:Y:S01]  /*20100*/  IMAD R7, R20, c[0x0][0x4e8], RZ ;  /* 0x00013a0014077a24 */ /* 0x000fe200078e02ff */
[----:B------:R-:W-:Y:S04]  /*20110*/  BSSY B0, `(.L_x_862) ;  /* 0x000000b000007945 */ /* 0x000fe80003800000 */
[----:B------:R-:W-:-:S13]  /*20120*/  ISETP.GE.AND P0, PT, R8, R7, PT ;  /* 0x000000070800720c */ /* 0x000fda0003f06270 */
[----:B------:R-:W-:Y:S05]  /*20130*/  @P0 BRA `(.L_x_863) ;  /* 0x0000008000000947 */ /* 0x000fea0003800000 */
[----:B------:R-:W-:Y:S02]  /*20140*/  ISETP.GE.AND P1, PT, R72, c[0x0][0x3c8], PT ;  /* 0x0000f20048007a0c */ /* 0x000fe40003f26270 */
[----:B------:R-:W-:-:S11]  /*20150*/  ISETP.GE.AND P0, PT, R14, c[0x0][0x3c8], PT ;  /* 0x0000f2000e007a0c */ /* 0x000fd60003f06270 */
[-C--:B-1----:R-:W-:Y:S02]  /*20160*/  @!P1 LEA R4, P3, R72, R2.reuse, 0x1 ;  /* 0x0000000248049211 */ /* 0x082fe400078608ff */
[----:B------:R-:W-:Y:S02]  /*20170*/  @!P0 LEA R2, P2, R14, R2, 0x1 ;  /* 0x000000020e028211 */ /* 0x000fe400078408ff */
[-C--:B---3--:R-:W-:Y:S02]  /*20180*/  @!P1 LEA.HI.X R5, R72, R10.reuse, R48, 0x1, P3 ;  /* 0x0000000a48059211 */ /* 0x088fe400018f0c30 */
[----:B------:R-:W-:-:S03]  /*20190*/  @!P0 LEA.HI.X R3, R14, R10, R49, 0x1, P2 ;  /* 0x0000000a0e038211 */ /* 0x000fc600010f0c31 */
[----:B------:R1:W-:Y:S04]  /*201a0*/  @!P1 ST.E.128 [R4.64], RZ ;  /* 0x000000ff04009985 */ /* 0x0003e8000c101d08 */
[----:B------:R1:W-:Y:S02]  /*201b0*/  @!P0 ST.E.128 [R2.64], RZ ;  /* 0x000000ff02008985 */ /* 0x0003e4000c101d08 */
.L_x_863:
[----:B------:R-:W-:Y:S05]  /*201c0*/  BSYNC B0 ;  /* 0x0000000000007941 */ /* 0x000fea0003800000 */
.L_x_862:
[----:B------:R-:W-:Y:S05]  /*201d0*/  BRA.DIV ~URZ, `(.L_x_864) ;  /* 0x00001ed27f007947 */ /* 0x000fea000b800000 */
[----:B---3--:R3:W2:Y:S04]  /*201e0*/  SHFL.IDX PT, R10, R6, 0x1, 0x181f ;  /* 0x00381f00060a7f89 */ /* 0x0086a800000e0000 */
[----:B-1----:R3:W1:Y:S02]  /*201f0*/  SHFL.IDX PT, R2, R9, 0x1, 0x181f ;  /* 0x00381f0009027f89 */ /* 0x00266400000e0000 */
.L_x_911:
[----:B------:R-:W-:Y:S01]  /*20200*/  IADD3 R0, R8, 0x20, RZ ;  /* 0x0000002008007810 */ /* 0x000fe20007ffe0ff */
[----:B------:R-:W-:Y:S03]  /*20210*/  BSSY B0, `(.L_x_865) ;  /* 0x000000b000007945 */ /* 0x000fe60003800000 */
[----:B------:R-:W-:-:S13]  /*20220*/  ISETP.GE.AND P0, PT, R0, R7, PT ;  /* 0x000000070000720c */ /* 0x000fda0003f06270 */
[----:B------:R-:W-:Y:S05]  /*20230*/  @P0 BRA `(.L_x_866) ;  /* 0x0000008000000947 */ /* 0x000fea0003800000 */
[----:B------:R-:W-:Y:S02]  /*20240*/  ISETP.GE.AND P1, PT, R72, c[0x0][0x3c8], PT ;  /* 0x0000f20048007a0c */ /* 0x000fe40003f26270 */
[----:B------:R-:W-:-:S11]  /*20250*/  ISETP.GE.AND P0, PT, R14, c[0x0][0x3c8], PT ;  /* 0x0000f2000e007a0c */ /* 0x000fd60003f06270 */
[-C--:B-1----:R-:W-:Y:S02]  /*20260*/  @!P1 LEA R4, P3, R72, R2.reuse, 0x1 ;  /* 0x0000000248049211 */ /* 0x082fe400078608ff */
[----:B------:R-:W-:Y:S02]  /*20270*/  @!P0 LEA R2, P2, R14, R2, 0x1 ;  /* 0x000000020e028211 */ /* 0x000fe400078408ff */
[-C--:B--2---:R-:W-:Y:S02]  /*20280*/  @!P1 LEA.HI.X R5, R72, R10.reuse, R48, 0x1, P3 ;  /* 0x0000000a48059211 */ /* 0x084fe400018f0c30 */
[----:B------:R-:W-:-:S03]  /*20290*/  @!P0 LEA.HI.X R3, R14, R10, R49, 0x1, P2 ;  /* 0x0000000a0e038211 */ /* 0x000fc600010f0c31 */
[----:B------:R1:W-:Y:S04]  /*202a0*/  @!P1 ST.E.128 [R4.64], RZ ;  /* 0x000000ff04009985 */ /* 0x0003e8000c101d08 */
[----:B------:R1:W-:Y:S02]  /*202b0*/  @!P0 ST.E.128 [R2.64], RZ ;  /* 0x000000ff02008985 */ /* 0x0003e4000c101d08 */
.L_x_866:
[----:B------:R-:W-:Y:S05]  /*202c0*/  BSYNC B0 ;  /* 0x0000000000007941 */ /* 0x000fea0003800000 */
.L_x_865:
[----:B------:R-:W-:Y:S05]  /*202d0*/  BRA.DIV ~URZ, `(.L_x_867) ;  /* 0x00001ea27f007947 */ /* 0x000fea000b800000 */
[----:B--2---:R2:W3:Y:S02]  /*202e0*/  SHFL.IDX PT, R10, R6, 0x2, 0x181f ;  /* 0x00581f00060a7f89 */ /* 0x0044e400000e0000 */
.L_x_912:
[----:B------:R-:W-:Y:S05]  /*202f0*/  BRA.DIV ~URZ, `(.L_x_868) ;  /* 0x00001ef27f007947 */ /* 0x000fea000b800000 */
[----:B-1----:R1:W2:Y:S02]  /*20300*/  SHFL.IDX PT, R2, R9, 0x2, 0x181f ;  /* 0x00581f0009027f89 */ /* 0x0022a400000e0000 */
.L_x_913:
        /* <DEDUP_REMOVED lines=8> */
[-C--:B---3--:R-:W-:Y:S02]  /*20390*/  @!P1 LEA.HI.X R5, R72, R10.reuse, R48, 0x1, P3 ;  /* 0x0000000a48059211 */ /* 0x088fe400018f0c30 */
[----:B------:R-:W-:-:S03]  /*203a0*/  @!P0 LEA.HI.X R3, R14, R10, R49, 0x1, P2 ;  /* 0x0000000a0e038211 */ /* 0x000fc600010f0c31 */
[----:B------:R2:W-:Y:S04]  /*203b0*/  @!P1 ST.E.128 [R4.64], RZ ;  /* 0x000000ff04009985 */ /* 0x0005e8000c101d08 */
[----:B------:R2:W-:Y:S02]  /*203c0*/  @!P0 ST.E.128 [R2.64], RZ ;  /* 0x000000ff02008985 */ /* 0x0005e4000c101d08 */
.L_x_870:
[----:B------:R-:W-:Y:S05]  /*203d0*/  BSYNC B0 ;  /* 0x0000000000007941 */ /* 0x000fea0003800000 */
.L_x_869:
[----:B------:R-:W-:Y:S05]  /*203e0*/  BRA.DIV ~URZ, `(.L_x_871) ;  /* 0x00001e727f007947 */ /* 0x000fea000b800000 */
[----:B--23--:R-:W2:Y:S04]  /*203f0*/  SHFL.IDX PT, R6, R6, 0x3, 0x181f ;  /* 0x00781f0006067f89 */ /* 0x00cea800000e0000 */
[----:B------:R3:W1:Y:S02]  /*20400*/  SHFL.IDX PT, R2, R9, 0x3, 0x181f ;  /* 0x00781f0009027f89 */ /* 0x00066400000e0000 */
.L_x_914:
[----:B------:R-:W-:-:S04]  /*20410*/  IADD3 R0, R8, 0x60, RZ ;  /* 0x0000006008007810 */ /* 0x000fc80007ffe0ff */
        /* <DEDUP_REMOVED lines=10> */
.L_x_851:
[----:B------:R-:W-:Y:S05]  /*204c0*/  BSYNC B1 ;  /* 0x0000000000017941 */ /* 0x000fea0003800000 */
.L_x_835:
[----:B-12-4-:R-:W2:Y:S02]  /*204d0*/  LDL R0, [R1+0x54] ;  /* 0x0000540001007983 */ /* 0x016ea40000100800 */
[----:B--2---:R-:W-:-:S13]  /*204e0*/  ISETP.NE.AND P0, PT, R0, RZ, PT ;  /* 0x000000ff0000720c */ /* 0x004fda0003f05270 */
[----:B------:R-:W-:Y:S01]  /*204f0*/  @P0 WARPSYNC 0xffffffff ;  /* 0xffffffff00000948 */ /* 0x000fe20003800000 */
[----:B------:R-:W-:Y:S06]  /*20500*/  @P0 BAR.SYNC.DEFER_BLOCKING 0x5, 0x100 ;  /* 0x0144000000000b1d */ /* 0x000fec0000010000 */
[----:B---3--:R-:W1:Y:S04]  /*20510*/  @P0 LDS.128 R4, [0xe100] ;  /* 0x00e10000ff040984 */ /* 0x008e680000000c00 */
[----:B-1----:R1:W-:Y:S04]  /*20520*/  @P0 STL.64 [R1+0x20], R4 ;  /* 0x0000200401000387 */ /* 0x0023e80000100a00 */
[----:B------:R1:W-:Y:S04]  /*20530*/  @P0 STL.64 [R1+0x28], R6 ;  /* 0x0000280601000387 */ /* 0x0003e80000100a00 */
[----:B------:R-:W-:Y:S06]  /*20540*/  @P0 BAR.ARV 0x4, 0x100 ;  /* 0x0104000000000b1d */ /* 0x000fec0000002000 */
[----:B------:R-:W-:Y:S05]  /*20550*/  @P0 BRA `(.L_x_872) ;  /* 0x0000104000000947 */ /* 0x000fea0003800000 */
[----:B------:R-:W-:Y:S01]  /*20560*/  LOP3.LUT R14, R63, 0x1f, RZ, 0xc0, !PT ;  /* 0x0000001f3f0e7812 */ /* 0x000fe200078ec0ff */
[----:B-1----:R-:W-:-:S03]  /*20570*/  IMAD.MOV.U32 R7, RZ, RZ, RZ ;  /* 0x000000ffff077224 */ /* 0x002fc600078e00ff */
[----:B------:R-:W-:Y:S01]  /*20580*/  ISETP.NE.AND P6, PT, R14, 0x1f, PT ;  /* 0x0000001f0e00780c */ /* 0x000fe20003fc5270 */
[----:B------:R-:W-:Y:S10]  /*20590*/  BRA.DIV ~URZ, `(.L_x_873) ;  /* 0x00001d927f007947 */ /* 0x000ff4000b800000 */
[----:B------:R1:W2:Y:S02]  /*205a0*/  SHFL.IDX PT, R9, R62, RZ, 0x1f ;  /* 0x00001fff3e097589 */ /* 0x0002a400000e0000 */
.L_x_915:
[----:B------:R-:W-:Y:S05]  /*205b0*/  BRA.DIV ~URZ, `(.L_x_874) ;  /* 0x00001de27f007947 */ /* 0x000fea000b800000 */
[----:B------:R3:W4:Y:S02]  /*205c0*/  SHFL.IDX PT, R8, R62, 0x1, 0x1f ;  /* 0x00201f003e087f89 */ /* 0x00072400000e0000 */
.L_x_916:
        /* <DEDUP_REMOVED lines=19> */
.L_x_917:
        /* <DEDUP_REMOVED lines=16> */
.L_x_918:
[----:B---3--:R-:W-:Y:S01]  /*20800*/  IMAD R0, R0, c[0x0][0x538], RZ ;  /* 0x00014e0000007a24 */ /* 0x008fe200078e02ff */
[----:B------:R-:W-:Y:S04]  /*20810*/  BSSY B1, `(.L_x_877) ;  /* 0x00000cf000017945 */ /* 0x000fe80003800000 */
[----:B----4-:R-:W-:-:S04]  /*20820*/  IADD3 R8, R0, R8, RZ ;  /* 0x0000000800087210 */ /* 0x010fc80007ffe0ff */
[----:B--2---:R-:W-:-:S13]  /*20830*/  ISETP.GT.AND P0, PT, R8, R9, PT ;  /* 0x000000090800720c */ /* 0x004fda0003f04270 */
[----:B------:R-:W-:Y:S05]  /*20840*/  @P0 BRA `(.L_x_878) ;  /* 0x0000025000000947 */ /* 0x000fea0003800000 */
.L_x_882:
        /* <DEDUP_REMOVED lines=17> */
.L_x_919:
        /* <DEDUP_REMOVED lines=16> */
.L_x_920:
[----:B--2---:R-:W-:-:S05]  /*20a60*/  IMAD R0, R0, c[0x0][0x538], RZ ;  /* 0x00014e0000007a24 */ /* 0x004fca00078e02ff */
[----:B------:R-:W-:-:S04]  /*20a70*/  IADD3 R8, R0, R8, RZ ;  /* 0x0000000800087210 */ /* 0x000fc80007ffe0ff */
[----:B------:R-:W-:-:S13]  /*20a80*/  ISETP.GT.AND P0, PT, R8, R9, PT ;  /* 0x000000090800720c */ /* 0x000fda0003f04270 */
[----:B-1----:R-:W-:Y:S05]  /*20a90*/  @!P0 BRA `(.L_x_882) ;  /* 0xfffffdb000008947 */ /* 0x002fea000383ffff */
.L_x_878:
[----:B------:R-:W-:-:S05]  /*20aa0*/  IADD3 R11, -R0, R8, RZ ;  /* 0x00000008000b7210 */ /* 0x000fca0007ffe1ff */
[----:B------:R-:W-:-:S05]  /*20ab0*/  IMAD R0, R4, c[0x0][0x538], R11 ;  /* 0x00014e0004007a24 */ /* 0x000fca00078e020b */
[----:B------:R-:W-:Y:S01]  /*20ac0*/  ISETP.GT.AND P0, PT, R0, R9, PT ;  /* 0x000000090000720c */ /* 0x000fe20003f04270 */
[----:B------:R-:W-:-:S12]  /*20ad0*/  BRA.DIV ~URZ, `(.L_x_883) ;  /* 0x00001d027f007947 */ /* 0x000fd8000b800000 */
[----:B------:R-:W-:-:S03]  /*20ae0*/  VOTE.ANY R10, PT, !P0 ;  /* 0x00000000000a7806 */ /* 0x000fc600040e0100 */
.L_x_921:
[----:B------:R-:W2:Y:S01]  /*20af0*/  LDL.LU R0, [R1+0x2c] ;  /* 0x00002c0001007983 */ /* 0x000ea20000300800 */
[----:B------:R-:W2:Y:S02]  /*20b00*/  POPC R8, R10 ;  /* 0x0000000a00087309 */ /* 0x000ea40000000000 */
[----:B--2---:R-:W-:-:S05]  /*20b10*/  IADD3 R0, R8, R0, RZ ;  /* 0x0000000008007210 */ /* 0x004fca0007ffe0ff */
[----:B------:R2:W-:Y:S01]  /*20b20*/  STL [R1+0x2c], R0 ;  /* 0x00002c0001007387 */ /* 0x0005e20000100800 */
[----:B------:R-:W-:Y:S05]  /*20b30*/  BRA.DIV ~URZ, `(.L_x_884) ;  /* 0x00001cf27f007947 */ /* 0x000fea000b800000 */
[----:B------:R3:W4:Y:S04]  /*20b40*/  SHFL.IDX PT, R12, R6, R8, 0x1f ;  /* 0x00001f08060c7589 */ /* 0x00072800000e0000 */
[----:B------:R3:W1:Y:S02]  /*20b50*/  SHFL.IDX PT, R7, R7, R8, 0x1f ;  /* 0x00001f0807077589 */ /* 0x00066400000e0000 */
.L_x_922:
[----:B------:R-:W-:Y:S01]  /*20b60*/  ISETP.NE.AND P0, PT, R10, RZ, PT ;  /* 0x000000ff0a00720c */ /* 0x000fe20003f05270 */
[----:B------:R-:W-:-:S12]  /*20b70*/  BSSY B0, `(.L_x_885) ;  /* 0x0000005000007945 */ /* 0x000fd80003800000 */
[----:B------:R-:W-:Y:S05]  /*20b80*/  @!P0 BRA `(.L_x_886) ;  /* 0x0000003000008947 */ /* 0x000fea0003800000 */
[----:B------:R-:W-:Y:S01]  /*20b90*/  IADD3 R3, R8, -0x1, RZ ;  /* 0xffffffff08037810 */ /* 0x000fe20007ffe0ff */
[----:B------:R-:W-:Y:S05]  /*20ba0*/  BRA.DIV ~URZ, `(.L_x_887) ;  /* 0x00001d527f007947 */ /* 0x000fea000b800000 */
[----:B------:R2:W3:Y:S02]  /*20bb0*/  SHFL.IDX PT, R13, R4, R3, 0x1f ;  /* 0x00001f03040d7589 */ /* 0x0004e400000e0000 */
.L_x_886:
[----:B------:R-:W-:Y:S05]  /*20bc0*/  BSYNC B0 ;  /* 0x0000000000007941 */ /* 0x000fea0003800000 */
.L_x_885:
[----:B--23--:R-:W-:Y:S01]  /*20bd0*/  IMAD R0, R13, c[0x0][0x538], R11 ;  /* 0x00014e000d007a24 */ /* 0x00cfe200078e020b */
[----:B-1----:R-:W-:Y:S01]  /*20be0*/  ISETP.NE.AND P0, PT, R7, 0x1, PT ;  /* 0x000000010700780c */ /* 0x002fe20003f05270 */
[----:B------:R-:W-:Y:S03]  /*20bf0*/  BSSY B0, `(.L_x_888) ;  /* 0x0000087000007945 */ /* 0x000fe60003800000 */
[----:B------:R1:W-:Y:S01]  /*20c00*/  STL [R1+0x20], R0 ;  /* 0x0000200001007387 */ /* 0x0003e20000100800 */
[----:B------:R-:W-:-:S08]  /*20c10*/  IADD3 R9, -R0, R9, RZ ;  /* 0x0000000900097210 */ /* 0x000fd00007ffe1ff */
[----:B------:R-:W-:Y:S05]  /*20c20*/  @!P0 BRA `(.L_x_889) ;  /* 0x000003f000008947 */ /* 0x000fea0003800000 */
[-C--:B-1--4-:R-:W-:Y:S02]  /*20c30*/  IABS R0, R12.reuse ;  /* 0x0000000c00007213 */ /* 0x092fe40000000000 */
        /* <DEDUP_REMOVED lines=15> */
[----:B------:R-:W-:-:S04]  /*20d30*/  IMAD.MOV R0, RZ, RZ, -R8 ;  /* 0x000000ffff007224 */ /* 0x000fc800078e0a08 */
[----:B------:R-:W-:Y:S02]  /*20d40*/  IMAD.MOV.U32 R3, RZ, RZ, R0 ;  /* 0x000000ffff037224 */ /* 0x000fe400078e0000 */
        /* <DEDUP_REMOVED lines=13> */
[----:B-1----:R-:W-:-:S04]  /*20e20*/  IADD3 R2, RZ, -R3, RZ ;  /* 0x80000003ff027210 */ /* 0x002fc80007ffe0ff */
[----:B------:R-:W-:Y:S01]  /*20e30*/  @!P1 IMAD.MOV R0, RZ, RZ, -R0 ;  /* 0x000000ffff009224 */ /* 0x000fe200078e0a00 */
[----:B------:R-:W-:Y:S01]  /*20e40*/  @!P0 LOP3.LUT R0, RZ, R12, RZ, 0x33, !PT ;  /* 0x0000000cff008212 */ /* 0x000fe200078e33ff */
[----:B------:R-:W-:Y:S01]  /*20e50*/  IMAD.MOV.U32 R4, RZ, RZ, R2 ;  /* 0x000000ffff047224 */ /* 0x000fe200078e0002 */
[----:B------:R-:W-:Y:S02]  /*20e60*/  IABS R2, R7 ;  /* 0x0000000700027213 */ /* 0x000fe40000000000 */
[----:B------:R-:W-:Y:S01]  /*20e70*/  IABS R8, R0 ;  /* 0x0000000000087213 */ /* 0x000fe20000000000 */
[----:B------:R-:W-:Y:S02]  /*20e80*/  IMAD R4, R4, R5, RZ ;  /* 0x0000000504047224 */ /* 0x000fe400078e02ff */
[----:B------:R-:W-:Y:S01]  /*20e90*/  IMAD.MOV R6, RZ, RZ, -R2 ;  /* 0x000000ffff067224 */ /* 0x000fe200078e0a02 */
[----:B------:R-:W-:-:S05]  /*20ea0*/  MOV R2, RZ ;  /* 0x000000ff00027202 */ /* 0x000fca0000000f00 */
        /* <DEDUP_REMOVED lines=16> */
[----:B------:R-:W-:Y:S01]  /*20fb0*/  IMAD.MOV R3, RZ, RZ, -R2 ;  /* 0x000000ffff037224 */ /* 0x000fe200078e0a02 */
[----:B------:R-:W-:-:S03]  /*20fc0*/  LEA R2, R7, R2, 0x18 ;  /* 0x0000000207027211 */ /* 0x000fc600078ec0ff */
[----:B------:R-:W-:Y:S02]  /*20fd0*/  IMAD R3, R7, R3, R0 ;  /* 0x0000000307037224 */ /* 0x000fe400078e0200 */
[----:B------:R-:W-:Y:S02]  /*20fe0*/  IMAD R0, R12, R4, R9 ;  /* 0x000000040c007224 */ /* 0x000fe400078e0209 */
[----:B------:R-:W-:-:S05]  /*20ff0*/  IMAD R2, R3, 0x10000, R2 ;  /* 0x0001000003027824 */ /* 0x000fca00078e0202 */
[----:B------:R1:W-:Y:S01]  /*21000*/  STL [R1+0x28], R2 ;  /* 0x0000280201007387 */ /* 0x0003e20000100800 */
[----:B------:R-:W-:Y:S05]  /*21010*/  BRA `(.L_x_890) ;  /* 0x0000044000007947 */ /* 0x000fea0003800000 */
.L_x_889:
[----:B------:R-:W2:Y:S01]  /*21020*/  LDL R3, [R1+0x2c] ;  /* 0x00002c0001037983 */ /* 0x000ea20000100800 */
[----:B------:R-:W-:-:S04]  /*21030*/  IMAD.MOV.U32 R2, RZ, RZ, 0x4 ;  /* 0x00000004ff027424 */ /* 0x000fc800078e00ff */
[----:B--2---:R-:W-:-:S05]  /*21040*/  IMAD.WIDE R2, R3, R2, c[0x0][0x590] ;  /* 0x0001640003027625 */ /* 0x004fca00078e0202 */
[----:B------:R-:W2:Y:S02]  /*21050*/  LDG.E R4, [R2.64] ;  /* 0x0000000802047981 */ /* 0x000ea4000c1e1900 */
[----:B--2-4-:R-:W-:-:S05]  /*21060*/  IMAD R11, R4, R12, RZ ;  /* 0x0000000c040b7224 */ /* 0x014fca00078e02ff */
        /* <DEDUP_REMOVED lines=35> */
[----:B------:R-:W-:Y:S01]  /*212a0*/  MOV R7, R0 ;  /* 0x0000000000077202 */ /* 0x000fe20000000f00 */
[----:B------:R-:W-:Y:S02]  /*212b0*/  IMAD.MOV.U32 R5, RZ, RZ, R2 ;  /* 0x000000ffff057224 */ /* 0x000fe400078e0002 */
[----:B------:R-:W-:-:S02]  /*212c0*/  IMAD.MOV R0, RZ, RZ, -R9 ;  /* 0x000000ffff007224 */ /* 0x000fc400078e0a09 */
[----:B------:R-:W1:Y:S08]  /*212d0*/  I2F.RP R2, R5 ;  /* 0x0000000500027306 */ /* 0x000e700000209400 */
        /* <DEDUP_REMOVED lines=8> */
[----:B------:R-:W-:Y:S01]  /*21360*/  IMAD.HI.U32 R0, R3, R7, RZ ;  /* 0x0000000703007227 */ /* 0x000fe200078e00ff */
[----:B------:R-:W-:-:S03]  /*21370*/  IADD3 R3, R10, 0x1000000, R6 ;  /* 0x010000000a037810 */ /* 0x000fc60007ffe006 */
        /* <DEDUP_REMOVED lines=8> */
[----:B------:R-:W-:-:S06]  /*21400*/  IMAD.MOV R2, RZ, RZ, -R4 ;  /* 0x000000ffff027224 */ /* 0x000fcc00078e0a04 */
[----:B------:R-:W-:-:S06]  /*21410*/  @P2 IADD3 R0, R0, 0x1, RZ ;  /* 0x0000000100002810 */ /* 0x000fcc0007ffe0ff */
[----:B------:R-:W-:Y:S01]  /*21420*/  @!P1 IMAD.MOV R0, RZ, RZ, -R0 ;  /* 0x000000ffff009224 */ /* 0x000fe200078e0a00 */
[----:B------:R-:W-:-:S05]  /*21430*/  @!P0 LOP3.LUT R0, RZ, R4, RZ, 0x33, !PT ;  /* 0x00000004ff008212 */ /* 0x000fca00078e33ff */
[----:B------:R-:W-:-:S05]  /*21440*/  IMAD R2, R0, R2, R3 ;  /* 0x0000000200027224 */ /* 0x000fca00078e0203 */
[----:B------:R1:W-:Y:S02]  /*21450*/  STL [R1+0x28], R2 ;  /* 0x0000280201007387 */ /* 0x0003e40000100800 */
.L_x_890:
[----:B------:R-:W-:Y:S05]  /*21460*/  BSYNC B0 ;  /* 0x0000000000007941 */ /* 0x000fea0003800000 */
.L_x_888:
[----:B------:R-:W-:-:S04]  /*21470*/  LOP3.LUT R0, RZ, R0, RZ, 0x33, !PT ;  /* 0x00000000ff007212 */ /* 0x000fc800078e33ff */
[----:B------:R-:W-:-:S05]  /*21480*/  IADD3 R0, R0, R12, RZ ;  /* 0x0000000c00007210 */ /* 0x000fca0007ffe0ff */
[----:B------:R2:W-:Y:S01]  /*21490*/  STL [R1+0x24], R0 ;  /* 0x0000240001007387 */ /* 0x0005e20000100800 */
[----:B------:R-:W-:Y:S05]  /*214a0*/  BRA `(.L_x_891) ;  /* 0x0000005000007947 */ /* 0x000fea0003800000 */
.L_x_879:
[----:B------:R-:W-:Y:S01]  /*214b0*/  MOV R0, c[0x0][0x53c] ;  /* 0x00014f0000007a02 */ /* 0x000fe20000000f00 */
[----:B------:R2:W-:Y:S04]  /*214c0*/  STL [R1+0x20], R9 ;  /* 0x0000200901007387 */ /* 0x0005e80000100800 */
[----:B------:R2:W-:Y:S04]  /*214d0*/  STL [R1+0x24], RZ ;  /* 0x000024ff01007387 */ /* 0x0005e80000100800 */
[----:B------:R2:W-:Y:S04]  /*214e0*/  STL [R1+0x28], RZ ;  /* 0x000028ff01007387 */ /* 0x0005e80000100800 */
[----:B------:R2:W-:Y:S02]  /*214f0*/  STL [R1+0x2c], R0 ;  /* 0x00002c0001007387 */ /* 0x0005e40000100800 */
.L_x_891:
[----:B------:R-:W-:Y:S05]  /*21500*/  BSYNC B1 ;  /* 0x0000000000017941 */ /* 0x000fea0003800000 */
.L_x_877:
        /* <DEDUP_REMOVED lines=9> */
.L_x_872:
[----:B--2---:R-:W2:Y:S02]  /*215a0*/  LDL R0, [R1+0x2c] ;  /* 0x00002c0001007983 */ /* 0x004ea40000100800 */
[----:B--2---:R-:W-:-:S13]  /*215b0*/  ISETP.GE.AND P0, PT, R0, c[0x0][0x53c], PT ;  /* 0x00014f0000007a0c */ /* 0x004fda0003f06270 */
[----:B-1----:R-:W-:Y:S01]  /*215c0*/  @P0 CALL.REL.NOINC `(.L_x_892) ;  /* 0x0000001000000944 */ /* 0x002fe20003c00000 */
[----:B------:R-:W-:Y:S05]  /*215d0*/  BRA `(.L_x_893) ;  /* 0xfffe020000007947 */ /* 0x000fea000383ffff */
.L_x_892:
[----:B------:R-:W-:Y:S05]  /*215e0*/  EXIT ;  /* 0x000000000000794d */ /* 0x000fea0003800000 */
.L_x_683:
[----:B------:R-:W-:Y:S01]  /*215f0*/  IMAD.MOV.U32 R0, RZ, RZ, R5 ;  /* 0x000000ffff007224 */ /* 0x000fe200078e0005 */
[----:B------:R-:W-:Y:S02]  /*21600*/  MOV R2, 0x1 ;  /* 0x0000000100027802 */ /* 0x000fe40000000f00 */
[----:B------:R-:W-:Y:S02]  /*21610*/  MOV R3, 0x21630 ;  /* 0x0002163000037802 */ /* 0x000fe40000000f00 */
[----:B------:R-:W-:Y:S05]  /*21620*/  CALL.REL.NOINC `($__internal_16_$__cuda_sm70_shflsync_up_p) ;  /* 0x000013c000007944 */ /* 0x000fea0003c00000 */
[----:B------:R-:W-:Y:S01]  /*21630*/  MOV R0, R4 ;  /* 0x0000000400007202 */ /* 0x000fe20000000f00 */
[----:B------:R-:W-:Y:S05]  /*21640*/  BRA `(.L_x_894) ;  /* 0xfffdee1000007947 */ /* 0x000fea000383ffff */
.L_x_684:
[----:B------:R-:W-:Y:S01]  /*21650*/  IMAD.MOV.U32 R0, RZ, RZ, R5 ;  /* 0x000000ffff007224 */ /* 0x000fe200078e0005 */
[----:B------:R-:W-:Y:S02]  /*21660*/  MOV R2, 0x2 ;  /* 0x0000000200027802 */ /* 0x000fe40000000f00 */
[----:B------:R-:W-:Y:S02]  /*21670*/  MOV R3, 0x21690 ;  /* 0x0002169000037802 */ /* 0x000fe40000000f00 */
[----:B------:R-:W-:Y:S05]  /*21680*/  CALL.REL.NOINC `($__internal_16_$__cuda_sm70_shflsync_up_p) ;  /* 0x0000136000007944 */ /* 0x000fea0003c00000 */
[----:B------:R-:W-:Y:S01]  /*21690*/  SEL R0, R4, RZ, P4 ;  /* 0x000000ff04007207 */ /* 0x000fe20002000000 */
[----:B------:R-:W-:Y:S01]  /*216a0*/  IMAD.MOV.U32 R2, RZ, RZ, 0x4 ;  /* 0x00000004ff027424 */ /* 0x000fe200078e00ff */
[----:B------:R-:W-:-:S03]  /*216b0*/  MOV R3, 0x216e0 ;  /* 0x000216e000037802 */ /* 0x000fc60000000f00 */
[----:B------:R-:W-:Y:S02]  /*216c0*/  IMAD.IADD R0, R5, 0x1, R0 ;  /* 0x0000000105007824 */ /* 0x000fe400078e0200 */
        /* <DEDUP_REMOVED lines=14> */
[----:B------:R-:W-:Y:S01]  /*217b0*/  IMAD.IADD R4, R0, 0x1, R4 ;  /* 0x0000000100047824 */ /* 0x000fe200078e0204 */
[----:B------:R-:W-:-:S03]  /*217c0*/  MOV R0, 0x1f ;  /* 0x0000001f00007802 */ /* 0x000fc60000000f00 */
[----:B------:R-:W-:Y:S02]  /*217d0*/  IMAD.MOV.U32 R5, RZ, RZ, R4 ;  /* 0x000000ffff057224 */ /* 0x000fe400078e0004 */
[----:B------:R-:W-:Y:S05]  /*217e0*/  CALL.REL.NOINC `($__internal_15_$__cuda_sm70_shflsync_idx_p) ;  /* 0x000011b000007944 */ /* 0x000fea0003c00000 */
[----:B------:R-:W-:Y:S05]  /*217f0*/  BRA `(.L_x_895) ;  /* 0xfffded6000007947 */ /* 0x000fea000383ffff */
.L_x_686:
[----:B------:R-:W-:Y:S02]  /*21800*/  SEL R0, RZ, 0x1, P0 ;  /* 0x00000001ff007807 */ /* 0x000fe40000000000 */
[----:B------:R-:W-:Y:S02]  /*21810*/  MOV R2, 0x21830 ;  /* 0x0002183000027802 */ /* 0x000fe40000000f00 */
[----:B------:R-:W-:Y:S05]  /*21820*/  CALL.REL.NOINC `($__internal_17_$__cuda_sm70_votesync_ballot) ;  /* 0x0000123000007944 */ /* 0x000fea0003c00000 */
[----:B------:R-:W-:Y:S01]  /*21830*/  MOV R10, R0 ;  /* 0x00000000000a7202 */ /* 0x000fe20000000f00 */
[----:B------:R-:W-:Y:S05]  /*21840*/  BRA `(.L_x_896) ;  /* 0xfffdeda000007947 */ /* 0x000fea000383ffff */
.L_x_687:
[----:B------:R-:W-:Y:S01]  /*21850*/  IMAD.MOV.U32 R5, RZ, RZ, R9 ;  /* 0x000000ffff057224 */ /* 0x000fe200078e0009 */
[----:B------:R-:W-:Y:S01]  /*21860*/  MOV R3, R6 ;  /* 0x0000000600037202 */ /* 0x000fe20000000f00 */
[----:B-1----:R-:W-:Y:S01]  /*21870*/  IMAD.MOV.U32 R0, RZ, RZ, 0x1f ;  /* 0x0000001fff007424 */ /* 0x002fe200078e00ff */
[----:B------:R-:W-:Y:S02]  /*21880*/  MOV R2, 0x218a0 ;  /* 0x000218a000027802 */ /* 0x000fe40000000f00 */
[----:B------:R-:W-:Y:S05]  /*21890*/  CALL.REL.NOINC `($__internal_15_$__cuda_sm70_shflsync_idx_p) ;  /* 0x0000110000007944 */ /* 0x000fea0003c00000 */
[----:B------:R-:W-:Y:S01]  /*218a0*/  IMAD.MOV.U32 R12, RZ, RZ, R0 ;  /* 0x000000ffff0c7224 */ /* 0x000fe200078e0000 */
[----:B------:R-:W-:Y:S01]  /*218b0*/  MOV R5, R8 ;  /* 0x0000000800057202 */ /* 0x000fe20000000f00 */
[----:B------:R-:W-:Y:S01]  /*218c0*/  IMAD.MOV.U32 R7, RZ, RZ, RZ ;  /* 0x000000ffff077224 */ /* 0x000fe200078e00ff */
[----:B------:R-:W-:Y:S01]  /*218d0*/  MOV R3, R6 ;  /* 0x0000000600037202 */ /* 0x000fe20000000f00 */
[----:B------:R-:W-:Y:S01]  /*218e0*/  IMAD.MOV.U32 R0, RZ, RZ, 0x1f ;  /* 0x0000001fff007424 */ /* 0x000fe200078e00ff */
[----:B------:R-:W-:-:S02]  /*218f0*/  MOV R2, 0x21910 ;  /* 0x0002191000027802 */ /* 0x000fc40000000f00 */
[----:B------:R-:W-:Y:S05]  /*21900*/  CALL.REL.NOINC `($__internal_15_$__cuda_sm70_shflsync_idx_p) ;  /* 0x0000109000007944 */ /* 0x000fea0003c00000 */
[----:B------:R-:W-:Y:S01]  /*21910*/  MOV R9, R0 ;  /* 0x0000000000097202 */ /* 0x000fe20000000f00 */
[----:B------:R-:W-:Y:S05]  /*21920*/  BRA `(.L_x_897) ;  /* 0xfffded3000007947 */ /* 0x000fea000383ffff */
.L_x_690:
[----:B------:R-:W-:Y:S01]  /*21930*/  IMAD.MOV.U32 R5, RZ, RZ, R4 ;  /* 0x000000ffff057224 */ /* 0x000fe200078e0004 */
[----:B-1----:R-:W-:-:S02]  /*21940*/  MOV R0, 0x1f ;  /* 0x0000001f00007802 */ /* 0x002fc40000000f00 */
[----:B------:R-:W-:Y:S02]  /*21950*/  MOV R2, 0x21970 ;  /* 0x0002197000027802 */ /* 0x000fe40000000f00 */
[----:B--234-:R-:W-:Y:S05]  /*21960*/  CALL.REL.NOINC `($__internal_15_$__cuda_sm70_shflsync_idx_p) ;  /* 0x0000103000007944 */ /* 0x01cfea0003c00000 */
[----:B------:R-:W-:Y:S01]  /*21970*/  MOV R7, R0 ;  /* 0x0000000000077202 */ /* 0x000fe20000000f00 */
[----:B------:R-:W-:Y:S05]  /*21980*/  BRA `(.L_x_689) ;  /* 0xfffded3000007947 */ /* 0x000fea000383ffff */
.L_x_831:
[----:B------:R-:W-:Y:S01]  /*21990*/  IMAD.MOV.U32 R2, RZ, RZ, R251 ;  /* 0x000000ffff027224 */ /* 0x000fe200078e00fb */
[----:B------:R-:W-:Y:S02]  /*219a0*/  MOV R5, 0x2 ;  /* 0x0000000200057802 */ /* 0x000fe40000000f00 */
[----:B------:R-:W-:Y:S02]  /*219b0*/  MOV R6, 0x219d0 ;  /* 0x000219d000067802 */ /* 0x000fe40000000f00 */
[----:B-1----:R-:W-:Y:S05]  /*219c0*/  CALL.REL.NOINC `($__internal_14_$__cuda_sm70_shflsync_bfly_p) ;  /* 0x00000f9000007944 */ /* 0x002fea0003c00000 */
[----:B--2---:R-:W-:Y:S01]  /*219d0*/  MOV R0, R2 ;  /* 0x0000000200007202 */ /* 0x004fe20000000f00 */
[----:B-1----:R-:W-:Y:S05]  /*219e0*/  BRA `(.L_x_898) ;  /* 0xffffb88000007947 */ /* 0x002fea000383ffff */
.L_x_832:
[----:B------:R-:W-:Y:S01]  /*219f0*/  IMAD.MOV.U32 R2, RZ, RZ, R0 ;  /* 0x000000ffff027224 */ /* 0x000fe200078e0000 */
[----:B------:R-:W-:Y:S02]  /*21a00*/  MOV R5, 0x1 ;  /* 0x0000000100057802 */ /* 0x000fe40000000f00 */
[----:B------:R-:W-:Y:S02]  /*21a10*/  MOV R6, 0x21a30 ;  /* 0x00021a3000067802 */ /* 0x000fe40000000f00 */
[----:B-12---:R-:W-:Y:S05]  /*21a20*/  CALL.REL.NOINC `($__internal_14_$__cuda_sm70_shflsync_bfly_p) ;  /* 0x00000f3000007944 */ /* 0x006fea0003c00000 */
[----:B--2---:R-:W-:Y:S01]  /*21a30*/  FADD.FTZ R0, R0, R2 ;  /* 0x0000000200007221 */ /* 0x004fe20000010000 */
[----:B------:R-:W-:Y:S02]  /*21a40*/  MOV R2, R252 ;  /* 0x000000fc00027202 */ /* 0x000fe40000000f00 */
[----:B-1----:R-:W-:-:S02]  /*21a50*/  MOV R5, 0x2 ;  /* 0x0000000200057802 */ /* 0x002fc40000000f00 */
[----:B------:R-:W-:Y:S02]  /*21a60*/  MOV R6, 0x21a80 ;  /* 0x00021a8000067802 */ /* 0x000fe40000000f00 */
[----:B------:R-:W-:Y:S05]  /*21a70*/  CALL.REL.NOINC `($__internal_14_$__cuda_sm70_shflsync_bfly_p) ;  /* 0x00000ee000007944 */ /* 0x000fea0003c00000 */
[----:B--2---:R-:W-:Y:S01]  /*21a80*/  FADD.FTZ R4, R252, R2 ;  /* 0x00000002fc047221 */ /* 0x004fe20000010000 */
[----:B-1----:R-:W-:Y:S02]  /*21a90*/  MOV R5, 0x1 ;  /* 0x0000000100057802 */ /* 0x002fe40000000f00 */
[----:B------:R-:W-:Y:S02]  /*21aa0*/  MOV R6, 0x21ad0 ;  /* 0x00021ad000067802 */ /* 0x000fe40000000f00 */
[----:B------:R-:W-:Y:S02]  /*21ab0*/  MOV R2, R4 ;  /* 0x0000000400027202 */ /* 0x000fe40000000f00 */
[----:B------:R-:W-:Y:S05]  /*21ac0*/  CALL.REL.NOINC `($__internal_14_$__cuda_sm70_shflsync_bfly_p) ;  /* 0x00000e9000007944 */ /* 0x000fea0003c00000 */
[----:B--2---:R-:W-:Y:S01]  /*21ad0*/  MOV R6, R2 ;  /* 0x0000000200067202 */ /* 0x004fe20000000f00 */
[----:B-1----:R-:W-:Y:S05]  /*21ae0*/  BRA `(.L_x_899) ;  /* 0xffffb7f000007947 */ /* 0x002fea000383ffff */
.L_x_839:
[----:B--234-:R-:W-:Y:S01]  /*21af0*/  IMAD.MOV.U32 R5, RZ, RZ, R6 ;  /* 0x000000ffff057224 */ /* 0x01cfe200078e0006 */
[----:B------:R-:W-:Y:S01]  /*21b00*/  MOV R3, RZ ;  /* 0x000000ff00037202 */ /* 0x000fe20000000f00 */
[----:B------:R-:W-:Y:S01]  /*21b10*/  IMAD.MOV.U32 R0, RZ, RZ, 0x181f ;  /* 0x0000181fff007424 */ /* 0x000fe200078e00ff */
[----:B------:R-:W-:Y:S02]  /*21b20*/  MOV R2, 0x21b40 ;  /* 0x00021b4000027802 */ /* 0x000fe40000000f00 */
[----:B-1----:R-:W-:Y:S05]  /*21b30*/  CALL.REL.NOINC `($__internal_15_$__cuda_sm70_shflsync_idx_p) ;  /* 0x00000e6000007944 */ /* 0x002fea0003c00000 */
[----:B------:R-:W-:Y:S01]  /*21b40*/  MOV R9, R0 ;  /* 0x0000000000097202 */ /* 0x000fe20000000f00 */
[----:B------:R-:W-:Y:S05]  /*21b50*/  BRA `(.L_x_900) ;  /* 0xffffcd4000007947 */ /* 0x000fea000383ffff */
.L_x_840:
[----:B------:R-:W-:Y:S01]  /*21b60*/  IMAD.MOV.U32 R5, RZ, RZ, R8 ;  /* 0x000000ffff057224 */ /* 0x000fe200078e0008 */
[----:B------:R-:W-:Y:S01]  /*21b70*/  MOV R3, RZ ;  /* 0x000000ff00037202 */ /* 0x000fe20000000f00 */
[----:B------:R-:W-:Y:S01]  /*21b80*/  IMAD.MOV.U32 R0, RZ, RZ, 0x181f ;  /* 0x0000181fff007424 */ /* 0x000fe200078e00ff */
[----:B------:R-:W-:-:S02]  /*21b90*/  MOV R2, 0x21bb0 ;  /* 0x00021bb000027802 */ /* 0x000fc40000000f00 */
[----:B-123--:R-:W-:Y:S05]  /*21ba0*/  CALL.REL.NOINC `($__internal_15_$__cuda_sm70_shflsync_idx_p) ;  /* 0x00000df000007944 */ /* 0x00efea0003c00000 */
[----:B------:R-:W-:Y:S01]  /*21bb0*/  MOV R2, R0 ;  /* 0x0000000000027202 */ /* 0x000fe20000000f00 */
[----:B------:R-:W-:Y:S05]  /*21bc0*/  BRA `(.L_x_901) ;  /* 0xffffccf000007947 */ /* 0x000fea000383ffff */
.L_x_843:
[----:B--2---:R-:W-:Y:S01]  /*21bd0*/  IMAD.MOV.U32 R5, RZ, RZ, R6 ;  /* 0x000000ffff057224 */ /* 0x004fe200078e0006 */
[----:B------:R-:W-:Y:S01]  /*21be0*/  MOV R3, 0x1 ;  /* 0x0000000100037802 */ /* 0x000fe20000000f00 */
[----:B------:R-:W-:Y:S01]  /*21bf0*/  IMAD.MOV.U32 R0, RZ, RZ, 0x181f ;  /* 0x0000181fff007424 */ /* 0x000fe200078e00ff */
[----:B------:R-:W-:-:S02]  /*21c00*/  MOV R2, 0x21c20 ;  /* 0x00021c2000027802 */ /* 0x000fc40000000f00 */
[----:B-1-34-:R-:W-:Y:S05]  /*21c10*/  CALL.REL.NOINC `($__internal_15_$__cuda_sm70_shflsync_idx_p) ;  /* 0x00000d8000007944 */ /* 0x01afea0003c00000 */
[----:B------:R-:W-:Y:S01]  /*21c20*/  IMAD.MOV.U32 R9, RZ, RZ, R0 ;  /* 0x000000ffff097224 */ /* 0x000fe200078e0000 */
[----:B------:R-:W-:Y:S01]  /*21c30*/  MOV R3, 0x1 ;  /* 0x0000000100037802 */ /* 0x000fe20000000f00 */
[----:B------:R-:W-:Y:S01]  /*21c40*/  IMAD.MOV.U32 R5, RZ, RZ, R8 ;  /* 0x000000ffff057224 */ /* 0x000fe200078e0008 */
[----:B------:R-:W-:-:S02]  /*21c50*/  MOV R0, 0x181f ;  /* 0x0000181f00007802 */ /* 0x000fc40000000f00 */
[----:B------:R-:W-:Y:S02]  /*21c60*/  MOV R2, 0x21c80 ;  /* 0x00021c8000027802 */ /* 0x000fe40000000f00 */
[----:B------:R-:W-:Y:S05]  /*21c70*/  CALL.REL.NOINC `($__internal_15_$__cuda_sm70_shflsync_idx_p) ;  /* 0x00000d2000007944 */ /* 0x000fea0003c00000 */
[----:B------:R-:W-:Y:S01]  /*21c80*/  MOV R2, R0 ;  /* 0x0000000000027202 */ /* 0x000fe20000000f00 */
[----:B------:R-:W-:Y:S05]  /*21c90*/  BRA `(.L_x_902) ;  /* 0xffffcd1000007947 */ /* 0x000fea000383ffff */
.L_x_846:
[----:B--2---:R-:W-:Y:S01]  /*21ca0*/  IMAD.MOV.U32 R5, RZ, RZ, R6 ;  /* 0x000000ffff057224 */ /* 0x004fe200078e0006 */
[----:B------:R-:W-:Y:S01]  /*21cb0*/  MOV R3, 0x2 ;  /* 0x0000000200037802 */ /* 0x000fe20000000f00 */
[----:B------:R-:W-:Y:S01]  /*21cc0*/  IMAD.MOV.U32 R0, RZ, RZ, 0x181f ;  /* 0x0000181fff007424 */ /* 0x000fe200078e00ff */
[----:B------:R-:W-:Y:S02]  /*21cd0*/  MOV R2, 0x21cf0 ;  /* 0x00021cf000027802 */ /* 0x000fe40000000f00 */
[----:B-1-34-:R-:W-:Y:S05]  /*21ce0*/  CALL.REL.NOINC `($__internal_15_$__cuda_sm70_shflsync_idx_p) ;  /* 0x00000cb000007944 */ /* 0x01afea0003c00000 */
[----:B------:R-:W-:Y:S01]  /*21cf0*/  MOV R9, R0 ;  /* 0x0000000000097202 */ /* 0x000fe20000000f00 */
[----:B------:R-:W-:Y:S05]  /*21d00*/  BRA `(.L_x_903) ;  /* 0xffffcd9000007947 */ /* 0x000fea000383ffff */
.L_x_847:
[----:B--2---:R-:W-:Y:S01]  /*21d10*/  IMAD.MOV.U32 R5, RZ, RZ, R8 ;  /* 0x000000ffff057224 */ /* 0x004fe200078e0008 */
[----:B------:R-:W-:Y:S01]  /*21d20*/  MOV R3, 0x2 ;  /* 0x0000000200037802 */ /* 0x000fe20000000f00 */
[----:B------:R-:W-:Y:S01]  /*21d30*/  IMAD.MOV.U32 R0, RZ, RZ, 0x181f ;  /* 0x0000181fff007424 */ /* 0x000fe200078e00ff */
[----:B------:R-:W-:Y:S02]  /*21d40*/  MOV R2, 0x21d60 ;  /* 0x00021d6000027802 */ /* 0x000fe40000000f00 */
[----:B-1-34-:R-:W-:Y:S05]  /*21d50*/  CALL.REL.NOINC `($__internal_15_$__cuda_sm70_shflsync_idx_p) ;  /* 0x00000c4000007944 */ /* 0x01afea0003c00000 */
[----:B------:R-:W-:Y:S01]  /*21d60*/  MOV R2, R0 ;  /* 0x0000000000027202 */ /* 0x000fe20000000f00 */
[----:B------:R-:W-:Y:S05]  /*21d70*/  BRA `(.L_x_904) ;  /* 0xffffcd4000007947 */ /* 0x000fea000383ffff */
.L_x_850:
[----:B---3--:R-:W-:Y:S01]  /*21d80*/  IMAD.MOV.U32 R5, RZ, RZ, R6 ;  /* 0x000000ffff057224 */ /* 0x008fe200078e0006 */
[----:B------:R-:W-:Y:S01]  /*21d90*/  MOV R3, 0x3 ;  /* 0x0000000300037802 */ /* 0x000fe20000000f00 */
[----:B------:R-:W-:Y:S01]  /*21da0*/  IMAD.MOV.U32 R0, RZ, RZ, 0x181f ;  /* 0x0000181fff007424 */ /* 0x000fe200078e00ff */
[----:B----4-:R-:W-:-:S02]  /*21db0*/  MOV R2, 0x21dd0 ;  /* 0x00021dd000027802 */ /* 0x010fc40000000f00 */
[----:B-12---:R-:W-:Y:S05]  /*21dc0*/  CALL.REL.NOINC `($__internal_15_$__cuda_sm70_shflsync_idx_p) ;  /* 0x00000bd000007944 */ /* 0x006fea0003c00000 */
[----:B------:R-:W-:Y:S01]  /*21dd0*/  IMAD.MOV.U32 R6, RZ, RZ, R0 ;  /* 0x000000ffff067224 */ /* 0x000fe200078e0000 */
[----:B------:R-:W-:Y:S01]  /*21de0*/  MOV R3, 0x3 ;  /* 0x0000000300037802 */ /* 0x000fe20000000f00 */
[----:B------:R-:W-:Y:S01]  /*21df0*/  IMAD.MOV.U32 R5, RZ, RZ, R8 ;  /* 0x000000ffff057224 */ /* 0x000fe200078e0008 */
[----:B------:R-:W-:-:S02]  /*21e00*/  MOV R0, 0x181f ;  /* 0x0000181f00007802 */ /* 0x000fc40000000f00 */
[----:B------:R-:W-:Y:S02]  /*21e10*/  MOV R2, 0x21e30 ;  /* 0x00021e3000027802 */ /* 0x000fe40000000f00 */
[----:B------:R-:W-:Y:S05]  /*21e20*/  CALL.REL.NOINC `($__internal_15_$__cuda_sm70_shflsync_idx_p) ;  /* 0x00000b7000007944 */ /* 0x000fea0003c00000 */
[----:B------:R-:W-:Y:S05]  /*21e30*/  BRA `(.L_x_905) ;  /* 0xffffcd8000007947 */ /* 0x000fea000383ffff */
.L_x_852:
[----:B------:R-:W-:Y:S01]  /*21e40*/  IMAD.MOV.U32 R5, RZ, RZ, R14 ;  /* 0x000000ffff057224 */ /* 0x000fe200078e000e */
[----:B------:R-:W-:Y:S01]  /*21e50*/  MOV R3, RZ ;  /* 0x000000ff00037202 */ /* 0x000fe20000000f00 */
[----:B------:R-:W-:Y:S01]  /*21e60*/  IMAD.MOV.U32 R0, RZ, RZ, 0x1c1f ;  /* 0x00001c1fff007424 */ /* 0x000fe200078e00ff */
[----:B------:R-:W-:Y:S02]  /*21e70*/  MOV R2, 0x21e90 ;  /* 0x00021e9000027802 */ /* 0x000fe40000000f00 */
[----:B------:R-:W-:Y:S05]  /*21e80*/  CALL.REL.NOINC `($__internal_15_$__cuda_sm70_shflsync_idx_p) ;  /* 0x00000b1000007944 */ /* 0x000fea0003c00000 */
[----:B------:R-:W-:Y:S01]  /*21e90*/  MOV R4, R0 ;  /* 0x0000000000047202 */ /* 0x000fe20000000f00 */
[----:B------:R-:W-:Y:S05]  /*21ea0*/  BRA `(.L_x_906) ;  /* 0xffffd00000007947 */ /* 0x000fea000383ffff */
.L_x_853:
[----:B------:R-:W-:Y:S01]  /*21eb0*/  IMAD.MOV.U32 R5, RZ, RZ, R28 ;  /* 0x000000ffff057224 */ /* 0x000fe200078e001c */
[----:B------:R-:W-:Y:S01]  /*21ec0*/  MOV R3, RZ ;  /* 0x000000ff00037202 */ /* 0x000fe20000000f00 */
[----:B------:R-:W-:Y:S01]  /*21ed0*/  IMAD.MOV.U32 R0, RZ, RZ, 0x1c1f ;  /* 0x00001c1fff007424 */ /* 0x000fe200078e00ff */
[----:B------:R-:W-:Y:S02]  /*21ee0*/  MOV R2, 0x21f00 ;  /* 0x00021f0000027802 */ /* 0x000fe40000000f00 */
[----:B-12---:R-:W-:Y:S05]  /*21ef0*/  CALL.REL.NOINC `($__internal_15_$__cuda_sm70_shflsync_idx_p) ;  /* 0x00000aa000007944 */ /* 0x006fea0003c00000 */
[----:B------:R-:W-:Y:S05]  /*21f00*/  BRA `(.L_x_907) ;  /* 0xffffcfc000007947 */ /* 0x000fea000383ffff */
.L_x_856:
[----:B------:R-:W-:Y:S01]  /*21f10*/  IMAD.MOV.U32 R5, RZ, RZ, R14 ;  /* 0x000000ffff057224 */ /* 0x000fe200078e000e */
[----:B----4-:R-:W-:Y:S01]  /*21f20*/  MOV R3, 0x1 ;  /* 0x0000000100037802 */ /* 0x010fe20000000f00 */
[----:B------:R-:W-:Y:S01]  /*21f30*/  IMAD.MOV.U32 R0, RZ, RZ, 0x1c1f ;  /* 0x00001c1fff007424 */ /* 0x000fe200078e00ff */
[----:B------:R-:W-:-:S02]  /*21f40*/  MOV R2, 0x21f60 ;  /* 0x00021f6000027802 */ /* 0x000fc40000000f00 */
[----:B-123--:R-:W-:Y:S05]  /*21f50*/  CALL.REL.NOINC `($__internal_15_$__cuda_sm70_shflsync_idx_p) ;  /* 0x00000a4000007944 */ /* 0x00efea0003c00000 */
[----:B------:R-:W-:Y:S01]  /*21f60*/  IMAD.MOV.U32 R4, RZ, RZ, R0 ;  /* 0x000000ffff047224 */ /* 0x000fe200078e0000 */
[----:B------:R-:W-:Y:S01]  /*21f70*/  MOV R3, 0x1 ;  /* 0x0000000100037802 */ /* 0x000fe20000000f00 */
[----:B------:R-:W-:Y:S01]  /*21f80*/  IMAD.MOV.U32 R5, RZ, RZ, R28 ;  /* 0x000000ffff057224 */ /* 0x000fe200078e001c */
[----:B------:R-:W-:-:S02]  /*21f90*/  MOV R0, 0x1c1f ;  /* 0x00001c1f00007802 */ /* 0x000fc40000000f00 */
[----:B------:R-:W-:Y:S02]  /*21fa0*/  MOV R2, 0x21fc0 ;  /* 0x00021fc000027802 */ /* 0x000fe40000000f00 */
[----:B------:R-:W-:Y:S05]  /*21fb0*/  CALL.REL.NOINC `($__internal_15_$__cuda_sm70_shflsync_idx_p) ;  /* 0x000009e000007944 */ /* 0x000fea0003c00000 */
[----:B------:R-:W-:Y:S05]  /*21fc0*/  BRA `(.L_x_908) ;  /* 0xffffd56000007947 */ /* 0x000fea000383ffff */
.L_x_860:
[----:B------:R-:W-:Y:S01]  /*21fd0*/  IMAD.MOV.U32 R5, RZ, RZ, R6 ;  /* 0x000000ffff057224 */ /* 0x000fe200078e0006 */
[----:B------:R-:W-:Y:S01]  /*21fe0*/  MOV R3, RZ ;  /* 0x000000ff00037202 */ /* 0x000fe20000000f00 */
[----:B------:R-:W-:Y:S01]  /*21ff0*/  IMAD.MOV.U32 R0, RZ, RZ, 0x181f ;  /* 0x0000181fff007424 */ /* 0x000fe200078e00ff */
[----:B------:R-:W-:Y:S02]  /*22000*/  MOV R2, 0x22020 ;  /* 0x0002202000027802 */ /* 0x000fe40000000f00 */
[----:B--2---:R-:W-:Y:S05]  /*22010*/  CALL.REL.NOINC `($__internal_15_$__cuda_sm70_shflsync_idx_p) ;  /* 0x0000098000007944 */ /* 0x004fea0003c00000 */
[----:B------:R-:W-:Y:S01]  /*22020*/  MOV R10, R0 ;  /* 0x00000000000a7202 */ /* 0x000fe20000000f00 */
[----:B------:R-:W-:Y:S05]  /*22030*/  BRA `(.L_x_909) ;  /* 0xffffe0a000007947 */ /* 0x000fea000383ffff */
.L_x_861:
[----:B------:R-:W-:Y:S01]  /*22040*/  IMAD.MOV.U32 R5, RZ, RZ, R9 ;  /* 0x000000ffff057224 */ /* 0x000fe200078e0009 */
[----:B------:R-:W-:Y:S01]  /*22050*/  MOV R3, RZ ;  /* 0x000000ff00037202 */ /* 0x000fe20000000f00 */
[----:B------:R-:W-:Y:S01]  /*22060*/  IMAD.MOV.U32 R0, RZ, RZ, 0x181f ;  /* 0x0000181fff007424 */ /* 0x000fe200078e00ff */
[----:B------:R-:W-:Y:S02]  /*22070*/  MOV R2, 0x22090 ;  /* 0x0002209000027802 */ /* 0x000fe40000000f00 */
[----:B-123--:R-:W-:Y:S05]  /*22080*/  CALL.REL.NOINC `($__internal_15_$__cuda_sm70_shflsync_idx_p) ;  /* 0x0000091000007944 */ /* 0x00efea0003c00000 */
[----:B------:R-:W-:Y:S01]  /*22090*/  MOV R2, R0 ;  /* 0x0000000000027202 */ /* 0x000fe20000000f00 */
[----:B------:R-:W-:Y:S05]  /*220a0*/  BRA `(.L_x_910) ;  /* 0xffffe05000007947 */ /* 0x000fea000383ffff */
.L_x_864:
[----:B-1----:R-:W-:Y:S01]  /*220b0*/  IMAD.MOV.U32 R5, RZ, RZ, R6 ;  /* 0x000000ffff057224 */ /* 0x002fe200078e0006 */
[----:B------:R-:W-:Y:S01]  /*220c0*/  MOV R3, 0x1 ;  /* 0x0000000100037802 */ /* 0x000fe20000000f00 */
[----:B------:R-:W-:Y:S01]  /*220d0*/  IMAD.MOV.U32 R0, RZ, RZ, 0x181f ;  /* 0x0000181fff007424 */ /* 0x000fe200078e00ff */
[----:B------:R-:W-:-:S02]  /*220e0*/  MOV R2, 0x22100 ;  /* 0x0002210000027802 */ /* 0x000fc40000000f00 */
[----:B--234-:R-:W-:Y:S05]  /*220f0*/  CALL.REL.NOINC `($__internal_15_$__cuda_sm70_shflsync_idx_p) ;  /* 0x000008a000007944 */ /* 0x01cfea0003c00000 */
        /* <DEDUP_REMOVED lines=8> */
.L_x_867:
[----:B-1----:R-:W-:Y:S01]  /*22180*/  IMAD.MOV.U32 R5, RZ, RZ, R6 ;  /* 0x000000ffff057224 */ /* 0x002fe200078e0006 */
[----:B------:R-:W-:Y:S01]  /*22190*/  MOV R3, 0x2 ;  /* 0x0000000200037802 */ /* 0x000fe20000000f00 */
[----:B------:R-:W-:Y:S01]  /*221a0*/  IMAD.MOV.U32 R0, RZ, RZ, 0x181f ;  /* 0x0000181fff007424 */ /* 0x000fe200078e00ff */
[----:B------:R-:W-:Y:S02]  /*221b0*/  MOV R2, 0x221d0 ;  /* 0x000221d000027802 */ /* 0x000fe40000000f00 */
[----:B--234-:R-:W-:Y:S05]  /*221c0*/  CALL.REL.NOINC `($__internal_15_$__cuda_sm70_shflsync_idx_p) ;  /* 0x000007d000007944 */ /* 0x01cfea0003c00000 */
[----:B------:R-:W-:Y:S01]  /*221d0*/  MOV R10, R0 ;  /* 0x00000000000a7202 */ /* 0x000fe20000000f00 */
[----:B------:R-:W-:Y:S05]  /*221e0*/  BRA `(.L_x_912) ;  /* 0xffffe10000007947 */ /* 0x000fea000383ffff */
.L_x_868:
[----:B-1----:R-:W-:Y:S01]  /*221f0*/  IMAD.MOV.U32 R5, RZ, RZ, R9 ;  /* 0x000000ffff057224 */ /* 0x002fe200078e0009 */
[----:B------:R-:W-:Y:S01]  /*22200*/  MOV R3, 0x2 ;  /* 0x0000000200037802 */ /* 0x000fe20000000f00 */
[----:B------:R-:W-:Y:S01]  /*22210*/  IMAD.MOV.U32 R0, RZ, RZ, 0x181f ;  /* 0x0000181fff007424 */ /* 0x000fe200078e00ff */
[----:B------:R-:W-:Y:S02]  /*22220*/  MOV R2, 0x22240 ;  /* 0x0002224000027802 */ /* 0x000fe40000000f00 */
[----:B--234-:R-:W-:Y:S05]  /*22230*/  CALL.REL.NOINC `($__internal_15_$__cuda_sm70_shflsync_idx_p) ;  /* 0x0000076000007944 */ /* 0x01cfea0003c00000 */
[----:B------:R-:W-:Y:S01]  /*22240*/  MOV R2, R0 ;  /* 0x0000000000027202 */ /* 0x000fe20000000f00 */
[----:B------:R-:W-:Y:S05]  /*22250*/  BRA `(.L_x_913) ;  /* 0xffffe0b000007947 */ /* 0x000fea000383ffff */
.L_x_871:
        /* <DEDUP_REMOVED lines=13> */
.L_x_873:
[----:B------:R-:W-:Y:S01]  /*22330*/  IMAD.MOV.U32 R5, RZ, RZ, R62 ;  /* 0x000000ffff057224 */ /* 0x000fe200078e003e */
[----:B------:R-:W-:Y:S01]  /*22340*/  MOV R3, RZ ;  /* 0x000000ff00037202 */ /* 0x000fe20000000f00 */
[----:B------:R-:W-:Y:S01]  /*22350*/  IMAD.MOV.U32 R0, RZ, RZ, 0x1f ;  /* 0x0000001fff007424 */ /* 0x000fe200078e00ff */
[----:B------:R-:W-:Y:S02]  /*22360*/  MOV R2, 0x22380 ;  /* 0x0002238000027802 */ /* 0x000fe40000000f00 */
[----:B------:R-:W-:Y:S05]  /*22370*/  CALL.REL.NOINC `($__internal_15_$__cuda_sm70_shflsync_idx_p) ;  /* 0x0000062000007944 */ /* 0x000fea0003c00000 */
[----:B------:R-:W-:Y:S01]  /*22380*/  MOV R9, R0 ;  /* 0x0000000000097202 */ /* 0x000fe20000000f00 */
[----:B------:R-:W-:Y:S05]  /*22390*/  BRA `(.L_x_915) ;  /* 0xffffe21000007947 */ /* 0x000fea000383ffff */
.L_x_874:
[----:B------:R-:W-:Y:S01]  /*223a0*/  IMAD.MOV.U32 R5, RZ, RZ, R62 ;  /* 0x000000ffff057224 */ /* 0x000fe200078e003e */
[----:B------:R-:W-:Y:S01]  /*223b0*/  MOV R3, 0x1 ;  /* 0x0000000100037802 */ /* 0x000fe20000000f00 */
[----:B------:R-:W-:Y:S01]  /*223c0*/  IMAD.MOV.U32 R0, RZ, RZ, 0x1f ;  /* 0x0000001fff007424 */ /* 0x000fe200078e00ff */
[----:B------:R-:W-:Y:S02]  /*223d0*/  MOV R2, 0x223f0 ;  /* 0x000223f000027802 */ /* 0x000fe40000000f00 */
[----:B-12---:R-:W-:Y:S05]  /*223e0*/  CALL.REL.NOINC `($__internal_15_$__cuda_sm70_shflsync_idx_p) ;  /* 0x000005b000007944 */ /* 0x006fea0003c00000 */
[----:B------:R-:W-:Y:S01]  /*223f0*/  MOV R8, R0 ;  /* 0x0000000000087202 */ /* 0x000fe20000000f00 */
[----:B------:R-:W-:Y:S05]  /*22400*/  BRA `(.L_x_916) ;  /* 0xffffe1c000007947 */ /* 0x000fea000383ffff */
.L_x_875:
[----:B------:R-:W-:Y:S02]  /*22410*/  MOV R2, 0x1 ;  /* 0x0000000100027802 */ /* 0x000fe40000000f00 */
[----:B------:R-:W-:-:S02]  /*22420*/  MOV R3, 0x22440 ;  /* 0x0002244000037802 */ /* 0x000fc40000000f00 */
[----:B-1234-:R-:W-:Y:S05]  /*22430*/  CALL.REL.NOINC `($__internal_16_$__cuda_sm70_shflsync_up_p) ;  /* 0x000005b000007944 */ /* 0x01efea0003c00000 */
[----:B------:R-:W-:Y:S05]  /*22440*/  BRA `(.L_x_917) ;  /* 0xffffe2b000007947 */ /* 0x000fea000383ffff */
.L_x_876:
[----:B------:R-:W-:Y:S02]  /*22450*/  MOV R2, 0x2 ;  /* 0x0000000200027802 */ /* 0x000fe40000000f00 */
[----:B------:R-:W-:-:S02]  /*22460*/  MOV R3, 0x22480 ;  /* 0x0002248000037802 */ /* 0x000fc40000000f00 */
[----:B--2-4-:R-:W-:Y:S05]  /*22470*/  CALL.REL.NOINC `($__internal_16_$__cuda_sm70_shflsync_up_p) ;  /* 0x0000057000007944 */ /* 0x014fea0003c00000 */
[----:B------:R-:W-:Y:S01]  /*22480*/  SEL R3, R4, RZ, P1 ;  /* 0x000000ff04037207 */ /* 0x000fe20000800000 */
[----:B------:R-:W-:-:S04]  /*22490*/  IMAD.MOV.U32 R2, RZ, RZ, 0x4 ;  /* 0x00000004ff027424 */ /* 0x000fc800078e00ff */
[----:B------:R-:W-:Y:S01]  /*224a0*/  IMAD.IADD R0, R0, 0x1, R3 ;  /* 0x0000000100007824 */ /* 0x000fe200078e0203 */
        /* <DEDUP_REMOVED lines=20> */
.L_x_880:
[----:B------:R-:W-:Y:S02]  /*225f0*/  MOV R2, 0x1 ;  /* 0x0000000100027802 */ /* 0x000fe40000000f00 */
[----:B------:R-:W-:Y:S02]  /*22600*/  MOV R3, 0x22620 ;  /* 0x0002262000037802 */ /* 0x000fe40000000f00 */
[----:B------:R-:W-:Y:S05]  /*22610*/  CALL.REL.NOINC `($__internal_16_$__cuda_sm70_shflsync_up_p) ;  /* 0x000003d000007944 */ /* 0x000fea0003c00000 */
[----:B------:R-:W-:Y:S01]  /*22620*/  MOV R2, R4 ;  /* 0x0000000400027202 */ /* 0x000fe20000000f00 */
[----:B------:R-:W-:Y:S05]  /*22630*/  BRA `(.L_x_919) ;  /* 0xffffe32000007947 */ /* 0x000fea000383ffff */
.L_x_881:
        /* <DEDUP_REMOVED lines=26> */
.L_x_883:
[----:B------:R-:W-:Y:S02]  /*227e0*/  SEL R0, RZ, 0x1, P0 ;  /* 0x00000001ff007807 */ /* 0x000fe40000000000 */
[----:B------:R-:W-:Y:S02]  /*227f0*/  MOV R2, 0x22810 ;  /* 0x0002281000027802 */ /* 0x000fe40000000f00 */
[----:B-1----:R-:W-:Y:S05]  /*22800*/  CALL.REL.NOINC `($__internal_17_$__cuda_sm70_votesync_ballot) ;  /* 0x0000025000007944 */ /* 0x002fea0003c00000 */
[----:B------:R-:W-:Y:S01]  /*22810*/  MOV R10, R0 ;  /* 0x00000000000a7202 */ /* 0x000fe20000000f00 */
[----:B------:R-:W-:Y:S05]  /*22820*/  BRA `(.L_x_921) ;  /* 0xffffe2c000007947 */ /* 0x000fea000383ffff */
.L_x_884:
[----:B------:R-:W-:Y:S01]  /*22830*/  IMAD.MOV.U32 R5, RZ, RZ, R6 ;  /* 0x000000ffff057224 */ /* 0x000fe200078e0006 */
[----:B------:R-:W-:Y:S01]  /*22840*/  MOV R3, R8 ;  /* 0x0000000800037202 */ /* 0x000fe20000000f00 */
[----:B--2---:R-:W-:Y:S01]  /*22850*/  IMAD.MOV.U32 R0, RZ, RZ, 0x1f ;  /* 0x0000001fff007424 */ /* 0x004fe200078e00ff */
[----:B------:R-:W-:Y:S02]  /*22860*/  MOV R2, 0x22880 ;  /* 0x0002288000027802 */ /* 0x000fe40000000f00 */
[----:B-1----:R-:W-:Y:S05]  /*22870*/  CALL.REL.NOINC `($__internal_15_$__cuda_sm70_shflsync_idx_p) ;  /* 0x0000012000007944 */ /* 0x002fea0003c00000 */
[----:B------:R-:W-:Y:S01]  /*22880*/  IMAD.MOV.U32 R12, RZ, RZ, R0 ;  /* 0x000000ffff0c7224 */ /* 0x000fe200078e0000 */
[----:B------:R-:W-:Y:S01]  /*22890*/  MOV R3, R8 ;  /* 0x0000000800037202 */ /* 0x000fe20000000f00 */
[----:B------:R-:W-:Y:S01]  /*228a0*/  IMAD.MOV.U32 R5, RZ, RZ, R7 ;  /* 0x000000ffff057224 */ /* 0x000fe200078e0007 */
[----:B------:R-:W-:Y:S02]  /*228b0*/  MOV R0, 0x1f ;  /* 0x0000001f00007802 */ /* 0x000fe40000000f00 */
[----:B------:R-:W-:-:S02]  /*228c0*/  MOV R2, 0x228e0 ;  /* 0x000228e000027802 */ /* 0x000fc40000000f00 */
[----:B------:R-:W-:Y:S05]  /*228d0*/  CALL.REL.NOINC `($__internal_15_$__cuda_sm70_shflsync_idx_p) ;  /* 0x000000c000007944 */ /* 0x000fea0003c00000 */
[----:B------:R-:W-:Y:S01]  /*228e0*/  MOV R7, R0 ;  /* 0x0000000000077202 */ /* 0x000fe20000000f00 */
[----:B------:R-:W-:Y:S05]  /*228f0*/  BRA `(.L_x_922) ;  /* 0xffffe26000007947 */ /* 0x000fea000383ffff */
.L_x_887:
[----:B------:R-:W-:Y:S01]  /*22900*/  IMAD.MOV.U32 R5, RZ, RZ, R4 ;  /* 0x000000ffff057224 */ /* 0x000fe200078e0004 */
[----:B--2---:R-:W-:-:S02]  /*22910*/  MOV R0, 0x1f ;  /* 0x0000001f00007802 */ /* 0x004fc40000000f00 */
[----:B------:R-:W-:Y:S02]  /*22920*/  MOV R2, 0x22940 ;  /* 0x0002294000027802 */ /* 0x000fe40000000f00 */
[----:B-1-34-:R-:W-:Y:S05]  /*22930*/  CALL.REL.NOINC `($__internal_15_$__cuda_sm70_shflsync_idx_p) ;  /* 0x0000006000007944 */ /* 0x01afea0003c00000 */
[----:B------:R-:W-:Y:S01]  /*22940*/  MOV R13, R0 ;  /* 0x00000000000d7202 */ /* 0x000fe20000000f00 */
[----:B------:R-:W-:Y:S05]  /*22950*/  BRA `(.L_x_886) ;  /* 0xffffe26000007947 */ /* 0x000fea000383ffff */
        .weak           $__internal_14_$__cuda_sm70_shflsync_bfly_p
        .type           $__internal_14_$__cuda_sm70_shflsync_bfly_p,@function
        .size           $__internal_14_$__cuda_sm70_shflsync_bfly_p,($__internal_15_$__cuda_sm70_shflsync_idx_p - $__internal_14_$__cuda_sm70_shflsync_bfly_p)
$__internal_14_$__cuda_sm70_shflsync_bfly_p:
[----:B------:R-:W-:Y:S01]  /*22960*/  MOV R7, 0x0 ;  /* 0x0000000000077802 */ /* 0x000fe20000000f00 */
[----:B------:R-:W-:Y:S04]  /*22970*/  WARPSYNC R8 ;  /* 0x0000000800007348 */ /* 0x000fe80003800000 */
[----:B------:R1:W2:Y:S01]  /*22980*/  SHFL.BFLY PT, R2, R2, R5, R9 ;  /* 0x0c00000502027389 */ /* 0x0002a200000e0009 */
[----:B------:R-:W-:Y:S05]  /*22990*/  RET.REL.NODEC R6 `(_ZN7cutlass13device_kernelIN5flash19enable_sm80_to_sm89INS1_16FlashAttnFwdSm80INS1_25CollectiveMainloopFwdSm80ILi8ELi1ELb1EN4cute5tupleIJNS5_1CILi128EEENS7_ILi96EEES8_EEELi128ENS_6half_tEfNS_4arch4Sm80ELb0ELb1ELb1ELb1ELb0ELb1ELb1ELb1EEENS1_21CollectiveEpilogueFwdINS6_IJS8_S8_S9_EEENS6_IJNS7_ILi1EEESH_SH_EEESB_SD_Li256ELb1ELb1ELb1ELb0EEENS1_36VarlenDynamicPersistentTileSchedulerILi128ELi96ELi256ELi256ELb1ELb1ELb0ELb1ELb0ELb1EEEEEEEEEvNT_6ParamsE) ;  /* 0xfffdd66006007950 */ /* 0x000fea0003c3ffff */
        .weak           $__internal_15_$__cuda_sm70_shflsync_idx_p
        .type           $__internal_15_$__cuda_sm70_shflsync_idx_p,@function
        .size           $__internal_15_$__cuda_sm70_shflsync_idx_p,($__internal_16_$__cuda_sm70_shflsync_up_p - $__internal_15_$__cuda_sm70_shflsync_idx_p)
$__internal_15_$__cuda_sm70_shflsync_idx_p:
[----:B------:R-:W-:-:S04]  /*229a0*/  MOV R50, 0xffffffff ;  /* 0xffffffff00327802 */ /* 0x000fc80000000f00 */
[----:B------:R-:W-:Y:S04]  /*229b0*/  WARPSYNC R50 ;  /* 0x0000003200007348 */ /* 0x000fe80003800000 */
[----:B------:R1:W2:Y:S02]  /*229c0*/  SHFL.IDX PT, R0, R5, R3, R0 ;  /* 0x0000000305007389 */ /* 0x0002a400000e0000 */
[----:B-1----:R-:W-:-:S04]  /*229d0*/  MOV R3, 0x0 ;  /* 0x0000000000037802 */ /* 0x002fc80000000f00 */
[----:B--2---:R-:W-:Y:S05]  /*229e0*/  RET.REL.NODEC R2 `(_ZN7cutlass13device_kernelIN5flash19enable_sm80_to_sm89INS1_16FlashAttnFwdSm80INS1_25CollectiveMainloopFwdSm80ILi8ELi1ELb1EN4cute5tupleIJNS5_1CILi128EEENS7_ILi96EEES8_EEELi128ENS_6half_tEfNS_4arch4Sm80ELb0ELb1ELb1ELb1ELb0ELb1ELb1ELb1EEENS1_21CollectiveEpilogueFwdINS6_IJS8_S8_S9_EEENS6_IJNS7_ILi1EEESH_SH_EEESB_SD_Li256ELb1ELb1ELb1ELb0EEENS1_36VarlenDynamicPersistentTileSchedulerILi128ELi96ELi256ELi256ELb1ELb1ELb0ELb1ELb0ELb1EEEEEEEEEvNT_6ParamsE) ;  /* 0xfffdd61002007950 */ /* 0x004fea0003c3ffff */
        .weak           $__internal_16_$__cuda_sm70_shflsync_up_p
        .type           $__internal_16_$__cuda_sm70_shflsync_up_p,@function
        .size           $__internal_16_$__cuda_sm70_shflsync_up_p,($__internal_17_$__cuda_sm70_votesync_ballot - $__internal_16_$__cuda_sm70_shflsync_up_p)
$__internal_16_$__cuda_sm70_shflsync_up_p:
[----:B------:R-:W-:Y:S02]  /*229f0*/  IMAD.MOV.U32 R4, RZ, RZ, RZ ;  /* 0x000000ffff047224 */ /* 0x000fe400078e00ff */
[----:B------:R-:W-:-:S04]  /*22a00*/  IMAD.MOV.U32 R10, RZ, RZ, -0x1 ;  /* 0xffffffffff0a7424 */ /* 0x000fc800078e00ff */
[----:B------:R-:W-:Y:S04]  /*22a10*/  WARPSYNC R10 ;  /* 0x0000000a00007348 */ /* 0x000fe80003800000 */
[----:B------:R1:W2:Y:S02]  /*22a20*/  SHFL.UP PT, R4, R0, R2, R4 ;  /* 0x0400000200047389 */ /* 0x0002a400000e0004 */
[----:B-1----:R-:W-:Y:S02]  /*22a30*/  MOV R2, R3 ;  /* 0x0000000300027202 */ /* 0x002fe40000000f00 */
[----:B------:R-:W-:-:S04]  /*22a40*/  MOV R3, 0x0 ;  /* 0x0000000000037802 */ /* 0x000fc80000000f00 */
[----:B--2---:R-:W-:Y:S05]  /*22a50*/  RET.REL.NODEC R2 `(_ZN7cutlass13device_kernelIN5flash19enable_sm80_to_sm89INS1_16FlashAttnFwdSm80INS1_25CollectiveMainloopFwdSm80ILi8ELi1ELb1EN4cute5tupleIJNS5_1CILi128EEENS7_ILi96EEES8_EEELi128ENS_6half_tEfNS_4arch4Sm80ELb0ELb1ELb1ELb1ELb0ELb1ELb1ELb1EEENS1_21CollectiveEpilogueFwdINS6_IJS8_S8_S9_EEENS6_IJNS7_ILi1EEESH_SH_EEESB_SD_Li256ELb1ELb1ELb1ELb0EEENS1_36VarlenDynamicPersistentTileSchedulerILi128ELi96ELi256ELi256ELb1ELb1ELb0ELb1ELb0ELb1EEEEEEEEEvNT_6ParamsE) ;  /* 0xfffdd5a002007950 */ /* 0x004fea0003c3ffff */
        .weak           $__internal_17_$__cuda_sm70_votesync_ballot
        .type           $__internal_17_$__cuda_sm70_votesync_ballot,@function
        .size           $__internal_17_$__cuda_sm70_votesync_ballot,(.L_x_1358 - $__internal_17_$__cuda_sm70_votesync_ballot)
$__internal_17_$__cuda_sm70_votesync_ballot:
[----:B------:R-:W-:Y:S01]  /*22a60*/  ISETP.NE.U32.AND P0, PT, R0, 0x1, PT ;  /* 0x000000010000780c */ /* 0x000fe20003f05070 */
[----:B------:R-:W-:-:S04]  /*22a70*/  IMAD.MOV.U32 R3, RZ, RZ, -0x1 ;  /* 0xffffffffff037424 */ /* 0x000fc800078e00ff */
[----:B------:R-:W-:Y:S08]  /*22a80*/  WARPSYNC R3 ;  /* 0x0000000300007348 */ /* 0x000ff00003800000 */
[----:B------:R-:W-:-:S04]  /*22a90*/  VOTE.ANY R0, PT, !P0 ;  /* 0x0000000000007806 */ /* 0x000fc800040e0100 */
[----:B------:R-:W-:Y:S01]  /*22aa0*/  LOP3.LUT R0, R0, R3, RZ, 0xc0, !PT ;  /* 0x0000000300007212 */ /* 0x000fe200078ec0ff */
[----:B------:R-:W-:-:S04]  /*22ab0*/  IMAD.MOV.U32 R3, RZ, RZ, 0x0 ;  /* 0x00000000ff037424 */ /* 0x000fc800078e00ff */
[----:B------:R-:W-:Y:S05]  /*22ac0*/  RET.REL.NODEC R2 `(_ZN7cutlass13device_kernelIN5flash19enable_sm80_to_sm89INS1_16FlashAttnFwdSm80INS1_25CollectiveMainloopFwdSm80ILi8ELi1ELb1EN4cute5tupleIJNS5_1CILi128EEENS7_ILi96EEES8_EEELi128ENS_6half_tEfNS_4arch4Sm80ELb0ELb1ELb1ELb1ELb0ELb1ELb1ELb1EEENS1_21CollectiveEpilogueFwdINS6_IJS8_S8_S9_EEENS6_IJNS7_ILi1EEESH_SH_EEESB_SD_Li256ELb1ELb1ELb1ELb0EEENS1_36VarlenDynamicPersistentTileSchedulerILi128ELi96ELi256ELi256ELb1ELb1ELb0ELb1ELb0ELb1EEEEEEEEEvNT_6ParamsE) ;  /* 0xfffdd53002007950 */ /* 0x000fea0003c3ffff */
.L_x_923:
        /* <DEDUP_REMOVED lines=11> */
.L_x_1358:


//--------------------- .text._ZN7cutlass13device_kernelIN5flash19enable_sm80_to_sm89INS1_16FlashAttnFwdSm80INS1_25CollectiveMainloopFwdSm80ILi4ELi1ELb0EN4cute5tupleIJNS5_1CILi128EEENS7_ILi64EEES8_EEELi128ENS_6half_tEfNS_4arch4Sm80ELb1ELb0ELb1ELb0ELb0ELb0ELb1ELb1EEENS1_21CollectiveEpilogueFwdINS6_IJS8_S8_S9_EEENS6_IJNS7_ILi1EEESH_SH_EEESB_SD_Li128ELb0ELb1ELb1ELb0EEENS1_30DynamicPersistentTileSchedulerILi128ELi128ELb1ELb1ELb0EEEEEEEEEvNT_6ParamsE --------------------------
	.section	.text._ZN7cutlass13device_kernelIN5flash19enable_sm80_to_sm89INS1_16FlashAttnFwdSm80INS1_25CollectiveMainloopFwdSm80ILi4ELi1ELb0EN4cute5tupleIJNS5_1CILi128EEENS7_ILi64EEES8_EEELi128ENS_6half_tEfNS_4arch4Sm80ELb1ELb0ELb1ELb0ELb0ELb0ELb1ELb1EEENS1_21CollectiveEpilogueFwdINS6_IJS8_S8_S9_EEENS6_IJNS7_ILi1EEESH_SH_EEESB_SD_Li128ELb0ELb1ELb1ELb0EEENS1_30DynamicPersistentTileSchedulerILi128ELi128ELb1ELb1ELb0EEEEEEEEEvNT_6ParamsE,"ax",@progbits
	.sectioninfo	@"SHI_REGISTERS=255"
	.align	128
.text._ZN7cutlass13device_kernelIN5flash19enable_sm80_to_sm89INS1_16FlashAttnFwdSm80INS1_25CollectiveMainloopFwdSm80ILi4ELi1ELb0EN4cute5tupleIJNS5_1CILi128EEENS7_ILi64EEES8_EEELi128ENS_6half_tEfNS_4arch4Sm80ELb1ELb0ELb1ELb0ELb0ELb0ELb1ELb1EEENS1_21CollectiveEpilogueFwdINS6_IJS8_S8_S9_EEENS6_IJNS7_ILi1EEESH_SH_EEESB_SD_Li128ELb0ELb1ELb1ELb0EEENS1_30DynamicPersistentTileSchedulerILi128ELi128ELb1ELb1ELb0EEEEEEEEEvNT_6ParamsE:
        .type           _ZN7cutlass13device_kernelIN5flash19enable_sm80_to_sm89INS1_16FlashAttnFwdSm80INS1_25CollectiveMainloopFwdSm80ILi4ELi1ELb0EN4cute5tupleIJNS5_1CILi128EEENS7_ILi64EEES8_EEELi128ENS_6half_tEfNS_4arch4Sm80ELb1ELb0ELb1ELb0ELb0ELb0ELb1ELb1EEENS1_21CollectiveEpilogueFwdINS6_IJS8_S8_S9_EEENS6_IJNS7_ILi1EEESH_SH_EEESB_SD_Li128ELb0ELb1ELb1ELb0EEENS1_30DynamicPersistentTileSchedulerILi128ELi128ELb1ELb1ELb0EEEEEEEEEvNT_6ParamsE,@function
        .size           _ZN7cutlass13device_kernelIN5flash19enable_sm80_to_sm89INS1_16FlashAttnFwdSm80INS1_25CollectiveMainloopFwdSm80ILi4ELi1ELb0EN4cute5tupleIJNS5_1CILi128EEENS7_ILi64EEES8_EEELi128ENS_6half_tEfNS_4arch4Sm80ELb1ELb0ELb1ELb0ELb0ELb0ELb1ELb1EEENS1_21CollectiveEpilogueFwdINS6_IJS8_S8_S9_EEENS6_IJNS7_ILi1EEESH_SH_EEESB_SD_Li128ELb0ELb1ELb1ELb0EEENS1_30DynamicPersistentTileSchedulerILi128ELi128ELb1ELb1ELb0EEEEEEEEEvNT_6ParamsE,(.L_x_1363 - _ZN7cutlass13device_kernelIN5flash19enable_sm80_to_sm89INS1_16FlashAttnFwdSm80INS1_25CollectiveMainloopFwdSm80ILi4ELi1ELb0EN4cute5tupleIJNS5_1CILi128EEENS7_ILi64EEES8_EEELi128ENS_6half_tEfNS_4arch4Sm80ELb1ELb0ELb1ELb0ELb0ELb0ELb1ELb1EEENS1_21CollectiveEpilogueFwdINS6_IJS8_S8_S9_EEENS6_IJNS7_ILi1EEESH_SH_EEESB_SD_Li128ELb0ELb1ELb1ELb0EEENS1_30DynamicPersistentTileSchedulerILi128ELi128ELb1ELb1ELb0EEEEEEEEEvNT_6ParamsE)
        .other          _ZN7cutlass13device_kernelIN5flash19enable_sm80_to_sm89INS1_16FlashAttnFwdSm80INS1_25CollectiveMainloopFwdSm80ILi4ELi1ELb0EN4cute5tupleIJNS5_1CILi128EEENS7_ILi64EEES8_EEELi128ENS_6half_tEfNS_4arch4Sm80ELb1ELb0ELb1ELb0ELb0ELb0ELb1ELb1EEENS1_21CollectiveEpilogueFwdINS6_IJS8_S8_S9_EEENS6_IJNS7_ILi1EEESH_SH_EEESB_SD_Li128ELb0ELb1ELb1ELb0EEENS1_30DynamicPersistentTileSchedulerILi128ELi128ELb1ELb1ELb0EEEEEEEEEvNT_6ParamsE,@"STO_CUDA_ENTRY STV_DEFAULT"
_ZN7cutlass13device_kernelIN5flash19enable_sm80_to_sm89INS1_16FlashAttnFwdSm80INS1_25CollectiveMainloopFwdSm80ILi4ELi1ELb0EN4cute5tupleIJNS5_1CILi128EEENS7_ILi64EEES8_EEELi128ENS_6half_tEfNS_4arch4Sm80ELb1ELb0ELb1ELb0ELb0ELb0ELb1ELb1EEENS1_21CollectiveEpilogueFwdINS6_IJS8_S8_S9_EEENS6_IJNS7_ILi1EEESH_SH_EEESB_SD_Li128ELb0ELb1ELb1ELb0EEENS1_30DynamicPersistentTileSchedulerILi128ELi128ELb1ELb1ELb0EEEEEEEEEvNT_6ParamsE:
[----:B------:R-:W-:-:S03]  /*0000*/  MOV R1, c[0x0][0x28] ;  /* 0x00000a0000017a02 */ /* 0x000fc60000000f00 */
[----:B------:R-:W1:Y:S01]  /*0010*/  S2R R17, SR_TID.X ;  /* 0x0000000000117919 */ /* 0x000e620000002100 */
[----:B------:R-:W-:-:S03]  /*0020*/  IADD3 R1, R1, -0x98, RZ ;  /* 0xffffff6801017810 */ /* 0x000fc60007ffe0ff */
[----:B------:R-:W2:Y:S01]  /*0030*/  S2R R16, SR_CTAID.X ;  /* 0x0000000000107919 */ /* 0x000ea20000002500 */
[----:B-1----:R-:W-:-:S05]  /*0040*/  SHF.R.U32.HI R0, RZ, 0x5, R17 ;  /* 0x00000005ff007819 */ /* 0x002fca0000011611 */
[----:B------:R-:W1:Y:S04]  /*0050*/  SHFL.IDX PT, R2, R0, RZ, 0x1f ;  /* 0x00001fff00027589 */ /* 0x000e6800000e0000 */
[----:B------:R-:W3:Y:S01]  /*0060*/  SHFL.IDX PT, R0, R0, RZ, 0x1f ;  /* 0x00001fff00007589 */ /* 0x000ee200000e0000 */
[----:B-1----:R-:W-:Y:S01]  /*0070*/  ISETP.GE.AND P0, PT, R2, 0x1, PT ;  /* 0x000000010200780c */ /* 0x002fe20003f06270 */
[----:B---3--:R1:W3:-:S12]  /*0080*/  R2UR UR6, R0 ;  /* 0x00000000000673c2 */ /* 0x0082d800000e0000 */
[----:B------:R-:W-:Y:S06]  /*0090*/  @P0 BAR.ARV 0x4, 0x80 ;  /* 0x0102000000000b1d */ /* 0x000fec0000002000 */
[----:B--2---:R-:W-:-:S13]  /*00a0*/  ISETP.GE.AND P0, PT, R16, c[0x0][0x538], PT ;  /* 0x00014e0010007a0c */ /* 0x004fda0003f06270 */
[----:B------:R-:W-:Y:S05]  /*00b0*/  @P0 EXIT ;  /* 0x000000000000094d */ /* 0x000fea0003800000 */
[----:B-1-3--:R-:W-:Y:S01]  /*00c0*/  SHF.R.S32.HI R15, RZ, 0x1f, R17 ;  /* 0x0000001fff0f7819 */ /* 0x00afe20000011411 */
[----:B------:R-:W-:Y:S01]  /*00d0*/  IMAD.MOV.U32 R228, RZ, RZ, 0x40 ;  /* 0x00000040ffe47424 */ /* 0x000fe200078e00ff */
[----:B------:R-:W-:Y:S02]  /*00e0*/  ULDC.64 UR8, c[0x0][0x118] ;  /* 0x0000460000087ab9 */ /* 0x000fe40000000a00 */
[CC--:B------:R-:W-:Y:S02]  /*00f0*/  LEA.HI R12, R15.reuse, R17.reuse, RZ, 0x3 ;  /* 0x000000110f0c7211 */ /* 0x0c0fe400078f18ff */
[CC--:B------:R-:W-:Y:S02]  /*0100*/  LEA.HI R4, R15.reuse, R17.reuse, RZ, 0x4 ;  /* 0x000000110f047211 */ /* 0x0c0fe400078f20ff */
[----:B------:R-:W-:Y:S02]  /*0110*/  LEA.HI R0, R15, R17, RZ, 0x2 ;  /* 0x000000110f007211 */ /* 0x000fe400078f10ff */
[----:B------:R-:W-:-:S02]  /*0120*/  SHF.R.S32.HI R20, RZ, 0x3, R12 ;  /* 0x00000003ff147819 */ /* 0x000fc4000001140c */
[----:B------:R-:W-:Y:S02]  /*0130*/  LOP3.LUT R2, R4, 0xfffffff0, RZ, 0xc0, !PT ;  /* 0xfffffff004027812 */ /* 0x000fe400078ec0ff */
[----:B------:R-:W-:Y:S01]  /*0140*/  LOP3.LUT R3, R12, 0xfffffff8, RZ, 0xc0, !PT ;  /* 0xfffffff80c037812 */ /* 0x000fe200078ec0ff */
[----:B------:R-:W-:Y:S01]  /*0150*/  IMAD.SHL.U32 R6, R20, 0x40, RZ ;  /* 0x0000004014067824 */ /* 0x000fe200078e00ff */
[----:B------:R-:W-:Y:S01]  /*0160*/  LOP3.LUT R0, R0, 0xfffffffc, RZ, 0xc0, !PT ;  /* 0xfffffffc00007812 */ /* 0x000fe200078ec0ff */
[C---:B------:R-:W-:Y:S01]  /*0170*/  IMAD.IADD R2, R17.reuse, 0x1, -R2 ;  /* 0x0000000111027824 */ /* 0x040fe200078e0a02 */
[----:B------:R-:W-:Y:S01]  /*0180*/  SHF.R.S32.HI R5, RZ, 0x4, R4 ;  /* 0x00000004ff057819 */ /* 0x000fe20000011404 */
[C---:B------:R-:W-:Y:S02]  /*0190*/  IMAD.IADD R9, R17.reuse, 0x1, -R3 ;  /* 0x0000000111097824 */ /* 0x040fe400078e0a03 */
[----:B------:R-:W-:Y:S01]  /*01a0*/  IMAD.IADD R3, R17, 0x1, -R0 ;  /* 0x0000000111037824 */ /* 0x000fe200078e0a00 */
[----:B------:R-:W-:Y:S01]  /*01b0*/  LEA.HI R4, R4, R5, RZ, 0x1 ;  /* 0x0000000504047211 */ /* 0x000fe200078f08ff */
[----:B------:R-:W-:Y:S01]  /*01c0*/  IMAD.SHL.U32 R18, R9, 0x8, RZ ;  /* 0x0000000809127824 */ /* 0x000fe200078e00ff */
[----:B------:R-:W-:-:S02]  /*01d0*/  LOP3.LUT R0, R6, 0x1c0, RZ, 0xc0, !PT ;  /* 0x000001c006007812 */ /* 0x000fc400078ec0ff */
[----:B------:R-:W-:Y:S02]  /*01e0*/  LOP3.LUT R6, R4, 0xfffffffe, RZ, 0xc0, !PT ;  /* 0xfffffffe04067812 */ /* 0x000fe400078ec0ff */
[----:B------:R-:W-:Y:S01]  /*01f0*/  SHF.R.S32.HI R4, RZ, 0x1f, R2 ;  /* 0x0000001fff047819 */ /* 0x000fe20000011402 */
[----:B------:R-:W-:Y:S01]  /*0200*/  STL [R1+0x48], R18 ;  /* 0x0000481201007387 */ /* 0x000fe20000100800 */
[----:B------:R-:W-:Y:S01]  /*0210*/  LEA.HI R8, R3, R3, RZ, 0x1 ;  /* 0x0000000303087211 */ /* 0x000fe200078f08ff */
[----:B------:R-:W-:Y:S01]  /*0220*/  IMAD.IADD R13, R5, 0x1, -R6 ;  /* 0x00000001050d7824 */ /* 0x000fe200078e0a06 */
[----:B------:R-:W-:Y:S02]  /*0230*/  LOP3.LUT R7, R0, 0x38, R18, 0xf8, !PT ;  /* 0x0000003800077812 */ /* 0x000fe400078ef812 */
[----:B------:R-:W-:Y:S02]  /*0240*/  LEA.HI R11, R4, R2, RZ, 0x3 ;  /* 0x00000002040b7211 */ /* 0x000fe400078f18ff */
[----:B------:R-:W-:-:S02]  /*0250*/  SHF.R.U32.HI R0, RZ, 0x3, R0 ;  /* 0x00000003ff007819 */ /* 0x000fc40000011600 */
[----:B------:R-:W-:Y:S02]  /*0260*/  LOP3.LUT R4, R8, 0x1ffffffe, RZ, 0xc0, !PT ;  /* 0x1ffffffe08047812 */ /* 0x000fe400078ec0ff */
[----:B------:R-:W-:Y:S02]  /*0270*/  LOP3.LUT R10, R7, R0, RZ, 0x3c, !PT ;  /* 0x00000000070a7212 */ /* 0x000fe400078e3cff */
[----:B------:R-:W-:Y:S01]  /*0280*/  LOP3.LUT R0, R11, 0xfffffff8, RZ, 0xc0, !PT ;  /* 0xfffffff80b007812 */ /* 0x000fe200078ec0ff */
[----:B------:R-:W-:Y:S01]  /*0290*/  IMAD.IADD R14, R3, 0x1, -R4 ;  /* 0x00000001030e7824 */ /* 0x000fe200078e0a04 */
[-C--:B------:R-:W-:Y:S01]  /*02a0*/  LEA.HI R5, R15, R17.reuse, RZ, 0x5 ;  /* 0x000000110f057211 */ /* 0x080fe200078f28ff */
[----:B------:R-:W-:Y:S01]  /*02b0*/  IMAD.SHL.U32 R3, R9, 0x40, RZ ;  /* 0x0000004009037824 */ /* 0x000fe200078e00ff */
[----:B------:R-:W-:Y:S01]  /*02c0*/  LEA.HI R4, R15, R17, RZ, 0x6 ;  /* 0x000000110f047211 */ /* 0x000fe200078f30ff */
[----:B------:R-:W-:Y:S01]  /*02d0*/  IMAD.IADD R7, R2, 0x1, -R0 ;  /* 0x0000000102077824 */ /* 0x000fe200078e0a00 */
[----:B------:R-:W-:-:S02]  /*02e0*/  SHF.R.S32.HI R231, RZ, 0x5, R5 ;  /* 0x00000005ffe77819 */ /* 0x000fc40000011405 */
[----:B------:R-:W-:Y:S01]  /*02f0*/  LOP3.LUT R0, R3, 0x1c0, RZ, 0xc0, !PT ;  /* 0x000001c003007812 */ /* 0x000fe200078ec0ff */
[----:B------:R-:W-:Y:S01]  /*0300*/  IMAD.SHL.U32 R4, R4, 0x8, RZ ;  /* 0x0000000804047824 */ /* 0x000fe200078e00ff */
[----:B------:R-:W-:Y:S02]  /*0310*/  SHF.R.S32.HI R2, RZ, 0x1f, R5 ;  /* 0x0000001fff027819 */ /* 0x000fe40000011405 */
[----:B------:R-:W-:Y:S02]  /*0320*/  LOP3.LUT R6, R0, 0x8, R12, 0xf8, !PT ;  /* 0x0000000800067812 */ /* 0x000fe400078ef80c */
[----:B------:R-:W-:Y:S02]  /*0330*/  SHF.R.U32.HI R3, RZ, 0x3, R0 ;  /* 0x00000003ff037819 */ /* 0x000fe40000011600 */
[----:B------:R-:W-:Y:S01]  /*0340*/  LEA.HI R0, R2, R231, RZ, 0x2 ;  /* 0x000000e702007211 */ /* 0x000fe200078f10ff */
[----:B------:R-:W-:Y:S01]  /*0350*/  IMAD.SHL.U32 R2, R13, 0x8, RZ ;  /* 0x000000080d027824 */ /* 0x000fe200078e00ff */
[----:B------:R-:W-:-:S02]  /*0360*/  LOP3.LUT R5, R5, 0xffffffe0, RZ, 0xc0, !PT ;  /* 0xffffffe005057812 */ /* 0x000fc400078ec0ff */
[----:B------:R-:W-:Y:S01]  /*0370*/  LOP3.LUT R12, R6, R3, RZ, 0x3c, !PT ;  /* 0x00000003060c7212 */ /* 0x000fe200078e3cff */
[----:B------:R-:W-:Y:S01]  /*0380*/  IMAD.SHL.U32 R3, R7, 0x40, RZ ;  /* 0x0000004007037824 */ /* 0x000fe200078e00ff */
[----:B------:R-:W-:Y:S01]  /*0390*/  LOP3.LUT R0, R0, 0xffffffc, RZ, 0xc0, !PT ;  /* 0x0ffffffc00007812 */ /* 0x000fe200078ec0ff */
[----:B------:R-:W-:Y:S01]  /*03a0*/  IMAD.IADD R17, R17, 0x1, -R5 ;  /* 0x0000000111117824 */ /* 0x000fe200078e0a05 */
[----:B------:R-:W-:Y:S01]  /*03b0*/  LOP3.LUT R10, R10, 0x7ffffe00, R4, 0xf8, !PT ;  /* 0x7ffffe000a0a7812 */ /* 0x000fe200078ef804 */
[----:B------:R-:W-:Y:S01]  /*03c0*/  IMAD.SHL.U32 R4, R8, 0x20, RZ ;  /* 0x0000002008047824 */ /* 0x000fe200078e00ff */
[----:B------:R-:W-:Y:S01]  /*03d0*/  LOP3.LUT P3, RZ, R7, 0x2, RZ, 0xc0, !PT ;  /* 0x0000000207ff7812 */ /* 0x000fe2000786c0ff */
[----:B------:R-:W-:Y:S01]  /*03e0*/  IMAD.IADD R8, R231, 0x1, -R0 ;  /* 0x00000001e7087824 */ /* 0x000fe200078e0a00 */
[----:B------:R-:W-:Y:S01]  /*03f0*/  LOP3.LUT R0, R3, 0x1c0, RZ, 0xc0, !PT ;  /* 0x000001c003007812 */ /* 0x000fe200078ec0ff */
[----:B------:R-:W-:Y:S01]  /*0400*/  IMAD.SHL.U32 R3, R11, 0x40, RZ ;  /* 0x000000400b037824 */ /* 0x000fe200078e00ff */
[----:B------:R-:W-:Y:S01]  /*0410*/  SHF.R.S32.HI R6, RZ, 0x1f, R17 ;  /* 0x0000001fff067819 */ /* 0x000fe20000011411 */
[----:B------:R-:W-:Y:S01]  /*0420*/  IMAD.SHL.U32 R244, R10, 0x2, RZ ;  /* 0x000000020af47824 */ /* 0x000fe200078e00ff */
[----:B------:R-:W-:-:S02]  /*0430*/  LOP3.LUT R2, R0, 0x8, R2, 0xf8, !PT ;  /* 0x0000000800027812 */ /* 0x000fc400078ef802 */
[----:B------:R-:W-:Y:S02]  /*0440*/  SHF.R.U32.HI R0, RZ, 0x3, R0 ;  /* 0x00000003ff007819 */ /* 0x000fe40000011600 */
[----:B------:R-:W-:Y:S02]  /*0450*/  LOP3.LUT R3, R3, 0xfffffe00, RZ, 0xc0, !PT ;  /* 0xfffffe0003037812 */ /* 0x000fe400078ec0ff */
[----:B------:R-:W-:Y:S02]  /*0460*/  LEA.HI R6, R6, R17, RZ, 0x2 ;  /* 0x0000001106067211 */ /* 0x000fe400078f10ff */
[----:B------:R-:W-:Y:S01]  /*0470*/  LOP3.LUT R225, R2, R0, RZ, 0x3c, !PT ;  /* 0x0000000002e17212 */ /* 0x000fe200078e3cff */
[----:B------:R-:W-:Y:S01]  /*0480*/  IMAD R231, R231, 0x400, R3 ;  /* 0x00000400e7e77824 */ /* 0x000fe200078e0203 */
[----:B------:R-:W-:Y:S01]  /*0490*/  SHF.R.S32.HI R5, RZ, 0x2, R6 ;  /* 0x00000002ff057819 */ /* 0x000fe20000011406 */
[----:B------:R-:W-:Y:S01]  /*04a0*/  IMAD R0, R13, 0x200, R12 ;  /* 0x000002000d007824 */ /* 0x000fe200078e020c */
[----:B------:R-:W-:Y:S01]  /*04b0*/  IADD3 R2, R18, 0x40, RZ ;  /* 0x0000004012027810 */ /* 0x000fe20007ffe0ff */
[----:B------:R-:W-:Y:S01]  /*04c0*/  IMAD.IADD R231, R231, 0x1, R225 ;  /* 0x00000001e7e77824 */ /* 0x000fe200078e02e1 */
[----:B------:R-:W-:Y:S01]  /*04d0*/  LOP3.LUT R4, R4, 0xffffffc0, RZ, 0xc0, !PT ;  /* 0xffffffc004047812 */ /* 0x000fe200078ec0ff */
[----:B------:R-:W-:Y:S01]  /*04e0*/  IMAD R15, R8, 0x10, R5 ;  /* 0x00000010080f7824 */ /* 0x000fe200078e0205 */
[----:B------:R-:W-:Y:S01]  /*04f0*/  LOP3.LUT R225, R225, R3, RZ, 0xfc, !PT ;  /* 0x00000003e1e17212 */ /* 0x000fe200078efcff */
[----:B------:R-:W-:Y:S01]  /*0500*/  IMAD.MOV.U32 R5, RZ, RZ, 0x20 ;  /* 0x00000020ff057424 */ /* 0x000fe200078e00ff */
[----:B------:R-:W-:Y:S01]  /*0510*/  LOP3.LUT P0, RZ, R7, 0x4, RZ, 0xc0, !PT ;  /* 0x0000000407ff7812 */ /* 0x000fe2000780c0ff */
[----:B------:R-:W-:Y:S01]  /*0520*/  IMAD R7, R9, 0x10, R20 ;  /* 0x0000001009077824 */ /* 0x000fe200078e0214 */
[----:B------:R-:W-:Y:S01]  /*0530*/  LOP3.LUT R3, R6, 0x7ffffffc, RZ, 0xc0, !PT ;  /* 0x7ffffffc06037812 */ /* 0x000fe200078ec0ff */
[----:B------:R-:W-:Y:S01]  /*0540*/  IMAD R4, R14, 0x8, R4 ;  /* 0x000000080e047824 */ /* 0x000fe200078e0204 */
[----:B------:R-:W-:Y:S01]  /*0550*/  SHF.R.S32.HI R2, RZ, 0x1f, R2 ;  /* 0x0000001fff027819 */ /* 0x000fe20000011402 */
[----:B------:R-:W-:Y:S01]  /*0560*/  STL [R1+0x68], R15 ;  /* 0x0000680f01007387 */ /* 0x000fe20000100800 */
[----:B------:R-:W-:Y:S01]  /*0570*/  LEA R224, R0, 0x4100, 0x1 ;  /* 0x0000410000e07811 */ /* 0x000fe200078e08ff */
[----:B------:R-:W-:Y:S01]  /*0580*/  IMAD.IADD R0, R17, 0x1, -R3 ;  /* 0x0000000111007824 */ /* 0x000fe200078e0a03 */
[----:B------:R-:W-:Y:S01]  /*0590*/  R2P PR, R9, 0x6 ;  /* 0x0000000609007804 */ /* 0x000fe20000000000 */
[----:B------:R-:W-:Y:S01]  /*05a0*/  STL [R1+0x5c], R16 ;  /* 0x00005c1001007387 */ /* 0x000fe20000100800 */
[----:B------:R-:W-:Y:S01]  /*05b0*/  LEA R231, R231, 0x8100, 0x1 ;  /* 0x00008100e7e77811 */ /* 0x000fe200078e08ff */
[----:B------:R-:W-:Y:S01]  /*05c0*/  IMAD.SHL.U32 R0, R0, 0x2, RZ ;  /* 0x0000000200007824 */ /* 0x000fe200078e00ff */
[----:B------:R-:W-:Y:S01]  /*05d0*/  LEA R225, R225, 0x100, 0x1 ;  /* 0x00000100e1e17811 */ /* 0x000fe200078e08ff */
[----:B------:R-:W-:Y:S01]  /*05e0*/  STL [R1+0x6c], R7 ;  /* 0x00006c0701007387 */ /* 0x000fe20000100800 */
[----:B------:R-:W-:-:S02]  /*05f0*/  SEL R227, R228, 0xffffffc0, !P2 ;  /* 0xffffffc0e4e37807 */ /* 0x000fc40005000000 */
[----:B------:R-:W-:Y:S01]  /*0600*/  SEL R228, R228, 0xffffffc0, !P0 ;  /* 0xffffffc0e4e47807 */ /* 0x000fe20004000000 */
[----:B------:R1:W-:Y:S01]  /*0610*/  STL [R1+0x60], R2 ;  /* 0x0000600201007387 */ /* 0x0003e20000100800 */
[C---:B------:R-:W-:Y:S01]  /*0620*/  IADD3 R235, R224.reuse, 0x20, RZ ;  /* 0x00000020e0eb7810 */ /* 0x040fe20007ffe0ff */
[C---:B------:R-:W-:Y:S02]  /*0630*/  IMAD.IADD R230, R224.reuse, 0x1, R227 ;  /* 0x00000001e0e67824 */ /* 0x040fe400078e02e3 */
[----:B------:R-:W-:Y:S01]  /*0640*/  @P1 IADD3 R235, R224, -0x20, RZ ;  /* 0xffffffe0e0eb1810 */ /* 0x000fe20007ffe0ff */
[----:B------:R-:W-:Y:S02]  /*0650*/  IMAD.IADD R232, R231, 0x1, R228 ;  /* 0x00000001e7e87824 */ /* 0x000fe400078e02e4 */
[----:B------:R-:W-:Y:S01]  /*0660*/  IMAD.IADD R229, R228, 0x1, R225 ;  /* 0x00000001e4e57824 */ /* 0x000fe200078e02e1 */
[----:B------:R-:W-:Y:S01]  /*0670*/  IADD3 R243, R235, 0x800, RZ ;  /* 0x00000800ebf37810 */ /* 0x000fe20007ffe0ff */
[----:B------:R-:W-:Y:S01]  /*0680*/  IMAD.IADD R227, R227, 0x1, R235 ;  /* 0x00000001e3e37824 */ /* 0x000fe200078e02eb */
[----:B------:R-:W-:-:S02]  /*0690*/  IADD3 R242, R235, 0x1000, RZ ;  /* 0x00001000ebf27810 */ /* 0x000fc40007ffe0ff */
[C---:B------:R-:W-:Y:S02]  /*06a0*/  IADD3 R241, R235.reuse, 0x1800, RZ ;  /* 0x00001800ebf17810 */ /* 0x040fe40007ffe0ff */
[C---:B------:R-:W-:Y:S02]  /*06b0*/  IADD3 R240, R235.reuse, 0x2000, RZ ;  /* 0x00002000ebf07810 */ /* 0x040fe40007ffe0ff */
[C---:B------:R-:W-:Y:S02]  /*06c0*/  IADD3 R239, R235.reuse, 0x2800, RZ ;  /* 0x00002800ebef7810 */ /* 0x040fe40007ffe0ff */
[C---:B------:R-:W-:Y:S02]  /*06d0*/  IADD3 R238, R235.reuse, 0x3000, RZ ;  /* 0x00003000ebee7810 */ /* 0x040fe40007ffe0ff */
[----:B------:R-:W-:Y:S01]  /*06e0*/  IADD3 R237, R235, 0x3800, RZ ;  /* 0x00003800ebed7810 */ /* 0x000fe20007ffe0ff */
[----:B-1----:R-:W-:-:S05]  /*06f0*/  IMAD.IADD R2, R15, 0x1, R4 ;  /* 0x000000010f027824 */ /* 0x002fca00078e0204 */
[----:B------:R-:W-:Y:S04]  /*0700*/  STL [R1+0x64], R2 ;  /* 0x0000640201007387 */ /* 0x000fe80000100800 */
[----:B------:R1:W-:Y:S02]  /*0710*/  STL [R1+0x40], R0 ;  /* 0x0000400001007387 */ /* 0x0003e40000100800 */
[----:B-1----:R-:W-:-:S05]  /*0720*/  SEL R0, R5, 0xffffffe0, !P3 ;  /* 0xffffffe005007807 */ /* 0x002fca0005800000 */
[----:B------:R-:W-:Y:S02]  /*0730*/  IMAD.IADD R233, R231, 0x1, R0 ;  /* 0x00000001e7e97824 */ /* 0x000fe400078e0200 */
[C---:B------:R-:W-:Y:S02]  /*0740*/  IMAD.IADD R226, R0.reuse, 0x1, R225 ;  /* 0x0000000100e27824 */ /* 0x040fe400078e02e1 */
[----:B------:R-:W-:Y:S02]  /*0750*/  IMAD.IADD R234, R233, 0x1, R228 ;  /* 0x00000001e9ea7824 */ /* 0x000fe400078e02e4 */
[----:B------:R-:W-:Y:S02]  /*0760*/  IMAD.IADD R236, R0, 0x1, R232 ;  /* 0x0000000100ec7824 */ /* 0x000fe400078e02e8 */
[----:B------:R-:W-:Y:S02]  /*0770*/  IMAD.IADD R228, R228, 0x1, R226 ;  /* 0x00000001e4e47824 */ /* 0x000fe400078e02e2 */
.L_x_979:
        /* <DEDUP_REMOVED lines=19> */
.L_x_925:
[----:B------:R-:W-:-:S04]  /*08b0*/  MOV R0, c[0x0][0x554] ;  /* 0x0001550000007a02 */ /* 0x000fc80000000f00 */
[----:B------:R-:W-:Y:S02]  /*08c0*/  ISETP.NE.AND P0, PT, R0, 0x1, PT ;  /* 0x000000010000780c */ /* 0x000fe40003f05270 */
[----:B------:R-:W-:-:S11]  /*08d0*/  MOV R0, R2 ;  /* 0x0000000200007202 */ /* 0x000fd60000000f00 */
[----:B------:R-:W-:-:S05]  /*08e0*/  @P0 IMAD.HI.U32 R4, R2, c[0x0][0x558], RZ ;  /* 0x0001560002040a27 */ /* 0x000fca00078e00ff */
[----:B------:R-:W-:-:S05]  /*08f0*/  @P0 SHF.R.U32.HI R0, RZ, c[0x0][0x55c], R4 ;  /* 0x00015700ff000a19 */ /* 0x000fca0000011604 */
[----:B------:R-:W-:Y:S02]  /*0900*/  IMAD R4, R0, c[0x0][0x554], RZ ;  /* 0x0001550000047a24 */ /* 0x000fe400078e02ff */
.L_x_926:
[----:B------:R-:W-:Y:S05]  /*0910*/  BSYNC B0 ;  /* 0x0000000000007941 */ /* 0x000fea0003800000 */
.L_x_924:
[----:B------:R-:W-:Y:S01]  /*0920*/  IMAD.MOV.U32 R5, RZ, RZ, c[0x0][0x53c] ;  /* 0x00014f00ff057624 */ /* 0x000fe200078e00ff */
[----:B------:R-:W-:Y:S01]  /*0930*/  ULDC UR5, c[0x0][0x1d0] ;  /* 0x0000740000057ab9 */ /* 0x000fe20000000800 */
[----:B------:R-:W-:Y:S01]  /*0940*/  IMAD.MOV.U32 R11, RZ, RZ, R0 ;  /* 0x000000ffff0b7224 */ /* 0x000fe200078e0000 */
[----:B------:R-:W-:Y:S01]  /*0950*/  UIADD3 UR5, UR5, 0x3f, URZ ;  /* 0x0000003f05057890 */ /* 0x000fe2000fffe03f */
[----:B------:R-:W-:Y:S01]  /*0960*/  IMAD.MOV.U32 R7, RZ, RZ, c[0x0][0x548] ;  /* 0x00015200ff077624 */ /* 0x000fe200078e00ff */
[----:B------:R-:W-:Y:S01]  /*0970*/  ISETP.NE.AND P0, PT, R5, 0x1, PT ;  /* 0x000000010500780c */ /* 0x000fe20003f05270 */
[----:B------:R-:W-:Y:S01]  /*0980*/  IMAD.IADD R4, R2, 0x1, -R4 ;  /* 0x0000000102047824 */ /* 0x000fe200078e0a04 */
[----:B------:R-:W-:Y:S01]  /*0990*/  LOP3.LUT R5, RZ, R0, RZ, 0x33, !PT ;  /* 0x00000000ff057212 */ /* 0x000fe200078e33ff */
[----:B------:R-:W-:Y:S01]  /*09a0*/  USHF.R.S32.HI UR4, URZ, 0x1f, UR5 ;  /* 0x0000001f3f047899 */ /* 0x000fe20008011405 */
[----:B------:R-:W-:Y:S01]  /*09b0*/  BSSY B0, `(.L_x_927) ;  /* 0x0000041000007945 */ /* 0x000fe20003800000 */
[----:B------:R-:W-:-:S02]  /*09c0*/  IMAD R3, R3, c[0x0][0x554], R4 ;  /* 0x0001550003037a24 */ /* 0x000fc400078e0204 */
[----:B------:R-:W-:Y:S01]  /*09d0*/  ULEA.HI UR4, UR4, UR5, URZ, 0x6 ;  /* 0x0000000504047291 */ /* 0x000fe2000f8f303f */
[----:B------:R-:W-:Y:S02]  /*09e0*/  IMAD.MOV.U32 R2, RZ, RZ, RZ ;  /* 0x000000ffff027224 */ /* 0x000fe400078e00ff */
[----:B------:R-:W-:Y:S01]  /*09f0*/  IMAD.MOV.U32 R25, RZ, RZ, R3 ;  /* 0x000000ffff197224 */ /* 0x000fe200078e0003 */
[----:B------:R-:W-:Y:S02]  /*0a00*/  USHF.R.S32.HI UR4, URZ, 0x6, UR4 ;  /* 0x000000063f047899 */ /* 0x000fe40008011404 */
[----:B------:R-:W-:Y:S01]  /*0a10*/  @P0 IMAD.HI.U32 R6, R0, c[0x0][0x540], RZ ;  /* 0x0001500000060a27 */ /* 0x000fe200078e00ff */
[----:B------:R-:W-:-:S03]  /*0a20*/  IADD3 R0, R5, c[0x0][0x53c], RZ ;  /* 0x00014f0005007a10 */ /* 0x000fc60007ffe0ff */
[----:B------:R-:W-:Y:S01]  /*0a30*/  IMAD.MOV.U32 R5, RZ, RZ, c[0x0][0x2c4] ;  /* 0x0000b100ff057624 */ /* 0x000fe200078e00ff */
[----:B------:R-:W-:Y:S01]  /*0a40*/  @P0 SHF.R.U32.HI R11, RZ, c[0x0][0x544], R6 ;  /* 0x00015100ff0b0a19 */ /* 0x000fe20000011606 */
[----:B------:R-:W-:Y:S01]  /*0a50*/  IMAD.MOV.U32 R6, RZ, RZ, 0x40 ;  /* 0x00000040ff067424 */ /* 0x000fe200078e00ff */
[----:B------:R-:W-:Y:S02]  /*0a60*/  ISETP.NE.AND P0, PT, R7, 0x1, PT ;  /* 0x000000010700780c */ /* 0x000fe40003f05270 */
[----:B------:R-:W-:Y:S01]  /*0a70*/  ISETP.NE.AND P3, PT, R5, 0x1, PT ;  /* 0x000000010500780c */ /* 0x000fe20003f65270 */
        /* <DEDUP_REMOVED lines=52> */
.L_x_928:
[----:B------:R-:W-:Y:S05]  /*0dc0*/  BSYNC B0 ;  /* 0x0000000000007941 */ /* 0x000fea0003800000 */
.L_x_927:
[----:B------:R-:W-:Y:S01]  /*0dd0*/  LOP3.LUT R0, R11, 0xffff, RZ, 0xc0, !PT ;  /* 0x0000ffff0b007812 */ /* 0x000fe200078ec0ff */
[----:B------:R-:W-:Y:S01]  /*0de0*/  CS2R R18, SRZ ;  /* 0x0000000000127805 */ /* 0x000fe2000001ff00 */
[----:B------:R-:W-:Y:S01]  /*0df0*/  CS2R R20, SRZ ;  /* 0x0000000000147805 */ /* 0x000fe2000001ff00 */
[----:B------:R-:W-:Y:S01]  /*0e00*/  CS2R R126, SRZ ;  /* 0x00000000007e7805 */ /* 0x000fe2000001ff00 */
        /* <DEDUP_REMOVED lines=15> */
[----:B------:R2:W-:Y:S01]  /*0f00*/  STL [R1+0x8], R24 ;  /* 0x0000081801007387 */ /* 0x0005e20000100800 */
        /* <DEDUP_REMOVED lines=55> */
[----:B--2---:R-:W2:Y:S04]  /*1280*/  LDL R4, [R1+0x6c] ;  /* 0x00006c0001047983 */ /* 0x004ea80000100800 */
[----:B------:R-:W3:Y:S04]  /*1290*/  LDL.64 R8, [R1+0x48] ;  /* 0x0000480001087983 */ /* 0x000ee80000100a00 */
[----:B------:R4:W3:Y:S01]  /*12a0*/  LDL.64 R26, [R1+0x48] ;  /* 0x00004800011a7983 */ /* 0x0008e20000100a00 */
[----:B------:R-:W-:-:S04]  /*12b0*/  ISETP.NE.U32.AND P0, PT, RZ, c[0x0][0x340], PT ;  /* 0x0000d000ff007a0c */ /* 0x000fc80003f05070 */
[----:B------:R-:W-:-:S13]  /*12c0*/  ISETP.NE.AND.EX P0, PT, RZ, c[0x0][0x344], PT, P0 ;  /* 0x0000d100ff007a0c */ /* 0x000fda0003f05300 */
[----:B------:R-:W-:-:S05]  /*12d0*/  @P0 MOV R2, 0x4 ;  /* 0x0000000400020802 */ /* 0x000fca0000000f00 */
[----:B------:R-:W-:-:S05]  /*12e0*/  @P0 IMAD.WIDE R2, R25, R2, c[0x0][0x340] ;  /* 0x0000d00019020625 */ /* 0x000fca00078e0202 */
[----:B------:R5:W4:Y:S01]  /*12f0*/  @P0 LDG.E R18, [R2.64] ;  /* 0x0000000802120981 */ /* 0x000b22000c1e1900 */
[----:B------:R-:W-:Y:S02]  /*1300*/  SHF.R.S32.HI R13, RZ, 0x1f, R28 ;  /* 0x0000001fff0d7819 */ /* 0x000fe4000001141c */
[----:B------:R-:W-:Y:S01]  /*1310*/  SHF.R.S32.HI R17, RZ, 0x1f, R25 ;  /* 0x0000001fff117819 */ /* 0x000fe20000011419 */
[----:B------:R-:W1:Y:S01]  /*1320*/  S2R R7, SR_TID.X ;  /* 0x0000000000077919 */ /* 0x000e620000002100 */
[----:B------:R-:W-:-:S03]  /*1330*/  IADD3 R96, R24, -0x1, RZ ;  /* 0xffffffff18607810 */ /* 0x000fc60007ffe0ff */
[----:B------:R-:W-:-:S04]  /*1340*/  IMAD R10, R17, c[0x0][0x1c0], RZ ;  /* 0x00007000110a7a24 */ /* 0x000fc800078e02ff */
[----:B------:R-:W-:Y:S02]  /*1350*/  IMAD R10, R25, c[0x0][0x1c4], R10 ;  /* 0x00007100190a7a24 */ /* 0x000fe400078e020a */
[----:B-----5:R-:W-:Y:S01]  /*1360*/  IMAD R3, R13, c[0x0][0x1b8], RZ ;  /* 0x00006e000d037a24 */ /* 0x020fe200078e02ff */
[----:B-1----:R-:W-:-:S03]  /*1370*/  SHF.R.S32.HI R22, RZ, 0x1f, R7 ;  /* 0x0000001fff167819 */ /* 0x002fc60000011407 */
[----:B------:R-:W-:Y:S01]  /*1380*/  IMAD R3, R28, c[0x0][0x1bc], R3 ;  /* 0x00006f001c037a24 */ /* 0x000fe200078e0203 */
[----:B------:R-:W-:-:S04]  /*1390*/  LEA.HI R22, R22, R7, RZ, 0x3 ;  /* 0x0000000716167211 */ /* 0x000fc800078f18ff */
[----:B------:R-:W-:Y:S02]  /*13a0*/  SHF.R.S32.HI R22, RZ, 0x3, R22 ;  /* 0x00000003ff167819 */ /* 0x000fe40000011416 */
[----:B--2---:R-:W-:Y:S01]  /*13b0*/  IADD3 R0, R4, R23, RZ ;  /* 0x0000001704007210 */ /* 0x004fe20007ffe0ff */
[----:B------:R-:W-:-:S04]  /*13c0*/  IMAD.WIDE.U32 R4, R28, c[0x0][0x1b8], RZ ;  /* 0x00006e001c047a25 */ /* 0x000fc800078e00ff */
[----:B------:R-:W-:Y:S01]  /*13d0*/  @P3 IMAD.HI.U32 R6, R0, c[0x0][0x2c8], RZ ;  /* 0x0000b20000063a27 */ /* 0x000fe200078e00ff */
[----:B------:R-:W-:Y:S02]  /*13e0*/  IADD3 R5, R5, R3, RZ ;  /* 0x0000000305057210 */ /* 0x000fe40007ffe0ff */
[----:B------:R-:W-:Y:S01]  /*13f0*/  SHF.R.S32.HI R3, RZ, 0x1f, R22 ;  /* 0x0000001fff037819 */ /* 0x000fe20000011416 */
[----:B------:R-:W-:Y:S01]  /*1400*/  IMAD.MOV.U32 R2, RZ, RZ, R0 ;  /* 0x000000ffff027224 */ /* 0x000fe200078e0000 */
[----:B---3--:R-:W-:Y:S01]  /*1410*/  MOV R26, R8 ;  /* 0x00000008001a7202 */ /* 0x008fe20000000f00 */
[----:B------:R-:W-:Y:S01]  /*1420*/  IMAD.WIDE.U32 R4, R25, c[0x0][0x1c0], R4 ;  /* 0x0000700019047a25 */ /* 0x000fe200078e0004 */
[----:B------:R-:W-:Y:S02]  /*1430*/  @P3 SHF.R.U32.HI R2, RZ, c[0x0][0x2cc], R6 ;  /* 0x0000b300ff023a19 */ /* 0x000fe40000011606 */
[----:B------:R-:W-:Y:S01]  /*1440*/  SHF.R.S32.HI R27, RZ, 0x1f, R26 ;  /* 0x0000001fff1b7819 */ /* 0x000fe2000001141a */
[C---:B------:R-:W-:Y:S01]  /*1450*/  IMAD R6, R3.reuse, c[0x0][0x1e0], RZ ;  /* 0x0000780003067a24 */ /* 0x040fe200078e02ff */
[----:B------:R-:W-:Y:S01]  /*1460*/  IADD3 R12, -R2, RZ, RZ ;  /* 0x000000ff020c7210 */ /* 0x000fe20007ffe1ff */
[----:B------:R-:W-:Y:S01]  /*1470*/  IMAD R3, R3, c[0x0][0x208], RZ ;  /* 0x0000820003037a24 */ /* 0x000fe200078e02ff */
[----:B------:R-:W-:Y:S01]  /*1480*/  ISETP.GE.AND P6, PT, R26, c[0x0][0x1d4], PT ;  /* 0x000075001a007a0c */ /* 0x000fe20003fc6270 */
[C---:B------:R-:W-:Y:S01]  /*1490*/  IMAD R11, R22.reuse, c[0x0][0x1e4], R6 ;  /* 0x00007900160b7a24 */ /* 0x040fe200078e0206 */
[----:B------:R1:W-:Y:S01]  /*14a0*/  STL [R1+0x4c], R27 ;  /* 0x00004c1b01007387 */ /* 0x0003e20000100800 */
[C---:B------:R-:W-:Y:S01]  /*14b0*/  IMAD R3, R22.reuse, c[0x0][0x20c], R3 ;  /* 0x0000830016037a24 */ /* 0x040fe200078e0203 */
[----:B------:R-:W-:Y:S01]  /*14c0*/  SEL R16, RZ, 0x1, P6 ;  /* 0x00000001ff107807 */ /* 0x000fe20003000000 */
[----:B------:R-:W-:Y:S01]  /*14d0*/  IMAD.WIDE.U32 R6, R22, c[0x0][0x208], R26 ;  /* 0x0000820016067a25 */ /* 0x000fe200078e001a */
[----:B------:R-:W-:-:S03]  /*14e0*/  ISETP.GE.AND P4, PT, R26, c[0x0][0x198], PT ;  /* 0x000066001a007a0c */ /* 0x000fc60003f86270 */
[----:B------:R-:W-:Y:S01]  /*14f0*/  IMAD.WIDE.U32 R8, R22, c[0x0][0x1e0], R26 ;  /* 0x0000780016087a25 */ /* 0x000fe200078e001a */
[----:B------:R-:W-:Y:S02]  /*1500*/  IADD3 R7, R7, R3, RZ ;  /* 0x0000000307077210 */ /* 0x000fe40007ffe0ff */
[----:B------:R-:W-:Y:S01]  /*1510*/  SHF.R.S32.HI R3, RZ, 0x1f, R2 ;  /* 0x0000001fff037819 */ /* 0x000fe20000011402 */
[----:B------:R-:W-:Y:S02]  /*1520*/  IMAD.IADD R9, R9, 0x1, R11 ;  /* 0x0000000109097824 */ /* 0x000fe400078e020b */
[----:B------:R-:W-:Y:S02]  /*1530*/  IMAD.IADD R5, R5, 0x1, R10 ;  /* 0x0000000105057824 */ /* 0x000fe400078e020a */
[----:B------:R-:W-:Y:S01]  /*1540*/  IMAD R12, R12, c[0x0][0x2c4], R0 ;  /* 0x0000b1000c0c7a24 */ /* 0x000fe200078e0200 */
[----:B------:R-:W-:Y:S01]  /*1550*/  IADD3 R0, R26, 0x40, RZ ;  /* 0x000000401a007810 */ /* 0x000fe20007ffe0ff */
[----:B------:R-:W-:-:S02]  /*1560*/  IMAD R10, R13, c[0x0][0x1e8], RZ ;  /* 0x00007a000d0a7a24 */ /* 0x000fc400078e02ff */
[----:B------:R-:W-:Y:S01]  /*1570*/  IMAD R11, R13, c[0x0][0x210], RZ ;  /* 0x000084000d0b7a24 */ /* 0x000fe200078e02ff */
[C---:B------:R-:W-:Y:S01]  /*1580*/  ISETP.GE.AND P5, PT, R0.reuse, c[0x0][0x1d4], PT ;  /* 0x0000750000007a0c */ /* 0x040fe20003fa6270 */
[----:B------:R-:W-:Y:S01]  /*1590*/  IMAD R3, R3, c[0x0][0x1b0], RZ ;  /* 0x00006c0003037a24 */ /* 0x000fe200078e02ff */
[----:B------:R-:W-:Y:S01]  /*15a0*/  ISETP.GE.AND P2, PT, R0, c[0x0][0x198], PT ;  /* 0x0000660000007a0c */ /* 0x000fe20003f46270 */
[C---:B------:R-:W-:Y:S01]  /*15b0*/  IMAD R14, R28.reuse, c[0x0][0x1ec], R10 ;  /* 0x00007b001c0e7a24 */ /* 0x040fe200078e020a */
[----:B------:R-:W-:Y:S01]  /*15c0*/  SEL R13, RZ, 0xffffffff, P5 ;  /* 0xffffffffff0d7807 */ /* 0x000fe20002800000 */
[C---:B------:R-:W-:Y:S02]  /*15d0*/  IMAD R15, R28.reuse, c[0x0][0x214], R11 ;  /* 0x000085001c0f7a24 */ /* 0x040fe400078e020b */
[----:B------:R-:W-:Y:S01]  /*15e0*/  IMAD.WIDE.U32 R10, R28, c[0x0][0x1e8], R8 ;  /* 0x00007a001c0a7a25 */ /* 0x000fe200078e0008 */
[----:B------:R-:W-:-:S03]  /*15f0*/  SHF.L.U32 R13, R13, 0x1, RZ ;  /* 0x000000010d0d7819 */ /* 0x000fc600000006ff */
[C---:B------:R-:W-:Y:S02]  /*1600*/  IMAD R3, R2.reuse, c[0x0][0x1b4], R3 ;  /* 0x00006d0002037a24 */ /* 0x040fe400078e0203 */
[----:B------:R-:W-:Y:S01]  /*1610*/  IMAD.WIDE.U32 R4, R2, c[0x0][0x1b0], R4 ;  /* 0x00006c0002047a25 */ /* 0x000fe200078e0004 */
[----:B------:R-:W-:-:S03]  /*1620*/  SHF.R.S32.HI R2, RZ, 0x1f, R12 ;  /* 0x0000001fff027819 */ /* 0x000fc6000001140c */
[----:B------:R-:W-:Y:S01]  /*1630*/  IMAD.WIDE.U32 R8, R28, c[0x0][0x210], R6 ;  /* 0x000084001c087a25 */ /* 0x000fe200078e0006 */
[----:B------:R-:W-:Y:S02]  /*1640*/  MOV R6, R10 ;  /* 0x0000000a00067202 */ /* 0x000fe40000000f00 */
[----:B------:R-:W-:Y:S01]  /*1650*/  IADD3 R5, R5, R3, RZ ;  /* 0x0000000305057210 */ /* 0x000fe20007ffe0ff */
[----:B------:R-:W-:Y:S01]  /*1660*/  IMAD R10, R2, c[0x0][0x1a8], RZ ;  /* 0x00006a00020a7a24 */ /* 0x000fe200078e02ff */
[----:B------:R-:W-:Y:S01]  /*1670*/  IADD3 R7, R11, R14, RZ ;  /* 0x0000000e0b077210 */ /* 0x000fe20007ffe0ff */
[--C-:B----4-:R-:W-:Y:S01]  /*1680*/  @P0 IMAD.MOV.U32 R2, RZ, RZ, R18.reuse ;  /* 0x000000ffff020224 */ /* 0x110fe200078e0012 */
[----:B------:R-:W-:Y:S01]  /*1690*/  @P0 SHF.R.S32.HI R3, RZ, 0x1f, R18 ;  /* 0x0000001fff030819 */ /* 0x000fe20000011412 */
[C---:B------:R-:W-:Y:S01]  /*16a0*/  IMAD R10, R12.reuse, c[0x0][0x1ac], R10 ;  /* 0x00006b000c0a7a24 */ /* 0x040fe200078e020a */
[----:B------:R-:W-:Y:S01]  /*16b0*/  @!P0 MOV R2, R25 ;  /* 0x0000001900028202 */ /* 0x000fe20000000f00 */
[----:B------:R-:W-:Y:S01]  /*16c0*/  IMAD.WIDE.U32 R4, R12, c[0x0][0x1a8], R4 ;  /* 0x00006a000c047a25 */ /* 0x000fe200078e0004 */
[----:B------:R-:W-:-:S02]  /*16d0*/  @!P0 MOV R3, R17 ;  /* 0x0000001100038202 */ /* 0x000fc40000000f00 */
[----:B------:R-:W-:Y:S01]  /*16e0*/  LOP3.LUT R11, R13, 0x2, R16, 0xe2, !PT ;  /* 0x000000020d0b7812 */ /* 0x000fe200078ee210 */
[----:B------:R-:W-:Y:S01]  /*16f0*/  IMAD.WIDE.U32 R12, R2, c[0x0][0x1f0], R6 ;  /* 0x00007c00020c7a25 */ /* 0x000fe200078e0006 */
[----:B------:R-:W-:-:S03]  /*1700*/  LEA R6, P0, R4, c[0x0][0x160], 0x1 ;  /* 0x0000580004067a11 */ /* 0x000fc600078008ff */
[----:B------:R-:W-:Y:S01]  /*1710*/  IMAD.IADD R9, R9, 0x1, R15 ;  /* 0x0000000109097824 */ /* 0x000fe200078e020f */
[----:B------:R1:W-:Y:S01]  /*1720*/  STL.64 [R1+0x28], R12 ;  /* 0x0000280c01007387 */ /* 0x0003e20000100a00 */
[C---:B------:R-:W-:Y:S02]  /*1730*/  IMAD R7, R3.reuse, c[0x0][0x1f0], RZ ;  /* 0x00007c0003077a24 */ /* 0x040fe400078e02ff */
[----:B------:R-:W-:Y:S02]  /*1740*/  IMAD R3, R3, c[0x0][0x218], RZ ;  /* 0x0000860003037a24 */ /* 0x000fe400078e02ff */
[----:B------:R-:W-:-:S04]  /*1750*/  IMAD.WIDE.U32 R8, R2, c[0x0][0x218], R8 ;  /* 0x0000860002087a25 */ /* 0x000fc800078e0008 */
[C---:B------:R-:W-:Y:S01]  /*1760*/  IMAD R7, R2.reuse, c[0x0][0x1f4], R7 ;  /* 0x00007d0002077a24 */ /* 0x040fe200078e0207 */
[----:B------:R1:W-:Y:S01]  /*1770*/  STL.64 [R1+0x30], R8 ;  /* 0x0000300801007387 */ /* 0x0003e20000100a00 */
[----:B------:R-:W-:Y:S02]  /*1780*/  IMAD R2, R2, c[0x0][0x21c], R3 ;  /* 0x0000870002027a24 */ /* 0x000fe400078e0203 */
[----:B------:R-:W-:Y:S01]  /*1790*/  IMAD.IADD R5, R5, 0x1, R10 ;  /* 0x0000000105057824 */ /* 0x000fe200078e020a */
[----:B------:R-:W-:Y:S02]  /*17a0*/  IADD3 R3, R13, R7, RZ ;  /* 0x000000070d037210 */ /* 0x000fe40007ffe0ff */
[----:B------:R-:W-:Y:S02]  /*17b0*/  IADD3 R2, R9, R2, RZ ;  /* 0x0000000209027210 */ /* 0x000fe40007ffe0ff */
[----:B------:R-:W-:Y:S02]  /*17c0*/  LEA.HI.X R5, R4, c[0x0][0x164], R5, 0x1, P0 ;  /* 0x0000590004057a11 */ /* 0x000fe400000f0c05 */
[----:B------:R-:W-:Y:S01]  /*17d0*/  IADD3 R4, R22, R23, RZ ;  /* 0x0000001716047210 */ /* 0x000fe20007ffe0ff */
[----:B------:R1:W-:Y:S04]  /*17e0*/  STL [R1+0x38], R2 ;  /* 0x0000380201007387 */ /* 0x0003e80000100800 */
[----:B------:R1:W-:Y:S01]  /*17f0*/  STL [R1+0x20], R3 ;  /* 0x0000200301007387 */ /* 0x0003e20000100800 */
[----:B------:R-:W-:Y:S05]  /*1800*/  BRA.DIV ~URZ, `(.L_x_930) ;  /* 0x00011dc27f007947 */ /* 0x000fea000b800000 */
[----:B------:R2:W3:Y:S02]  /*1810*/  SHFL.IDX PT, R7, R5, RZ, 0x181f ;  /* 0x00181fff05077589 */ /* 0x0004e400000e0000 */
.L_x_980:
[----:B------:R-:W-:Y:S05]  /*1820*/  BRA.DIV ~URZ, `(.L_x_931) ;  /* 0x00011e127f007947 */ /* 0x000fea000b800000 */
[----:B-1----:R1:W4:Y:S02]  /*1830*/  SHFL.IDX PT, R3, R6, RZ, 0x181f ;  /* 0x00181fff06037589 */ /* 0x00232400000e0000 */
.L_x_981:
[----:B------:R-:W-:Y:S01]  /*1840*/  MOV R10, c[0x0][0x2c4] ;  /* 0x0000b100000a7a02 */ /* 0x000fe20000000f00 */
[----:B------:R-:W-:Y:S04]  /*1850*/  BSSY B0, `(.L_x_932) ;  /* 0x0000010000007945 */ /* 0x000fe80003800000 */
[----:B------:R-:W-:-:S05]  /*1860*/  IMAD R10, R10, c[0x0][0x168], RZ ;  /* 0x00005a000a0a7a24 */ /* 0x000fca00078e02ff */
[----:B------:R-:W-:-:S13]  /*1870*/  ISETP.GE.AND P0, PT, R4, R10, PT ;  /* 0x0000000a0400720c */ /* 0x000fda0003f06270 */
[----:B------:R-:W-:Y:S05]  /*1880*/  @P0 BRA `(.L_x_933) ;  /* 0x000000c000000947 */ /* 0x000fea0003800000 */
[----:B------:R-:W5:Y:S04]  /*1890*/  LDL.64 R14, [R1+0x48] ;  /* 0x00004800010e7983 */ /* 0x000f680000100a00 */
[----:B--2---:R-:W2:Y:S01]  /*18a0*/  LDL R12, [R1+0x60] ;  /* 0x00006000010c7983 */ /* 0x004ea20000100800 */
[----:B---3--:R-:W-:Y:S01]  /*18b0*/  MOV R9, R7 ;  /* 0x0000000700097202 */ /* 0x008fe20000000f00 */
[----:B----4-:R-:W-:Y:S01]  /*18c0*/  IMAD.MOV.U32 R8, RZ, RZ, R3 ;  /* 0x000000ffff087224 */ /* 0x010fe200078e0003 */
[----:B------:R-:W-:-:S03]  /*18d0*/  LEA R2, P0, R0, R3, 0x1 ;  /* 0x0000000300027211 */ /* 0x000fc600078008ff */
[----:B-----5:R-:W-:Y:S01]  /*18e0*/  IMAD.WIDE R8, R14, 0x2, R8 ;  /* 0x000000020e087825 */ /* 0x020fe200078e0208 */
[----:B--2---:R-:W-:-:S04]  /*18f0*/  LEA.HI.X R3, R0, R7, R12, 0x1, P0 ;  /* 0x0000000700037211 */ /* 0x004fc800000f0c0c */
[----:B------:R-:W-:Y:S01]  /*1900*/  @!PT LDS RZ, [RZ] ;  /* 0x00000000fffff984 */ /* 0x000fe20000000800 */
[----:B------:R-:W-:Y:S01]  /*1910*/  @!PT LDS RZ, [RZ] ;  /* 0x00000000fffff984 */ /* 0x000fe20000000800 */
[----:B------:R-:W-:Y:S01]  /*1920*/  @!PT LDS RZ, [RZ] ;  /* 0x00000000fffff984 */ /* 0x000fe20000000800 */
[----:B------:R2:W-:Y:S04]  /*1930*/  LDGSTS.E.BYPASS.LTC128B.128 [R244+0x8100], [R8.64], !P4 ;  /* 0x0810000008f47fae */ /* 0x0005e8000e101d48 */
[----:B------:R2:W-:Y:S02]  /*1940*/  LDGSTS.E.BYPASS.LTC128B.128 [R244+0xc100], [R2.64], !P2 ;  /* 0x0c10000002f47fae */ /* 0x0005e4000d101d48 */
.L_x_933:
[----:B------:R-:W-:Y:S05]  /*1950*/  BSYNC B0 ;  /* 0x0000000000007941 */ /* 0x000fea0003800000 */
.L_x_932:
[----:B------:R-:W-:Y:S05]  /*1960*/  BRA.DIV ~URZ, `(.L_x_934) ;  /* 0x00011d427f007947 */ /* 0x000fea000b800000 */
[----:B---3--:R3:W1:Y:S04]  /*1970*/  SHFL.IDX PT, R7, R5, 0x1, 0x181f ;  /* 0x00381f0005077f89 */ /* 0x00866800000e0000 */
[----:B--2-4-:R3:W2:Y:S02]  /*1980*/  SHFL.IDX PT, R3, R6, 0x1, 0x181f ;  /* 0x00381f0006037f89 */ /* 0x0146a400000e0000 */
.L_x_982:
[----:B------:R-:W-:Y:S01]  /*1990*/  IADD3 R2, R4, 0x10, RZ ;  /* 0x0000001004027810 */ /* 0x000fe20007ffe0ff */
[----:B------:R-:W-:Y:S03]  /*19a0*/  BSSY B0, `(.L_x_935) ;  /* 0x000000f000007945 */ /* 0x000fe60003800000 */
[----:B------:R-:W-:-:S13]  /*19b0*/  ISETP.GE.AND P0, PT, R2, R10, PT ;  /* 0x0000000a0200720c */ /* 0x000fda0003f06270 */
[----:B------:R-:W-:Y:S05]  /*19c0*/  @P0 BRA `(.L_x_936) ;  /* 0x000000c000000947 */ /* 0x000fea0003800000 */
[----:B------:R-:W4:Y:S04]  /*19d0*/  LDL.64 R14, [R1+0x48] ;  /* 0x00004800010e7983 */ /* 0x000f280000100a00 */
[----:B------:R-:W5:Y:S01]  /*19e0*/  LDL R12, [R1+0x60] ;  /* 0x00006000010c7983 */ /* 0x000f620000100800 */
[----:B-1----:R-:W-:Y:S01]  /*19f0*/  MOV R9, R7 ;  /* 0x0000000700097202 */ /* 0x002fe20000000f00 */
[----:B--2---:R-:W-:Y:S01]  /*1a00*/  IMAD.MOV.U32 R8, RZ, RZ, R3 ;  /* 0x000000ffff087224 */ /* 0x004fe200078e0003 */
[----:B------:R-:W-:-:S03]  /*1a10*/  LEA R2, P0, R0, R3, 0x1 ;  /* 0x0000000300027211 */ /* 0x000fc600078008ff */
[----:B----4-:R-:W-:Y:S01]  /*1a20*/  IMAD.WIDE R8, R14, 0x2, R8 ;  /* 0x000000020e087825 */ /* 0x010fe200078e0208 */
[----:B-----5:R-:W-:-:S04]  /*1a30*/  LEA.HI.X R3, R0, R7, R12, 0x1, P0 ;  /* 0x0000000700037211 */ /* 0x020fc800000f0c0c */
[----:B------:R-:W-:Y:S01]  /*1a40*/  @!PT LDS RZ, [RZ] ;  /* 0x00000000fffff984 */ /* 0x000fe20000000800 */
[----:B------:R-:W-:Y:S01]  /*1a50*/  @!PT LDS RZ, [RZ] ;  /* 0x00000000fffff984 */ /* 0x000fe20000000800 */
[----:B------:R-:W-:Y:S01]  /*1a60*/  @!PT LDS RZ, [RZ] ;  /* 0x00000000fffff984 */ /* 0x000fe20000000800 */
[----:B------:R1:W-:Y:S04]  /*1a70*/  LDGSTS.E.BYPASS.LTC128B.128 [R244+0x8900], [R8.64], !P4 ;  /* 0x0890000008f47fae */ /* 0x0003e8000e101d48 */
[----:B------:R1:W-:Y:S02]  /*1a80*/  LDGSTS.E.BYPASS.LTC128B.128 [R244+0xc900], [R2.64], !P2 ;  /* 0x0c90000002f47fae */ /* 0x0003e4000d101d48 */
.L_x_936:
[----:B------:R-:W-:Y:S05]  /*1a90*/  BSYNC B0 ;  /* 0x0000000000007941 */ /* 0x000fea0003800000 */
.L_x_935:
[----:B------:R-:W-:Y:S05]  /*1aa0*/  BRA.DIV ~URZ, `(.L_x_937) ;  /* 0x00011cd27f007947 */ /* 0x000fea000b800000 */
[----:B-1----:R1:W4:Y:S02]  /*1ab0*/  SHFL.IDX PT, R7, R5, 0x2, 0x181f ;  /* 0x00581f0005077f89 */ /* 0x00232400000e0000 */
.L_x_983:
[----:B------:R-:W-:Y:S05]  /*1ac0*/  BRA.DIV ~URZ, `(.L_x_938) ;  /* 0x00011d227f007947 */ /* 0x000fea000b800000 */
[----:B--2---:R2:W1:Y:S02]  /*1ad0*/  SHFL.IDX PT, R3, R6, 0x2, 0x181f ;  /* 0x00581f0006037f89 */ /* 0x00446400000e0000 */
.L_x_984:
[----:B------:R-:W-:Y:S01]  /*1ae0*/  IADD3 R2, R4, 0x20, RZ ;  /* 0x0000002004027810 */ /* 0x000fe20007ffe0ff */
[----:B------:R-:W-:Y:S03]  /*1af0*/  BSSY B0, `(.L_x_939) ;  /* 0x000000f000007945 */ /* 0x000fe60003800000 */
[----:B------:R-:W-:-:S13]  /*1b00*/  ISETP.GE.AND P0, PT, R2, R10, PT ;  /* 0x0000000a0200720c */ /* 0x000fda0003f06270 */
[----:B------:R-:W-:Y:S05]  /*1b10*/  @P0 BRA `(.L_x_940) ;  /* 0x000000c000000947 */ /* 0x000fea0003800000 */
[----:B------:R-:W5:Y:S04]  /*1b20*/  LDL.64 R14, [R1+0x48] ;  /* 0x00004800010e7983 */ /* 0x000f680000100a00 */
[----:B--2---:R-:W2:Y:S01]  /*1b30*/  LDL R12, [R1+0x60] ;  /* 0x00006000010c7983 */ /* 0x004ea20000100800 */
[----:B----4-:R-:W-:Y:S01]  /*1b40*/  MOV R9, R7 ;  /* 0x0000000700097202 */ /* 0x010fe20000000f00 */
[----:B-1----:R-:W-:Y:S01]  /*1b50*/  IMAD.MOV.U32 R8, RZ, RZ, R3 ;  /* 0x000000ffff087224 */ /* 0x002fe200078e0003 */
        /* <DEDUP_REMOVED lines=8> */
.L_x_940:
[----:B------:R-:W-:Y:S05]  /*1be0*/  BSYNC B0 ;  /* 0x0000000000007941 */ /* 0x000fea0003800000 */
.L_x_939:
[----:B------:R-:W-:Y:S05]  /*1bf0*/  BRA.DIV ~URZ, `(.L_x_941) ;  /* 0x00011c627f007947 */ /* 0x000fea000b800000 */
[----:B----4-:R4:W2:Y:S04]  /*1c00*/  SHFL.IDX PT, R7, R5, 0x3, 0x181f ;  /* 0x00781f0005077f89 */ /* 0x0108a800000e0000 */
[----:B-1----:R4:W1:Y:S02]  /*1c10*/  SHFL.IDX PT, R3, R6, 0x3, 0x181f ;  /* 0x00781f0006037f89 */ /* 0x00286400000e0000 */
.L_x_985:
[----:B------:R-:W-:Y:S01]  /*1c20*/  IADD3 R2, R4, 0x30, RZ ;  /* 0x0000003004027810 */ /* 0x000fe20007ffe0ff */
[----:B------:R-:W-:Y:S03]  /*1c30*/  BSSY B0, `(.L_x_942) ;  /* 0x000000f000007945 */ /* 0x000fe60003800000 */
[----:B------:R-:W-:-:S13]  /*1c40*/  ISETP.GE.AND P0, PT, R2, R10, PT ;  /* 0x0000000a0200720c */ /* 0x000fda0003f06270 */
[----:B------:R-:W-:Y:S05]  /*1c50*/  @P0 BRA `(.L_x_943) ;  /* 0x000000c000000947 */ /* 0x000fea0003800000 */
[----:B------:R-:W5:Y:S04]  /*1c60*/  LDL.64 R14, [R1+0x48] ;  /* 0x00004800010e7983 */ /* 0x000f680000100a00 */
[----:B---3--:R-:W3:Y:S01]  /*1c70*/  LDL R12, [R1+0x60] ;  /* 0x00006000010c7983 */ /* 0x008ee20000100800 */
[----:B--2---:R-:W-:Y:S01]  /*1c80*/  MOV R9, R7 ;  /* 0x0000000700097202 */ /* 0x004fe20000000f00 */
[----:B-1----:R-:W-:Y:S01]  /*1c90*/  IMAD.MOV.U32 R8, RZ, RZ, R3 ;  /* 0x000000ffff087224 */ /* 0x002fe200078e0003 */
[----:B------:R-:W-:-:S03]  /*1ca0*/  LEA R2, P0, R0, R3, 0x1 ;  /* 0x0000000300027211 */ /* 0x000fc600078008ff */
[----:B-----5:R-:W-:Y:S01]  /*1cb0*/  IMAD.WIDE R8, R14, 0x2, R8 ;  /* 0x000000020e087825 */ /* 0x020fe200078e0208 */
[----:B---3--:R-:W-:-:S04]  /*1cc0*/  LEA.HI.X R3, R0, R7, R12, 0x1, P0 ;  /* 0x0000000700037211 */ /* 0x008fc800000f0c0c */
[----:B------:R-:W-:Y:S01]  /*1cd0*/  @!PT LDS RZ, [RZ] ;  /* 0x00000000fffff984 */ /* 0x000fe20000000800 */
[----:B------:R-:W-:Y:S01]  /*1ce0*/  @!PT LDS RZ, [RZ] ;  /* 0x00000000fffff984 */ /* 0x000fe20000000800 */
[----:B------:R-:W-:Y:S01]  /*1cf0*/  @!PT LDS RZ, [RZ] ;  /* 0x00000000fffff984 */ /* 0x000fe20000000800 */
[----:B------:R1:W-:Y:S04]  /*1d00*/  LDGSTS.E.BYPASS.LTC128B.128 [R244+0x9900], [R8.64], !P4 ;  /* 0x0990000008f47fae */ /* 0x0003e8000e101d48 */
[----:B------:R1:W-:Y:S02]  /*1d10*/  LDGSTS.E.BYPASS.LTC128B.128 [R244+0xd900], [R2.64], !P2 ;  /* 0x0d90000002f47fae */ /* 0x0003e4000d101d48 */
.L_x_943:
[----:B------:R-:W-:Y:S05]  /*1d20*/  BSYNC B0 ;  /* 0x0000000000007941 */ /* 0x000fea0003800000 */
.L_x_942:
[----:B------:R-:W-:Y:S05]  /*1d30*/  BRA.DIV ~URZ, `(.L_x_944) ;  /* 0x00011bf27f007947 */ /* 0x000fea000b800000 */
[----:B--2---:R2:W3:Y:S02]  /*1d40*/  SHFL.IDX PT, R7, R5, 0x4, 0x181f ;  /* 0x00981f0005077f89 */ /* 0x0044e400000e0000 */
.L_x_986:
[----:B------:R-:W-:Y:S05]  /*1d50*/  BRA.DIV ~URZ, `(.L_x_945) ;  /* 0x00011c427f007947 */ /* 0x000fea000b800000 */
[----:B-1----:R1:W2:Y:S02]  /*1d60*/  SHFL.IDX PT, R3, R6, 0x4, 0x181f ;  /* 0x00981f0006037f89 */ /* 0x0022a400000e0000 */
.L_x_987:
[----:B------:R-:W-:Y:S01]  /*1d70*/  IADD3 R2, R4, 0x40, RZ ;  /* 0x0000004004027810 */ /* 0x000fe20007ffe0ff */
[----:B------:R-:W-:Y:S03]  /*1d80*/  BSSY B0, `(.L_x_946) ;  /* 0x000000f000007945 */ /* 0x000fe60003800000 */
[----:B------:R-:W-:-:S13]  /*1d90*/  ISETP.GE.AND P0, PT, R2, R10, PT ;  /* 0x0000000a0200720c */ /* 0x000fda0003f06270 */
[----:B------:R-:W-:Y:S05]  /*1da0*/  @P0 BRA `(.L_x_947) ;  /* 0x000000c000000947 */ /* 0x000fea0003800000 */
[----:B------:R-:W5:Y:S04]  /*1db0*/  LDL.64 R14, [R1+0x48] ;  /* 0x00004800010e7983 */ /* 0x000f680000100a00 */
[----:B----4-:R-:W4:Y:S01]  /*1dc0*/  LDL R12, [R1+0x60] ;  /* 0x00006000010c7983 */ /* 0x010f220000100800 */
[----:B---3--:R-:W-:Y:S01]  /*1dd0*/  MOV R9, R7 ;  /* 0x0000000700097202 */ /* 0x008fe20000000f00 */
[----:B--2---:R-:W-:Y:S01]  /*1de0*/  IMAD.MOV.U32 R8, RZ, RZ, R3 ;  /* 0x000000ffff087224 */ /* 0x004fe200078e0003 */
[----:B------:R-:W-:-:S03]  /*1df0*/  LEA R2, P0, R0, R3, 0x1 ;  /* 0x0000000300027211 */ /* 0x000fc600078008ff */
[----:B-----5:R-:W-:Y:S01]  /*1e00*/  IMAD.WIDE R8, R14, 0x2, R8 ;  /* 0x000000020e087825 */ /* 0x020fe200078e0208 */
[----:B----4-:R-:W-:-:S04]  /*1e10*/  LEA.HI.X R3, R0, R7, R12, 0x1, P0 ;  /* 0x0000000700037211 */ /* 0x010fc800000f0c0c */
[----:B------:R-:W-:Y:S01]  /*1e20*/  @!PT LDS RZ, [RZ] ;  /* 0x00000000fffff984 */ /* 0x000fe20000000800 */
[----:B------:R-:W-:Y:S01]  /*1e30*/  @!PT LDS RZ, [RZ] ;  /* 0x00000000fffff984 */ /* 0x000fe20000000800 */
[----:B------:R-:W-:Y:S01]  /*1e40*/  @!PT LDS RZ, [RZ] ;  /* 0x00000000fffff984 */ /* 0x000fe20000000800 */
[----:B------:R2:W-:Y:S04]  /*1e50*/  LDGSTS.E.BYPASS.LTC128B.128 [R244+0xa100], [R8.64], !P4 ;  /* 0x0a10000008f47fae */ /* 0x0005e8000e101d48 */
[----:B------:R2:W-:Y:S02]  /*1e60*/  LDGSTS.E.BYPASS.LTC128B.128 [R244+0xe100], [R2.64], !P2 ;  /* 0x0e10000002f47fae */ /* 0x0005e4000d101d48 */
.L_x_947:
[----:B------:R-:W-:Y:S05]  /*1e70*/  BSYNC B0 ;  /* 0x0000000000007941 */ /* 0x000fea0003800000 */
.L_x_946:
[----:B------:R-:W-:Y:S05]  /*1e80*/  BRA.DIV ~URZ, `(.L_x_948) ;  /* 0x00011b827f007947 */ /* 0x000fea000b800000 */
[----:B---3--:R3:W1:Y:S04]  /*1e90*/  SHFL.IDX PT, R7, R5, 0x5, 0x181f ;  /* 0x00b81f0005077f89 */ /* 0x00866800000e0000 */
[----:B--2---:R3:W2:Y:S02]  /*1ea0*/  SHFL.IDX PT, R3, R6, 0x5, 0x181f ;  /* 0x00b81f0006037f89 */ /* 0x0046a400000e0000 */
.L_x_988:
[----:B------:R-:W-:Y:S01]  /*1eb0*/  IADD3 R2, R4, 0x50, RZ ;  /* 0x0000005004027810 */ /* 0x000fe20007ffe0ff */
[----:B------:R-:W-:Y:S03]  /*1ec0*/  BSSY B0, `(.L_x_949) ;  /* 0x000000f000007945 */ /* 0x000fe60003800000 */
[----:B------:R-:W-:-:S13]  /*1ed0*/  ISETP.GE.AND P0, PT, R2, R10, PT ;  /* 0x0000000a0200720c */ /* 0x000fda0003f06270 */
[----:B------:R-:W-:Y:S05]  /*1ee0*/  @P0 BRA `(.L_x_950) ;  /* 0x000000c000000947 */ /* 0x000fea0003800000 */
[----:B------:R-:W5:Y:S04]  /*1ef0*/  LDL.64 R14, [R1+0x48] ;  /* 0x00004800010e7983 */ /* 0x000f680000100a00 */
[----:B---3--:R-:W3:Y:S01]  /*1f00*/  LDL R12, [R1+0x60] ;  /* 0x00006000010c7983 */ /* 0x008ee20000100800 */
[----:B-1----:R-:W-:Y:S01]  /*1f10*/  MOV R9, R7 ;  /* 0x0000000700097202 */ /* 0x002fe20000000f00 */
[----:B--2---:R-:W-:Y:S01]  /*1f20*/  IMAD.MOV.U32 R8, RZ, RZ, R3 ;  /* 0x000000ffff087224 */ /* 0x004fe200078e0003 */
        /* <DEDUP_REMOVED lines=8> */
.L_x_950:
[----:B------:R-:W-:Y:S05]  /*1fb0*/  BSYNC B0 ;  /* 0x0000000000007941 */ /* 0x000fea0003800000 */
.L_x_949:
[----:B------:R-:W-:Y:S05]  /*1fc0*/  BRA.DIV ~URZ, `(.L_x_951) ;  /* 0x00011b127f007947 */ /* 0x000fea000b800000 */
[----:B-1----:R1:W3:Y:S02]  /*1fd0*/  SHFL.IDX PT, R7, R5, 0x6, 0x181f ;  /* 0x00d81f0005077f89 */ /* 0x0022e400000e0000 */
.L_x_989:
[----:B------:R-:W-:Y:S05]  /*1fe0*/  BRA.DIV ~URZ, `(.L_x_952) ;  /* 0x00011b627f007947 */ /* 0x000fea000b800000 */
[----:B--2---:R2:W1:Y:S02]  /*1ff0*/  SHFL.IDX PT, R3, R6, 0x6, 0x181f ;  /* 0x00d81f0006037f89 */ /* 0x00446400000e0000 */
.L_x_990:
[----:B------:R-:W-:Y:S01]  /*2000*/  IADD3 R2, R4, 0x60, RZ ;  /* 0x0000006004027810 */ /* 0x000fe20007ffe0ff */
[----:B------:R-:W-:Y:S03]  /*2010*/  BSSY B0, `(.L_x_953) ;  /* 0x000000f000007945 */ /* 0x000fe60003800000 */
[----:B------:R-:W-:-:S13]  /*2020*/  ISETP.GE.AND P0, PT, R2, R10, PT ;  /* 0x0000000a0200720c */ /* 0x000fda0003f06270 */
[----:B------:R-:W-:Y:S05]  /*2030*/  @P0 BRA `(.L_x_954) ;  /* 0x000000c000000947 */ /* 0x000fea0003800000 */
[----:B------:R-:W5:Y:S04]  /*2040*/  LDL.64 R14, [R1+0x48] ;  /* 0x00004800010e7983 */ /* 0x000f680000100a00 */
[----:B--2---:R-:W2:Y:S01]  /*2050*/  LDL R12, [R1+0x60] ;  /* 0x00006000010c7983 */ /* 0x004ea20000100800 */
[----:B---3--:R-:W-:Y:S01]  /*2060*/  MOV R9, R7 ;  /* 0x0000000700097202 */ /* 0x008fe20000000f00 */
        /* <DEDUP_REMOVED lines=9> */
.L_x_954:
[----:B------:R-:W-:Y:S05]  /*2100*/  BSYNC B0 ;  /* 0x0000000000007941 */ /* 0x000fea0003800000 */
.L_x_953:
[----:B------:R-:W-:Y:S05]  /*2110*/  BRA.DIV ~URZ, `(.L_x_955) ;  /* 0x00011aa27f007947 */ /* 0x000fea000b800000 */
[----:B-1-34-:R-:W1:Y:S04]  /*2120*/  SHFL.IDX PT, R5, R5, 0x7, 0x181f ;  /* 0x00f81f0005057f89 */ /* 0x01ae6800000e0000 */
[----:B--2---:R-:W2:Y:S02]  /*2130*/  SHFL.IDX PT, R6, R6, 0x7, 0x181f ;  /* 0x00f81f0006067f89 */ /* 0x004ea400000e0000 */
.L_x_991:
[----:B------:R-:W3:Y:S04]  /*2140*/  LDL.64 R154, [R1+0x48] ;  /* 0x00004800019a7983 */ /* 0x000ee80000100a00 */
[----:B------:R-:W4:Y:S01]  /*2150*/  LDL R8, [R1+0x60] ;  /* 0x0000600001087983 */ /* 0x000f220000100800 */
[----:B------:R-:W-:-:S04]  /*2160*/  IADD3 R4, R4, 0x70, RZ ;  /* 0x0000007004047810 */ /* 0x000fc80007ffe0ff */
[----:B------:R-:W-:Y:S01]  /*2170*/  ISETP.GE.AND P1, PT, R4, R10, PT ;  /* 0x0000000a0400720c */ /* 0x000fe20003f26270 */
[----:B-1----:R-:W-:-:S12]  /*2180*/  IMAD.MOV.U32 R7, RZ, RZ, R5 ;  /* 0x000000ffff077224 */ /* 0x002fd800078e0005 */
[----:B--2---:R-:W-:Y:S01]  /*2190*/  @!P1 LEA R2, P0, R0, R6, 0x1 ;  /* 0x0000000600029211 */ /* 0x004fe200078008ff */
[----:B---3--:R-:W-:-:S03]  /*21a0*/  @!P1 IMAD.WIDE R6, R154, 0x2, R6 ;  /* 0x000000029a069825 */ /* 0x008fc600078e0206 */
[----:B----4-:R-:W-:Y:S02]  /*21b0*/  @!P1 LEA.HI.X R3, R0, R5, R8, 0x1, P0 ;  /* 0x0000000500039211 */ /* 0x010fe400000f0c08 */
[----:B------:R-:W-:Y:S01]  /*21c0*/  @!PT LDS RZ, [RZ] ;  /* 0x00000000fffff984 */ /* 0x000fe20000000800 */
[----:B------:R-:W-:Y:S01]  /*21d0*/  @!PT LDS RZ, [RZ] ;  /* 0x00000000fffff984 */ /* 0x000fe20000000800 */
[----:B------:R-:W-:Y:S01]  /*21e0*/  @!PT LDS RZ, [RZ] ;  /* 0x00000000fffff984 */ /* 0x000fe20000000800 */
[----:B------:R1:W-:Y:S04]  /*21f0*/  @!P1 LDGSTS.E.BYPASS.LTC128B.128 [R244+0xb900], [R6.64], !P4 ;  /* 0x0b90000006f49fae */ /* 0x0003e8000e101d48 */
[----:B------:R1:W-:Y:S04]  /*2200*/  @!P1 LDGSTS.E.BYPASS.LTC128B.128 [R244+0xf900], [R2.64], !P2 ;  /* 0x0f90000002f49fae */ /* 0x0003e8000d101d48 */
[----:B------:R-:W0:Y:S01]  /*2210*/  LDGDEPBAR ;  /* 0x00000000000079af */ /* 0x000e220000000000 */
[----:B------:R-:W-:Y:S02]  /*2220*/  WARPSYNC 0xffffffff ;  /* 0xffffffff00007948 */ /* 0x000fe40003800000 */
[----:B------:R-:W2:Y:S04]  /*2230*/  LDL.64 R156, [R1+0x28] ;  /* 0x00002800019c7983 */ /* 0x000ea80000100a00 */
[----:B------:R-:W3:Y:S04]  /*2240*/  LDL R153, [R1+0x20] ;  /* 0x0000200001997983 */ /* 0x000ee80000100800 */
[----:B------:R-:W4:Y:S04]  /*2250*/  LDL.64 R18, [R1+0x30] ;  /* 0x0000300001127983 */ /* 0x000f280000100a00 */
[----:B------:R-:W4:Y:S04]  /*2260*/  LDL R17, [R1+0x38] ;  /* 0x0000380001117983 */ /* 0x000f280000100800 */
[----:B------:R-:W1:Y:S01]  /*2270*/  S2R R8, SR_TID.X ;  /* 0x0000000000087919 */ /* 0x000e620000002100 */
[----:B------:R-:W-:Y:S01]  /*2280*/  SHF.R.S32.HI R10, RZ, 0x1f, R96 ;  /* 0x0000001fff0a7819 */ /* 0x000fe20000011460 */
[----:B------:R-:W-:Y:S01]  /*2290*/  IMAD.WIDE.U32 R4, R96, c[0x0][0x1e0], RZ ;  /* 0x0000780060047a25 */ /* 0x000fe200078e00ff */
[----:B------:R-:W-:Y:S01]  /*22a0*/  MOV R148, c[0x0][0x1e0] ;  /* 0x0000780000947a02 */ /* 0x000fe20000000f00 */
[----:B------:R-:W4:Y:S01]  /*22b0*/  LDL R209, [R1+0x18] ;  /* 0x0000180001d17983 */ /* 0x000f220000100800 */
[----:B------:R-:W-:-:S02]  /*22c0*/  MOV R151, c[0x0][0x1e4] ;  /* 0x0000790000977a02 */ /* 0x000fc40000000f00 */
[----:B------:R-:W-:Y:S01]  /*22d0*/  MOV R23, c[0x0][0x208] ;  /* 0x0000820000177a02 */ /* 0x000fe20000000f00 */
[----:B------:R2:W5:Y:S01]  /*22e0*/  LDL R208, [R1+0x8] ;  /* 0x0000080001d07983 */ /* 0x0005620000100800 */
[----:B-1----:R-:W-:-:S04]  /*22f0*/  SHF.R.S32.HI R16, RZ, 0x1f, R8 ;  /* 0x0000001fff107819 */ /* 0x002fc80000011408 */
[----:B------:R-:W-:-:S04]  /*2300*/  LEA.HI R16, R16, R8, RZ, 0x3 ;  /* 0x0000000810107211 */ /* 0x000fc800078f18ff */
[----:B------:R-:W-:-:S04]  /*2310*/  SHF.R.S32.HI R16, RZ, 0x3, R16 ;  /* 0x00000003ff107819 */ /* 0x000fc80000011410 */
[----:B------:R-:W-:-:S05]  /*2320*/  IADD3 R0, -R16, c[0x0][0x1d0], RZ ;  /* 0x0000740010007a10 */ /* 0x000fca0007ffe1ff */
[----:B------:R-:W-:Y:S02]  /*2330*/  IMAD R0, R96, -0x40, R0 ;  /* 0xffffffc060007824 */ /* 0x000fe400078e0200 */
[----:B------:R-:W-:-:S03]  /*2340*/  IMAD R2, R10, c[0x0][0x1e0], RZ ;  /* 0x000078000a027a24 */ /* 0x000fc600078e02ff */
[----:B------:R-:W-:Y:S01]  /*2350*/  ISETP.GE.AND P1, PT, R0, 0x1, PT ;  /* 0x000000010000780c */ /* 0x000fe20003f26270 */
[----:B------:R-:W-:Y:S01]  /*2360*/  IMAD R3, R96, c[0x0][0x1e4], R2 ;  /* 0x0000790060037a24 */ /* 0x000fe200078e0202 */
[----:B------:R-:W-:-:S04]  /*2370*/  ISETP.GE.AND P4, PT, R0, 0x11, PT ;  /* 0x000000110000780c */ /* 0x000fc80003f86270 */
[----:B------:R-:W-:Y:S01]  /*2380*/  IADD3 R3, R5, R3, RZ ;  /* 0x0000000305037210 */ /* 0x000fe20007ffe0ff */
[----:B------:R-:W-:Y:S06]  /*2390*/  BAR.SYNC.DEFER_BLOCKING 0x0 ;  /* 0x0000000000007b1d */ /* 0x000fec0000010000 */
[----:B------:R-:W-:Y:S02]  /*23a0*/  @P1 ISETP.GE.AND P6, PT, R154, c[0x0][0x1d4], PT ;  /* 0x000075009a001a0c */ /* 0x000fe40003fc6270 */
[----:B------:R-:W-:Y:S01]  /*23b0*/  ISETP.GE.AND P2, PT, R0, 0x21, PT ;  /* 0x000000210000780c */ /* 0x000fe20003f46270 */
[----:B------:R-:W-:Y:S01]  /*23c0*/  IMAD.WIDE.U32 R12, R148, 0x20, RZ ;  /* 0x00000020940c7825 */ /* 0x000fe200078e00ff */
[----:B------:R-:W-:-:S02]  /*23d0*/  MOV R22, 0x5 ;  /* 0x0000000500167802 */ /* 0x000fc40000000f00 */
[----:B------:R-:W-:Y:S02]  /*23e0*/  MOV R152, 0xffffffc0 ;  /* 0xffffffc000987802 */ /* 0x000fe40000000f00 */
[C---:B------:R-:W-:Y:S02]  /*23f0*/  SHF.L.U64.HI R22, R23.reuse, R22, c[0x0][0x20c] ;  /* 0x0000830017167619 */ /* 0x040fe40000010216 */
[----:B------:R-:W-:Y:S01]  /*2400*/  SHF.L.U32 R23, R23, 0x5, RZ ;  /* 0x0000000517177819 */ /* 0x000fe200000006ff */
[----:B------:R-:W-:Y:S01]  /*2410*/  IMAD R145, R96, R152, c[0x0][0x1d0] ;  /* 0x0000740060917624 */ /* 0x000fe200078e0298 */
[----:B--2---:R-:W-:-:S04]  /*2420*/  LEA R2, P0, R4, R156, 0x6 ;  /* 0x0000009c04027211 */ /* 0x004fc800078030ff */
[----:B---3--:R-:W-:Y:S02]  /*2430*/  LEA.HI.X R3, R4, R153, R3, 0x6, P0 ;  /* 0x0000009904037211 */ /* 0x008fe400000f3403 */
[----:B------:R-:W-:-:S04]  /*2440*/  @P1 LEA R4, P0, R2, c[0x0][0x1c8], 0x1 ;  /* 0x0000720002041a11 */ /* 0x000fc800078008ff */
[----:B------:R-:W-:Y:S02]  /*2450*/  @P1 LEA.HI.X R5, R2, c[0x0][0x1cc], R3, 0x1, P0 ;  /* 0x0000730002051a11 */ /* 0x000fe400000f0c03 */
[----:B------:R-:W-:-:S03]  /*2460*/  @P4 LEA R6, P0, R148, R2, 0x4 ;  /* 0x0000000294064211 */ /* 0x000fc600078020ff */
[----:B------:R-:W-:Y:S01]  /*2470*/  @!PT LDS RZ, [RZ] ;  /* 0x00000000fffff984 */ /* 0x000fe20000000800 */
[----:B------:R-:W-:Y:S01]  /*2480*/  @!PT LDS RZ, [RZ] ;  /* 0x00000000fffff984 */ /* 0x000fe20000000800 */
[----:B------:R-:W-:Y:S01]  /*2490*/  @!PT LDS RZ, [RZ] ;  /* 0x00000000fffff984 */ /* 0x000fe20000000800 */
[----:B------:R1:W-:Y:S01]  /*24a0*/  @P1 LDGSTS.E.BYPASS.LTC128B.128 [R244+0x4100], [R4.64], !P6 ;  /* 0x0410000004f41fae */ /* 0x0003e2000f101d48 */
[----:B------:R-:W-:Y:S02]  /*24b0*/  @P4 ISETP.GE.AND P6, PT, R154, c[0x0][0x1d4], PT ;  /* 0x000075009a004a0c */ /* 0x000fe40003fc6270 */
[----:B------:R-:W-:Y:S01]  /*24c0*/  @P4 LEA.HI.X R7, R148, R3, R151, 0x4, P0 ;  /* 0x0000000394074211 */ /* 0x000fe200000f2497 */
[----:B------:R1:W-:Y:S01]  /*24d0*/  @P1 LDGSTS.E.BYPASS.LTC128B.128 [R244+0x6100], [R4.64+0x80], !P5 ;  /* 0x0610008004f41fae */ /* 0x0003e2000e901d48 */
[----:B------:R-:W-:-:S04]  /*24e0*/  @P4 LEA R8, P0, R6, c[0x0][0x1c8], 0x1 ;  /* 0x0000720006084a11 */ /* 0x000fc800078008ff */
[----:B------:R-:W-:Y:S02]  /*24f0*/  @P4 LEA.HI.X R9, R6, c[0x0][0x1cc], R7, 0x1, P0 ;  /* 0x0000730006094a11 */ /* 0x000fe400000f0c07 */
[----:B------:R-:W-:Y:S02]  /*2500*/  ISETP.GE.AND P1, PT, R0, 0x31, PT ;  /* 0x000000310000780c */ /* 0x000fe40003f26270 */
[----:B------:R-:W-:Y:S01]  /*2510*/  @P2 IADD3 R0, P0, R2, R12, RZ ;  /* 0x0000000c02002210 */ /* 0x000fe20007f1e0ff */
[----:B------:R2:W-:Y:S01]  /*2520*/  @P4 LDGSTS.E.BYPASS.LTC128B.128 [R244+0x4900], [R8.64], !P6 ;  /* 0x0490000008f44fae */ /* 0x0005e2000f101d48 */
[----:B------:R-:W-:-:S03]  /*2530*/  @P2 ISETP.GE.AND P6, PT, R154, c[0x0][0x1d4], PT ;  /* 0x000075009a002a0c */ /* 0x000fc60003fc6270 */
[----:B------:R2:W-:Y:S01]  /*2540*/  @P4 LDGSTS.E.BYPASS.LTC128B.128 [R244+0x6900], [R8.64+0x80], !P5 ;  /* 0x0690008008f44fae */ /* 0x0005e2000e901d48 */
[----:B-1----:R-:W-:-:S04]  /*2550*/  SHF.L.U32 R4, R151, 0x5, RZ ;  /* 0x0000000597047819 */ /* 0x002fc800000006ff */
[----:B------:R-:W-:Y:S02]  /*2560*/  @P2 IADD3.X R4, R3, R13, R4, P0, !PT ;  /* 0x0000000d03042210 */ /* 0x000fe400007fe404 */
[----:B------:R-:W-:-:S04]  /*2570*/  @P2 LEA R6, P0, R0, c[0x0][0x1c8], 0x1 ;  /* 0x0000720000062a11 */ /* 0x000fc800078008ff */
[----:B------:R-:W-:Y:S01]  /*2580*/  @P2 LEA.HI.X R7, R0, c[0x0][0x1cc], R4, 0x1, P0 ;  /* 0x0000730000072a11 */ /* 0x000fe200000f0c04 */
[----:B------:R-:W-:Y:S02]  /*2590*/  @P1 IMAD R0, R151, 0x30, RZ ;  /* 0x0000003097001824 */ /* 0x000fe400078e02ff */
[----:B------:R-:W-:Y:S02]  /*25a0*/  @P1 IMAD.WIDE.U32 R2, R148, 0x30, R2 ;  /* 0x0000003094021825 */ /* 0x000fe400078e0002 */
[----:B------:R1:W-:Y:S01]  /*25b0*/  @P2 LDGSTS.E.BYPASS.LTC128B.128 [R244+0x5100], [R6.64], !P6 ;  /* 0x0510000006f42fae */ /* 0x0003e2000f101d48 */
[----:B------:R-:W-:Y:S02]  /*25c0*/  @P1 ISETP.GE.AND P6, PT, R154, c[0x0][0x1d4], PT ;  /* 0x000075009a001a0c */ /* 0x000fe40003fc6270 */
[----:B------:R-:W-:Y:S01]  /*25d0*/  @P1 IADD3 R0, R3, R0, RZ ;  /* 0x0000000003001210 */ /* 0x000fe20007ffe0ff */
[----:B------:R1:W-:Y:S01]  /*25e0*/  @P2 LDGSTS.E.BYPASS.LTC128B.128 [R244+0x7100], [R6.64+0x80], !P5 ;  /* 0x0710008006f42fae */ /* 0x0003e2000e901d48 */
[----:B------:R-:W-:-:S04]  /*25f0*/  @P1 LEA R4, P0, R2, c[0x0][0x1c8], 0x1 ;  /* 0x0000720002041a11 */ /* 0x000fc800078008ff */
[----:B------:R-:W-:-:S05]  /*2600*/  @P1 LEA.HI.X R5, R2, c[0x0][0x1cc], R0, 0x1, P0 ;  /* 0x0000730002051a11 */ /* 0x000fca00000f0c00 */
[----:B------:R1:W-:Y:S04]  /*2610*/  @P1 LDGSTS.E.BYPASS.LTC128B.128 [R244+0x5900], [R4.64], !P6 ;  /* 0x0590000004f41fae */ /* 0x0003e8000f101d48 */
[----:B------:R1:W-:Y:S04]  /*2620*/  @P1 LDGSTS.E.BYPASS.LTC128B.128 [R244+0x7900], [R4.64+0x80], !P5 ;  /* 0x0790008004f41fae */ /* 0x0003e8000e901d48 */
[----:B------:R-:W0:Y:S01]  /*2630*/  LDGDEPBAR ;  /* 0x00000000000079af */ /* 0x000e220000000000 */
[----:B------:R-:W-:-:S04]  /*2640*/  DEPBAR.LE SB0, 0x1 ;  /* 0x000080400000791a */ /* 0x000fc80000000000 */
[----:B------:R-:W-:-:S04]  /*2650*/  DEPBAR.LE SB0, 0x0 ;  /* 0x000080000000791a */ /* 0x000fc80000000000 */
[----:B------:R-:W-:Y:S01]  /*2660*/  BAR.SYNC.DEFER_BLOCKING 0x0 ;  /* 0x0000000000007b1d */ /* 0x000fe20000010000 */
[----:B------:R-:W-:Y:S02]  /*2670*/  IMAD R0, R10, c[0x0][0x208], RZ ;  /* 0x000082000a007a24 */ /* 0x000fe400078e02ff */
[----:B------:R-:W-:-:S04]  /*2680*/  IMAD.WIDE.U32 R2, R96, c[0x0][0x208], RZ ;  /* 0x0000820060027a25 */ /* 0x000fc800078e00ff */
[----:B--2---:R-:W-:Y:S01]  /*2690*/  IMAD R8, R96, c[0x0][0x20c], R0 ;  /* 0x0000830060087a24 */ /* 0x004fe200078e0200 */
[----:B----4-:R-:W-:Y:S01]  /*26a0*/  LEA R0, P0, R2, R18, 0x6 ;  /* 0x0000001202007211 */ /* 0x010fe200078030ff */
[----:B-1----:R-:W-:Y:S04]  /*26b0*/  LDSM.16.M88.4 R4, [R231+0x2000] ;  /* 0x00200000e704783b */ /* 0x002fe80000000200 */
[----:B------:R-:W1:Y:S04]  /*26c0*/  LDSM.16.M88.4 R24, [R224] ;  /* 0x00000000e018783b */ /* 0x000e680000000200 */
[----:B------:R-:W2:Y:S04]  /*26d0*/  LDSM.16.M88.4 R28, [R224+0x800] ;  /* 0x00080000e01c783b */ /* 0x000ea80000000200 */
[----:B------:R-:W3:Y:S04]  /*26e0*/  LDSM.16.M88.4 R32, [R224+0x1000] ;  /* 0x00100000e020783b */ /* 0x000ee80000000200 */
[----:B------:R-:W4:Y:S01]  /*26f0*/  LDSM.16.M88.4 R36, [R224+0x1800] ;  /* 0x00180000e024783b */ /* 0x000f220000000200 */
[----:B------:R-:W-:-:S03]  /*2700*/  IADD3 R3, R3, R8, RZ ;  /* 0x0000000803037210 */ /* 0x000fc60007ffe0ff */
[----:B------:R-:W3:Y:S01]  /*2710*/  LDSM.16.M88.4 R12, [R231] ;  /* 0x00000000e70c783b */ /* 0x000ee20000000200 */
[----:B------:R-:W-:Y:S02]  /*2720*/  LEA.HI.X R3, R2, R17, R3, 0x6, P0 ;  /* 0x0000001102037211 */ /* 0x000fe400000f3403 */
[C---:B------:R-:W-:Y:S01]  /*2730*/  LEA R2, P0, R0.reuse, c[0x0][0x1f8], 0x1 ;  /* 0x00007e0000027a11 */ /* 0x040fe200078008ff */
[----:B------:R-:W-:Y:S01]  /*2740*/  LDSM.16.M88.4 R56, [R235] ;  /* 0x00000000eb38783b */ /* 0x000fe20000000200 */
[----:B------:R-:W-:Y:S02]  /*2750*/  LOP3.LUT R8, R11, 0x1, RZ, 0xc0, !PT ;  /* 0x000000010b087812 */ /* 0x000fe400078ec0ff */
[----:B------:R-:W-:Y:S01]  /*2760*/  LEA.HI.X R3, R0, c[0x0][0x1fc], R3, 0x1, P0 ;  /* 0x00007f0000037a11 */ /* 0x000fe200000f0c03 */
[----:B------:R-:W-:Y:S01]  /*2770*/  LDSM.16.M88.4 R52, [R243] ;  /* 0x00000000f334783b */ /* 0x000fe20000000200 */
[C---:B------:R-:W-:Y:S02]  /*2780*/  IADD3 R18, P4, R23.reuse, R2, RZ ;  /* 0x0000000217127210 */ /* 0x040fe40007f9e0ff */
[----:B------:R-:W-:Y:S01]  /*2790*/  IADD3 R20, P1, P0, R23, 0x80, R2 ;  /* 0x0000008017147810 */ /* 0x000fe2000783e002 */
[----:B------:R-:W-:Y:S01]  /*27a0*/  LDSM.16.M88.4 R48, [R242] ;  /* 0x00000000f230783b */ /* 0x000fe20000000200 */
[----:B------:R-:W-:-:S02]  /*27b0*/  ISETP.NE.U32.AND P2, PT, R8, 0x1, PT ;  /* 0x000000010800780c */ /* 0x000fc40003f45070 */
[----:B------:R-:W-:Y:S01]  /*27c0*/  IADD3 R0, -R16, R145, RZ ;  /* 0x0000009110007210 */ /* 0x000fe20007ffe1ff */
[----:B------:R-:W-:Y:S01]  /*27d0*/  LDSM.16.M88.4 R44, [R241] ;  /* 0x00000000f12c783b */ /* 0x000fe20000000200 */
[----:B------:R-:W-:Y:S02]  /*27e0*/  IADD3.X R19, R22, R3, RZ, P4, !PT ;  /* 0x0000000316137210 */ /* 0x000fe400027fe4ff */
[----:B------:R-:W-:Y:S02]  /*27f0*/  IADD3 R16, P4, R18, R23, RZ ;  /* 0x0000001712107210 */ /* 0x000fe40007f9e0ff */
[----:B------:R-:W-:Y:S02]  /*2800*/  IADD3.X R21, R22, RZ, R3, P1, P0 ;  /* 0x000000ff16157210 */ /* 0x000fe40000fe0403 */
[----:B------:R-:W-:Y:S02]  /*2810*/  LOP3.LUT P1, RZ, R11, 0x2, RZ, 0xc0, !PT ;  /* 0x000000020bff7812 */ /* 0x000fe4000782c0ff */
[C---:B------:R-:W-:Y:S01]  /*2820*/  ISETP.LT.OR P0, PT, R0.reuse, 0x1, P2 ;  /* 0x000000010000780c */ /* 0x040fe20001701670 */
[----:B-1----:R-:W-:Y:S01]  /*2830*/  HMMA.16816.F32 R60, R4, R24, RZ ;  /* 0x00000018043c723c */ /* 0x002fe200000018ff */
[----:B------:R-:W-:Y:S01]  /*2840*/  IADD3.X R17, R19, R22, RZ, P4, !PT ;  /* 0x0000001613117210 */ /* 0x000fe200027fe4ff */
[----:B------:R-:W-:Y:S01]  /*2850*/  LDSM.16.M88.4 R8, [R233] ;  /* 0x00000000e908783b */ /* 0x000fe20000000200 */
[----:B------:R-:W-:-:S05]  /*2860*/  ISETP.LT.OR P4, PT, R0, 0x1, !P1 ;  /* 0x000000010000780c */ /* 0x000fca0004f81670 */
[C---:B--2---:R-:W-:Y:S08]  /*2870*/  HMMA.16816.F32 R76, R4.reuse, R28, RZ ;  /* 0x0000001c044c723c */ /* 0x044ff000000018ff */
[C---:B---3--:R-:W-:Y:S08]  /*2880*/  HMMA.16816.F32 R72, R4.reuse, R32, RZ ;  /* 0x000000200448723c */ /* 0x048ff000000018ff */
[C---:B----4-:R-:W-:Y:S08]  /*2890*/  HMMA.16816.F32 R80, R4.reuse, R36, RZ ;  /* 0x000000240450723c */ /* 0x050ff000000018ff */
[C---:B------:R-:W-:Y:S08]  /*28a0*/  HMMA.16816.F32 R116, R4.reuse, R26, RZ ;  /* 0x0000001a0474723c */ /* 0x040ff000000018ff */
[C---:B------:R-:W-:Y:S08]  /*28b0*/  HMMA.16816.F32 R120, R4.reuse, R30, RZ ;  /* 0x0000001e0478723c */ /* 0x040ff000000018ff */
[C---:B------:R-:W-:Y:S08]  /*28c0*/  HMMA.16816.F32 R112, R4.reuse, R34, RZ ;  /* 0x000000220470723c */ /* 0x040ff000000018ff */
[----:B------:R-:W-:Y:S01]  /*28d0*/  HMMA.16816.F32 R108, R4, R38, RZ ;  /* 0x00000026046c723c */ /* 0x000fe200000018ff */
[----:B------:R-:W1:Y:S04]  /*28e0*/  LDSM.16.M88.4 R4, [R233+0x2000] ;  /* 0x00200000e904783b */ /* 0x000e680000000200 */
[----:B------:R-:W-:Y:S01]  /*28f0*/  @!PT LDS RZ, [RZ] ;  /* 0x00000000fffff984 */ /* 0x000fe20000000800 */
[----:B------:R-:W-:Y:S01]  /*2900*/  @!PT LDS RZ, [RZ] ;  /* 0x00000000fffff984 */ /* 0x000fe20000000800 */
[----:B------:R-:W-:Y:S01]  /*2910*/  @!PT LDS RZ, [RZ] ;  /* 0x00000000fffff984 */ /* 0x000fe20000000800 */
[----:B------:R2:W-:Y:S01]  /*2920*/  LDGSTS.E.BYPASS.LTC128B.128 [R244+0x100], [R2.64], !P0 ;  /* 0x0010000002f47fae */ /* 0x0005e2000c101d48 */
[----:B------:R-:W-:-:S03]  /*2930*/  ISETP.LT.OR P0, PT, R0, 0x11, P2 ;  /* 0x000000110000780c */ /* 0x000fc60001701670 */
[----:B------:R2:W-:Y:S01]  /*2940*/  LDGSTS.E.BYPASS.LTC128B.128 [R244+0x2100], [R2.64+0x80], !P4 ;  /* 0x0210008002f47fae */ /* 0x0005e2000e101d48 */
[----:B------:R-:W-:-:S09]  /*2950*/  ISETP.LT.OR P4, PT, R0, 0x11, !P1 ;  /* 0x000000110000780c */ /* 0x000fd20004f81670 */
[----:B------:R3:W-:Y:S04]  /*2960*/  LDGSTS.E.BYPASS.LTC128B.128 [R244+0x900], [R18.64], !P0 ;  /* 0x0090000012f47fae */ /* 0x0007e8000c101d48 */
[----:B------:R4:W-:Y:S01]  /*2970*/  LDGSTS.E.BYPASS.LTC128B.128 [R244+0x2900], [R20.64], !P4 ;  /* 0x0290000014f47fae */ /* 0x0009e2000e101d48 */
[C---:B------:R-:W-:Y:S02]  /*2980*/  ISETP.LT.OR P4, PT, R0.reuse, 0x21, P2 ;  /* 0x000000210000780c */ /* 0x040fe40001781670 */
[----:B------:R-:W-:Y:S02]  /*2990*/  ISETP.LT.OR P2, PT, R0, 0x31, P2 ;  /* 0x000000310000780c */ /* 0x000fe40001741670 */
[----:B--2---:R-:W-:Y:S01]  /*29a0*/  IADD3 R2, P0, R16, R23, RZ ;  /* 0x0000001710027210 */ /* 0x004fe20007f1e0ff */
[----:B------:R-:W-:Y:S08]  /*29b0*/  HMMA.16816.F32 R68, R12, R24, RZ ;  /* 0x000000180c44723c */ /* 0x000ff000000018ff */
[----:B------:R3:W-:Y:S01]  /*29c0*/  LDGSTS.E.BYPASS.LTC128B.128 [R244+0x1100], [R16.64], !P4 ;  /* 0x0110000010f47fae */ /* 0x0007e2000e101d48 */
[----:B------:R-:W-:-:S02]  /*29d0*/  IADD3.X R3, R17, R22, RZ, P0, !PT ;  /* 0x0000001611037210 */ /* 0x000fc400007fe4ff */
[C---:B------:R-:W-:Y:S02]  /*29e0*/  ISETP.LT.OR P0, PT, R0.reuse, 0x21, !P1 ;  /* 0x000000210000780c */ /* 0x040fe40004f01670 */
[----:B------:R-:W-:Y:S01]  /*29f0*/  ISETP.LT.OR P1, PT, R0, 0x31, !P1 ;  /* 0x000000310000780c */ /* 0x000fe20004f21670 */
[C---:B------:R-:W-:Y:S08]  /*2a00*/  HMMA.16816.F32 R100, R12.reuse, R28, RZ ;  /* 0x0000001c0c64723c */ /* 0x040ff000000018ff */
[C---:B------:R-:W-:Y:S02]  /*2a10*/  HMMA.16816.F32 R92, R12.reuse, R30, RZ ;  /* 0x0000001e0c5c723c */ /* 0x040fe400000018ff */
[----:B------:R3:W-:Y:S04]  /*2a20*/  LDGSTS.E.BYPASS.LTC128B.128 [R244+0x3100], [R16.64+0x80], !P0 ;  /* 0x0310008010f47fae */ /* 0x0007e8000c101d48 */
[----:B------:R2:W-:Y:S02]  /*2a30*/  LDGSTS.E.BYPASS.LTC128B.128 [R244+0x1900], [R2.64], !P2 ;  /* 0x0190000002f47fae */ /* 0x0005e4000d101d48 */
[C---:B------:R-:W-:Y:S02]  /*2a40*/  HMMA.16816.F32 R64, R12.reuse, R36, RZ ;  /* 0x000000240c40723c */ /* 0x040fe400000018ff */
[----:B------:R2:W-:Y:S04]  /*2a50*/  LDGSTS.E.BYPASS.LTC128B.128 [R244+0x3900], [R2.64+0x80], !P1 ;  /* 0x0390008002f47fae */ /* 0x0005e8000c901d48 */
[----:B------:R-:W-:Y:S02]  /*2a60*/  LDSM.16.M88.4 R40, [R230] ;  /* 0x00000000e628783b */ /* 0x000fe40000000200 */
[C---:B------:R-:W-:Y:S02]  /*2a70*/  HMMA.16816.F32 R104, R12.reuse, R26, RZ ;  /* 0x0000001a0c68723c */ /* 0x040fe400000018ff */
[----:B------:R-:W-:Y:S04]  /*2a80*/  LDSM.16.M88.4 R28, [R230+0x800] ;  /* 0x00080000e61c783b */ /* 0x000fe80000000200 */
[----:B------:R-:W-:Y:S02]  /*2a90*/  LDSM.16.M88.4 R24, [R230+0x1000] ;  /* 0x00100000e618783b */ /* 0x000fe40000000200 */
[C---:B------:R-:W-:Y:S02]  /*2aa0*/  HMMA.16816.F32 R88, R12.reuse, R32, RZ ;  /* 0x000000200c58723c */ /* 0x040fe400000018ff */
[----:B----4-:R-:W-:Y:S04]  /*2ab0*/  LDSM.16.M88.4 R20, [R230+0x1800] ;  /* 0x00180000e614783b */ /* 0x010fe80000000200 */
[----:B---3--:R-:W-:Y:S02]  /*2ac0*/  LDSM.16.M88.4 R16, [R232+0x2000] ;  /* 0x00200000e810783b */ /* 0x008fe40000000200 */
[C---:B------:R-:W-:Y:S02]  /*2ad0*/  HMMA.16816.F32 R84, R12.reuse, R34, RZ ;  /* 0x000000220c54723c */ /* 0x040fe400000018ff */
[----:B------:R-:W0:Y:S06]  /*2ae0*/  LDGDEPBAR ;  /* 0x00000000000079af */ /* 0x000e2c0000000000 */
[----:B------:R-:W-:Y:S01]  /*2af0*/  HMMA.16816.F32 R36, R12, R38, RZ ;  /* 0x000000260c24723c */ /* 0x000fe200000018ff */
[----:B------:R-:W3:Y:S07]  /*2b00*/  LDSM.16.M88.4 R12, [R232] ;  /* 0x00000000e80c783b */ /* 0x000eee0000000200 */
[-C--:B-1----:R-:W-:Y:S08]  /*2b10*/  HMMA.16816.F32 R32, R4, R56.reuse, R60 ;  /* 0x000000380420723c */ /* 0x082ff0000000183c */
[----:B------:R-:W-:Y:S08]  /*2b20*/  HMMA.16816.F32 R60, R8, R56, R68 ;  /* 0x00000038083c723c */ /* 0x000ff00000001844 */
[C---:B------:R-:W-:Y:S08]  /*2b30*/  HMMA.16816.F32 R68, R4.reuse, R44, R80 ;  /* 0x0000002c0444723c */ /* 0x040ff00000001850 */
[C---:B------:R-:W-:Y:S08]  /*2b40*/  HMMA.16816.F32 R80, R4.reuse, R58, R116 ;  /* 0x0000003a0450723c */ /* 0x040ff00000001874 */
[C---:B------:R-:W-:Y:S08]  /*2b50*/  HMMA.16816.F32 R76, R4.reuse, R52, R76 ;  /* 0x00000034044c723c */ /* 0x040ff0000000184c */
[C---:B------:R-:W-:Y:S08]  /*2b60*/  HMMA.16816.F32 R128, R4.reuse, R54, R120 ;  /* 0x000000360480723c */ /* 0x040ff00000001878 */
[C---:B------:R-:W-:Y:S08]  /*2b70*/  HMMA.16816.F32 R136, R4.reuse, R50, R112 ;  /* 0x000000320488723c */ /* 0x040ff00000001870 */
[----:B------:R-:W-:Y:S08]  /*2b80*/  HMMA.16816.F32 R124, R4, R46, R108 ;  /* 0x0000002e047c723c */ /* 0x000ff0000000186c */
[C---:B------:R-:W-:Y:S08]  /*2b90*/  HMMA.16816.F32 R132, R8.reuse, R52, R100 ;  /* 0x000000340884723c */ /* 0x040ff00000001864 */
[C---:B------:R-:W-:Y:S01]  /*2ba0*/  HMMA.16816.F32 R116, R8.reuse, R54, R92 ;  /* 0x000000360874723c */ /* 0x040fe2000000185c */
[----:B------:R-:W-:Y:S07]  /*2bb0*/  LDSM.16.M88.4 R92, [R227+0x1800] ;  /* 0x00180000e35c783b */ /* 0x000fee0000000200 */
[C---:B------:R-:W-:Y:S08]  /*2bc0*/  HMMA.16816.F32 R140, R8.reuse, R48, R88 ;  /* 0x00000030088c723c */ /* 0x040ff00000001858 */
[C---:B------:R-:W-:Y:S08]  /*2bd0*/  HMMA.16816.F32 R120, R8.reuse, R44, R64 ;  /* 0x0000002c0878723c */ /* 0x040ff00000001840 */
[C---:B------:R-:W-:Y:S08]  /*2be0*/  HMMA.16816.F32 R112, R8.reuse, R58, R104 ;  /* 0x0000003a0870723c */ /* 0x040ff00000001868 */
[C---:B------:R-:W-:Y:S08]  /*2bf0*/  HMMA.16816.F32 R108, R8.reuse, R50, R84 ;  /* 0x00000032086c723c */ /* 0x040ff00000001854 */
[----:B------:R-:W-:Y:S01]  /*2c00*/  HMMA.16816.F32 R52, R8, R46, R36 ;  /* 0x0000002e0834723c */ /* 0x000fe20000001824 */
[----:B------:R-:W-:Y:S04]  /*2c10*/  LDSM.16.M88.4 R8, [R227] ;  /* 0x00000000e308783b */ /* 0x000fe80000000200 */
[----:B------:R-:W1:Y:S03]  /*2c20*/  LDSM.16.M88.4 R36, [R234] ;  /* 0x00000000ea24783b */ /* 0x000e660000000200 */
[----:B------:R-:W-:Y:S01]  /*2c30*/  HMMA.16816.F32 R72, R4, R48, R72 ;  /* 0x000000300448723c */ /* 0x000fe20000001848 */
[----:B------:R-:W4:Y:S04]  /*2c40*/  LDSM.16.M88.4 R4, [R234+0x2000] ;  /* 0x00200000ea04783b */ /* 0x000f280000000200 */
[----:B------:R-:W-:Y:S03]  /*2c50*/  LDSM.16.M88.4 R48, [R227+0x800] ;  /* 0x00080000e330783b */ /* 0x000fe60000000200 */
[-C--:B---3--:R-:W-:Y:S01]  /*2c60*/  HMMA.16816.F32 R44, R12, R40.reuse, R60 ;  /* 0x000000280c2c723c */ /* 0x088fe2000000183c */
[----:B------:R-:W-:Y:S07]  /*2c70*/  LDSM.16.M88.4 R60, [R224+0x2000] ;  /* 0x00200000e03c783b */ /* 0x000fee0000000200 */
[C---:B------:R-:W-:Y:S01]  /*2c80*/  HMMA.16816.F32 R100, R16.reuse, R40, R32 ;  /* 0x000000281064723c */ /* 0x040fe20000001820 */
[----:B------:R-:W-:Y:S07]  /*2c90*/  LDSM.16.M88.4 R32, [R231+0x4000] ;  /* 0x00400000e720783b */ /* 0x000fee0000000200 */
[C---:B------:R-:W-:Y:S01]  /*2ca0*/  HMMA.16816.F32 R104, R16.reuse, R28, R76 ;  /* 0x0000001c1068723c */ /* 0x040fe2000000184c */
[----:B------:R-:W3:Y:S07]  /*2cb0*/  LDSM.16.M88.4 R76, [R227+0x1000] ;  /* 0x00100000e34c783b */ /* 0x000eee0000000200 */
[C---:B------:R-:W-:Y:S08]  /*2cc0*/  HMMA.16816.F32 R88, R16.reuse, R24, R72 ;  /* 0x000000181058723c */ /* 0x040ff00000001848 */
[C---:B------:R-:W-:Y:S08]  /*2cd0*/  HMMA.16816.F32 R84, R16.reuse, R20, R68 ;  /* 0x000000141054723c */ /* 0x040ff00000001844 */
[C---:B------:R-:W-:Y:S08]  /*2ce0*/  HMMA.16816.F32 R72, R16.reuse, R42, R80 ;  /* 0x0000002a1048723c */ /* 0x040ff00000001850 */
[C---:B------:R-:W-:Y:S08]  /*2cf0*/  HMMA.16816.F32 R68, R16.reuse, R30, R128 ;  /* 0x0000001e1044723c */ /* 0x040ff00000001880 */
[C---:B------:R-:W-:Y:S08]  /*2d00*/  HMMA.16816.F32 R64, R16.reuse, R26, R136 ;  /* 0x0000001a1040723c */ /* 0x040ff00000001888 */
[----:B------:R-:W-:Y:S08]  /*2d10*/  HMMA.16816.F32 R56, R16, R22, R124 ;  /* 0x000000161038723c */ /* 0x000ff0000000187c */
[C---:B------:R-:W-:Y:S01]  /*2d20*/  HMMA.16816.F32 R16, R12.reuse, R42, R112 ;  /* 0x0000002a0c10723c */ /* 0x040fe20000001870 */
[----:B------:R-:W-:Y:S07]  /*2d30*/  LDSM.16.M88.4 R40, [R240] ;  /* 0x00000000f028783b */ /* 0x000fee0000000200 */
[C---:B------:R-:W-:Y:S08]  /*2d40*/  HMMA.16816.F32 R80, R12.reuse, R28, R132 ;  /* 0x0000001c0c50723c */ /* 0x040ff00000001884 */
        /* <DEDUP_REMOVED lines=8> */
[-C--:B-1----:R-:W-:Y:S01]  /*2dd0*/  HMMA.16816.F32 R12, R36, R8.reuse, R44 ;  /* 0x00000008240c723c */ /* 0x082fe2000000182c */
[----:B------:R-:W-:Y:S07]  /*2de0*/  LDSM.16.M88.4 R44, [R230+0x2000] ;  /* 0x00200000e62c783b */ /* 0x000fee0000000200 */
[C---:B----4-:R-:W-:Y:S08]  /*2df0*/  HMMA.16816.F32 R52, R4.reuse, R8, R100 ;  /* 0x000000080434723c */ /* 0x050ff00000001864 */
[----:B---3--:R-:W-:Y:S08]  /*2e00*/  HMMA.16816.F32 R124, R4, R78, R64 ;  /* 0x0000004e047c723c */ /* 0x008ff00000001840 */
[----:B------:R-:W-:Y:S08]  /*2e10*/  HMMA.16816.F32 R12, R32, R60, R12 ;  /* 0x0000003c200c723c */ /* 0x000ff0000000180c */
[----:B------:R-:W-:Y:S01]  /*2e20*/  HMMA.16816.F32 R64, R36, R10, R16 ;  /* 0x0000000a2440723c */ /* 0x000fe20000001810 */
[----:B------:R-:W1:Y:S07]  /*2e30*/  LDSM.16.M88.4 R16, [R232+0x4000] ;  /* 0x00400000e810783b */ /* 0x000e6e0000000200 */
[----:B--2---:R-:W-:Y:S08]  /*2e40*/  HMMA.16816.F32 R52, R28, R60, R52 ;  /* 0x0000003c1c34723c */ /* 0x004ff00000001834 */
[C---:B------:R-:W-:Y:S01]  /*2e50*/  HMMA.16816.F32 R72, R4.reuse, R10, R72 ;  /* 0x0000000a0448723c */ /* 0x040fe20000001848 */
[----:B------:R-:W-:Y:S07]  /*2e60*/  LDSM.16.M88.4 R8, [R234+0x4000] ;  /* 0x00400000ea08783b */ /* 0x000fee0000000200 */
[----:B------:R-:W-:Y:S08]  /*2e70*/  HMMA.16816.F32 R136, R4, R94, R56 ;  /* 0x0000005e0488723c */ /* 0x000ff00000001838 */
[----:B------:R-:W-:Y:S01]  /*2e80*/  HMMA.16816.F32 R56, R24, R40, R12 ;  /* 0x000000281838723c */ /* 0x000fe2000000180c */
[----:B------:R-:W2:Y:S07]  /*2e90*/  LDSM.16.M88.4 R12, [R232+0x6000] ;  /* 0x00600000e80c783b */ /* 0x000eae0000000200 */
[C---:B------:R-:W-:Y:S08]  /*2ea0*/  HMMA.16816.F32 R128, R4.reuse, R92, R84 ;  /* 0x0000005c0480723c */ /* 0x040ff00000001854 */
[C---:B------:R-:W-:Y:S08]  /*2eb0*/  HMMA.16816.F32 R104, R4.reuse, R48, R104 ;  /* 0x000000300468723c */ /* 0x040ff00000001868 */
[----:B------:R-:W-:Y:S08]  /*2ec0*/  HMMA.16816.F32 R100, R4, R50, R68 ;  /* 0x000000320464723c */ /* 0x000ff00000001844 */
[C---:B------:R-:W-:Y:S08]  /*2ed0*/  HMMA.16816.F32 R84, R36.reuse, R48, R80 ;  /* 0x000000302454723c */ /* 0x040ff00000001850 */
[----:B------:R-:W-:Y:S01]  /*2ee0*/  HMMA.16816.F32 R116, R36, R50, R116 ;  /* 0x000000322474723c */ /* 0x000fe20000001874 */
[----:B------:R-:W3:Y:S07]  /*2ef0*/  LDSM.16.M88.4 R48, [R227+0x2000] ;  /* 0x00200000e330783b */ /* 0x000eee0000000200 */
[----:B------:R-:W-:Y:S08]  /*2f00*/  HMMA.16816.F32 R52, R20, R40, R52 ;  /* 0x000000281434723c */ /* 0x000ff00000001834 */
[-C--:B------:R-:W-:Y:S08]  /*2f10*/  HMMA.16816.F32 R64, R32, R62.reuse, R64 ;  /* 0x0000003e2040723c */ /* 0x080ff00000001840 */
[----:B------:R-:W-:Y:S01]  /*2f20*/  HMMA.16816.F32 R72, R28, R62, R72 ;  /* 0x0000003e1c48723c */ /* 0x000fe20000001848 */
[----:B------:R-:W-:Y:S07]  /*2f30*/  LDSM.16.M88.4 R60, [R239] ;  /* 0x00000000ef3c783b */ /* 0x000fee0000000200 */
[----:B-1----:R-:W-:Y:S01]  /*2f40*/  HMMA.16816.F32 R68, R16, R44, R56 ;  /* 0x0000002c1044723c */ /* 0x002fe20000001838 */
[----:B------:R-:W1:Y:S07]  /*2f50*/  LDSM.16.M88.4 R56, [R224+0x2800] ;  /* 0x00280000e038783b */ /* 0x000e6e0000000200 */
[----:B------:R-:W-:Y:S01]  /*2f60*/  HMMA.16816.F32 R88, R4, R76, R88 ;  /* 0x0000004c0458723c */ /* 0x000fe20000001858 */
[----:B------:R-:W4:Y:S07]  /*2f70*/  LDSM.16.M88.4 R4, [R236+0x6000] ;  /* 0x00600000ec04783b */ /* 0x000f2e0000000200 */
[----:B--2---:R-:W-:Y:S08]  /*2f80*/  HMMA.16816.F32 R52, R12, R44, R52 ;  /* 0x0000002c0c34723c */ /* 0x004ff00000001834 */
[-C--:B------:R-:W-:Y:S08]  /*2f90*/  HMMA.16816.F32 R64, R24, R42.reuse, R64 ;  /* 0x0000002a1840723c */ /* 0x080ff00000001840 */
[----:B------:R-:W-:Y:S01]  /*2fa0*/  HMMA.16816.F32 R72, R20, R42, R72 ;  /* 0x0000002a1448723c */ /* 0x000fe20000001848 */
[----:B------:R-:W2:Y:S07]  /*2fb0*/  LDSM.16.M88.4 R40, [R230+0x2800] ;  /* 0x00280000e628783b */ /* 0x000eae0000000200 */
[C---:B------:R-:W-:Y:S08]  /*2fc0*/  HMMA.16816.F32 R140, R36.reuse, R76, R140 ;  /* 0x0000004c248c723c */ /* 0x040ff0000000188c */
[----:B------:R-:W-:Y:S08]  /*2fd0*/  HMMA.16816.F32 R108, R36, R78, R108 ;  /* 0x0000004e246c723c */ /* 0x000ff0000000186c */
[----:B---3--:R-:W-:Y:S08]  /*2fe0*/  HMMA.16816.F32 R76, R8, R48, R68 ;  /* 0x00000030084c723c */ /* 0x008ff00000001844 */
[----:B-1----:R-:W-:Y:S08]  /*2ff0*/  HMMA.16816.F32 R68, R32, R56, R84 ;  /* 0x000000382044723c */ /* 0x002ff00000001854 */
[----:B----4-:R-:W-:Y:S08]  /*3000*/  HMMA.16816.F32 R80, R4, R48, R52 ;  /* 0x000000300450723c */ /* 0x010ff00000001834 */
[----:B------:R-:W-:Y:S08]  /*3010*/  HMMA.16816.F32 R52, R16, R46, R64 ;  /* 0x0000002e1034723c */ /* 0x000ff00000001840 */
[C---:B------:R-:W-:Y:S08]  /*3020*/  HMMA.16816.F32 R120, R36.reuse, R92, R120 ;  /* 0x0000005c2478723c */ /* 0x040ff00000001878 */
[----:B------:R-:W-:Y:S08]  /*3030*/  HMMA.16816.F32 R112, R36, R94, R112 ;  /* 0x0000005e2470723c */ /* 0x000ff00000001870 */
[----:B------:R-:W-:Y:S08]  /*3040*/  HMMA.16816.F32 R64, R12, R46, R72 ;  /* 0x0000002e0c40723c */ /* 0x000ff00000001848 */
[----:B------:R-:W-:Y:S01]  /*3050*/  HMMA.16816.F32 R36, R28, R56, R104 ;  /* 0x000000381c24723c */ /* 0x000fe20000001868 */
[----:B------:R-:W-:-:S04]  /*3060*/  FMUL.FTZ R0, R76, c[0x0][0x320] ;  /* 0x0000c8004c007a20 */ /* 0x000fc80000410000 */
[----:B------:R1:W3:Y:S03]  /*3070*/  MUFU.TANH R144, R0 ;  /* 0x0000000000907308 */ /* 0x0002e60000002400 */
[----:B------:R-:W-:Y:S01]  /*3080*/  HMMA.16816.F32 R68, R24, R60, R68 ;  /* 0x0000003c1844723c */ /* 0x000fe20000001844 */
[----:B-1----:R-:W-:-:S04]  /*3090*/  FMUL.FTZ R0, R77, c[0x0][0x320] ;  /* 0x0000c8004d007a20 */ /* 0x002fc80000410000 */
[----:B------:R1:W4:Y:S03]  /*30a0*/  MUFU.TANH R132, R0 ;  /* 0x0000000000847308 */ /* 0x0003260000002400 */
[----:B------:R-:W-:Y:S08]  /*30b0*/  HMMA.16816.F32 R84, R4, R50, R64 ;  /* 0x000000320454723c */ /* 0x000ff00000001840 */
[----:B------:R-:W-:Y:S01]  /*30c0*/  HMMA.16816.F32 R44, R20, R60, R36 ;  /* 0x0000003c142c723c */ /* 0x000fe20000001824 */
[----:B------:R-:W2:Y:S01]  /*30d0*/  LDSM.16.M88.4 R36, [R227+0x2800] ;  /* 0x00280000e324783b */ /* 0x000ea20000000200 */
[----:B-1----:R-:W-:-:S06]  /*30e0*/  FMUL.FTZ R0, R78, c[0x0][0x320] ;  /* 0x0000c8004e007a20 */ /* 0x002fcc0000410000 */
[-C--:B------:R-:W-:Y:S01]  /*30f0*/  HMMA.16816.F32 R64, R32, R58.reuse, R116 ;  /* 0x0000003a2040723c */ /* 0x080fe20000001874 */
[----:B------:R1:W1:Y:S07]  /*3100*/  MUFU.TANH R134, R0 ;  /* 0x0000000000867308 */ /* 0x00026e0000002400 */
[----:B------:R-:W-:Y:S01]  /*3110*/  HMMA.16816.F32 R72, R28, R58, R100 ;  /* 0x0000003a1c48723c */ /* 0x000fe20000001864 */
[----:B-1----:R-:W-:-:S07]  /*3120*/  FMUL.FTZ R0, R79, c[0x0][0x320] ;  /* 0x0000c8004f007a20 */ /* 0x002fce0000410000 */
[----:B------:R-:W-:Y:S01]  /*3130*/  HMMA.16816.F32 R76, R8, R50, R52 ;  /* 0x00000032084c723c */ /* 0x000fe20000001834 */
[----:B------:R-:W1:Y:S01]  /*3140*/  LDSM.16.M88.4 R52, [R224+0x3000] ;  /* 0x00300000e034783b */ /* 0x000e620000000200 */
[----:B------:R2:W1:Y:S02]  /*3150*/  MUFU.TANH R133, R0 ;  /* 0x0000000000857308 */ /* 0x0004640000002400 */
[----:B--2---:R-:W-:-:S06]  /*3160*/  FMUL.FTZ R0, R80, c[0x0][0x320] ;  /* 0x0000c80050007a20 */ /* 0x004fcc0000410000 */
[----:B------:R2:W1:Y:S01]  /*3170*/  MUFU.TANH R147, R0 ;  /* 0x0000000000937308 */ /* 0x0004620000002400 */
[----:B------:R-:W-:Y:S01]  /*3180*/  HMMA.16816.F32 R68, R16, R40, R68 ;  /* 0x000000281044723c */ /* 0x000fe20000001844 */
[----:B--2---:R-:W-:-:S06]  /*3190*/  FMUL.FTZ R0, R81, c[0x0][0x320] ;  /* 0x0000c80051007a20 */ /* 0x004fcc0000410000 */
[----:B------:R2:W1:Y:S01]  /*31a0*/  MUFU.TANH R146, R0 ;  /* 0x0000000000927308 */ /* 0x0004620000002400 */
[----:B------:R-:W-:Y:S01]  /*31b0*/  HMMA.16816.F32 R56, R24, R62, R64 ;  /* 0x0000003e1838723c */ /* 0x000fe20000001840 */
[----:B--2---:R-:W-:-:S06]  /*31c0*/  FMUL.FTZ R0, R82, c[0x0][0x320] ;  /* 0x0000c80052007a20 */ /* 0x004fcc0000410000 */
[----:B------:R2:W1:Y:S01]  /*31d0*/  MUFU.TANH R150, R0 ;  /* 0x0000000000967308 */ /* 0x0004620000002400 */
[----:B------:R-:W-:Y:S01]  /*31e0*/  HMMA.16816.F32 R48, R12, R40, R44 ;  /* 0x000000280c30723c */ /* 0x000fe2000000182c */
[----:B------:R-:W1:Y:S01]  /*31f0*/  LDSM.16.M88.4 R44, [R238] ;  /* 0x00000000ee2c783b */ /* 0x000e620000000200 */
[----:B--2---:R-:W-:-:S05]  /*3200*/  FMUL.FTZ R0, R83, c[0x0][0x320] ;  /* 0x0000c80053007a20 */ /* 0x004fca0000410000 */
[----:B------:R2:W1:Y:S01]  /*3210*/  MUFU.TANH R149, R0 ;  /* 0x0000000000957308 */ /* 0x0004620000002400 */
[----:B------:R-:W-:Y:S01]  /*3220*/  HMMA.16816.F32 R64, R20, R62, R72 ;  /* 0x0000003e1440723c */ /* 0x000fe20000001848 */
[----:B--2---:R-:W-:-:S06]  /*3230*/  FMUL.FTZ R0, R76, c[0x0][0x320] ;  /* 0x0000c8004c007a20 */ /* 0x004fcc0000410000 */
[----:B------:R2:W1:Y:S02]  /*3240*/  MUFU.TANH R106, R0 ;  /* 0x00000000006a7308 */ /* 0x0004640000002400 */
[----:B--2---:R-:W-:-:S06]  /*3250*/  FMUL.FTZ R0, R77, c[0x0][0x320] ;  /* 0x0000c8004d007a20 */ /* 0x004fcc0000410000 */
[----:B------:R2:W1:Y:S01]  /*3260*/  MUFU.TANH R103, R0 ;  /* 0x0000000000677308 */ /* 0x0004620000002400 */
[----:B------:R-:W-:Y:S01]  /*3270*/  HMMA.16816.F32 R60, R16, R42, R56 ;  /* 0x0000002a103c723c */ /* 0x000fe20000001838 */
[----:B------:R-:W1:Y:S01]  /*3280*/  LDSM.16.M88.4 R56, [R230+0x3000] ;  /* 0x00300000e638783b */ /* 0x000e620000000200 */
[----:B--2---:R-:W-:-:S05]  /*3290*/  FMUL.FTZ R0, R78, c[0x0][0x320] ;  /* 0x0000c8004e007a20 */ /* 0x004fca0000410000 */
[----:B------:R2:W1:Y:S01]  /*32a0*/  MUFU.TANH R105, R0 ;  /* 0x0000000000697308 */ /* 0x0004620000002400 */
[----:B------:R-:W-:Y:S01]  /*32b0*/  HMMA.16816.F32 R80, R4, R36, R48 ;  /* 0x000000240450723c */ /* 0x000fe20000001830 */
[----:B--2---:R-:W-:-:S07]  /*32c0*/  FMUL.FTZ R0, R79, c[0x0][0x320] ;  /* 0x0000c8004f007a20 */ /* 0x004fce0000410000 */
[----:B------:R-:W-:Y:S01]  /*32d0*/  HMMA.16816.F32 R76, R8, R36, R68 ;  /* 0x00000024084c723c */ /* 0x000fe20000001844 */
[----:B------:R2:W2:Y:S07]  /*32e0*/  MUFU.TANH R104, R0 ;  /* 0x0000000000687308 */ /* 0x0004ae0000002400 */
[----:B-1----:R-:W-:Y:S01]  /*32f0*/  HMMA.16816.F32 R68, R32, R52, R140 ;  /* 0x000000342044723c */ /* 0x002fe2000000188c */
[----:B--2---:R-:W-:-:S04]  /*3300*/  FMUL.FTZ R0, R84, c[0x0][0x320] ;  /* 0x0000c80054007a20 */ /* 0x004fc80000410000 */
[----:B------:R1:W2:Y:S03]  /*3310*/  MUFU.TANH R118, R0 ;  /* 0x0000000000767308 */ /* 0x0002a60000002400 */
[----:B------:R-:W-:Y:S08]  /*3320*/  HMMA.16816.F32 R48, R28, R52, R88 ;  /* 0x000000341c30723c */ /* 0x000ff00000001858 */
[----:B------:R-:W-:Y:S01]  /*3330*/  HMMA.16816.F32 R64, R12, R42, R64 ;  /* 0x0000002a0c40723c */ /* 0x000fe20000001840 */
[----:B-1----:R-:W-:-:S04]  /*3340*/  FMUL.FTZ R0, R85, c[0x0][0x320] ;  /* 0x0000c80055007a20 */ /* 0x002fc80000410000 */
[----:B------:R1:W1:Y:S03]  /*3350*/  MUFU.TANH R117, R0 ;  /* 0x0000000000757308 */ /* 0x0002660000002400 */
        /* <DEDUP_REMOVED lines=10> */
[----:B------:R-:W2:Y:S01]  /*3400*/  LDSM.16.M88.4 R48, [R227+0x3000] ;  /* 0x00300000e330783b */ /* 0x000ea20000000200 */
[----:B-1----:R-:W-:-:S04]  /*3410*/  FMUL.FTZ R0, R77, c[0x0][0x320] ;  /* 0x0000c8004d007a20 */ /* 0x002fc80000410000 */
[----:B------:R1:W1:Y:S02]  /*3420*/  MUFU.TANH R93, R0 ;  /* 0x00000000005d7308 */ /* 0x0002640000002400 */
[----:B------:R-:W-:Y:S01]  /*3430*/  HMMA.16816.F32 R84, R4, R38, R64 ;  /* 0x000000260454723c */ /* 0x000fe20000001840 */
[----:B------:R-:W2:Y:S01]  /*3440*/  LDSM.16.M88.4 R36, [R224+0x3800] ;  /* 0x00380000e024783b */ /* 0x000ea20000000200 */
[----:B-1----:R-:W-:-:S04]  /*3450*/  FMUL.FTZ R0, R78, c[0x0][0x320] ;  /* 0x0000c8004e007a20 */ /* 0x002fc80000410000 */
[----:B------:R1:W1:Y:S02]  /*3460*/  MUFU.TANH R98, R0 ;  /* 0x0000000000627308 */ /* 0x0002640000002400 */
[----:B------:R-:W-:Y:S01]  /*3470*/  HMMA.16816.F32 R64, R16, R56, R68 ;  /* 0x000000381040723c */ /* 0x000fe20000001844 */
[----:B-1----:R-:W-:-:S05]  /*3480*/  FMUL.FTZ R0, R79, c[0x0][0x320] ;  /* 0x0000c8004f007a20 */ /* 0x002fca0000410000 */
[----:B------:R1:W1:Y:S02]  /*3490*/  MUFU.TANH R95, R0 ;  /* 0x00000000005f7308 */ /* 0x0002640000002400 */
[----:B------:R-:W-:Y:S01]  /*34a0*/  HMMA.16816.F32 R68, R28, R54, R124 ;  /* 0x000000361c44723c */ /* 0x000fe2000000187c */
[----:B------:R-:W2:Y:S01]  /*34b0*/  LDSM.16.M88.4 R52, [R237] ;  /* 0x00000000ed34783b */ /* 0x000ea20000000200 */
[----:B-1----:R-:W-:-:S04]  /*34c0*/  FMUL.FTZ R0, R80, c[0x0][0x320] ;  /* 0x0000c80050007a20 */ /* 0x002fc80000410000 */
[----:B------:R1:W1:Y:S02]  /*34d0*/  MUFU.TANH R102, R0 ;  /* 0x0000000000667308 */ /* 0x0002640000002400 */
[----:B------:R-:W-:Y:S01]  /*34e0*/  HMMA.16816.F32 R60, R24, R46, R60 ;  /* 0x0000002e183c723c */ /* 0x000fe2000000183c */
[----:B-1----:R-:W-:-:S05]  /*34f0*/  FMUL.FTZ R0, R81, c[0x0][0x320] ;  /* 0x0000c80051007a20 */ /* 0x002fca0000410000 */
[----:B------:R1:W1:Y:S02]  /*3500*/  MUFU.TANH R101, R0 ;  /* 0x0000000000657308 */ /* 0x0002640000002400 */
[----:B------:R-:W-:Y:S01]  /*3510*/  HMMA.16816.F32 R40, R12, R56, R40 ;  /* 0x000000380c28723c */ /* 0x000fe20000001828 */
[----:B-1----:R-:W-:-:S05]  /*3520*/  FMUL.FTZ R0, R82, c[0x0][0x320] ;  /* 0x0000c80052007a20 */ /* 0x002fca0000410000 */
        /* <DEDUP_REMOVED lines=8> */
[----:B------:R1:W1:Y:S01]  /*35b0*/  MUFU.TANH R88, R0 ;  /* 0x0000000000587308 */ /* 0x0002620000002400 */
[----:B------:R-:W-:Y:S08]  /*35c0*/  HMMA.16816.F32 R64, R32, R36, R120 ;  /* 0x000000242040723c */ /* 0x000ff00000001878 */
[----:B------:R-:W-:Y:S01]  /*35d0*/  HMMA.16816.F32 R44, R16, R58, R60 ;  /* 0x0000003a102c723c */ /* 0x000fe2000000183c */
[----:B-1----:R-:W-:-:S07]  /*35e0*/  FMUL.FTZ R0, R74, c[0x0][0x320] ;  /* 0x0000c8004a007a20 */ /* 0x002fce0000410000 */
[----:B------:R-:W-:Y:S01]  /*35f0*/  HMMA.16816.F32 R60, R32, R38, R112 ;  /* 0x00000026203c723c */ /* 0x000fe20000001870 */
[----:B------:R-:W-:Y:S01]  /*3600*/  LDSM.16.M88.4 R32, [R227+0x3800] ;  /* 0x00380000e320783b */ /* 0x000fe20000000200 */
[----:B------:R1:W1:Y:S06]  /*3610*/  MUFU.TANH R91, R0 ;  /* 0x00000000005b7308 */ /* 0x00026c0000002400 */
[----:B------:R-:W-:Y:S01]  /*3620*/  HMMA.16816.F32 R80, R4, R48, R40 ;  /* 0x000000300450723c */ /* 0x000fe20000001828 */
[----:B------:R-:W2:Y:S01]  /*3630*/  LDSM.16.M88.4 R40, [R230+0x3800] ;  /* 0x00380000e628783b */ /* 0x000ea20000000200 */
[----:B------:R-:W-:Y:S01]  /*3640*/  ISETP.GT.AND P0, PT, R96, R209, PT ;  /* 0x000000d16000720c */ /* 0x000fe20003f04270 */
[----:B------:R-:W-:-:S04]  /*3650*/  DEPBAR.LE SB0, 0x0 ;  /* 0x000080000000791a */ /* 0x000fc80000000000 */
[----:B-1----:R-:W-:Y:S02]  /*3660*/  FMUL.FTZ R0, R75, c[0x0][0x320] ;  /* 0x0000c8004b007a20 */ /* 0x002fe40000410000 */
[C---:B------:R-:W-:Y:S08]  /*3670*/  HMMA.16816.F32 R72, R28.reuse, R36, R128 ;  /* 0x000000241c48723c */ /* 0x040ff00000001880 */
[----:B------:R-:W-:Y:S01]  /*3680*/  HMMA.16816.F32 R28, R28, R38, R136 ;  /* 0x000000261c1c723c */ /* 0x000fe20000001888 */
[----:B------:R1:W1:Y:S02]  /*3690*/  MUFU.TANH R90, R0 ;  /* 0x00000000005a7308 */ /* 0x0002640000002400 */
[----:B-1----:R-:W-:-:S06]  /*36a0*/  FMUL.FTZ R0, R84, c[0x0][0x320] ;  /* 0x0000c80054007a20 */ /* 0x002fcc0000410000 */
[----:B------:R1:W1:Y:S01]  /*36b0*/  MUFU.TANH R94, R0 ;  /* 0x00000000005e7308 */ /* 0x0002620000002400 */
[----:B------:R-:W-:Y:S08]  /*36c0*/  HMMA.16816.F32 R68, R12, R58, R68 ;  /* 0x0000003a0c44723c */ /* 0x000ff00000001844 */
[----:B------:R-:W-:Y:S01]  /*36d0*/  HMMA.16816.F32 R56, R24, R52, R64 ;  /* 0x000000341838723c */ /* 0x000fe20000001840 */
[----:B-1----:R-:W-:-:S04]  /*36e0*/  FMUL.FTZ R0, R85, c[0x0][0x320] ;  /* 0x0000c80055007a20 */ /* 0x002fc80000410000 */
[----:B------:R1:W1:Y:S03]  /*36f0*/  MUFU.TANH R92, R0 ;  /* 0x00000000005c7308 */ /* 0x0002660000002400 */
[----:B------:R-:W-:Y:S08]  /*3700*/  HMMA.16816.F32 R64, R20, R52, R72 ;  /* 0x000000341440723c */ /* 0x000ff00000001848 */
[----:B------:R-:W-:Y:S01]  /*3710*/  HMMA.16816.F32 R24, R24, R54, R60 ;  /* 0x000000361818723c */ /* 0x000fe2000000183c */
[----:B-1----:R-:W-:-:S07]  /*3720*/  FMUL.FTZ R0, R86, c[0x0][0x320] ;  /* 0x0000c80056007a20 */ /* 0x002fce0000410000 */
[----:B------:R-:W-:Y:S01]  /*3730*/  HMMA.16816.F32 R52, R20, R54, R28 ;  /* 0x000000361434723c */ /* 0x000fe2000000181c */
[----:B------:R1:W1:Y:S02]  /*3740*/  MUFU.TANH R100, R0 ;  /* 0x0000000000647308 */ /* 0x0002640000002400 */
[----:B-1----:R-:W-:-:S06]  /*3750*/  FMUL.FTZ R0, R87, c[0x0][0x320] ;  /* 0x0000c80057007a20 */ /* 0x002fcc0000410000 */
        /* <DEDUP_REMOVED lines=9> */
[----:B-1----:R-:W-:Y:S02]  /*37f0*/  FMUL.FTZ R0, R79, c[0x0][0x320] ;  /* 0x0000c8004f007a20 */ /* 0x002fe40000410000 */
[----:B------:R-:W-:Y:S08]  /*3800*/  HMMA.16816.F32 R76, R8, R50, R44 ;  /* 0x00000032084c723c */ /* 0x000ff0000000182c */
[C---:B------:R-:W-:Y:S08]  /*3810*/  HMMA.16816.F32 R44, R16.reuse, R40, R56 ;  /* 0x00000028102c723c */ /* 0x040ff00000001838 */
[----:B------:R-:W-:Y:S01]  /*3820*/  HMMA.16816.F32 R16, R16, R42, R24 ;  /* 0x0000002a1010723c */ /* 0x000fe20000001818 */
[----:B------:R1:W1:Y:S07]  /*3830*/  MUFU.TANH R85, R0 ;  /* 0x0000000000557308 */ /* 0x00026e0000002400 */
[----:B------:R-:W-:Y:S01]  /*3840*/  HMMA.16816.F32 R68, R4, R50, R68 ;  /* 0x000000320444723c */ /* 0x000fe20000001844 */
[----:B-1----:R-:W-:-:S07]  /*3850*/  FMUL.FTZ R0, R80, c[0x0][0x320] ;  /* 0x0000c80050007a20 */ /* 0x002fce0000410000 */
[-C--:B------:R-:W-:Y:S01]  /*3860*/  HMMA.16816.F32 R44, R8, R32.reuse, R44 ;  /* 0x00000020082c723c */ /* 0x080fe2000000182c */
[----:B------:R1:W1:Y:S07]  /*3870*/  MUFU.TANH R87, R0 ;  /* 0x0000000000577308 */ /* 0x00026e0000002400 */
[----:B------:R-:W-:Y:S08]  /*3880*/  HMMA.16816.F32 R20, R4, R32, R36 ;  /* 0x000000200414723c */ /* 0x000ff00000001824 */
[----:B------:R-:W-:Y:S01]  /*3890*/  HMMA.16816.F32 R8, R8, R34, R16 ;  /* 0x000000220808723c */ /* 0x000fe20000001810 */
[----:B-1----:R-:W-:-:S07]  /*38a0*/  FMUL.FTZ R0, R81, c[0x0][0x320] ;  /* 0x0000c80051007a20 */ /* 0x002fce0000410000 */
[----:B------:R-:W-:Y:S01]  /*38b0*/  HMMA.16816.F32 R4, R4, R34, R12 ;  /* 0x000000220404723c */ /* 0x000fe2000000180c */
[----:B------:R1:W1:Y:S02]  /*38c0*/  MUFU.TANH R80, R0 ;  /* 0x0000000000507308 */ /* 0x0002640000002400 */
[----:B-1----:R-:W-:-:S06]  /*38d0*/  FMUL.FTZ R0, R82, c[0x0][0x320] ;  /* 0x0000c80052007a20 */ /* 0x002fcc0000410000 */
[----:B------:R1:W1:Y:S01]  /*38e0*/  MUFU.TANH R72, R0 ;  /* 0x0000000000487308 */ /* 0x0002620000002400 */
[----:B------:R-:W-:Y:S02]  /*38f0*/  FMUL.FTZ R77, R77, c[0x0][0x320] ;  /* 0x0000c8004d4d7a20 */ /* 0x000fe40000410000 */
[----:B------:R-:W-:Y:S02]  /*3900*/  FMUL.FTZ R78, R78, c[0x0][0x320] ;  /* 0x0000c8004e4e7a20 */ /* 0x000fe40000410000 */
[----:B-1----:R-:W-:-:S04]  /*3910*/  FMUL.FTZ R0, R83, c[0x0][0x320] ;  /* 0x0000c80053007a20 */ /* 0x002fc80000410000 */
[----:B------:R1:W1:Y:S01]  /*3920*/  MUFU.TANH R50, R0 ;  /* 0x0000000000327308 */ /* 0x0002620000002400 */
[----:B------:R-:W-:Y:S02]  /*3930*/  FMUL.FTZ R79, R79, c[0x0][0x320] ;  /* 0x0000c8004f4f7a20 */ /* 0x000fe40000410000 */
[----:B------:R-:W-:Y:S02]  /*3940*/  FMUL.FTZ R68, R68, c[0x0][0x320] ;  /* 0x0000c80044447a20 */ /* 0x000fe40000410000 */
        /* <DEDUP_REMOVED lines=8> */
[----:B------:R-:W-:Y:S02]  /*39d0*/  FMUL.FTZ R21, R21, c[0x0][0x320] ;  /* 0x0000c80015157a20 */ /* 0x000fe40000410000 */
[----:B------:R-:W-:-:S02]  /*39e0*/  FMUL.FTZ R22, R22, c[0x0][0x320] ;  /* 0x0000c80016167a20 */ /* 0x000fc40000410000 */
[----:B-1----:R-:W-:Y:S02]  /*39f0*/  FMUL.FTZ R0, R71, c[0x0][0x320] ;  /* 0x0000c80047007a20 */ /* 0x002fe40000410000 */
[----:B------:R-:W-:Y:S02]  /*3a00*/  FMUL.FTZ R23, R23, c[0x0][0x320] ;  /* 0x0000c80017177a20 */ /* 0x000fe40000410000 */
[----:B------:R1:W1:Y:S01]  /*3a10*/  MUFU.TANH R41, R0 ;  /* 0x0000000000297308 */ /* 0x0002620000002400 */
        /* <DEDUP_REMOVED lines=8> */
[----:B-1----:R-:W-:Y:S01]  /*3aa0*/  FMUL.FTZ R0, R47, c[0x0][0x320] ;  /* 0x0000c8002f007a20 */ /* 0x002fe20000410000 */
[----:B------:R1:W1:Y:S08]  /*3ab0*/  MUFU.TANH R37, R20 ;  /* 0x0000001400257308 */ /* 0x0002700000002400 */
        /* <DEDUP_REMOVED lines=24> */
[----:B-12345:R-:W-:Y:S01]  /*3c40*/  IADD3 R0, R208, -0x2, RZ ;  /* 0xfffffffed0007810 */ /* 0x03efe20007ffe0ff */
[----:B------:R-:W-:Y:S01]  /*3c50*/  IMAD.SHL.U32 R8, R148, 0x20, RZ ;  /* 0x0000002094087824 */ /* 0x000fe200078e00ff */
[----:B------:R-:W-:-:S02]  /*3c60*/  ISETP.GE.AND P6, PT, R154, c[0x0][0x1d4], PT ;  /* 0x000075009a007a0c */ /* 0x000fc40003fc6270 */
[----:B------:R-:W-:Y:S01]  /*3c70*/  SHF.R.S32.HI R2, RZ, 0x1f, R0 ;  /* 0x0000001fff027819 */ /* 0x000fe20000011400 */
[----:B------:R-:W-:Y:S01]  /*3c80*/  IMAD.WIDE.U32 R4, R0, c[0x0][0x1e0], RZ ;  /* 0x0000780000047a25 */ /* 0x000fe200078e00ff */
[----:B------:R-:W-:-:S03]  /*3c90*/  SHF.L.U64.HI R9, R148, 0x5, R151 ;  /* 0x0000000594097819 */ /* 0x000fc60000010297 */
        /* <DEDUP_REMOVED lines=8> */
[-C--:B------:R-:W-:Y:S02]  /*3d20*/  IADD3 R4, P1, R6, R8.reuse, RZ ;  /* 0x0000000806047210 */ /* 0x080fe40007f3e0ff */
[----:B------:R-:W-:Y:S01]  /*3d30*/  IADD3 R10, P4, P2, R8, 0x80, R2 ;  /* 0x00000080080a7810 */ /* 0x000fe20007a9e002 */
[C-C-:B------:R-:W-:Y:S01]  /*3d40*/  IMAD.X R7, R9.reuse, 0x1, R3.reuse, P0 ;  /* 0x0000000109077824 */ /* 0x140fe200000e0603 */
[----:B------:R-:W-:Y:S01]  /*3d50*/  IADD3 R8, P0, R4, R8, RZ ;  /* 0x0000000804087210 */ /* 0x000fe20007f1e0ff */
[----:B------:R-:W-:Y:S01]  /*3d60*/  @!PT LDS RZ, [RZ] ;  /* 0x00000000fffff984 */ /* 0x000fe20000000800 */
[----:B------:R-:W-:Y:S01]  /*3d70*/  @!PT LDS RZ, [RZ] ;  /* 0x00000000fffff984 */ /* 0x000fe20000000800 */
[----:B------:R-:W-:Y:S01]  /*3d80*/  @!PT LDS RZ, [RZ] ;  /* 0x00000000fffff984 */ /* 0x000fe20000000800 */
[----:B------:R1:W-:Y:S01]  /*3d90*/  LDGSTS.E.BYPASS.LTC128B.128 [R244+0x4100], [R2.64], !P6 ;  /* 0x0410000002f47fae */ /* 0x0003e2000f101d48 */
[----:B------:R-:W-:Y:S01]  /*3da0*/  IADD3.X R11, R9, RZ, R3, P4, P2 ;  /* 0x000000ff090b7210 */ /* 0x000fe200027e4403 */
        /* <DEDUP_REMOVED lines=9> */
.L_x_957:
[----:B--234-:R-:W-:Y:S05]  /*3e40*/  BSYNC B0 ;  /* 0x0000000000007941 */ /* 0x01cfea0003800000 */
.L_x_956:
[----:B-1----:R-:W2:Y:S04]  /*3e50*/  LDL R0, [R1+0x64] ;  /* 0x0000640001007983 */ /* 0x002ea80000100800 */
[----:B------:R-:W2:Y:S04]  /*3e60*/  LDL R180, [R1+0x58] ;  /* 0x0000580001b47983 */ /* 0x000ea80000100800 */
[----:B------:R-:W3:Y:S04]  /*3e70*/  LDL R5, [R1+0x40] ;  /* 0x0000400001057983 */ /* 0x000ee80000100800 */
[----:B------:R-:W-:Y:S04]  /*3e80*/  STL [R1+0x88], R234 ;  /* 0x000088ea01007387 */ /* 0x000fe80000100800 */
[----:B------:R-:W-:Y:S04]  /*3e90*/  STL [R1+0x84], R233 ;  /* 0x000084e901007387 */ /* 0x000fe80000100800 */
[----:B------:R-:W-:Y:S04]  /*3ea0*/  STL [R1+0x80], R232 ;  /* 0x000080e801007387 */ /* 0x000fe80000100800 */
[----:B------:R-:W-:Y:S04]  /*3eb0*/  STL [R1+0x7c], R231 ;  /* 0x00007ce701007387 */ /* 0x000fe80000100800 */
[----:B------:R-:W-:Y:S04]  /*3ec0*/  STL [R1+0x78], R230 ;  /* 0x000078e601007387 */ /* 0x000fe80000100800 */
[----:B------:R-:W-:Y:S04]  /*3ed0*/  STL [R1+0x74], R227 ;  /* 0x000074e301007387 */ /* 0x000fe80000100800 */
[----:B------:R-:W-:Y:S01]  /*3ee0*/  STL [R1+0x70], R224 ;  /* 0x000070e001007387 */ /* 0x000fe20000100800 */
[----:B------:R-:W-:-:S03]  /*3ef0*/  IMAD R4, R96, R152, 0x1 ;  /* 0x0000000160047424 */ /* 0x000fc600078e0298 */
[----:B------:R-:W-:Y:S04]  /*3f00*/  LDSM.16.MT88.4 R60, [R225+0x2000] ;  /* 0x00200000e13c783b */ /* 0x000fe80000004200 */
[----:B------:R-:W-:Y:S04]  /*3f10*/  LDSM.16.MT88.4 R56, [R228] ;  /* 0x00000000e438783b */ /* 0x000fe80000004200 */
[----:B------:R-:W0:Y:S01]  /*3f20*/  LDGDEPBAR ;  /* 0x00000000000079af */ /* 0x000e220000000000 */
[----:B--2---:R-:W-:-:S04]  /*3f30*/  IMAD.IADD R2, R0, 0x1, R180 ;  /* 0x0000000100027824 */ /* 0x004fc800078e02b4 */
[----:B------:R-:W-:-:S04]  /*3f40*/  @P3 IMAD.HI.U32 R0, R2, c[0x0][0x2c8], RZ ;  /* 0x0000b20002003a27 */ /* 0x000fc800078e00ff */
[----:B------:R-:W-:Y:S01]  /*3f50*/  IMAD.MOV.U32 R3, RZ, RZ, R2 ;  /* 0x000000ffff037224 */ /* 0x000fe200078e0002 */
[----:B------:R-:W-:Y:S01]  /*3f60*/  @P3 SHF.R.U32.HI R3, RZ, c[0x0][0x2cc], R0 ;  /* 0x0000b300ff033a19 */ /* 0x000fe20000011600 */
[----:B------:R-:W-:Y:S04]  /*3f70*/  STL [R1+0x1c], R2 ;  /* 0x00001c0201007387 */ /* 0x000fe80000100800 */
[----:B------:R-:W1:Y:S01]  /*3f80*/  SHFL.IDX PT, R2, R3, RZ, 0x1c1f ;  /* 0x001c1fff03027589 */ /* 0x000e6200000e0000 */
[----:B---3--:R-:W-:-:S03]  /*3f90*/  IADD3 R4, -R5, c[0x0][0x1d0], R4 ;  /* 0x0000740005047a10 */ /* 0x008fc60007ffe104 */
[----:B------:R-:W2:Y:S01]  /*3fa0*/  SHFL.IDX PT, R0, R3, 0x1, 0x1c1f ;  /* 0x003c1f0003007f89 */ /* 0x000ea200000e0000 */
[----:B------:R-:W-:Y:S01]  /*3fb0*/  IADD3 R4, R4, -c[0x0][0x168], RZ ;  /* 0x80005a0004047a10 */ /* 0x000fe20007ffe0ff */
[----:B------:R-:W-:-:S04]  /*3fc0*/  IMAD.IADD R5, R145, 0x1, -R5 ;  /* 0x0000000191057824 */ /* 0x000fc800078e0a05 */
[----:B-1----:R-:W-:-:S05]  /*3fd0*/  IMAD.IADD R2, R4, 0x1, R2 ;  /* 0x0000000104027824 */ /* 0x002fca00078e0202 */
[----:B------:R-:W-:-:S04]  /*3fe0*/  IMNMX R2, R5, R2, PT ;  /* 0x0000000205027217 */ /* 0x000fc80003800200 */
[C---:B------:R-:W-:Y:S02]  /*3ff0*/  ISETP.GT.AND P2, PT, R2.reuse, RZ, PT ;  /* 0x000000ff0200720c */ /* 0x040fe40003f44270 */
[C---:B------:R-:W-:Y:S02]  /*4000*/  ISETP.GT.AND P1, PT, R2.reuse, 0x1, PT ;  /* 0x000000010200780c */ /* 0x040fe40003f24270 */
[----:B------:R-:W-:Y:S02]  /*4010*/  ISETP.GT.AND P0, PT, R2, 0x8, PT ;  /* 0x000000080200780c */ /* 0x000fe40003f04270 */
[----:B------:R-:W-:Y:S02]  /*4020*/  FSEL R7, R144, -INF , P2 ;  /* 0xff80000090077808 */ /* 0x000fe40001000000 */
[----:B------:R-:W-:Y:S02]  /*4030*/  FSEL R8, R132, -INF , P1 ;  /* 0xff80000084087808 */ /* 0x000fe40000800000 */
[----:B------:R-:W-:-:S02]  /*4040*/  ISETP.GT.AND P2, PT, R2, 0x10, PT ;  /* 0x000000100200780c */ /* 0x000fc40003f44270 */
[----:B------:R-:W-:Y:S02]  /*4050*/  ISETP.GT.AND P1, PT, R2, 0x11, PT ;  /* 0x000000110200780c */ /* 0x000fe40003f24270 */
[----:B------:R-:W-:Y:S02]  /*4060*/  FSEL R9, R106, -INF , P0 ;  /* 0xff8000006a097808 */ /* 0x000fe40000000000 */
[----:B------:R-:W-:Y:S02]  /*4070*/  ISETP.GT.AND P0, PT, R2, 0x18, PT ;  /* 0x000000180200780c */ /* 0x000fe40003f04270 */
[----:B------:R-:W-:Y:S02]  /*4080*/  FSEL R19, R97, -INF , P2 ;  /* 0xff80000061137808 */ /* 0x000fe40001000000 */
[----:B------:R-:W-:Y:S01]  /*4090*/  FSEL R21, R93, -INF , P1 ;  /* 0xff8000005d157808 */ /* 0x000fe20000800000 */
[----:B--2---:R-:W-:Y:S01]  /*40a0*/  IMAD.IADD R0, R4, 0x1, R0 ;  /* 0x0000000104007824 */ /* 0x004fe200078e0200 */
[----:B------:R-:W-:-:S02]  /*40b0*/  ISETP.GT.AND P2, PT, R2, 0x20, PT ;  /* 0x000000200200780c */ /* 0x000fc40003f44270 */
[C---:B------:R-:W-:Y:S02]  /*40c0*/  ISETP.GT.AND P1, PT, R2.reuse, 0x21, PT ;  /* 0x000000210200780c */ /* 0x040fe40003f24270 */
[----:B------:R-:W-:Y:S02]  /*40d0*/  FSEL R22, R89, -INF , P0 ;  /* 0xff80000059167808 */ /* 0x000fe40000000000 */
[----:B------:R-:W-:Y:S02]  /*40e0*/  ISETP.GT.AND P0, PT, R2, 0x28, PT ;  /* 0x000000280200780c */ /* 0x000fe40003f04270 */
[----:B------:R-:W-:Y:S02]  /*40f0*/  FSEL R164, R84, -INF , P2 ;  /* 0xff80000054a47808 */ /* 0x000fe40001000000 */
[----:B------:R-:W-:Y:S02]  /*4100*/  FSEL R165, R49, -INF , P1 ;  /* 0xff80000031a57808 */ /* 0x000fe40000800000 */
[----:B------:R-:W-:-:S02]  /*4110*/  ISETP.GT.AND P2, PT, R2, 0x30, PT ;  /* 0x000000300200780c */ /* 0x000fc40003f44270 */
[----:B------:R-:W-:Y:S02]  /*4120*/  ISETP.GT.AND P1, PT, R2, 0x31, PT ;  /* 0x000000310200780c */ /* 0x000fe40003f24270 */
[----:B------:R-:W-:Y:S02]  /*4130*/  IMNMX R0, R5, R0, PT ;  /* 0x0000000005007217 */ /* 0x000fe40003800200 */
[----:B------:R-:W-:Y:S02]  /*4140*/  FSEL R166, R48, -INF , P0 ;  /* 0xff80000030a67808 */ /* 0x000fe40000000000 */
[----:B------:R-:W-:Y:S02]  /*4150*/  ISETP.GT.AND P0, PT, R2, 0x38, PT ;  /* 0x000000380200780c */ /* 0x000fe40003f04270 */
[----:B------:R-:W-:Y:S02]  /*4160*/  FSEL R168, R44, -INF , P2 ;  /* 0xff8000002ca87808 */ /* 0x000fe40001000000 */
[----:B------:R-:W-:-:S02]  /*4170*/  FSEL R170, R45, -INF , P1 ;  /* 0xff8000002daa7808 */ /* 0x000fc40000800000 */
[C---:B------:R-:W-:Y:S02]  /*4180*/  ISETP.GT.AND P2, PT, R0.reuse, RZ, PT ;  /* 0x000000ff0000720c */ /* 0x040fe40003f44270 */
[----:B------:R-:W-:Y:S02]  /*4190*/  ISETP.GT.AND P1, PT, R0, 0x1, PT ;  /* 0x000000010000780c */ /* 0x000fe40003f24270 */
[----:B------:R-:W-:Y:S02]  /*41a0*/  ISETP.GT.AND P4, PT, R2, 0x9, PT ;  /* 0x000000090200780c */ /* 0x000fe40003f84270 */
[----:B------:R-:W-:Y:S02]  /*41b0*/  FMNMX.FTZ R137, R7, R8, !PT ;  /* 0x0000000807897209 */ /* 0x000fe40007810000 */
[----:B------:R-:W-:Y:S02]  /*41c0*/  FSEL R169, R12, -INF , P0 ;  /* 0xff8000000ca97808 */ /* 0x000fe40000000000 */
[----:B------:R-:W-:-:S02]  /*41d0*/  ISETP.GT.AND P0, PT, R0, 0x8, PT ;  /* 0x000000080000780c */ /* 0x000fc40003f04270 */
[----:B------:R-:W-:Y:S02]  /*41e0*/  FSEL R25, R134, -INF , P2 ;  /* 0xff80000086197808 */ /* 0x000fe40001000000 */
[----:B------:R-:W-:Y:S02]  /*41f0*/  FSEL R26, R133, -INF , P1 ;  /* 0xff800000851a7808 */ /* 0x000fe40000800000 */
[----:B------:R-:W-:Y:S02]  /*4200*/  FSEL R13, R103, -INF , P4 ;  /* 0xff800000670d7808 */ /* 0x000fe40002000000 */
        /* <DEDUP_REMOVED lines=12> */
[----:B------:R-:W-:Y:S02]  /*42d0*/  ISETP.GT.AND P4, PT, R2, 0x19, PT ;  /* 0x000000190200780c */ /* 0x000fe40003f84270 */
        /* <DEDUP_REMOVED lines=30> */
[----:B------:R-:W-:Y:S01]  /*44c0*/  FMNMX.FTZ R136, R157, R136, !PT ;  /* 0x000000889d887209 */ /* 0x000fe20007810000 */
[----:B------:R-:W-:Y:S01]  /*44d0*/  LDSM.16.MT88.4 R76, [R229+0x2000] ;  /* 0x00200000e54c783b */ /* 0x000fe20000004200 */
[----:B------:R-:W-:-:S02]  /*44e0*/  FMNMX.FTZ R137, R168, R137, !PT ;  /* 0x00000089a8897209 */ /* 0x000fc40007810000 */
[----:B------:R-:W-:Y:S02]  /*44f0*/  ISETP.GT.AND P1, PT, R0, 0x31, PT ;  /* 0x000000310000780c */ /* 0x000fe40003f24270 */
[----:B------:R-:W-:Y:S02]  /*4500*/  FSEL R163, R46, -INF , P0 ;  /* 0xff8000002ea37808 */ /* 0x000fe40000000000 */
[----:B------:R-:W-:Y:S01]  /*4510*/  FMNMX.FTZ R136, R156, R136, !PT ;  /* 0x000000889c887209 */ /* 0x000fe20007810000 */
[----:B------:R-:W-:Y:S01]  /*4520*/  LDSM.16.MT88.4 R44, [R225+0x800] ;  /* 0x00080000e12c783b */ /* 0x000fe20000004200 */
        /* <DEDUP_REMOVED lines=8> */
[----:B------:R-:W-:Y:S01]  /*45b0*/  FSEL R161, R15, -INF , P0 ;  /* 0xff8000000fa17808 */ /* 0x000fe20000000000 */
[----:B------:R-:W1:Y:S01]  /*45c0*/  SHFL.IDX PT, R0, R3, 0x2, 0x1c1f ;  /* 0x005c1f0003007f89 */ /* 0x000e6200000e0000 */
[----:B------:R-:W-:-:S02]  /*45d0*/  FMNMX.FTZ R136, R162, R136, !PT ;  /* 0x00000088a2887209 */ /* 0x000fc40007810000 */
[----:B------:R-:W-:Y:S02]  /*45e0*/  FMNMX.FTZ R137, R155, R137, !PT ;  /* 0x000000899b897209 */ /* 0x000fe40007810000 */
[----:B------:R-:W-:Y:S02]  /*45f0*/  FSEL R160, R14, -INF , P1 ;  /* 0xff8000000ea07808 */ /* 0x000fe40000800000 */
[----:B------:R-:W-:Y:S01]  /*4600*/  FMNMX.FTZ R136, R161, R136, !PT ;  /* 0x00000088a1887209 */ /* 0x000fe20007810000 */
[----:B------:R-:W2:Y:S03]  /*4610*/  SHFL.IDX PT, R2, R3, 0x3, 0x1c1f ;  /* 0x007c1f0003027f89 */ /* 0x000ea600000e0000 */
[----:B------:R-:W-:Y:S01]  /*4620*/  FMNMX.FTZ R136, R160, R136, !PT ;  /* 0x00000088a0887209 */ /* 0x000fe20007810000 */
[----:B------:R-:W3:Y:S04]  /*4630*/  SHFL.BFLY PT, R3, R137, 0x2, 0x1f ;  /* 0x0c401f0089037f89 */ /* 0x000ee800000e0000 */
[----:B------:R-:W4:Y:S01]  /*4640*/  SHFL.BFLY PT, R6, R136, 0x2, 0x1f ;  /* 0x0c401f0088067f89 */ /* 0x000f2200000e0000 */
[----:B-1----:R-:W-:-:S05]  /*4650*/  IMAD.IADD R0, R4, 0x1, R0 ;  /* 0x0000000104007824 */ /* 0x002fca00078e0200 */
[----:B------:R-:W-:Y:S01]  /*4660*/  IMNMX R0, R5, R0, PT ;  /* 0x0000000005007217 */ /* 0x000fe20003800200 */
[----:B--2---:R-:W-:-:S03]  /*4670*/  IMAD.IADD R2, R4, 0x1, R2 ;  /* 0x0000000104027824 */ /* 0x004fc600078e0202 */
[C---:B------:R-:W-:Y:S02]  /*4680*/  ISETP.GT.AND P2, PT, R0.reuse, RZ, PT ;  /* 0x000000ff0000720c */ /* 0x040fe40003f44270 */
[----:B---3--:R-:W-:Y:S02]  /*4690*/  FMNMX.FTZ R137, R137, R3, !PT ;  /* 0x0000000389897209 */ /* 0x008fe40007810000 */
[C---:B------:R-:W-:Y:S02]  /*46a0*/  ISETP.GT.AND P1, PT, R0.reuse, 0x1, PT ;  /* 0x000000010000780c */ /* 0x040fe40003f24270 */
[C---:B------:R-:W-:Y:S02]  /*46b0*/  ISETP.GT.AND P4, PT, R0.reuse, 0x8, PT ;  /* 0x000000080000780c */ /* 0x040fe40003f84270 */
[----:B------:R-:W-:Y:S01]  /*46c0*/  ISETP.GT.AND P0, PT, R0, 0x9, PT ;  /* 0x000000090000780c */ /* 0x000fe20003f04270 */
[----:B------:R-:W1:Y:S01]  /*46d0*/  SHFL.BFLY PT, R3, R137, 0x1, 0x1f ;  /* 0x0c201f0089037f89 */ /* 0x000e6200000e0000 */
[----:B------:R-:W-:-:S02]  /*46e0*/  IMNMX R2, R5, R2, PT ;  /* 0x0000000205027217 */ /* 0x000fc40003800200 */
[----:B----4-:R-:W-:Y:S02]  /*46f0*/  FMNMX.FTZ R136, R136, R6, !PT ;  /* 0x0000000688887209 */ /* 0x010fe40007810000 */
[----:B------:R-:W-:Y:S02]  /*4700*/  FSEL R5, R147, -INF , P2 ;  /* 0xff80000093057808 */ /* 0x000fe40001000000 */
[----:B------:R-:W-:Y:S02]  /*4710*/  FSEL R6, R146, -INF , P1 ;  /* 0xff80000092067808 */ /* 0x000fe40000800000 */
[----:B------:R-:W-:Y:S02]  /*4720*/  FSEL R10, R118, -INF , P4 ;  /* 0xff800000760a7808 */ /* 0x000fe40002000000 */
[----:B------:R-:W-:Y:S02]  /*4730*/  FSEL R11, R117, -INF , P0 ;  /* 0xff800000750b7808 */ /* 0x000fe40000000000 */
[----:B------:R-:W-:-:S02]  /*4740*/  ISETP.GT.AND P2, PT, R0, 0x10, PT ;  /* 0x000000100000780c */ /* 0x000fc40003f44270 */
[C---:B------:R-:W-:Y:S02]  /*4750*/  ISETP.GT.AND P1, PT, R0.reuse, 0x11, PT ;  /* 0x000000110000780c */ /* 0x040fe40003f24270 */
[C---:B------:R-:W-:Y:S02]  /*4760*/  ISETP.GT.AND P4, PT, R0.reuse, 0x18, PT ;  /* 0x000000180000780c */ /* 0x040fe40003f84270 */
[----:B------:R-:W-:Y:S02]  /*4770*/  ISETP.GT.AND P0, PT, R0, 0x19, PT ;  /* 0x000000190000780c */ /* 0x000fe40003f04270 */
[----:B------:R-:W-:Y:S02]  /*4780*/  FSEL R16, R102, -INF , P2 ;  /* 0xff80000066107808 */ /* 0x000fe40001000000 */
[----:B------:R-:W-:Y:S02]  /*4790*/  FSEL R17, R101, -INF , P1 ;  /* 0xff80000065117808 */ /* 0x000fe40000800000 */
[----:B------:R-:W-:-:S02]  /*47a0*/  FSEL R23, R94, -INF , P4 ;  /* 0xff8000005e177808 */ /* 0x000fc40002000000 */
[----:B------:R-:W-:Y:S02]  /*47b0*/  FSEL R29, R92, -INF , P0 ;  /* 0xff8000005c1d7808 */ /* 0x000fe40000000000 */
[C---:B------:R-:W-:Y:S02]  /*47c0*/  ISETP.GT.AND P2, PT, R0.reuse, 0x20, PT ;  /* 0x000000200000780c */ /* 0x040fe40003f44270 */
[C---:B------:R-:W-:Y:S02]  /*47d0*/  ISETP.GT.AND P1, PT, R0.reuse, 0x21, PT ;  /* 0x000000210000780c */ /* 0x040fe40003f24270 */
[C---:B------:R-:W-:Y:S02]  /*47e0*/  ISETP.GT.AND P4, PT, R0.reuse, 0x28, PT ;  /* 0x000000280000780c */ /* 0x040fe40003f84270 */
[----:B------:R-:W-:Y:S02]  /*47f0*/  ISETP.GT.AND P0, PT, R0, 0x29, PT ;  /* 0x000000290000780c */ /* 0x000fe40003f04270 */
[----:B------:R-:W-:-:S02]  /*4800*/  FSEL R145, R87, -INF , P2 ;  /* 0xff80000057917808 */ /* 0x000fc40001000000 */
[----:B------:R-:W-:Y:S02]  /*4810*/  FSEL R148, R80, -INF , P1 ;  /* 0xff80000050947808 */ /* 0x000fe40000800000 */
[----:B------:R-:W-:Y:S02]  /*4820*/  FSEL R147, R68, -INF , P4 ;  /* 0xff80000044937808 */ /* 0x000fe40002000000 */
[----:B-1----:R-:W-:Y:S01]  /*4830*/  FMNMX.FTZ R137, R137, R3, !PT ;  /* 0x0000000389897209 */ /* 0x002fe20007810000 */
[----:B------:R-:W1:Y:S01]  /*4840*/  SHFL.BFLY PT, R4, R136, 0x1, 0x1f ;  /* 0x0c201f0088047f89 */ /* 0x000e6200000e0000 */
[----:B------:R-:W-:Y:S02]  /*4850*/  FSEL R146, R69, -INF , P0 ;  /* 0xff80000045927808 */ /* 0x000fe40000000000 */
[C---:B------:R-:W-:Y:S01]  /*4860*/  ISETP.GT.AND P2, PT, R0.reuse, 0x30, PT ;  /* 0x000000300000780c */ /* 0x040fe20003f44270 */
[----:B------:R-:W-:Y:S01]  /*4870*/  LDSM.16.MT88.4 R80, [R226+0x2000] ;  /* 0x00200000e250783b */ /* 0x000fe20000004200 */
[----:B------:R-:W-:-:S02]  /*4880*/  ISETP.GT.AND P1, PT, R0, 0x31, PT ;  /* 0x000000310000780c */ /* 0x000fc40003f24270 */
[C---:B------:R-:W-:Y:S02]  /*4890*/  ISETP.GT.AND P4, PT, R0.reuse, 0x38, PT ;  /* 0x000000380000780c */ /* 0x040fe40003f84270 */
[----:B------:R-:W-:Y:S02]  /*48a0*/  ISETP.GT.AND P0, PT, R0, 0x39, PT ;  /* 0x000000390000780c */ /* 0x000fe40003f04270 */
[----:B------:R-:W-:-:S04]  /*48b0*/  FMNMX.FTZ R0, R5, R6, !PT ;  /* 0x0000000605007209 */ /* 0x000fc80007810000 */
[----:B------:R-:W-:Y:S02]  /*48c0*/  FMNMX.FTZ R0, R10, R0, !PT ;  /* 0x000000000a007209 */ /* 0x000fe40007810000 */
[----:B------:R-:W-:Y:S02]  /*48d0*/  FSEL R153, R36, -INF , P1 ;  /* 0xff80000024997808 */ /* 0x000fe40000800000 */
[----:B------:R-:W-:Y:S02]  /*48e0*/  FMNMX.FTZ R0, R11, R0, !PT ;  /* 0x000000000b007209 */ /* 0x000fe40007810000 */
[----:B------:R-:W-:Y:S02]  /*48f0*/  ISETP.GT.AND P1, PT, R2, 0x1, PT ;  /* 0x000000010200780c */ /* 0x000fe40003f24270 */
[----:B------:R-:W-:Y:S02]  /*4900*/  FMNMX.FTZ R0, R16, R0, !PT ;  /* 0x0000000010007209 */ /* 0x000fe40007810000 */
[----:B------:R-:W-:Y:S01]  /*4910*/  FSEL R152, R20, -INF , P4 ;  /* 0xff80000014987808 */ /* 0x000fe20002000000 */
[----:B------:R-:W-:Y:S01]  /*4920*/  FMUL.FTZ R20, R137, c[0x0][0x2d0] ;  /* 0x0000b40089147a20 */ /* 0x000fe20000410000 */
[----:B------:R-:W-:-:S02]  /*4930*/  FSEL R15, R149, -INF , P1 ;  /* 0xff800000950f7808 */ /* 0x000fc40000800000 */
[----:B------:R-:W-:Y:S02]  /*4940*/  FMNMX.FTZ R0, R17, R0, !PT ;  /* 0x0000000011007209 */ /* 0x000fe40007810000 */
[----:B------:R-:W-:Y:S02]  /*4950*/  FSETP.NEU.FTZ.AND P1, PT, R137, -INF , PT ;  /* 0xff8000008900780b */ /* 0x000fe40003f3d000 */
[----:B------:R-:W-:Y:S02]  /*4960*/  ISETP.GT.AND P4, PT, R2, 0x8, PT ;  /* 0x000000080200780c */ /* 0x000fe40003f84270 */
[----:B------:R-:W-:Y:S02]  /*4970*/  FMNMX.FTZ R0, R23, R0, !PT ;  /* 0x0000000017007209 */ /* 0x000fe40007810000 */
[----:B------:R-:W-:Y:S02]  /*4980*/  FSEL R20, R20, RZ, P1 ;  /* 0x000000ff14147208 */ /* 0x000fe40000800000 */
[----:B------:R-:W-:-:S02]  /*4990*/  FSEL R154, R37, -INF , P2 ;  /* 0xff800000259a7808 */ /* 0x000fc40001000000 */
[----:B------:R-:W-:Y:S02]  /*49a0*/  ISETP.GT.AND P2, PT, R2, RZ, PT ;  /* 0x000000ff0200720c */ /* 0x000fe40003f44270 */
[----:B------:R-:W-:Y:S02]  /*49b0*/  FSEL R14, R135, -INF , P4 ;  /* 0xff800000870e7808 */ /* 0x000fe40002000000 */
[----:B------:R-:W-:Y:S01]  /*49c0*/  FMNMX.FTZ R135, R29, R0, !PT ;  /* 0x000000001d877209 */ /* 0x000fe20007810000 */
[----:B------:R-:W-:Y:S01]  /*49d0*/  FFMA.FTZ R0, R7, c[0x0][0x2d0], -R20 ;  /* 0x0000b40007007a23 */ /* 0x000fe20000010814 */
[----:B------:R-:W-:Y:S02]  /*49e0*/  FSEL R12, R150, -INF , P2 ;  /* 0xff800000960c7808 */ /* 0x000fe40001000000 */
[----:B------:R-:W-:Y:S01]  /*49f0*/  FMNMX.FTZ R135, R145, R135, !PT ;  /* 0x0000008791877209 */ /* 0x000fe20007810000 */
[----:B------:R2:W-:Y:S01]  /*4a00*/  MUFU.EX2 R150, R0 ;  /* 0x0000000000967308 */ /* 0x0005e20000000800 */
[----:B------:R-:W-:-:S02]  /*4a10*/  FSEL R151, R18, -INF , P0 ;  /* 0xff80000012977808 */ /* 0x000fc40000000000 */
[----:B------:R-:W-:Y:S02]  /*4a20*/  ISETP.GT.AND P0, PT, R2, 0x9, PT ;  /* 0x000000090200780c */ /* 0x000fe40003f04270 */
[----:B------:R-:W-:Y:S02]  /*4a30*/  FMNMX.FTZ R135, R148, R135, !PT ;  /* 0x0000008794877209 */ /* 0x000fe40007810000 */
[----:B------:R-:W-:Y:S02]  /*4a40*/  ISETP.GT.AND P2, PT, R2, 0x10, PT ;  /* 0x000000100200780c */ /* 0x000fe40003f44270 */
[----:B------:R-:W-:Y:S02]  /*4a50*/  FSEL R18, R119, -INF , P0 ;  /* 0xff80000077127808 */ /* 0x000fe40000000000 */
[----:B--2---:R-:W-:Y:S02]  /*4a60*/  FMNMX.FTZ R0, R12, R15, !PT ;  /* 0x0000000f0c007209 */ /* 0x004fe40007810000 */
[----:B------:R-:W-:-:S02]  /*4a70*/  FMNMX.FTZ R135, R147, R135, !PT ;  /* 0x0000008793877209 */ /* 0x000fc40007810000 */
[----:B------:R-:W-:Y:S01]  /*4a80*/  FMNMX.FTZ R0, R14, R0, !PT ;  /* 0x000000000e007209 */ /* 0x000fe20007810000 */
[----:B------:R-:W-:Y:S01]  /*4a90*/  FFMA.FTZ R3, R8, c[0x0][0x2d0], -R20 ;  /* 0x0000b40008037a23 */ /* 0x000fe20000010814 */
[----:B------:R-:W-:Y:S02]  /*4aa0*/  ISETP.GT.AND P1, PT, R2, 0x11, PT ;  /* 0x000000110200780c */ /* 0x000fe40003f24270 */
[----:B------:R-:W-:Y:S02]  /*4ab0*/  FSEL R28, R116, -INF , P2 ;  /* 0xff800000741c7808 */ /* 0x000fe40001000000 */
[----:B------:R-:W-:Y:S02]  /*4ac0*/  FMNMX.FTZ R0, R18, R0, !PT ;  /* 0x0000000012007209 */ /* 0x000fe40007810000 */
[----:B------:R-:W-:Y:S01]  /*4ad0*/  FMNMX.FTZ R135, R146, R135, !PT ;  /* 0x0000008792877209 */ /* 0x000fe20007810000 */
[----:B------:R2:W-:Y:S01]  /*4ae0*/  MUFU.EX2 R149, R3 ;  /* 0x0000000300957308 */ /* 0x0005e20000000800 */
[----:B------:R-:W-:-:S02]  /*4af0*/  ISETP.GT.AND P0, PT, R2, 0x18, PT ;  /* 0x000000180200780c */ /* 0x000fc40003f04270 */
[----:B------:R-:W-:Y:S02]  /*4b00*/  FSEL R36, R107, -INF , P1 ;  /* 0xff8000006b247808 */ /* 0x000fe40000800000 */
[----:B------:R-:W-:Y:S01]  /*4b10*/  FMNMX.FTZ R0, R28, R0, !PT ;  /* 0x000000001c007209 */ /* 0x000fe20007810000 */
[----:B------:R-:W-:Y:S01]  /*4b20*/  LDSM.16.MT88.4 R104, [R228+0x2000] ;  /* 0x00200000e468783b */ /* 0x000fe20000004200 */
[----:B------:R-:W-:Y:S02]  /*4b30*/  FMNMX.FTZ R135, R154, R135, !PT ;  /* 0x000000879a877209 */ /* 0x000fe40007810000 */
[----:B------:R-:W-:Y:S02]  /*4b40*/  ISETP.GT.AND P4, PT, R2, 0x19, PT ;  /* 0x000000190200780c */ /* 0x000fe40003f84270 */
[----:B------:R-:W-:Y:S02]  /*4b50*/  FSEL R8, R100, -INF , P0 ;  /* 0xff80000064087808 */ /* 0x000fe40000000000 */
[----:B------:R-:W-:Y:S01]  /*4b60*/  FMNMX.FTZ R0, R36, R0, !PT ;  /* 0x0000000024007209 */ /* 0x000fe20007810000 */
[----:B--2---:R-:W-:Y:S01]  /*4b70*/  FFMA.FTZ R3, R9, c[0x0][0x2d0], -R20 ;  /* 0x0000b40009037a23 */ /* 0x004fe20000010814 */
[----:B------:R-:W-:-:S03]  /*4b80*/  FMNMX.FTZ R135, R153, R135, !PT ;  /* 0x0000008799877209 */ /* 0x000fc60007810000 */
[----:B------:R2:W-:Y:S01]  /*4b90*/  MUFU.EX2 R245, R3 ;  /* 0x0000000300f57308 */ /* 0x0005e20000000800 */
[----:B------:R-:W-:Y:S02]  /*4ba0*/  ISETP.GT.AND P2, PT, R2, 0x20, PT ;  /* 0x000000200200780c */ /* 0x000fe40003f44270 */
[----:B------:R-:W-:Y:S02]  /*4bb0*/  FSEL R7, R99, -INF , P4 ;  /* 0xff80000063077808 */ /* 0x000fe40002000000 */
[----:B------:R-:W-:Y:S02]  /*4bc0*/  FMNMX.FTZ R0, R8, R0, !PT ;  /* 0x0000000008007209 */ /* 0x000fe40007810000 */
[----:B------:R-:W-:Y:S02]  /*4bd0*/  FMNMX.FTZ R135, R152, R135, !PT ;  /* 0x0000008798877209 */ /* 0x000fe40007810000 */
[----:B------:R-:W-:Y:S02]  /*4be0*/  ISETP.GT.AND P1, PT, R2, 0x21, PT ;  /* 0x000000210200780c */ /* 0x000fe40003f24270 */
[----:B------:R-:W-:Y:S01]  /*4bf0*/  FSEL R138, R72, -INF , P2 ;  /* 0xff800000488a7808 */ /* 0x000fe20001000000 */
[----:B--2---:R-:W-:Y:S01]  /*4c00*/  FFMA.FTZ R3, R13, c[0x0][0x2d0], -R20 ;  /* 0x0000b4000d037a23 */ /* 0x004fe20000010814 */
[----:B------:R-:W-:-:S03]  /*4c10*/  FMNMX.FTZ R135, R151, R135, !PT ;  /* 0x0000008797877209 */ /* 0x000fc60007810000 */
[----:B------:R2:W-:Y:S01]  /*4c20*/  MUFU.EX2 R210, R3 ;  /* 0x0000000300d27308 */ /* 0x0005e20000000800 */
[----:B------:R-:W-:Y:S02]  /*4c30*/  ISETP.GT.AND P0, PT, R2, 0x28, PT ;  /* 0x000000280200780c */ /* 0x000fe40003f04270 */
[----:B------:R-:W-:Y:S02]  /*4c40*/  FSEL R141, R50, -INF , P1 ;  /* 0xff800000328d7808 */ /* 0x000fe40000800000 */
[----:B-1----:R-:W-:Y:S01]  /*4c50*/  FMNMX.FTZ R136, R136, R4, !PT ;  /* 0x0000000488887209 */ /* 0x002fe20007810000 */
[----:B------:R-:W-:Y:S01]  /*4c60*/  LDSM.16.MT88.4 R48, [R225] ;  /* 0x00000000e130783b */ /* 0x000fe20000004200 */
[----:B------:R-:W-:Y:S02]  /*4c70*/  ISETP.GT.AND P2, PT, R2, 0x29, PT ;  /* 0x000000290200780c */ /* 0x000fe40003f44270 */
[----:B--2---:R-:W-:Y:S01]  /*4c80*/  FMNMX.FTZ R3, R7, R0, !PT ;  /* 0x0000000007037209 */ /* 0x004fe20007810000 */
[----:B------:R-:W-:-:S03]  /*4c90*/  FFMA.FTZ R0, R19, c[0x0][0x2d0], -R20 ;  /* 0x0000b40013007a23 */ /* 0x000fc60000010814 */
[----:B------:R-:W-:Y:S01]  /*4ca0*/  FMNMX.FTZ R3, R138, R3, !PT ;  /* 0x000000038a037209 */ /* 0x000fe20007810000 */
[----:B------:R1:W-:Y:S01]  /*4cb0*/  MUFU.EX2 R211, R0 ;  /* 0x0000000000d37308 */ /* 0x0003e20000000800 */
[----:B------:R-:W2:Y:S01]  /*4cc0*/  SHFL.BFLY PT, R4, R135, 0x2, 0x1f ;  /* 0x0c401f0087047f89 */ /* 0x000ea200000e0000 */
[----:B------:R-:W-:Y:S02]  /*4cd0*/  FSEL R143, R70, -INF , P0 ;  /* 0xff800000468f7808 */ /* 0x000fe40000000000 */
[----:B------:R-:W-:Y:S01]  /*4ce0*/  FMNMX.FTZ R3, R141, R3, !PT ;  /* 0x000000038d037209 */ /* 0x000fe20007810000 */
[----:B------:R-:W-:Y:S01]  /*4cf0*/  LDSM.16.MT88.4 R68, [R229+0x800] ;  /* 0x00080000e544783b */ /* 0x000fe20000004200 */
[----:B------:R-:W-:Y:S02]  /*4d00*/  ISETP.GT.AND P1, PT, R2, 0x30, PT ;  /* 0x000000300200780c */ /* 0x000fe40003f24270 */
[----:B------:R-:W-:Y:S01]  /*4d10*/  FSEL R144, R41, -INF , P2 ;  /* 0xff80000029907808 */ /* 0x000fe20001000000 */
[----:B-1----:R-:W-:-:S04]  /*4d20*/  FFMA.FTZ R0, R21, c[0x0][0x2d0], -R20 ;  /* 0x0000b40015007a23 */ /* 0x002fc80000010814 */
[----:B------:R1:W-:Y:S01]  /*4d30*/  MUFU.EX2 R246, R0 ;  /* 0x0000000000f67308 */ /* 0x0003e20000000800 */
[----:B------:R-:W-:Y:S02]  /*4d40*/  ISETP.GT.AND P0, PT, R2, 0x31, PT ;  /* 0x000000310200780c */ /* 0x000fe40003f04270 */
[----:B------:R-:W-:Y:S02]  /*4d50*/  FSEL R142, R40, -INF , P1 ;  /* 0xff800000288e7808 */ /* 0x000fe40000800000 */
[----:B------:R-:W-:Y:S01]  /*4d60*/  ISETP.GT.AND P2, PT, R2, 0x38, PT ;  /* 0x000000380200780c */ /* 0x000fe20003f44270 */
[----:B------:R-:W-:Y:S01]  /*4d70*/  LDSM.16.MT88.4 R40, [R226+0x800] ;  /* 0x00080000e228783b */ /* 0x000fe20000004200 */
[----:B------:R-:W-:Y:S02]  /*4d80*/  FSEL R140, R39, -INF , P0 ;  /* 0xff800000278c7808 */ /* 0x000fe40000000000 */
[----:B-1----:R-:W-:-:S04]  /*4d90*/  FMNMX.FTZ R0, R143, R3, !PT ;  /* 0x000000038f007209 */ /* 0x002fc80007810000 */
[----:B------:R-:W-:Y:S01]  /*4da0*/  FMNMX.FTZ R0, R144, R0, !PT ;  /* 0x0000000090007209 */ /* 0x000fe20007810000 */
[----:B------:R-:W-:-:S03]  /*4db0*/  FFMA.FTZ R3, R22, c[0x0][0x2d0], -R20 ;  /* 0x0000b40016037a23 */ /* 0x000fc60000010814 */
[----:B------:R-:W-:Y:S01]  /*4dc0*/  FMNMX.FTZ R0, R142, R0, !PT ;  /* 0x000000008e007209 */ /* 0x000fe20007810000 */
[----:B------:R1:W-:Y:S01]  /*4dd0*/  MUFU.EX2 R204, R3 ;  /* 0x0000000300cc7308 */ /* 0x0003e20000000800 */
[----:B------:R-:W-:Y:S02]  /*4de0*/  ISETP.GT.AND P1, PT, R2, 0x39, PT ;  /* 0x000000390200780c */ /* 0x000fe40003f24270 */
[----:B------:R-:W-:Y:S02]  /*4df0*/  FSEL R139, R35, -INF , P2 ;  /* 0xff800000238b7808 */ /* 0x000fe40001000000 */
[----:B------:R-:W-:Y:S02]  /*4e00*/  FMNMX.FTZ R0, R140, R0, !PT ;  /* 0x000000008c007209 */ /* 0x000fe40007810000 */
[----:B------:R-:W-:Y:S02]  /*4e10*/  FSETP.NEU.FTZ.AND P0, PT, R136, -INF , PT ;  /* 0xff8000008800780b */ /* 0x000fe40003f1d000 */
[----:B------:R-:W-:-:S02]  /*4e20*/  FSEL R133, R38, -INF , P1 ;  /* 0xff80000026857808 */ /* 0x000fc40000800000 */
[----:B------:R-:W-:Y:S01]  /*4e30*/  FMNMX.FTZ R134, R139, R0, !PT ;  /* 0x000000008b867209 */ /* 0x000fe20007810000 */
[----:B-1----:R-:W-:Y:S01]  /*4e40*/  FMUL.FTZ R3, R136, c[0x0][0x2d0] ;  /* 0x0000b40088037a20 */ /* 0x002fe20000410000 */
[----:B--2---:R-:W-:Y:S01]  /*4e50*/  FMNMX.FTZ R135, R135, R4, !PT ;  /* 0x0000000487877209 */ /* 0x004fe20007810000 */
[----:B------:R-:W-:Y:S01]  /*4e60*/  FFMA.FTZ R2, R24, c[0x0][0x2d0], -R20 ;  /* 0x0000b40018027a23 */ /* 0x000fe20000010814 */
[----:B------:R-:W-:Y:S02]  /*4e70*/  FMNMX.FTZ R134, R133, R134, !PT ;  /* 0x0000008685867209 */ /* 0x000fe40007810000 */
[----:B------:R-:W-:Y:S01]  /*4e80*/  FSEL R3, R3, RZ, P0 ;  /* 0x000000ff03037208 */ /* 0x000fe20000000000 */
[----:B------:R1:W-:Y:S02]  /*4e90*/  MUFU.EX2 R207, R2 ;  /* 0x0000000200cf7308 */ /* 0x0003e40000000800 */
[----:B------:R-:W-:Y:S02]  /*4ea0*/  SHFL.BFLY PT, R4, R134, 0x2, 0x1f ;  /* 0x0c401f0086047f89 */ /* 0x000fe400000e0000 */
[----:B------:R-:W-:-:S04]  /*4eb0*/  FFMA.FTZ R0, R25, c[0x0][0x2d0], -R3 ;  /* 0x0000b40019007a23 */ /* 0x000fc80000010803 */
[----:B------:R2:W-:Y:S01]  /*4ec0*/  MUFU.EX2 R132, R0 ;  /* 0x0000000000847308 */ /* 0x0005e20000000800 */
[----:B-1----:R-:W1:Y:S01]  /*4ed0*/  SHFL.BFLY PT, R2, R135, 0x1, 0x1f ;  /* 0x0c201f0087027f89 */ /* 0x002e6200000e0000 */
[----:B--2---:R-:W-:-:S06]  /*4ee0*/  FFMA.FTZ R0, R26, c[0x0][0x2d0], -R3 ;  /* 0x0000b4001a007a23 */ /* 0x004fcc0000010803 */
[----:B------:R2:W-:Y:S02]  /*4ef0*/  MUFU.EX2 R131, R0 ;  /* 0x0000000000837308 */ /* 0x0005e40000000800 */
[----:B--2---:R-:W-:-:S06]  /*4f00*/  FFMA.FTZ R0, R31, c[0x0][0x2d0], -R3 ;  /* 0x0000b4001f007a23 */ /* 0x004fcc0000010803 */
[----:B------:R2:W-:Y:S01]  /*4f10*/  MUFU.EX2 R194, R0 ;  /* 0x0000000000c27308 */ /* 0x0005e20000000800 */
[----:B-1----:R-:W-:Y:S02]  /*4f20*/  FMNMX.FTZ R135, R135, R2, !PT ;  /* 0x0000000287877209 */ /* 0x002fe40007810000 */
[----:B------:R-:W-:Y:S01]  /*4f30*/  FMNMX.FTZ R134, R134, R4, !PT ;  /* 0x0000000486867209 */ /* 0x000fe20007810000 */
[----:B--2---:R-:W-:-:S04]  /*4f40*/  FFMA.FTZ R0, R33, c[0x0][0x2d0], -R3 ;  /* 0x0000b40021007a23 */ /* 0x004fc80000010803 */
[----:B------:R1:W-:Y:S01]  /*4f50*/  MUFU.EX2 R195, R0 ;  /* 0x0000000000c37308 */ /* 0x0003e20000000800 */
[C---:B------:R-:W-:Y:S01]  /*4f60*/  FMUL.FTZ R2, R135.reuse, c[0x0][0x2d0] ;  /* 0x0000b40087027a20 */ /* 0x040fe20000410000 */
[----:B------:R-:W-:Y:S01]  /*4f70*/  FSETP.NEU.FTZ.AND P0, PT, R135, -INF , PT ;  /* 0xff8000008700780b */ /* 0x000fe20003f1d000 */
[----:B------:R-:W2:Y:S01]  /*4f80*/  SHFL.BFLY PT, R4, R134, 0x1, 0x1f ;  /* 0x0c201f0086047f89 */ /* 0x000ea200000e0000 */
[----:B-1----:R-:W-:-:S04]  /*4f90*/  FFMA.FTZ R0, R30, c[0x0][0x2d0], -R3 ;  /* 0x0000b4001e007a23 */ /* 0x002fc80000010803 */
[----:B------:R1:W-:Y:S01]  /*4fa0*/  MUFU.EX2 R198, R0 ;  /* 0x0000000000c67308 */ /* 0x0003e20000000800 */
[----:B------:R-:W-:Y:S01]  /*4fb0*/  FSEL R2, R2, RZ, P0 ;  /* 0x000000ff02027208 */ /* 0x000fe20000000000 */
[--C-:B-1----:R-:W-:Y:S01]  /*4fc0*/  FFMA.FTZ R0, R27, c[0x0][0x2d0], -R3.reuse ;  /* 0x0000b4001b007a23 */ /* 0x102fe20000010803 */
[----:B--2---:R-:W-:Y:S01]  /*4fd0*/  FMNMX.FTZ R134, R134, R4, !PT ;  /* 0x0000000486867209 */ /* 0x004fe20007810000 */
[----:B------:R-:W1:Y:S04]  /*4fe0*/  LDSM.16.MT88.4 R24, [R229] ;  /* 0x00000000e518783b */ /* 0x000e680000004200 */
[----:B------:R2:W-:Y:S02]  /*4ff0*/  MUFU.EX2 R199, R0 ;  /* 0x0000000000c77308 */ /* 0x0005e40000000800 */
[----:B--2---:R-:W-:-:S06]  /*5000*/  FFMA.FTZ R0, R32, c[0x0][0x2d0], -R3 ;  /* 0x0000b40020007a23 */ /* 0x004fcc0000010803 */
[----:B------:R2:W-:Y:S02]  /*5010*/  MUFU.EX2 R205, R0 ;  /* 0x0000000000cd7308 */ /* 0x0005e40000000800 */
[----:B--2---:R-:W-:Y:S01]  /*5020*/  FFMA.FTZ R0, R34, c[0x0][0x2d0], -R3 ;  /* 0x0000b40022007a23 */ /* 0x004fe20000010803 */
[----:B------:R-:W-:Y:S01]  /*5030*/  FSETP.NEU.FTZ.AND P0, PT, R134, -INF , PT ;  /* 0xff8000008600780b */ /* 0x000fe20003f1d000 */
[--C-:B------:R-:W-:Y:S01]  /*5040*/  FFMA.FTZ R4, R16, c[0x0][0x2d0], -R2.reuse ;  /* 0x0000b40010047a23 */ /* 0x100fe20000010802 */
[----:B------:R-:W2:Y:S03]  /*5050*/  LDSM.16.MT88.4 R32, [R226] ;  /* 0x00000000e220783b */ /* 0x000ea60000004200 */
[----:B------:R3:W-:Y:S02]  /*5060*/  MUFU.EX2 R224, R0 ;  /* 0x0000000000e07308 */ /* 0x0007e40000000800 */
[----:B---3--:R-:W-:-:S06]  /*5070*/  FFMA.FTZ R0, R5, c[0x0][0x2d0], -R2 ;  /* 0x0000b40005007a23 */ /* 0x008fcc0000010802 */
[----:B------:R3:W-:Y:S02]  /*5080*/  MUFU.EX2 R130, R0 ;  /* 0x0000000000827308 */ /* 0x0007e40000000800 */
[----:B---3--:R-:W-:-:S06]  /*5090*/  FFMA.FTZ R0, R6, c[0x0][0x2d0], -R2 ;  /* 0x0000b40006007a23 */ /* 0x008fcc0000010802 */
[----:B------:R3:W4:Y:S02]  /*50a0*/  MUFU.EX2 R129, R0 ;  /* 0x0000000000817308 */ /* 0x0007240000000800 */
[----:B---3--:R-:W-:-:S06]  /*50b0*/  FFMA.FTZ R0, R10, c[0x0][0x2d0], -R2 ;  /* 0x0000b4000a007a23 */ /* 0x008fcc0000010802 */
[----:B------:R3:W-:Y:S02]  /*50c0*/  MUFU.EX2 R186, R0 ;  /* 0x0000000000ba7308 */ /* 0x0007e40000000800 */
[----:B---3--:R-:W-:-:S06]  /*50d0*/  FFMA.FTZ R0, R11, c[0x0][0x2d0], -R2 ;  /* 0x0000b4000b007a23 */ /* 0x008fcc0000010802 */
[----:B------:R3:W1:Y:S08]  /*50e0*/  MUFU.EX2 R187, R0 ;  /* 0x0000000000bb7308 */ /* 0x0006700000000800 */
[----:B------:R1:W-:Y:S01]  /*50f0*/  MUFU.EX2 R193, R4 ;  /* 0x0000000400c17308 */ /* 0x0003e20000000800 */
[----:B---3--:R-:W-:-:S05]  /*5100*/  FMUL.FTZ R0, R134, c[0x0][0x2d0] ;  /* 0x0000b40086007a20 */ /* 0x008fca0000410000 */
[----:B------:R-:W-:Y:S01]  /*5110*/  FSEL R0, R0, RZ, P0 ;  /* 0x000000ff00007208 */ /* 0x000fe20000000000 */
[----:B-1----:R-:W-:-:S04]  /*5120*/  FFMA.FTZ R4, R17, c[0x0][0x2d0], -R2 ;  /* 0x0000b40011047a23 */ /* 0x002fc80000010802 */
[----:B------:R1:W-:Y:S02]  /*5130*/  MUFU.EX2 R197, R4 ;  /* 0x0000000400c57308 */ /* 0x0003e40000000800 */
[----:B-1----:R-:W-:-:S06]  /*5140*/  FFMA.FTZ R4, R12, c[0x0][0x2d0], -R0 ;  /* 0x0000b4000c047a23 */ /* 0x002fcc0000010800 */
[----:B------:R1:W-:Y:S02]  /*5150*/  MUFU.EX2 R128, R4 ;  /* 0x0000000400807308 */ /* 0x0003e40000000800 */
[----:B-1----:R-:W-:-:S06]  /*5160*/  FFMA.FTZ R4, R15, c[0x0][0x2d0], -R0 ;  /* 0x0000b4000f047a23 */ /* 0x002fcc0000010800 */
[----:B------:R1:W3:Y:S02]  /*5170*/  MUFU.EX2 R21, R4 ;  /* 0x0000000400157308 */ /* 0x0002e40000000800 */
[----:B-1----:R-:W-:-:S06]  /*5180*/  FFMA.FTZ R4, R14, c[0x0][0x2d0], -R0 ;  /* 0x0000b4000e047a23 */ /* 0x002fcc0000010800 */
[----:B------:R1:W-:Y:S02]  /*5190*/  MUFU.EX2 R184, R4 ;  /* 0x0000000400b87308 */ /* 0x0003e40000000800 */
[----:B-1----:R-:W-:-:S06]  /*51a0*/  FFMA.FTZ R4, R18, c[0x0][0x2d0], -R0 ;  /* 0x0000b40012047a23 */ /* 0x002fcc0000010800 */
[----:B------:R1:W1:Y:S02]  /*51b0*/  MUFU.EX2 R185, R4 ;  /* 0x0000000400b97308 */ /* 0x0002640000000800 */
[----:B-1----:R-:W-:-:S06]  /*51c0*/  FFMA.FTZ R4, R23, c[0x0][0x2d0], -R2 ;  /* 0x0000b40017047a23 */ /* 0x002fcc0000010802 */
[----:B------:R1:W-:Y:S02]  /*51d0*/  MUFU.EX2 R181, R4 ;  /* 0x0000000400b57308 */ /* 0x0003e40000000800 */
[----:B-1----:R-:W-:-:S06]  /*51e0*/  FFMA.FTZ R4, R29, c[0x0][0x2d0], -R2 ;  /* 0x0000b4001d047a23 */ /* 0x002fcc0000010802 */
[----:B------:R1:W-:Y:S01]  /*51f0*/  MUFU.EX2 R227, R4 ;  /* 0x0000000400e37308 */ /* 0x0003e20000000800 */
[----:B----4-:R-:W-:Y:S02]  /*5200*/  F2FP.PACK_AB R12, R129, R130 ;  /* 0x00000082810c723e */ /* 0x010fe400000000ff */
[----:B------:R-:W-:Y:S02]  /*5210*/  F2FP.PACK_AB R14, R187, R186 ;  /* 0x000000babb0e723e */ /* 0x000fe400000000ff */
[----:B---3--:R-:W-:Y:S01]  /*5220*/  F2FP.PACK_AB R13, R21, R128 ;  /* 0x00000080150d723e */ /* 0x008fe200000000ff */
[----:B-1----:R-:W-:-:S04]  /*5230*/  FFMA.FTZ R4, R28, c[0x0][0x2d0], -R0 ;  /* 0x0000b4001c047a23 */ /* 0x002fc80000010800 */
[----:B------:R1:W-:Y:S01]  /*5240*/  MUFU.EX2 R192, R4 ;  /* 0x0000000400c07308 */ /* 0x0003e20000000800 */
[----:B------:R-:W-:Y:S01]  /*5250*/  F2FP.PACK_AB R15, R185, R184 ;  /* 0x000000b8b90f723e */ /* 0x000fe200000000ff */
[----:B-1----:R-:W-:-:S06]  /*5260*/  FFMA.FTZ R4, R36, c[0x0][0x2d0], -R0 ;  /* 0x0000b40024047a23 */ /* 0x002fcc0000010800 */
[----:B------:R1:W3:Y:S01]  /*5270*/  MUFU.EX2 R196, R4 ;  /* 0x0000000400c47308 */ /* 0x0002e20000000800 */
[----:B------:R-:W-:Y:S01]  /*5280*/  HMMA.16816.F32 R64, R12, R48, RZ ;  /* 0x000000300c40723c */ /* 0x000fe200000018ff */
[----:B-1----:R-:W-:-:S06]  /*5290*/  FFMA.FTZ R4, R8, c[0x0][0x2d0], -R0 ;  /* 0x0000b40008047a23 */ /* 0x002fcc0000010800 */
[----:B------:R1:W-:Y:S02]  /*52a0*/  MUFU.EX2 R247, R4 ;  /* 0x0000000400f77308 */ /* 0x0003e40000000800 */
[----:B-1----:R-:W-:-:S06]  /*52b0*/  FFMA.FTZ R4, R7, c[0x0][0x2d0], -R0 ;  /* 0x0000b40007047a23 */ /* 0x002fcc0000010800 */
[----:B------:R1:W4:Y:S01]  /*52c0*/  MUFU.EX2 R252, R4 ;  /* 0x0000000400fc7308 */ /* 0x0003220000000800 */
[----:B------:R-:W-:Y:S01]  /*52d0*/  F2FP.PACK_AB R16, R149, R150 ;  /* 0x000000969510723e */ /* 0x000fe200000000ff */
[----:B------:R-:W-:Y:S01]  /*52e0*/  HMMA.16816.F32 R84, R12, R24, RZ ;  /* 0x000000180c54723c */ /* 0x000fe200000018ff */
[----:B------:R-:W-:Y:S02]  /*52f0*/  F2FP.PACK_AB R18, R210, R245 ;  /* 0x000000f5d212723e */ /* 0x000fe400000000ff */
[----:B------:R-:W-:Y:S02]  /*5300*/  F2FP.PACK_AB R17, R131, R132 ;  /* 0x000000848311723e */ /* 0x000fe400000000ff */
[----:B------:R-:W-:Y:S02]  /*5310*/  F2FP.PACK_AB R19, R195, R194 ;  /* 0x000000c2c313723e */ /* 0x000fe400000000ff */
[----:B---3--:R-:W-:Y:S02]  /*5320*/  F2FP.PACK_AB R5, R196, R192 ;  /* 0x000000c0c405723e */ /* 0x008fe400000000ff */
[----:B------:R-:W-:-:S02]  /*5330*/  F2FP.PACK_AB R6, R227, R181 ;  /* 0x000000b5e306723e */ /* 0x000fc400000000ff */
[----:B-1----:R-:W-:Y:S02]  /*5340*/  F2FP.PACK_AB R4, R197, R193 ;  /* 0x000000c1c504723e */ /* 0x002fe400000000ff */
[----:B----4-:R-:W-:Y:S01]  /*5350*/  F2FP.PACK_AB R7, R252, R247 ;  /* 0x000000f7fc07723e */ /* 0x010fe200000000ff */
[C---:B------:R-:W-:Y:S08]  /*5360*/  HMMA.16816.F32 R28, R16.reuse, R24, RZ ;  /* 0x00000018101c723c */ /* 0x040ff000000018ff */
[----:B--2---:R-:W-:Y:S08]  /*5370*/  HMMA.16816.F32 R52, R16, R32, RZ ;  /* 0x000000201034723c */ /* 0x004ff000000018ff */
[----:B------:R-:W-:Y:S01]  /*5380*/  HMMA.16816.F32 R176, R4, R44, R64 ;  /* 0x0000002c04b0723c */ /* 0x000fe20000001840 */
[----:B------:R-:W1:Y:S01]  /*5390*/  LDSM.16.MT88.4 R64, [R228+0x2800] ;  /* 0x00280000e440783b */ /* 0x000e620000004200 */
[----:B------:R-:W-:-:S02]  /*53a0*/  F2FP.PACK_AB R8, R246, R211 ;  /* 0x000000d3f608723e */ /* 0x000fc400000000ff */
[----:B------:R-:W-:Y:S02]  /*53b0*/  F2FP.PACK_AB R9, R199, R198 ;  /* 0x000000c6c709723e */ /* 0x000fe400000000ff */
[----:B------:R-:W-:Y:S02]  /*53c0*/  F2FP.PACK_AB R10, R207, R204 ;  /* 0x000000cccf0a723e */ /* 0x000fe400000000ff */
[----:B------:R-:W-:Y:S01]  /*53d0*/  F2FP.PACK_AB R11, R224, R205 ;  /* 0x000000cde00b723e */ /* 0x000fe200000000ff */
[----:B------:R-:W-:Y:S08]  /*53e0*/  HMMA.16816.F32 R216, R4, R68, R84 ;  /* 0x0000004404d8723c */ /* 0x000ff00000001854 */
[----:B------:R-:W-:Y:S08]  /*53f0*/  HMMA.16816.F32 R84, R12, R104, RZ ;  /* 0x000000680c54723c */ /* 0x000ff000000018ff */
[C---:B------:R-:W-:Y:S01]  /*5400*/  HMMA.16816.F32 R248, R8.reuse, R68, R28 ;  /* 0x0000004408f8723c */ /* 0x040fe2000000181c */
[----:B------:R-:W2:Y:S07]  /*5410*/  LDSM.16.MT88.4 R28, [R225+0x2800] ;  /* 0x00280000e11c783b */ /* 0x000eae0000004200 */
[----:B------:R-:W-:Y:S01]  /*5420*/  HMMA.16816.F32 R200, R8, R40, R52 ;  /* 0x0000002808c8723c */ /* 0x000fe20000001834 */
[----:B------:R-:W3:Y:S07]  /*5430*/  LDSM.16.MT88.4 R52, [R226+0x2800] ;  /* 0x00280000e234783b */ /* 0x000eee0000004200 */
[C---:B------:R-:W-:Y:S08]  /*5440*/  HMMA.16816.F32 R72, R16.reuse, R48, RZ ;  /* 0x000000301048723c */ /* 0x040ff000000018ff */
[C---:B------:R-:W-:Y:S08]  /*5450*/  HMMA.16816.F32 R116, R16.reuse, R60, RZ ;  /* 0x0000003c1074723c */ /* 0x040ff000000018ff */
[C---:B------:R-:W-:Y:S08]  /*5460*/  HMMA.16816.F32 R88, R16.reuse, R104, RZ ;  /* 0x000000681058723c */ /* 0x040ff000000018ff */
[----:B------:R-:W-:Y:S08]  /*5470*/  HMMA.16816.F32 R108, R16, R80, RZ ;  /* 0x00000050106c723c */ /* 0x000ff000000018ff */
[----:B-1----:R-:W-:Y:S08]  /*5480*/  HMMA.16816.F32 R84, R4, R64, R84 ;  /* 0x000000400454723c */ /* 0x002ff00000001854 */
[----:B------:R-:W-:Y:S08]  /*5490*/  HMMA.16816.F32 R36, R12, R32, RZ ;  /* 0x000000200c24723c */ /* 0x000ff000000018ff */
[C---:B------:R-:W-:Y:S01]  /*54a0*/  HMMA.16816.F32 R172, R8.reuse, R44, R72 ;  /* 0x0000002c08ac723c */ /* 0x040fe20000001848 */
[----:B------:R-:W1:Y:S07]  /*54b0*/  LDSM.16.MT88.4 R72, [R229+0x2800] ;  /* 0x00280000e548783b */ /* 0x000e6e0000004200 */
[----:B--2---:R-:W-:Y:S01]  /*54c0*/  HMMA.16816.F32 R116, R8, R28, R116 ;  /* 0x0000001c0874723c */ /* 0x004fe20000001874 */
[----:B------:R-:W-:-:S07]  /*54d0*/  IMAD.MOV.U32 R206, RZ, RZ, R84 ;  /* 0x000000ffffce7224 */ /* 0x000fce00078e0054 */
[----:B------:R-:W-:Y:S08]  /*54e0*/  HMMA.16816.F32 R112, R12, R60, RZ ;  /* 0x0000003c0c70723c */ /* 0x000ff000000018ff */
[-C--:B------:R-:W-:Y:S08]  /*54f0*/  HMMA.16816.F32 R96, R16, R76.reuse, RZ ;  /* 0x0000004c1060723c */ /* 0x080ff000000018ff */
[----:B------:R-:W-:Y:S07]  /*5500*/  HMMA.16816.F32 R92, R12, R76, RZ ;  /* 0x0000004c0c5c723c */ /* 0x000fee00000018ff */
[----:B------:R-:W-:Y:S01]  /*5510*/  IMAD.MOV.U32 R77, RZ, RZ, R85 ;  /* 0x000000ffff4d7224 */ /* 0x000fe200078e0055 */
[----:B------:R-:W-:Y:S01]  /*5520*/  HMMA.16816.F32 R88, R8, R64, R88 ;  /* 0x000000400858723c */ /* 0x000fe20000001858 */
[----:B------:R-:W-:-:S06]  /*5530*/  IMAD.MOV.U32 R76, RZ, RZ, R86 ;  /* 0x000000ffff4c7224 */ /* 0x000fcc00078e0056 */
[----:B------:R-:W-:Y:S01]  /*5540*/  IMAD.MOV.U32 R64, RZ, RZ, R87 ;  /* 0x000000ffff407224 */ /* 0x000fe200078e0057 */
[----:B---3--:R-:W-:Y:S08]  /*5550*/  HMMA.16816.F32 R108, R8, R52, R108 ;  /* 0x00000034086c723c */ /* 0x008ff0000000186c */
[C---:B------:R-:W-:Y:S08]  /*5560*/  HMMA.16816.F32 R84, R12.reuse, R62, RZ ;  /* 0x0000003e0c54723c */ /* 0x040ff000000018ff */
[----:B------:R-:W-:Y:S08]  /*5570*/  HMMA.16816.F32 R100, R12, R80, RZ ;  /* 0x000000500c64723c */ /* 0x000ff000000018ff */
[----:B------:R-:W-:Y:S01]  /*5580*/  HMMA.16816.F32 R188, R4, R40, R36 ;  /* 0x0000002804bc723c */ /* 0x000fe20000001824 */
[----:B------:R-:W2:Y:S01]  /*5590*/  LDSM.16.MT88.4 R36, [R228+0x800] ;  /* 0x00080000e424783b */ /* 0x000ea20000004200 */
[----:B------:R-:W-:-:S02]  /*55a0*/  IMAD.MOV.U32 R61, RZ, RZ, R119 ;  /* 0x000000ffff3d7224 */ /* 0x000fc400078e0077 */
[----:B------:R-:W-:Y:S02]  /*55b0*/  IMAD.MOV.U32 R60, RZ, RZ, R118 ;  /* 0x000000ffff3c7224 */ /* 0x000fe400078e0076 */
[----:B------:R-:W-:Y:S02]  /*55c0*/  IMAD.MOV.U32 R80, RZ, RZ, R116 ;  /* 0x000000ffff507224 */ /* 0x000fe400078e0074 */
[----:B------:R-:W-:Y:S02]  /*55d0*/  IMAD.MOV.U32 R81, RZ, RZ, R117 ;  /* 0x000000ffff517224 */ /* 0x000fe400078e0075 */
[----:B------:R-:W-:Y:S01]  /*55e0*/  HMMA.16816.F32 R116, R4, R28, R112 ;  /* 0x0000001c0474723c */ /* 0x000fe20000001870 */
[----:B------:R-:W-:Y:S02]  /*55f0*/  IMAD.MOV.U32 R23, RZ, RZ, R108 ;  /* 0x000000ffff177224 */ /* 0x000fe400078e006c */
[----:B------:R-:W-:-:S04]  /*5600*/  IMAD.MOV.U32 R22, RZ, RZ, R111 ;  /* 0x000000ffff167224 */ /* 0x000fc800078e006f */
[----:B------:R-:W-:Y:S01]  /*5610*/  IMAD.MOV.U32 R29, RZ, RZ, R110 ;  /* 0x000000ffff1d7224 */ /* 0x000fe200078e006e */
[----:B------:R-:W-:Y:S01]  /*5620*/  HMMA.16816.F32 R124, R16, R56, RZ ;  /* 0x00000038107c723c */ /* 0x000fe200000018ff */
[----:B------:R-:W-:-:S07]  /*5630*/  IMAD.MOV.U32 R28, RZ, RZ, R109 ;  /* 0x000000ffff1c7224 */ /* 0x000fce00078e006d */
[----:B------:R-:W-:Y:S08]  /*5640*/  HMMA.16816.F32 R120, R12, R56, RZ ;  /* 0x000000380c78723c */ /* 0x000ff000000018ff */
[C---:B------:R-:W-:Y:S08]  /*5650*/  HMMA.16816.F32 R108, R4.reuse, R30, R84 ;  /* 0x0000001e046c723c */ /* 0x040ff00000001854 */
[----:B------:R-:W-:Y:S08]  /*5660*/  HMMA.16816.F32 R100, R4, R52, R100 ;  /* 0x000000340464723c */ /* 0x000ff00000001864 */
[-C--:B-1----:R-:W-:Y:S08]  /*5670*/  HMMA.16816.F32 R96, R8, R72.reuse, R96 ;  /* 0x000000480860723c */ /* 0x082ff00000001860 */
[----:B------:R-:W-:Y:S08]  /*5680*/  HMMA.16816.F32 R92, R4, R72, R92 ;  /* 0x00000048045c723c */ /* 0x000ff0000000185c */
[----:B------:R-:W-:Y:S01]  /*5690*/  HMMA.16816.F32 R84, R12, R82, RZ ;  /* 0x000000520c54723c */ /* 0x000fe200000018ff */
[----:B------:R-:W-:-:S02]  /*56a0*/  IMAD.MOV.U32 R57, RZ, RZ, R102 ;  /* 0x000000ffff397224 */ /* 0x000fc400078e0066 */
[----:B------:R-:W-:Y:S02]  /*56b0*/  IMAD.MOV.U32 R56, RZ, RZ, R103 ;  /* 0x000000ffff387224 */ /* 0x000fe400078e0067 */
[----:B------:R-:W-:Y:S02]  /*56c0*/  IMAD.MOV.U32 R233, RZ, RZ, R88 ;  /* 0x000000ffffe97224 */ /* 0x000fe400078e0058 */
[----:B------:R-:W-:Y:S01]  /*56d0*/  IMAD.MOV.U32 R232, RZ, RZ, R89 ;  /* 0x000000ffffe87224 */ /* 0x000fe200078e0059 */
[----:B--2---:R-:W-:Y:S01]  /*56e0*/  HMMA.16816.F32 R220, R8, R36, R124 ;  /* 0x0000002408dc723c */ /* 0x004fe2000000187c */
[----:B------:R-:W-:Y:S02]  /*56f0*/  IMAD.MOV.U32 R25, RZ, RZ, R98 ;  /* 0x000000ffff197224 */ /* 0x000fe400078e0062 */
[----:B------:R-:W-:Y:S02]  /*5700*/  IMAD.MOV.U32 R171, RZ, RZ, R99 ;  /* 0x000000ffffab7224 */ /* 0x000fe400078e0063 */
[----:B------:R-:W-:-:S02]  /*5710*/  IMAD.MOV.U32 R41, RZ, RZ, R97 ;  /* 0x000000ffff297224 */ /* 0x000fc400078e0061 */
[----:B------:R-:W-:Y:S01]  /*5720*/  IMAD.MOV.U32 R40, RZ, RZ, R96 ;  /* 0x000000ffff287224 */ /* 0x000fe200078e0060 */
[C---:B------:R-:W-:Y:S01]  /*5730*/  HMMA.16816.F32 R212, R4.reuse, R36, R120 ;  /* 0x0000002404d4723c */ /* 0x040fe20000001878 */
[----:B------:R-:W-:Y:S02]  /*5740*/  IMAD.MOV.U32 R24, RZ, RZ, R94 ;  /* 0x000000ffff187224 */ /* 0x000fe400078e005e */
[----:B------:R-:W-:Y:S02]  /*5750*/  IMAD.MOV.U32 R104, RZ, RZ, R92 ;  /* 0x000000ffff687224 */ /* 0x000fe400078e005c */
[----:B------:R-:W-:Y:S02]  /*5760*/  IMAD.MOV.U32 R105, RZ, RZ, R93 ;  /* 0x000000ffff697224 */ /* 0x000fe400078e005d */
[----:B------:R-:W-:Y:S01]  /*5770*/  IMAD.MOV.U32 R37, RZ, RZ, R100 ;  /* 0x000000ffff257224 */ /* 0x000fe200078e0064 */
[----:B------:R-:W-:Y:S01]  /*5780*/  HMMA.16816.F32 R112, R4, R54, R84 ;  /* 0x000000360470723c */ /* 0x000fe20000001854 */
[----:B------:R-:W-:-:S02]  /*5790*/  IMAD.MOV.U32 R36, RZ, RZ, R101 ;  /* 0x000000ffff247224 */ /* 0x000fc400078e0065 */
[----:B------:R-:W-:Y:S02]  /*57a0*/  IMAD.MOV.U32 R234, RZ, RZ, R95 ;  /* 0x000000ffffea7224 */ /* 0x000fe400078e005f */
[----:B------:R-:W-:Y:S02]  /*57b0*/  IMAD.MOV.U32 R231, RZ, RZ, R90 ;  /* 0x000000ffffe77224 */ /* 0x000fe400078e005a */
[----:B------:R-:W-:Y:S01]  /*57c0*/  IMAD.MOV.U32 R230, RZ, RZ, R91 ;  /* 0x000000ffffe67224 */ /* 0x000fe200078e005b */
[C---:B------:R-:W-:Y:S08]  /*57d0*/  HMMA.16816.F32 R100, R12.reuse, R50, RZ ;  /* 0x000000320c64723c */ /* 0x040ff000000018ff */
[C---:B------:R-:W-:Y:S08]  /*57e0*/  HMMA.16816.F32 R96, R12.reuse, R34, RZ ;  /* 0x000000220c60723c */ /* 0x040ff000000018ff */
[C---:B------:R-:W-:Y:S08]  /*57f0*/  HMMA.16816.F32 R92, R12.reuse, R26, RZ ;  /* 0x0000001a0c5c723c */ /* 0x040ff000000018ff */
[C---:B------:R-:W-:Y:S08]  /*5800*/  HMMA.16816.F32 R88, R12.reuse, R58, RZ ;  /* 0x0000003a0c58723c */ /* 0x040ff000000018ff */
[C---:B------:R-:W-:Y:S08]  /*5810*/  HMMA.16816.F32 R84, R12.reuse, R78, RZ ;  /* 0x0000004e0c54723c */ /* 0x040ff000000018ff */
[----:B------:R-:W-:Y:S01]  /*5820*/  HMMA.16816.F32 R12, R12, R106, RZ ;  /* 0x0000006a0c0c723c */ /* 0x000fe200000018ff */
[----:B------:R-:W-:-:S02]  /*5830*/  IMAD.MOV.U32 R73, RZ, RZ, R181 ;  /* 0x000000ffff497224 */ /* 0x000fc400078e00b5 */
[----:B------:R-:W-:-:S05]  /*5840*/  IMAD.MOV.U32 R65, RZ, RZ, R180 ;  /* 0x000000ffff417224 */ /* 0x000fca00078e00b4 */
[C---:B------:R-:W-:Y:S08]  /*5850*/  HMMA.16816.F32 R100, R4.reuse, R46, R100 ;  /* 0x0000002e0464723c */ /* 0x040ff00000001864 */
[C---:B------:R-:W-:Y:S08]  /*5860*/  HMMA.16816.F32 R96, R4.reuse, R42, R96 ;  /* 0x0000002a0460723c */ /* 0x040ff00000001860 */
[C---:B------:R-:W-:Y:S08]  /*5870*/  HMMA.16816.F32 R92, R4.reuse, R70, R92 ;  /* 0x00000046045c723c */ /* 0x040ff0000000185c */
[C---:B------:R-:W-:Y:S08]  /*5880*/  HMMA.16816.F32 R180, R4.reuse, R38, R88 ;  /* 0x0000002604b4723c */ /* 0x040ff00000001858 */
[C---:B------:R-:W-:Y:S08]  /*5890*/  HMMA.16816.F32 R120, R4.reuse, R74, R84 ;  /* 0x0000004a0478723c */ /* 0x040ff00000001854 */
[----:B------:R-:W-:Y:S08]  /*58a0*/  HMMA.16816.F32 R124, R4, R66, R12 ;  /* 0x00000042047c723c */ /* 0x000ff0000000180c */
[C---:B------:R-:W-:Y:S08]  /*58b0*/  HMMA.16816.F32 R48, R16.reuse, R50, RZ ;  /* 0x000000321030723c */ /* 0x040ff000000018ff */
[----:B------:R-:W-:Y:S11]  /*58c0*/  HMMA.16816.F32 R4, R16, R58, RZ ;  /* 0x0000003a1004723c */ /* 0x000ff600000018ff */
[----:B------:R-:W-:Y:S05]  /*58d0*/  @!UPT UIADD3 URZ, URZ, URZ, URZ ;  /* 0x0000003f3f3ff290 */ /* 0x000fea000fffe03f */
[C---:B------:R-:W-:Y:S08]  /*58e0*/  HMMA.16816.F32 R88, R8.reuse, R46, R48 ;  /* 0x0000002e0858723c */ /* 0x040ff00000001830 */
[----:B------:R-:W-:Y:S08]  /*58f0*/  HMMA.16816.F32 R48, R8, R38, R4 ;  /* 0x000000260830723c */ /* 0x000ff00000001804 */
[----:B------:R-:W-:Y:S11]  /*5900*/  HMMA.16816.F32 R4, R16, R62, RZ ;  /* 0x0000003e1004723c */ /* 0x000ff600000018ff */
[----:B------:R-:W-:Y:S11]  /*5910*/  @!UPT UIADD3 URZ, URZ, URZ, URZ ;  /* 0x0000003f3f3ff290 */ /* 0x000ff6000fffe03f */
[----:B------:R-:W-:Y:S02]  /*5920*/  @!UPT UIADD3 URZ, URZ, URZ, URZ ;  /* 0x0000003f3f3ff290 */ /* 0x000fe4000fffe03f */
[----:B------:R-:W-:Y:S08]  /*5930*/  HMMA.16816.F32 R44, R8, R30, R4 ;  /* 0x0000001e082c723c */ /* 0x000ff00000001804 */
[----:B------:R-:W-:Y:S01]  /*5940*/  HMMA.16816.F32 R4, R16, R82, RZ ;  /* 0x000000521004723c */ /* 0x000fe200000018ff */
[----:B------:R-:W-:Y:S02]  /*5950*/  IMAD.MOV.U32 R72, RZ, RZ, R25 ;  /* 0x000000ffff487224 */ /* 0x000fe400078e0019 */
[----:B------:R-:W-:-:S05]  /*5960*/  IMAD.MOV.U32 R15, RZ, RZ, R24 ;  /* 0x000000ffff0f7224 */ /* 0x000fca00078e0018 */
[C---:B------:R-:W-:Y:S08]  /*5970*/  HMMA.16816.F32 R32, R16.reuse, R34, RZ ;  /* 0x000000221020723c */ /* 0x040ff000000018ff */
[----:B------:R-:W-:Y:S08]  /*5980*/  HMMA.16816.F32 R24, R16, R26, RZ ;  /* 0x0000001a1018723c */ /* 0x000ff000000018ff */
[----:B------:R-:W-:Y:S08]  /*5990*/  HMMA.16816.F32 R52, R8, R54, R4 ;  /* 0x000000360834723c */ /* 0x000ff00000001804 */
[C---:B------:R-:W-:Y:S08]  /*59a0*/  HMMA.16816.F32 R4, R16.reuse, R78, RZ ;  /* 0x0000004e1004723c */ /* 0x040ff000000018ff */
[----:B------:R-:W-:Y:S01]  /*59b0*/  HMMA.16816.F32 R16, R16, R106, RZ ;  /* 0x0000006a1010723c */ /* 0x000fe200000018ff */
[----:B------:R-:W-:-:S07]  /*59c0*/  IMAD.MOV.U32 R79, RZ, RZ, R64 ;  /* 0x000000ffff4f7224 */ /* 0x000fce00078e0040 */
[----:B------:R-:W-:Y:S01]  /*59d0*/  HMMA.16816.F32 R84, R8, R42, R32 ;  /* 0x0000002a0854723c */ /* 0x000fe20000001820 */
[----:B------:R-:W-:-:S06]  /*59e0*/  IMAD.MOV.U32 R106, RZ, RZ, R65 ;  /* 0x000000ffff6a7224 */ /* 0x000fcc00078e0041 */
[----:B------:R-:W-:Y:S02]  /*59f0*/  IMAD.MOV.U32 R43, RZ, RZ, R72 ;  /* 0x000000ffff2b7224 */ /* 0x000fe400078e0048 */
[----:B------:R-:W-:Y:S02]  /*5a00*/  IMAD.MOV.U32 R42, RZ, RZ, R73 ;  /* 0x000000ffff2a7224 */ /* 0x000fe400078e0049 */
[C---:B------:R-:W-:Y:S07]  /*5a10*/  HMMA.16816.F32 R72, R8.reuse, R74, R4 ;  /* 0x0000004a0848723c */ /* 0x040fee0000001804 */
[----:B------:R-:W-:Y:S01]  /*5a20*/  FFMA.FTZ R4, R164, c[0x0][0x2d0], -R20 ;  /* 0x0000b400a4047a23 */ /* 0x000fe20000010814 */
[----:B------:R-:W-:Y:S01]  /*5a30*/  HMMA.16816.F32 R68, R8, R70, R24 ;  /* 0x000000460844723c */ /* 0x000fe20000001818 */
[----:B------:R-:W-:-:S07]  /*5a40*/  IMAD.MOV.U32 R5, RZ, RZ, R207 ;  /* 0x000000ffff057224 */ /* 0x000fce00078e00cf */
[----:B------:R-:W-:Y:S07]  /*5a50*/  HMMA.16816.F32 R64, R8, R66, R16 ;  /* 0x000000420840723c */ /* 0x000fee0000001810 */
[----:B------:R-:W-:Y:S02]  /*5a60*/  IMAD.MOV.U32 R11, RZ, RZ, R77 ;  /* 0x000000ffff0b7224 */ /* 0x000fe400078e004d */
[----:B------:R-:W-:Y:S02]  /*5a70*/  IMAD.MOV.U32 R77, RZ, RZ, R205 ;  /* 0x000000ffff4d7224 */ /* 0x000fe400078e00cd */
[----:B------:R1:W-:Y:S01]  /*5a80*/  MUFU.EX2 R205, R4 ;  /* 0x0000000400cd7308 */ /* 0x0003e20000000800 */
[----:B-----5:R-:W-:-:S02]  /*5a90*/  IMAD.MOV.U32 R6, RZ, RZ, R208 ;  /* 0x000000ffff067224 */ /* 0x020fc400078e00d0 */
[----:B------:R-:W-:Y:S02]  /*5aa0*/  IMAD.MOV.U32 R7, RZ, RZ, R209 ;  /* 0x000000ffff077224 */ /* 0x000fe400078e00d1 */
[----:B-1----:R-:W-:-:S04]  /*5ab0*/  FFMA.FTZ R4, R165, c[0x0][0x2d0], -R20 ;  /* 0x0000b400a5047a23 */ /* 0x002fc80000010814 */
[----:B------:R1:W-:Y:S02]  /*5ac0*/  MUFU.EX2 R207, R4 ;  /* 0x0000000400cf7308 */ /* 0x0003e40000000800 */
[----:B-1----:R-:W-:-:S06]  /*5ad0*/  FFMA.FTZ R4, R166, c[0x0][0x2d0], -R20 ;  /* 0x0000b400a6047a23 */ /* 0x002fcc0000010814 */
[----:B------:R1:W-:Y:S02]  /*5ae0*/  MUFU.EX2 R208, R4 ;  /* 0x0000000400d07308 */ /* 0x0003e40000000800 */
[----:B-1----:R-:W-:-:S06]  /*5af0*/  FFMA.FTZ R4, R167, c[0x0][0x2d0], -R20 ;  /* 0x0000b400a7047a23 */ /* 0x002fcc0000010814 */
[----:B------:R1:W-:Y:S01]  /*5b00*/  MUFU.EX2 R209, R4 ;  /* 0x0000000400d17308 */ /* 0x0003e20000000800 */
[----:B------:R-:W-:Y:S02]  /*5b10*/  IMAD.MOV.U32 R78, RZ, RZ, R76 ;  /* 0x000000ffff4e7224 */ /* 0x000fe400078e004c */
[----:B------:R-:W-:Y:S02]  /*5b20*/  IMAD.MOV.U32 R76, RZ, RZ, R204 ;  /* 0x000000ffff4c7224 */ /* 0x000fe400078e00cc */
[----:B-1----:R-:W-:-:S04]  /*5b30*/  FFMA.FTZ R4, R159, c[0x0][0x2d0], -R3 ;  /* 0x0000b4009f047a23 */ /* 0x002fc80000010803 */
[----:B------:R1:W-:Y:S01]  /*5b40*/  MUFU.EX2 R62, R4 ;  /* 0x00000004003e7308 */ /* 0x0003e20000000800 */
[----:B------:R-:W-:Y:S02]  /*5b50*/  IMAD.MOV.U32 R10, RZ, RZ, R206 ;  /* 0x000000ffff0a7224 */ /* 0x000fe400078e00ce */
[----:B-1----:R-:W-:-:S05]  /*5b60*/  FFMA.FTZ R4, R158, c[0x0][0x2d0], -R3 ;  /* 0x0000b4009e047a23 */ /* 0x002fca0000010803 */
[----:B------:R1:W-:Y:S02]  /*5b70*/  MUFU.EX2 R63, R4 ;  /* 0x00000004003f7308 */ /* 0x0003e40000000800 */
[----:B-1----:R-:W-:-:S06]  /*5b80*/  FFMA.FTZ R4, R157, c[0x0][0x2d0], -R3 ;  /* 0x0000b4009d047a23 */ /* 0x002fcc0000010803 */
[----:B------:R1:W-:Y:S02]  /*5b90*/  MUFU.EX2 R204, R4 ;  /* 0x0000000400cc7308 */ /* 0x0003e40000000800 */
[----:B-1----:R-:W-:-:S06]  /*5ba0*/  FFMA.FTZ R4, R156, c[0x0][0x2d0], -R3 ;  /* 0x0000b4009c047a23 */ /* 0x002fcc0000010803 */
[----:B------:R1:W-:Y:S01]  /*5bb0*/  MUFU.EX2 R206, R4 ;  /* 0x0000000400ce7308 */ /* 0x0003e20000000800 */
[----:B------:R-:W-:Y:S02]  /*5bc0*/  IMAD.MOV.U32 R107, RZ, RZ, R15 ;  /* 0x000000ffff6b7224 */ /* 0x000fe400078e000f */
[----:B------:R-:W2:Y:S01]  /*5bd0*/  LDSM.16.MT88.4 R12, [R225+0x1000] ;  /* 0x00100000e10c783b */ /* 0x000ea20000004200 */
[----:B-1----:R-:W-:-:S04]  /*5be0*/  FFMA.FTZ R4, R145, c[0x0][0x2d0], -R2 ;  /* 0x0000b40091047a23 */ /* 0x002fc80000010802 */
[----:B------:R1:W-:Y:S01]  /*5bf0*/  MUFU.EX2 R58, R4 ;  /* 0x00000004003a7308 */ /* 0x0003e20000000800 */
[----:B------:R-:W-:Y:S02]  /*5c00*/  IMAD.MOV.U32 R82, RZ, RZ, R60 ;  /* 0x000000ffff527224 */ /* 0x000fe400078e003c */
[----:B------:R-:W-:Y:S02]  /*5c10*/  IMAD.MOV.U32 R83, RZ, RZ, R61 ;  /* 0x000000ffff537224 */ /* 0x000fe400078e003d */
[----:B-1----:R-:W-:-:S04]  /*5c20*/  FFMA.FTZ R4, R148, c[0x0][0x2d0], -R2 ;  /* 0x0000b40094047a23 */ /* 0x002fc80000010802 */
[----:B------:R1:W3:Y:S01]  /*5c30*/  MUFU.EX2 R59, R4 ;  /* 0x00000004003b7308 */ /* 0x0002e20000000800 */
[----:B------:R-:W-:Y:S01]  /*5c40*/  IMAD.MOV.U32 R8, RZ, RZ, R29 ;  /* 0x000000ffff087224 */ /* 0x000fe200078e001d */
[----:B------:R-:W-:Y:S01]  /*5c50*/  MOV R9, R23 ;  /* 0x0000001700097202 */ /* 0x000fe20000000f00 */
[----:B------:R-:W-:Y:S02]  /*5c60*/  FFMA.FTZ R29, R163, c[0x0][0x2d0], -R3 ;  /* 0x0000b400a31d7a23 */ /* 0x000fe40000010803 */
[----:B-1----:R-:W-:-:S04]  /*5c70*/  FFMA.FTZ R4, R147, c[0x0][0x2d0], -R2 ;  /* 0x0000b40093047a23 */ /* 0x002fc80000010802 */
[----:B------:R1:W-:Y:S01]  /*5c80*/  MUFU.EX2 R60, R4 ;  /* 0x00000004003c7308 */ /* 0x0003e20000000800 */
[----:B------:R-:W-:Y:S02]  /*5c90*/  IMAD.MOV.U32 R38, RZ, RZ, R28 ;  /* 0x000000ffff267224 */ /* 0x000fe400078e001c */
[----:B------:R-:W-:Y:S02]  /*5ca0*/  IMAD.MOV.U32 R163, RZ, RZ, R22 ;  /* 0x000000ffffa37224 */ /* 0x000fe400078e0016 */
[--C-:B------:R-:W-:Y:S02]  /*5cb0*/  FFMA.FTZ R28, R162, c[0x0][0x2d0], -R3.reuse ;  /* 0x0000b400a21c7a23 */ /* 0x100fe40000010803 */
[----:B------:R-:W-:Y:S02]  /*5cc0*/  FFMA.FTZ R27, R161, c[0x0][0x2d0], -R3 ;  /* 0x0000b400a11b7a23 */ /* 0x000fe40000010803 */
[----:B-1----:R-:W-:-:S04]  /*5cd0*/  FFMA.FTZ R4, R146, c[0x0][0x2d0], -R2 ;  /* 0x0000b40092047a23 */ /* 0x002fc80000010802 */
[----:B------:R1:W-:Y:S01]  /*5ce0*/  MUFU.EX2 R61, R4 ;  /* 0x00000004003d7308 */ /* 0x0003e20000000800 */
[----:B------:R-:W-:Y:S02]  /*5cf0*/  FFMA.FTZ R26, R160, c[0x0][0x2d0], -R3 ;  /* 0x0000b400a01a7a23 */ /* 0x000fe40000010803 */
[--C-:B------:R-:W-:Y:S02]  /*5d00*/  FFMA.FTZ R25, R154, c[0x0][0x2d0], -R2.reuse ;  /* 0x0000b4009a197a23 */ /* 0x100fe40000010802 */
[--C-:B------:R-:W-:Y:S02]  /*5d10*/  FFMA.FTZ R24, R153, c[0x0][0x2d0], -R2.reuse ;  /* 0x0000b40099187a23 */ /* 0x100fe40000010802 */
[--C-:B------:R-:W-:Y:S02]  /*5d20*/  FFMA.FTZ R23, R152, c[0x0][0x2d0], -R2.reuse ;  /* 0x0000b40098177a23 */ /* 0x100fe40000010802 */
[----:B------:R-:W-:Y:S02]  /*5d30*/  FFMA.FTZ R22, R151, c[0x0][0x2d0], -R2 ;  /* 0x0000b40097167a23 */ /* 0x000fe40000010802 */
[----:B------:R-:W-:-:S02]  /*5d40*/  FFMA.FTZ R3, R143, c[0x0][0x2d0], -R0 ;  /* 0x0000b4008f037a23 */ /* 0x000fc40000010800 */
[--C-:B-1----:R-:W-:Y:S02]  /*5d50*/  FFMA.FTZ R4, R138, c[0x0][0x2d0], -R0.reuse ;  /* 0x0000b4008a047a23 */ /* 0x102fe40000010800 */
[----:B------:R-:W-:Y:S02]  /*5d60*/  FFMA.FTZ R2, R144, c[0x0][0x2d0], -R0 ;  /* 0x0000b40090027a23 */ /* 0x000fe40000010800 */
[----:B------:R1:W-:Y:S01]  /*5d70*/  MUFU.EX2 R39, R4 ;  /* 0x0000000400277308 */ /* 0x0003e20000000800 */
[--C-:B------:R-:W-:Y:S02]  /*5d80*/  FFMA.FTZ R34, R168, c[0x0][0x2d0], -R20.reuse ;  /* 0x0000b400a8227a23 */ /* 0x100fe40000010814 */
[--C-:B------:R-:W-:Y:S02]  /*5d90*/  FFMA.FTZ R33, R170, c[0x0][0x2d0], -R20.reuse ;  /* 0x0000b400aa217a23 */ /* 0x100fe40000010814 */
[--C-:B------:R-:W-:Y:S02]  /*5da0*/  FFMA.FTZ R32, R169, c[0x0][0x2d0], -R20.reuse ;  /* 0x0000b400a9207a23 */ /* 0x100fe40000010814 */
[----:B------:R-:W-:-:S02]  /*5db0*/  FFMA.FTZ R31, R155, c[0x0][0x2d0], -R20 ;  /* 0x0000b4009b1f7a23 */ /* 0x000fc40000010814 */
[----:B------:R-:W-:Y:S02]  /*5dc0*/  FADD.FTZ R20, R132, R131 ;  /* 0x0000008384147221 */ /* 0x000fe40000010000 */
[----:B------:R-:W-:Y:S02]  /*5dd0*/  IMAD.MOV.U32 R18, RZ, RZ, R57 ;  /* 0x000000ffff127224 */ /* 0x000fe400078e0039 */
[----:B------:R-:W-:Y:S02]  /*5de0*/  IMAD.MOV.U32 R19, RZ, RZ, R56 ;  /* 0x000000ffff137224 */ /* 0x000fe400078e0038 */
[----:B-1----:R-:W-:Y:S01]  /*5df0*/  FFMA.FTZ R4, R141, c[0x0][0x2d0], -R0 ;  /* 0x0000b4008d047a23 */ /* 0x002fe20000010800 */
[----:B------:R-:W-:Y:S01]  /*5e00*/  MUFU.EX2 R57, R3 ;  /* 0x0000000300397308 */ /* 0x000fe20000000800 */
[----:B------:R-:W-:-:S07]  /*5e10*/  IMAD.MOV.U32 R132, RZ, RZ, R38 ;  /* 0x000000ffff847224 */ /* 0x000fce00078e0026 */
[----:B------:R3:W1:Y:S08]  /*5e20*/  MUFU.EX2 R56, R4 ;  /* 0x0000000400387308 */ /* 0x0006700000000800 */
[----:B------:R-:W4:Y:S01]  /*5e30*/  MUFU.EX2 R38, R2 ;  /* 0x0000000200267308 */ /* 0x000f220000000800 */
[----:B------:R-:W-:Y:S02]  /*5e40*/  IMAD.MOV.U32 R17, RZ, RZ, R36 ;  /* 0x000000ffff117224 */ /* 0x000fe400078e0024 */
[----:B------:R-:W-:-:S02]  /*5e50*/  FFMA.FTZ R36, R139, c[0x0][0x2d0], -R0 ;  /* 0x0000b4008b247a23 */ /* 0x000fc40000010800 */
[----:B------:R-:W-:Y:S02]  /*5e60*/  IMAD.MOV.U32 R16, RZ, RZ, R37 ;  /* 0x000000ffff107224 */ /* 0x000fe400078e0025 */
[----:B------:R-:W-:Y:S01]  /*5e70*/  IMAD.MOV.U32 R131, RZ, RZ, R5 ;  /* 0x000000ffff837224 */ /* 0x000fe200078e0005 */
[----:B---3--:R-:W-:Y:S01]  /*5e80*/  F2FP.PACK_AB R4, R59, R58 ;  /* 0x0000003a3b04723e */ /* 0x008fe200000000ff */
[----:B------:R-:W-:Y:S01]  /*5e90*/  IMAD.MOV.U32 R139, RZ, RZ, R6 ;  /* 0x000000ffff8b7224 */ /* 0x000fe200078e0006 */
[----:B-1----:R-:W-:Y:S01]  /*5ea0*/  F2FP.PACK_AB R5, R56, R39 ;  /* 0x000000273805723e */ /* 0x002fe200000000ff */
[----:B------:R-:W-:Y:S01]  /*5eb0*/  IMAD.MOV.U32 R138, RZ, RZ, R7 ;  /* 0x000000ffff8a7224 */ /* 0x000fe200078e0007 */
[----:B------:R-:W-:Y:S01]  /*5ec0*/  F2FP.PACK_AB R6, R61, R60 ;  /* 0x0000003c3d06723e */ /* 0x000fe200000000ff */
[----:B------:R-:W-:Y:S02]  /*5ed0*/  FFMA.FTZ R37, R133, c[0x0][0x2d0], -R0 ;  /* 0x0000b40085257a23 */ /* 0x000fe40000010800 */
[----:B------:R-:W-:Y:S01]  /*5ee0*/  IMAD.MOV.U32 R133, RZ, RZ, R8 ;  /* 0x000000ffff857224 */ /* 0x000fe200078e0008 */
[----:B----4-:R-:W-:Y:S01]  /*5ef0*/  F2FP.PACK_AB R7, R38, R57 ;  /* 0x000000392607723e */ /* 0x010fe200000000ff */
[----:B------:R-:W-:Y:S01]  /*5f00*/  IMAD.MOV.U32 R2, RZ, RZ, R9 ;  /* 0x000000ffff027224 */ /* 0x000fe200078e0009 */
[----:B------:R-:W-:Y:S01]  /*5f10*/  F2FP.PACK_AB R8, R207, R205 ;  /* 0x000000cdcf08723e */ /* 0x000fe200000000ff */
[----:B------:R-:W-:Y:S01]  /*5f20*/  IMAD.MOV.U32 R161, RZ, RZ, R10 ;  /* 0x000000ffffa17224 */ /* 0x000fe200078e000a */
[----:B------:R-:W-:Y:S01]  /*5f30*/  F2FP.PACK_AB R9, R63, R62 ;  /* 0x0000003e3f09723e */ /* 0x000fe200000000ff */
[----:B------:R-:W-:Y:S01]  /*5f40*/  IMAD.MOV.U32 R162, RZ, RZ, R11 ;  /* 0x000000ffffa27224 */ /* 0x000fe200078e000b */
[----:B------:R-:W-:-:S02]  /*5f50*/  F2FP.PACK_AB R10, R209, R208 ;  /* 0x000000d0d10a723e */ /* 0x000fc400000000ff */
[----:B------:R-:W-:Y:S01]  /*5f60*/  F2FP.PACK_AB R11, R206, R204 ;  /* 0x000000ccce0b723e */ /* 0x000fe200000000ff */
[--C-:B------:R-:W-:Y:S01]  /*5f70*/  FFMA.FTZ R30, R142, c[0x0][0x2d0], -R0.reuse ;  /* 0x0000b4008e1e7a23 */ /* 0x100fe20000010800 */
[-C--:B--2---:R-:W-:Y:S01]  /*5f80*/  HMMA.16816.F32 R144, R4, R12.reuse, R176 ;  /* 0x0000000c0490723c */ /* 0x084fe200000018b0 */
[----:B------:R-:W-:Y:S02]  /*5f90*/  FFMA.FTZ R35, R140, c[0x0][0x2d0], -R0 ;  /* 0x0000b4008c237a23 */ /* 0x000fe40000010800 */
[----:B------:R-:W-:Y:S02]  /*5fa0*/  FADD.FTZ R0, R130, R129 ;  /* 0x0000008182007221 */ /* 0x000fe40000010000 */
[----:B------:R-:W-:Y:S02]  /*5fb0*/  FADD.FTZ R21, R128, R21 ;  /* 0x0000001580157221 */ /* 0x000fe40000010000 */
[----:B------:R-:W-:Y:S01]  /*5fc0*/  FADD.FTZ R3, R150, R149 ;  /* 0x0000009596037221 */ /* 0x000fe20000010000 */
[----:B------:R-:W-:Y:S01]  /*5fd0*/  HMMA.16816.F32 R140, R8, R12, R172 ;  /* 0x0000000c088c723c */ /* 0x000fe200000018ac */
[----:B------:R-:W-:-:S02]  /*5fe0*/  IMAD.MOV.U32 R160, RZ, RZ, R42 ;  /* 0x000000ffffa07224 */ /* 0x000fc400078e002a */
[----:B------:R-:W-:Y:S02]  /*5ff0*/  IMAD.MOV.U32 R130, RZ, RZ, R43 ;  /* 0x000000ffff827224 */ /* 0x000fe400078e002b */
[----:B------:R-:W-:Y:S02]  /*6000*/  IMAD.MOV.U32 R128, RZ, RZ, R41 ;  /* 0x000000ffff807224 */ /* 0x000fe400078e0029 */
[----:B------:R-:W-:Y:S01]  /*6010*/  IMAD.MOV.U32 R179, RZ, RZ, R40 ;  /* 0x000000ffffb37224 */ /* 0x000fe200078e0028 */
[-C--:B------:R-:W-:Y:S08]  /*6020*/  HMMA.16816.F32 R148, R4, R14.reuse, R100 ;  /* 0x0000000e0494723c */ /* 0x080ff00000001864 */
[C---:B------:R-:W-:Y:S01]  /*6030*/  HMMA.16816.F32 R40, R8.reuse, R14, R88 ;  /* 0x0000000e0828723c */ /* 0x040fe20000001858 */
[----:B------:R-:W1:Y:S07]  /*6040*/  LDSM.16.MT88.4 R12, [R226+0x1000] ;  /* 0x00100000e20c783b */ /* 0x000e6e0000004200 */
[-C--:B-1----:R-:W-:Y:S08]  /*6050*/  HMMA.16816.F32 R172, R8, R12.reuse, R200 ;  /* 0x0000000c08ac723c */ /* 0x082ff000000018c8 */
[C---:B------:R-:W-:Y:S08]  /*6060*/  HMMA.16816.F32 R152, R4.reuse, R12, R188 ;  /* 0x0000000c0498723c */ /* 0x040ff000000018bc */
[-C--:B------:R-:W-:Y:S08]  /*6070*/  HMMA.16816.F32 R156, R4, R14.reuse, R96 ;  /* 0x0000000e049c723c */ /* 0x080ff00000001860 */
[----:B------:R-:W-:Y:S01]  /*6080*/  HMMA.16816.F32 R84, R8, R14, R84 ;  /* 0x0000000e0854723c */ /* 0x000fe20000001854 */
[----:B------:R-:W1:Y:S01]  /*6090*/  LDSM.16.MT88.4 R12, [R229+0x1000] ;  /* 0x00100000e50c783b */ /* 0x000e620000004200 */
[----:B------:R-:W-:-:S06]  /*60a0*/  IMAD.MOV.U32 R129, RZ, RZ, R171 ;  /* 0x000000ffff817224 */ /* 0x000fcc00078e00ab */
        /* <DEDUP_REMOVED lines=11> */
[----:B------:R-:W-:-:S02]  /*6160*/  IMAD.MOV.U32 R212, RZ, RZ, R161 ;  /* 0x000000ffffd47224 */ /* 0x000fc400078e00a1 */
[----:B------:R-:W-:Y:S02]  /*6170*/  IMAD.MOV.U32 R213, RZ, RZ, R162 ;  /* 0x000000ffffd57224 */ /* 0x000fe400078e00a2 */
[----:B------:R-:W-:Y:S02]  /*6180*/  IMAD.MOV.U32 R214, RZ, RZ, R78 ;  /* 0x000000ffffd67224 */ /* 0x000fe400078e004e */
[----:B------:R-:W-:Y:S02]  /*6190*/  IMAD.MOV.U32 R215, RZ, RZ, R79 ;  /* 0x000000ffffd77224 */ /* 0x000fe400078e004f */
[----:B------:R-:W-:Y:S02]  /*61a0*/  IMAD.MOV.U32 R162, RZ, RZ, R76 ;  /* 0x000000ffffa27224 */ /* 0x000fe400078e004c */
[----:B------:R-:W-:Y:S01]  /*61b0*/  IMAD.MOV.U32 R161, RZ, RZ, R77 ;  /* 0x000000ffffa17224 */ /* 0x000fe200078e004d */
        /* <DEDUP_REMOVED lines=10> */
[----:B------:R-:W-:Y:S02]  /*6260*/  IMAD.MOV.U32 R98, RZ, RZ, R221 ;  /* 0x000000ffff627224 */ /* 0x000fe400078e00dd */
[----:B------:R-:W-:-:S02]  /*6270*/  IMAD.MOV.U32 R97, RZ, RZ, R222 ;  /* 0x000000ffff617224 */ /* 0x000fc400078e00de */
[----:B------:R-:W-:Y:S02]  /*6280*/  IMAD.MOV.U32 R96, RZ, RZ, R223 ;  /* 0x000000ffff607224 */ /* 0x000fe400078e00df */
[----:B------:R-:W-:Y:S02]  /*6290*/  IMAD.MOV.U32 R83, RZ, RZ, R92 ;  /* 0x000000ffff537224 */ /* 0x000fe400078e005c */
[----:B------:R-:W-:Y:S02]  /*62a0*/  IMAD.MOV.U32 R82, RZ, RZ, R93 ;  /* 0x000000ffff527224 */ /* 0x000fe400078e005d */
[----:B------:R-:W-:Y:S02]  /*62b0*/  IMAD.MOV.U32 R81, RZ, RZ, R94 ;  /* 0x000000ffff517224 */ /* 0x000fe400078e005e */
[----:B------:R-:W-:Y:S01]  /*62c0*/  IMAD.MOV.U32 R80, RZ, RZ, R95 ;  /* 0x000000ffff507224 */ /* 0x000fe200078e005f */
[-C--:B-1----:R-:W-:Y:S08]  /*62d0*/  HMMA.16816.F32 R220, R8, R12.reuse, R88 ;  /* 0x0000000c08dc723c */ /* 0x082ff00000001858 */
[C---:B------:R-:W-:Y:S01]  /*62e0*/  HMMA.16816.F32 R88, R4.reuse, R12, R16 ;  /* 0x0000000c0458723c */ /* 0x040fe20000001810 */
[----:B------:R-:W1:Y:S07]  /*62f0*/  LDSM.16.MT88.4 R16, [R229+0x3000] ;  /* 0x00300000e510783b */ /* 0x000e6e0000004200 */
[-C--:B------:R-:W-:Y:S08]  /*6300*/  HMMA.16816.F32 R92, R4, R14.reuse, R112 ;  /* 0x0000000e045c723c */ /* 0x080ff00000001870 */
[----:B------:R-:W-:Y:S01]  /*6310*/  HMMA.16816.F32 R116, R8, R14, R52 ;  /* 0x0000000e0874723c */ /* 0x000fe20000001834 */
[----:B------:R-:W2:Y:S01]  /*6320*/  LDSM.16.MT88.4 R12, [R228+0x3000] ;  /* 0x00300000e40c783b */ /* 0x000ea20000004200 */
[----:B------:R-:W-:-:S02]  /*6330*/  IMAD.MOV.U32 R163, RZ, RZ, R106 ;  /* 0x000000ffffa37224 */ /* 0x000fc400078e006a */
[----:B------:R-:W-:Y:S02]  /*6340*/  IMAD.MOV.U32 R106, RZ, RZ, R107 ;  /* 0x000000ffff6a7224 */ /* 0x000fe400078e006b */
[----:B------:R-:W-:Y:S02]  /*6350*/  FADD.FTZ R3, R245, R3 ;  /* 0x00000003f5037221 */ /* 0x000fe40000010000 */
[----:B------:R-:W-:Y:S01]  /*6360*/  FADD.FTZ R0, R186, R0 ;  /* 0x00000000ba007221 */ /* 0x000fe20000010000 */
[----:B------:R-:W-:Y:S01]  /*6370*/  MOV R201, R232 ;  /* 0x000000e800c97202 */ /* 0x000fe20000000f00 */
[----:B------:R-:W-:Y:S01]  /*6380*/  IMAD.MOV.U32 R107, RZ, RZ, R234 ;  /* 0x000000ffff6b7224 */ /* 0x000fe200078e00ea */
[----:B------:R-:W-:Y:S01]  /*6390*/  MUFU.EX2 R32, R32 ;  /* 0x0000002000207308 */ /* 0x000fe20000000800 */
[----:B------:R-:W-:Y:S01]  /*63a0*/  FADD.FTZ R2, R194, R20 ;  /* 0x00000014c2027221 */ /* 0x000fe20000010000 */
[----:B------:R-:W-:Y:S01]  /*63b0*/  LDSM.16.MT88.4 R112, [R229+0x3800] ;  /* 0x00380000e570783b */ /* 0x000fe20000004200 */
[----:B------:R-:W-:-:S02]  /*63c0*/  IMAD.MOV.U32 R101, RZ, RZ, R128 ;  /* 0x000000ffff657224 */ /* 0x000fc400078e0080 */
[----:B------:R-:W-:Y:S01]  /*63d0*/  IMAD.MOV.U32 R102, RZ, RZ, R130 ;  /* 0x000000ffff667224 */ /* 0x000fe200078e0082 */
[----:B------:R3:W5:Y:S01]  /*63e0*/  LDL.LU R234, [R1+0x88] ;  /* 0x0000880001ea7983 */ /* 0x0007620000300800 */
[C---:B-1----:R-:W-:Y:S08]  /*63f0*/  HMMA.16816.F32 R108, R4.reuse, R18, R120 ;  /* 0x00000012046c723c */ /* 0x042ff00000001878 */
[C---:B------:R-:W-:Y:S08]  /*6400*/  HMMA.16816.F32 R104, R4.reuse, R16, R104 ;  /* 0x000000100468723c */ /* 0x040ff00000001868 */
[C---:B--2---:R-:W-:Y:S08]  /*6410*/  HMMA.16816.F32 R120, R4.reuse, R12, R212 ;  /* 0x0000000c0478723c */ /* 0x044ff000000018d4 */
[----:B------:R-:W-:Y:S07]  /*6420*/  HMMA.16816.F32 R44, R4, R14, R124 ;  /* 0x0000000e042c723c */ /* 0x000fee000000187c */
[----:B------:R-:W-:-:S02]  /*6430*/  FADD.FTZ R7, R184, R21 ;  /* 0x00000015b8077221 */ /* 0x000fc40000010000 */
[----:B------:R-:W-:Y:S02]  /*6440*/  FADD.FTZ R6, R210, R3 ;  /* 0x00000003d2067221 */ /* 0x000fe40000010000 */
[----:B------:R-:W-:Y:S02]  /*6450*/  FADD.FTZ R5, R195, R2 ;  /* 0x00000002c3057221 */ /* 0x000fe40000010000 */
[----:B------:R-:W-:Y:S02]  /*6460*/  FADD.FTZ R4, R187, R0 ;  /* 0x00000000bb047221 */ /* 0x000fe40000010000 */
[----:B------:R-:W-:Y:S02]  /*6470*/  FADD.FTZ R3, R185, R7 ;  /* 0x00000007b9037221 */ /* 0x000fe40000010000 */
[----:B------:R-:W-:Y:S01]  /*6480*/  FADD.FTZ R0, R198, R5 ;  /* 0x00000005c6007221 */ /* 0x000fe20000010000 */
[----:B------:R-:W-:Y:S01]  /*6490*/  HMMA.16816.F32 R52, R8, R18, R72 ;  /* 0x000000120834723c */ /* 0x000fe20000001848 */
[----:B------:R-:W-:Y:S01]  /*64a0*/  FADD.FTZ R4, R193, R4 ;  /* 0x00000004c1047221 */ /* 0x000fe20000010000 */
[----:B------:R-:W1:Y:S01]  /*64b0*/  LDSM.16.MT88.4 R184, [R226+0x1800] ;  /* 0x00180000e2b8783b */ /* 0x000e620000004200 */
[----:B------:R-:W-:Y:S01]  /*64c0*/  FADD.FTZ R3, R192, R3 ;  /* 0x00000003c0037221 */ /* 0x000fe20000010000 */
[----:B------:R2:W-:Y:S01]  /*64d0*/  MUFU.EX2 R19, R22 ;  /* 0x0000001600137308 */ /* 0x0005e20000000800 */
[----:B------:R-:W-:Y:S01]  /*64e0*/  FADD.FTZ R21, R197, R4 ;  /* 0x00000004c5157221 */ /* 0x000fe20000010000 */
[----:B------:R-:W-:Y:S01]  /*64f0*/  LDSM.16.MT88.4 R192, [R229+0x1800] ;  /* 0x00180000e5c0783b */ /* 0x000fe20000004200 */
[----:B------:R-:W-:-:S02]  /*6500*/  FADD.FTZ R20, R196, R3 ;  /* 0x00000003c4147221 */ /* 0x000fc40000010000 */
[----:B------:R-:W-:Y:S02]  /*6510*/  IMAD.MOV.U32 R196, RZ, RZ, R99 ;  /* 0x000000ffffc47224 */ /* 0x000fe400078e0063 */
[----:B------:R-:W-:Y:S02]  /*6520*/  IMAD.MOV.U32 R197, RZ, RZ, R98 ;  /* 0x000000ffffc57224 */ /* 0x000fe400078e0062 */
[----:B------:R-:W-:Y:S02]  /*6530*/  IMAD.MOV.U32 R198, RZ, RZ, R97 ;  /* 0x000000ffffc67224 */ /* 0x000fe400078e0061 */
[----:B------:R-:W-:Y:S02]  /*6540*/  FADD.FTZ R2, R211, R6 ;  /* 0x00000006d3027221 */ /* 0x000fe40000010000 */
[----:B------:R-:W-:Y:S01]  /*6550*/  LDSM.16.MT88.4 R4, [R228+0x3800] ;  /* 0x00380000e404783b */ /* 0x000fe20000004200 */
[----:B--2---:R-:W-:Y:S02]  /*6560*/  FADD.FTZ R22, R199, R0 ;  /* 0x00000000c7167221 */ /* 0x004fe40000010000 */
[----:B------:R-:W-:-:S02]  /*6570*/  IMAD.MOV.U32 R199, RZ, RZ, R96 ;  /* 0x000000ffffc77224 */ /* 0x000fc400078e0060 */
[----:B------:R-:W2:Y:S01]  /*6580*/  LDSM.16.MT88.4 R96, [R226+0x3800] ;  /* 0x00380000e260783b */ /* 0x000ea20000004200 */
[----:B------:R-:W-:Y:S02]  /*6590*/  IMAD.MOV.U32 R103, RZ, RZ, R129 ;  /* 0x000000ffff677224 */ /* 0x000fe400078e0081 */
[----:B------:R-:W-:Y:S02]  /*65a0*/  IMAD.MOV.U32 R200, RZ, RZ, R233 ;  /* 0x000000ffffc87224 */ /* 0x000fe400078e00e9 */
[----:B------:R-:W-:Y:S02]  /*65b0*/  IMAD.MOV.U32 R202, RZ, RZ, R231 ;  /* 0x000000ffffca7224 */ /* 0x000fe400078e00e7 */
[----:B------:R-:W-:Y:S01]  /*65c0*/  IMAD.MOV.U32 R203, RZ, RZ, R230 ;  /* 0x000000ffffcb7224 */ /* 0x000fe200078e00e6 */
[C---:B------:R-:W-:Y:S01]  /*65d0*/  HMMA.16816.F32 R100, R8.reuse, R16, R100 ;  /* 0x000000100864723c */ /* 0x040fe20000001864 */
[----:B------:R4:W-:Y:S08]  /*65e0*/  MUFU.EX2 R16, R34 ;  /* 0x0000002200107308 */ /* 0x0009f00000000800 */
[----:B------:R-:W1:Y:S01]  /*65f0*/  MUFU.EX2 R31, R31 ;  /* 0x0000001f001f7308 */ /* 0x000e620000000800 */
[C---:B------:R-:W-:Y:S07]  /*6600*/  HMMA.16816.F32 R212, R8.reuse, R12, R200 ;  /* 0x0000000c08d4723c */ /* 0x040fee00000018c8 */
[----:B------:R-:W-:Y:S01]  /*6610*/  MUFU.EX2 R27, R27 ;  /* 0x0000001b001b7308 */ /* 0x000fe20000000800 */
[----:B------:R-:W-:Y:S07]  /*6620*/  HMMA.16816.F32 R64, R8, R14, R64 ;  /* 0x0000000e0840723c */ /* 0x000fee0000001840 */
[----:B------:R-:W-:Y:S01]  /*6630*/  MUFU.EX2 R26, R26 ;  /* 0x0000001a001a7308 */ /* 0x000fe20000000800 */
[----:B------:R-:W-:Y:S01]  /*6640*/  IMAD.MOV.U32 R132, RZ, RZ, R224 ;  /* 0x000000ffff847224 */ /* 0x000fe200078e00e0 */
[----:B------:R3:W5:Y:S06]  /*6650*/  LDL.LU R233, [R1+0x84] ;  /* 0x0000840001e97983 */ /* 0x00076c0000300800 */
[----:B------:R2:W2:Y:S08]  /*6660*/  MUFU.EX2 R18, R33 ;  /* 0x0000002100127308 */ /* 0x0004b00000000800 */
[----:B------:R3:W-:Y:S01]  /*6670*/  MUFU.EX2 R17, R23 ;  /* 0x0000001700117308 */ /* 0x0007e20000000800 */
[----:B----4-:R-:W-:Y:S01]  /*6680*/  IMAD.MOV.U32 R34, RZ, RZ, R131 ;  /* 0x000000ffff227224 */ /* 0x010fe200078e0083 */
[----:B-1----:R-:W-:Y:S01]  /*6690*/  F2FP.PACK_AB R130, R31, R32 ;  /* 0x000000201f82723e */ /* 0x002fe200000000ff */
[----:B------:R-:W-:Y:S01]  /*66a0*/  IMAD.MOV.U32 R133, RZ, RZ, R227 ;  /* 0x000000ffff857224 */ /* 0x000fe200078e00e3 */
[----:B------:R-:W-:Y:S04]  /*66b0*/  LDSM.16.MT88.4 R200, [R228+0x1800] ;  /* 0x00180000e4c8783b */ /* 0x000fe80000004200 */
[----:B------:R1:W-:Y:S01]  /*66c0*/  MUFU.EX2 R14, R29 ;  /* 0x0000001d000e7308 */ /* 0x0003e20000000800 */
[----:B--2---:R-:W-:Y:S01]  /*66d0*/  IMAD.MOV.U32 R33, RZ, RZ, R160 ;  /* 0x000000ffff217224 */ /* 0x004fe200078e00a0 */
[----:B------:R2:W5:Y:S06]  /*66e0*/  LDL.LU R232, [R1+0x80] ;  /* 0x0000800001e87983 */ /* 0x00056c0000300800 */
[----:B------:R4:W2:Y:S01]  /*66f0*/  MUFU.EX2 R15, R28 ;  /* 0x0000001c000f7308 */ /* 0x0008a20000000800 */
[----:B---3--:R-:W-:-:S07]  /*6700*/  FADD.FTZ R23, R246, R2 ;  /* 0x00000002f6177221 */ /* 0x008fce0000010000 */
[----:B------:R3:W-:Y:S01]  /*6710*/  MUFU.EX2 R12, R25 ;  /* 0x00000019000c7308 */ /* 0x0007e20000000800 */
[----:B-1----:R-:W-:-:S07]  /*6720*/  IMAD.MOV.U32 R29, RZ, RZ, R161 ;  /* 0x000000ffff1d7224 */ /* 0x002fce00078e00a1 */
[----:B------:R-:W1:Y:S01]  /*6730*/  MUFU.EX2 R13, R24 ;  /* 0x00000018000d7308 */ /* 0x000e620000000800 */
[----:B----4-:R-:W-:-:S07]  /*6740*/  IMAD.MOV.U32 R28, RZ, RZ, R162 ;  /* 0x000000ffff1c7224 */ /* 0x010fce00078e00a2 */
[----:B------:R-:W-:Y:S01]  /*6750*/  MUFU.EX2 R9, R30 ;  /* 0x0000001e00097308 */ /* 0x000fe20000000800 */
[----:B---3--:R-:W-:-:S07]  /*6760*/  IMAD.MOV.U32 R25, RZ, RZ, R163 ;  /* 0x000000ffff197224 */ /* 0x008fce00078e00a3 */
[----:B------:R-:W3:Y:S01]  /*6770*/  MUFU.EX2 R11, R35 ;  /* 0x00000023000b7308 */ /* 0x000ee20000000800 */
[----:B------:R-:W4:Y:S01]  /*6780*/  LDSM.16.MT88.4 R160, [R225+0x1800] ;  /* 0x00180000e1a0783b */ /* 0x000f220000004200 */
[----:B------:R-:W-:-:S06]  /*6790*/  @P3 IMAD.HI.U32 R2, R25, c[0x0][0x2c8], RZ ;  /* 0x0000b20019023a27 */ /* 0x000fcc00078e00ff */
[----:B------:R-:W-:Y:S08]  /*67a0*/  MUFU.EX2 R8, R36 ;  /* 0x0000002400087308 */ /* 0x000ff00000000800 */
[----:B------:R-:W3:Y:S01]  /*67b0*/  MUFU.EX2 R10, R37 ;  /* 0x00000025000a7308 */ /* 0x000ee20000000800 */
[----:B------:R-:W-:Y:S01]  /*67c0*/  IMAD.MOV.U32 R0, RZ, RZ, R25 ;  /* 0x000000ffff007224 */ /* 0x000fe200078e0019 */
[----:B------:R-:W-:Y:S01]  /*67d0*/  @P3 SHF.R.U32.HI R0, RZ, c[0x0][0x2cc], R2 ;  /* 0x0000b300ff003a19 */ /* 0x000fe20000011602 */
[----:B------:R-:W-:Y:S01]  /*67e0*/  IMAD.MOV.U32 R2, RZ, RZ, c[0x0][0x168] ;  /* 0x00005a00ff027624 */ /* 0x000fe200078e00ff */
[----:B------:R-:W-:Y:S01]  /*67f0*/  F2FP.PACK_AB R128, R18, R16 ;  /* 0x000000101280723e */ /* 0x000fe200000000ff */
[----:B------:R4:W5:Y:S01]  /*6800*/  LDL.LU R231, [R1+0x7c] ;  /* 0x00007c0001e77983 */ /* 0x0009620000300800 */
[----:B--2---:R-:W-:-:S02]  /*6810*/  F2FP.PACK_AB R129, R15, R14 ;  /* 0x0000000e0f81723e */ /* 0x004fc400000000ff */
[----:B------:R-:W-:Y:S02]  /*6820*/  F2FP.PACK_AB R131, R26, R27 ;  /* 0x0000001b1a83723e */ /* 0x000fe400000000ff */
[----:B------:R-:W-:Y:S01]  /*6830*/  F2FP.PACK_AB R126, R19, R17 ;  /* 0x00000011137e723e */ /* 0x000fe200000000ff */
[----:B------:R-:W-:Y:S01]  /*6840*/  FADD.FTZ R3, R29, R22 ;  /* 0x000000161d037221 */ /* 0x000fe20000010000 */
[----:B-1----:R-:W-:Y:S01]  /*6850*/  F2FP.PACK_AB R124, R13, R12 ;  /* 0x0000000c0d7c723e */ /* 0x002fe200000000ff */
[----:B------:R1:W5:Y:S01]  /*6860*/  LDL.LU R230, [R1+0x78] ;  /* 0x0000780001e67983 */ /* 0x0003620000300800 */
[----:B---3--:R-:W-:Y:S02]  /*6870*/  F2FP.PACK_AB R125, R11, R9 ;  /* 0x000000090b7d723e */ /* 0x008fe400000000ff */
[----:B------:R-:W-:Y:S02]  /*6880*/  F2FP.PACK_AB R127, R10, R8 ;  /* 0x000000080a7f723e */ /* 0x000fe400000000ff */
[----:B------:R-:W-:Y:S01]  /*6890*/  IADD3 R0, R0, c[0x0][0x1d0], -R2 ;  /* 0x0000740000007a10 */ /* 0x000fe20007ffe802 */
[----:B------:R-:W-:Y:S01]  /*68a0*/  HMMA.16816.F32 R172, R128, R184, R172 ;  /* 0x000000b880ac723c */ /* 0x000fe200000018ac */
[----:B------:R-:W-:Y:S01]  /*68b0*/  FADD.FTZ R3, R132, R3 ;  /* 0x0000000384037221 */ /* 0x000fe20000010000 */
[----:B------:R1:W5:Y:S01]  /*68c0*/  LDL.LU R227, [R1+0x74] ;  /* 0x0000740001e37983 */ /* 0x0003620000300800 */
[----:B------:R-:W-:-:S05]  /*68d0*/  SHF.R.S32.HI R2, RZ, 0x1f, R0 ;  /* 0x0000001fff027819 */ /* 0x000fca0000011400 */
[C---:B------:R-:W-:Y:S01]  /*68e0*/  HMMA.16816.F32 R152, R124.reuse, R184, R152 ;  /* 0x000000b87c98723c */ /* 0x040fe20000001898 */
[----:B------:R-:W-:Y:S01]  /*68f0*/  LEA.HI R24, R2, R0, RZ, 0x6 ;  /* 0x0000000002187211 */ /* 0x000fe200078f30ff */
[----:B------:R-:W-:Y:S01]  /*6900*/  FADD.FTZ R0, R28, R23 ;  /* 0x000000171c007221 */ /* 0x000fe20000010000 */
[----:B------:R1:W5:Y:S05]  /*6910*/  LDL.LU R224, [R1+0x70] ;  /* 0x0000700001e07983 */ /* 0x00036a0000300800 */
[----:B------:R-:W-:Y:S01]  /*6920*/  HMMA.16816.F32 R156, R124, R186, R156 ;  /* 0x000000ba7c9c723c */ /* 0x000fe2000000189c */
[----:B------:R-:W-:-:S07]  /*6930*/  FADD.FTZ R0, R34, R0 ;  /* 0x0000000022007221 */ /* 0x000fce0000010000 */
[----:B------:R-:W-:Y:S08]  /*6940*/  HMMA.16816.F32 R184, R128, R186, R84 ;  /* 0x000000ba80b8723c */ /* 0x000ff00000001854 */
[C---:B------:R-:W-:Y:S08]  /*6950*/  HMMA.16816.F32 R88, R124.reuse, R96, R88 ;  /* 0x000000607c58723c */ /* 0x040ff00000001858 */
[----:B------:R-:W-:Y:S08]  /*6960*/  HMMA.16816.F32 R92, R124, R98, R92 ;  /* 0x000000627c5c723c */ /* 0x000ff0000000185c */
[C---:B------:R-:W-:Y:S08]  /*6970*/  HMMA.16816.F32 R84, R128.reuse, R96, R220 ;  /* 0x000000608054723c */ /* 0x040ff000000018dc */
[----:B------:R-:W-:Y:S01]  /*6980*/  HMMA.16816.F32 R96, R128, R98, R116 ;  /* 0x000000628060723c */ /* 0x000fe20000001874 */
[----:B------:R-:W-:-:S07]  /*6990*/  FADD.FTZ R0, R205, R0 ;  /* 0x00000000cd007221 */ /* 0x000fce0000010000 */
[-C--:B------:R-:W-:Y:S08]  /*69a0*/  HMMA.16816.F32 R120, R124, R4.reuse, R120 ;  /* 0x000000047c78723c */ /* 0x080ff00000001878 */
        /* <DEDUP_REMOVED lines=13> */
[----:B------:R-:W-:Y:S01]  /*6a80*/  FADD.FTZ R3, R204, R3 ;  /* 0x00000003cc037221 */ /* 0x000fe20000010000 */
[----:B----4-:R-:W-:Y:S01]  /*6a90*/  HMMA.16816.F32 R140, R128, R160, R140 ;  /* 0x000000a0808c723c */ /* 0x010fe2000000188c */
[----:B------:R-:W-:-:S02]  /*6aa0*/  FADD.FTZ R4, R60, R4 ;  /* 0x000000043c047221 */ /* 0x000fc40000010000 */
[----:B------:R-:W-:Y:S02]  /*6ab0*/  FADD.FTZ R5, R57, R5 ;  /* 0x0000000539057221 */ /* 0x000fe40000010000 */
[----:B------:R-:W-:-:S03]  /*6ac0*/  FADD.FTZ R2, R209, R0 ;  /* 0x00000000d1027221 */ /* 0x000fc60000010000 */
[----:B------:R-:W-:Y:S01]  /*6ad0*/  HMMA.16816.F32 R144, R124, R160, R144 ;  /* 0x000000a07c90723c */ /* 0x000fe20000001890 */
[----:B------:R-:W-:Y:S02]  /*6ae0*/  FADD.FTZ R0, R206, R3 ;  /* 0x00000003ce007221 */ /* 0x000fe40000010000 */
[----:B------:R-:W-:-:S05]  /*6af0*/  FADD.FTZ R4, R61, R4 ;  /* 0x000000043d047221 */ /* 0x000fca0000010000 */
[----:B------:R-:W-:Y:S01]  /*6b00*/  HMMA.16816.F32 R148, R124, R162, R148 ;  /* 0x000000a27c94723c */ /* 0x000fe20000001894 */
[----:B------:R-:W-:Y:S02]  /*6b10*/  FADD.FTZ R5, R38, R5 ;  /* 0x0000000526057221 */ /* 0x000fe40000010000 */
[----:B------:R-:W-:-:S05]  /*6b20*/  FADD.FTZ R3, R16, R2 ;  /* 0x0000000210037221 */ /* 0x000fca0000010000 */
[----:B------:R-:W-:Y:S01]  /*6b30*/  HMMA.16816.F32 R160, R128, R162, R40 ;  /* 0x000000a280a0723c */ /* 0x000fe20000001828 */
[----:B------:R-:W-:-:S06]  /*6b40*/  FADD.FTZ R2, R14, R0 ;  /* 0x000000000e027221 */ /* 0x000fcc0000010000 */
[----:B------:R-:W-:Y:S02]  /*6b50*/  IMAD.MOV.U32 R40, RZ, RZ, R83 ;  /* 0x000000ffff287224 */ /* 0x000fe400078e0053 */
[----:B------:R-:W-:Y:S02]  /*6b60*/  IMAD.MOV.U32 R41, RZ, RZ, R82 ;  /* 0x000000ffff297224 */ /* 0x000fe400078e0052 */
[----:B------:R-:W-:Y:S02]  /*6b70*/  IMAD.MOV.U32 R42, RZ, RZ, R81 ;  /* 0x000000ffff2a7224 */ /* 0x000fe400078e0051 */
[----:B------:R-:W-:Y:S02]  /*6b80*/  IMAD.MOV.U32 R43, RZ, RZ, R80 ;  /* 0x000000ffff2b7224 */ /* 0x000fe400078e0050 */
[----:B------:R-:W2:Y:S01]  /*6b90*/  LDSM.16.MT88.4 R80, [R225+0x3800] ;  /* 0x00380000e150783b */ /* 0x000ea20000004200 */
[----:B------:R-:W-:Y:S02]  /*6ba0*/  FADD.FTZ R0, R12, R4 ;  /* 0x000000040c007221 */ /* 0x000fe40000010000 */
[----:B------:R-:W-:Y:S01]  /*6bb0*/  FADD.FTZ R4, R9, R5 ;  /* 0x0000000509047221 */ /* 0x000fe20000010000 */
[----:B------:R-:W-:Y:S01]  /*6bc0*/  SHF.R.S32.HI R5, RZ, 0x6, R24 ;  /* 0x00000006ff057819 */ /* 0x000fe20000011418 */
[----:B------:R-:W-:-:S02]  /*6bd0*/  FADD.FTZ R3, R18, R3 ;  /* 0x0000000312037221 */ /* 0x000fc40000010000 */
[----:B------:R-:W-:Y:S01]  /*6be0*/  FADD.FTZ R2, R15, R2 ;  /* 0x000000020f027221 */ /* 0x000fe20000010000 */
[----:B------:R-:W-:Y:S01]  /*6bf0*/  IMNMX R5, R138, R5, !PT ;  /* 0x000000058a057217 */ /* 0x000fe20007800200 */
[----:B------:R-:W-:Y:S01]  /*6c00*/  FADD.FTZ R0, R13, R0 ;  /* 0x000000000d007221 */ /* 0x000fe20000010000 */
[----:B------:R-:W-:Y:S01]  /*6c10*/  IADD3 R222, R139, -0x2, RZ ;  /* 0xfffffffe8bde7810 */ /* 0x000fe20007ffe0ff */
[----:B------:R-:W-:Y:S02]  /*6c20*/  FADD.FTZ R4, R11, R4 ;  /* 0x000000040b047221 */ /* 0x000fe40000010000 */
[----:B------:R-:W-:Y:S02]  /*6c30*/  FADD.FTZ R3, R32, R3 ;  /* 0x0000000320037221 */ /* 0x000fe40000010000 */
[----:B------:R-:W-:Y:S01]  /*6c40*/  FADD.FTZ R2, R27, R2 ;  /* 0x000000021b027221 */ /* 0x000fe20000010000 */
[----:B------:R3:W-:Y:S01]  /*6c50*/  STL [R1+0x3c], R5 ;  /* 0x00003c0501007387 */ /* 0x0007e20000100800 */
[----:B------:R-:W-:Y:S01]  /*6c60*/  FADD.FTZ R0, R17, R0 ;  /* 0x0000000011007221 */ /* 0x000fe20000010000 */
[----:B------:R-:W-:Y:S01]  /*6c70*/  ISETP.GE.AND P0, PT, R222, R5, PT ;  /* 0x00000005de00720c */ /* 0x000fe20003f06270 */
[----:B------:R-:W-:-:S02]  /*6c80*/  FADD.FTZ R4, R8, R4 ;  /* 0x0000000408047221 */ /* 0x000fc40000010000 */
[----:B---3--:R-:W-:Y:S02]  /*6c90*/  FADD.FTZ R5, R31, R3 ;  /* 0x000000031f057221 */ /* 0x008fe40000010000 */
[----:B------:R-:W-:Y:S02]  /*6ca0*/  FADD.FTZ R3, R26, R2 ;  /* 0x000000021a037221 */ /* 0x000fe40000010000 */
[----:B------:R-:W-:Y:S02]  /*6cb0*/  FADD.FTZ R2, R19, R0 ;  /* 0x0000000013027221 */ /* 0x000fe40000010000 */
[----:B------:R-:W-:Y:S01]  /*6cc0*/  FADD.FTZ R0, R10, R4 ;  /* 0x000000040a007221 */ /* 0x000fe20000010000 */
[----:B------:R1:W-:Y:S04]  /*6cd0*/  STL [R1+0xc], R5 ;  /* 0x00000c0501007387 */ /* 0x0003e80000100800 */
[----:B------:R1:W-:Y:S04]  /*6ce0*/  STL [R1+0x4], R3 ;  /* 0x0000040301007387 */ /* 0x0003e80000100800 */
[----:B------:R1:W-:Y:S04]  /*6cf0*/  STL [R1+0x14], R0 ;  /* 0x0000140001007387 */ /* 0x0003e80000100800 */
[----:B------:R1:W-:Y:S01]  /*6d00*/  STL [R1+0x10], R2 ;  /* 0x0000100201007387 */ /* 0x0003e20000100800 */
[-C--:B------:R-:W-:Y:S08]  /*6d10*/  HMMA.16816.F32 R188, R128, R192.reuse, R188 ;  /* 0x000000c080bc723c */ /* 0x080ff000000018bc */
[C---:B------:R-:W-:Y:S08]  /*6d20*/  HMMA.16816.F32 R164, R124.reuse, R192, R164 ;  /* 0x000000c07ca4723c */ /* 0x040ff000000018a4 */
[-C--:B------:R-:W-:Y:S08]  /*6d30*/  HMMA.16816.F32 R168, R124, R194.reuse, R168 ;  /* 0x000000c27ca8723c */ /* 0x080ff000000018a8 */
[----:B------:R-:W-:Y:S08]  /*6d40*/  HMMA.16816.F32 R192, R128, R194, R68 ;  /* 0x000000c280c0723c */ /* 0x000ff00000001844 */
        /* <DEDUP_REMOVED lines=8> */
[C---:B------:R-:W-:Y:S08]  /*6dd0*/  HMMA.16816.F32 R100, R128.reuse, R112, R100 ;  /* 0x000000708064723c */ /* 0x040ff00000001864 */
[C---:B------:R-:W-:Y:S08]  /*6de0*/  HMMA.16816.F32 R200, R128.reuse, R202, R248 ;  /* 0x000000ca80c8723c */ /* 0x040ff000000018f8 */
[C---:B------:R-:W-:Y:S08]  /*6df0*/  HMMA.16816.F32 R80, R128.reuse, R82, R216 ;  /* 0x000000528050723c */ /* 0x040ff000000018d8 */
[----:B------:R-:W-:Y:S08]  /*6e00*/  HMMA.16816.F32 R112, R128, R114, R52 ;  /* 0x000000728070723c */ /* 0x000ff00000001834 */
[-C--:B------:R-:W-:Y:S08]  /*6e10*/  HMMA.16816.F32 R124, R124, R6.reuse, R44 ;  /* 0x000000067c7c723c */ /* 0x080ff0000000182c */
[----:B------:R-:W-:Y:S01]  /*6e20*/  HMMA.16816.F32 R128, R128, R6, R64 ;  /* 0x000000068080723c */ /* 0x000fe20000001840 */
[----:B------:R-:W-:Y:S01]  /*6e30*/  @!UPT UIADD3 URZ, URZ, URZ, URZ ;  /* 0x0000003f3f3ff290 */ /* 0x000fe2000fffe03f */
[----:B------:R-:W-:Y:S11]  /*6e40*/  @!P0 BRA `(.L_x_958) ;  /* 0x0000527000008947 */ /* 0x000ff60003800000 */
[----:B-1----:R1:W-:Y:S01]  /*6e50*/  STL [R1], R222 ;  /* 0x000000de01007387 */ /* 0x0023e20000100800 */
[----:B------:R-:W-:Y:S01]  /*6e60*/  IMAD.MOV.U32 R133, RZ, RZ, R136 ;  /* 0x000000ffff857224 */ /* 0x000fe200078e0088 */
[----:B------:R-:W-:Y:S01]  /*6e70*/  MOV R139, R134 ;  /* 0x00000086008b7202 */ /* 0x000fe20000000f00 */
[----:B------:R-:W-:Y:S01]  /*6e80*/  IMAD.MOV.U32 R132, RZ, RZ, R137 ;  /* 0x000000ffff847224 */ /* 0x000fe200078e0089 */
[----:B------:R-:W-:-:S07]  /*6e90*/  MOV R138, R135 ;  /* 0x00000087008a7202 */ /* 0x000fce0000000f00 */
.L_x_959:
[----:B------:R-:W-:Y:S04]  /*6ea0*/  DEPBAR.LE SB0, 0x0 ;  /* 0x000080000000791a */ /* 0x000fe80000000000 */
[----:B------:R-:W-:Y:S01]  /*6eb0*/  WARPSYNC 0xffffffff ;  /* 0xffffffff00007948 */ /* 0x000fe20003800000 */
[----:B------:R-:W-:Y:S08]  /*6ec0*/  BAR.SYNC.DEFER_BLOCKING 0x0 ;  /* 0x0000000000007b1d */ /* 0x000ff00000010000 */
[----:B-----5:R-:W-:Y:S08]  /*6ed0*/  LDSM.16.M88.4 R64, [R231] ;  /* 0x00000000e740783b */ /* 0x020ff00000000200 */
[----:B------:R-:W2:Y:S08]  /*6ee0*/  LDSM.16.M88.4 R16, [R224] ;  /* 0x00000000e010783b */ /* 0x000eb00000000200 */
[----:B------:R-:W3:Y:S08]  /*6ef0*/  LDSM.16.M88.4 R60, [R231+0x2000] ;  /* 0x00200000e73c783b */ /* 0x000ef00000000200 */
[----:B------:R-:W4:Y:S06]  /*6f00*/  LDL.64 R136, [R1+0x30] ;  /* 0x0000300001887983 */ /* 0x000f2c0000100a00 */
[----:B------:R-:W4:Y:S04]  /*6f10*/  LDL R216, [R1+0x38] ;  /* 0x0000380001d87983 */ /* 0x000f280000100800 */
[----:B------:R-:W-:Y:S04]  /*6f20*/  STL [R1+0x90], R128 ;  /* 0x0000908001007387 */ /* 0x000fe80000100800 */
[----:B------:R1:W-:Y:S04]  /*6f30*/  STL [R1+0x8c], R129 ;  /* 0x00008c8101007387 */ /* 0x0003e80000100800 */
[----:B------:R-:W1:Y:S01]  /*6f40*/  LDSM.16.M88.4 R32, [R224+0x800] ;  /* 0x00080000e020783b */ /* 0x000e620000000200 */
[-C--:B--2---:R-:W-:Y:S07]  /*6f50*/  HMMA.16816.F32 R4, R64, R16.reuse, RZ ;  /* 0x000000104004723c */ /* 0x084fee00000018ff */
[----:B------:R-:W2:Y:S01]  /*6f60*/  LDSM.16.M88.4 R48, [R224+0x1000] ;  /* 0x00100000e030783b */ /* 0x000ea20000000200 */
[C---:B---3--:R-:W-:Y:S07]  /*6f70*/  HMMA.16816.F32 R8, R60.reuse, R16, RZ ;  /* 0x000000103c08723c */ /* 0x048fee00000018ff */
[----:B------:R-:W3:Y:S01]  /*6f80*/  LDSM.16.M88.4 R204, [R224+0x1800] ;  /* 0x00180000e0cc783b */ /* 0x000ee20000000200 */
[-C--:B------:R-:W-:Y:S07]  /*6f90*/  HMMA.16816.F32 R12, R60, R18.reuse, RZ ;  /* 0x000000123c0c723c */ /* 0x080fee00000018ff */
[----:B-1----:R-:W4:Y:S04]  /*6fa0*/  LDL R129, [R1+0x18] ;  /* 0x0000180001817983 */ /* 0x002f280000100800 */
[----:B------:R-:W-:Y:S01]  /*6fb0*/  STL [R1+0x88], R130 ;  /* 0x0000888201007387 */ /* 0x000fe20000100800 */
[C---:B------:R-:W-:Y:S03]  /*6fc0*/  HMMA.16816.F32 R16, R64.reuse, R18, RZ ;  /* 0x000000124010723c */ /* 0x040fe600000018ff */
[----:B------:R1:W-:Y:S04]  /*6fd0*/  STL [R1+0x84], R131 ;  /* 0x0000848301007387 */ /* 0x0003e80000100800 */
[----:B------:R-:W-:Y:S01]  /*6fe0*/  LDSM.16.M88.4 R208, [R233] ;  /* 0x00000000e9d0783b */ /* 0x000fe20000000200 */
[-C--:B------:R-:W-:Y:S07]  /*6ff0*/  HMMA.16816.F32 R20, R64, R32.reuse, RZ ;  /* 0x000000204014723c */ /* 0x080fee00000018ff */
[----:B------:R-:W-:Y:S01]  /*7000*/  LDSM.16.M88.4 R212, [R233+0x2000] ;  /* 0x00200000e9d4783b */ /* 0x000fe20000000200 */
[C---:B------:R-:W-:Y:S08]  /*7010*/  HMMA.16816.F32 R24, R60.reuse, R32, RZ ;  /* 0x000000203c18723c */ /* 0x040ff000000018ff */
[-C--:B------:R-:W-:Y:S01]  /*7020*/  HMMA.16816.F32 R28, R60, R34.reuse, RZ ;  /* 0x000000223c1c723c */ /* 0x080fe200000018ff */
[----:B-1----:R-:W4:Y:S04]  /*7030*/  LDL.LU R131, [R1] ;  /* 0x0000000001837983 */ /* 0x002f280000300800 */
[----:B------:R-:W-:Y:S03]  /*7040*/  STL [R1+0x70], R235 ;  /* 0x000070eb01007387 */ /* 0x000fe60000100800 */
[C---:B------:R-:W-:Y:S01]  /*7050*/  HMMA.16816.F32 R32, R64.reuse, R34, RZ ;  /* 0x000000224020723c */ /* 0x040fe200000018ff */
[----:B------:R-:W-:Y:S04]  /*7060*/  STL [R1+0x74], R243 ;  /* 0x000074f301007387 */ /* 0x000fe80000100800 */
[----:B------:R-:W-:Y:S03]  /*7070*/  STL [R1+0x78], R242 ;  /* 0x000078f201007387 */ /* 0x000fe60000100800 */
[-C--:B--2---:R-:W-:Y:S01]  /*7080*/  HMMA.16816.F32 R36, R64, R48.reuse, RZ ;  /* 0x000000304024723c */ /* 0x084fe200000018ff */
[----:B------:R-:W-:Y:S07]  /*7090*/  STL [R1+0x7c], R241 ;  /* 0x00007cf101007387 */ /* 0x000fee0000100800 */
[C---:B------:R-:W-:Y:S08]  /*70a0*/  HMMA.16816.F32 R40, R60.reuse, R48, RZ ;  /* 0x000000303c28723c */ /* 0x040ff000000018ff */
[-C--:B------:R-:W-:Y:S08]  /*70b0*/  HMMA.16816.F32 R44, R60, R50.reuse, RZ ;  /* 0x000000323c2c723c */ /* 0x080ff000000018ff */
[C---:B------:R-:W-:Y:S08]  /*70c0*/  HMMA.16816.F32 R48, R64.reuse, R50, RZ ;  /* 0x000000324030723c */ /* 0x040ff000000018ff */
[-C--:B---3--:R-:W-:Y:S08]  /*70d0*/  HMMA.16816.F32 R52, R64, R204.reuse, RZ ;  /* 0x000000cc4034723c */ /* 0x088ff000000018ff */
[C---:B------:R-:W-:Y:S08]  /*70e0*/  HMMA.16816.F32 R56, R60.reuse, R204, RZ ;  /* 0x000000cc3c38723c */ /* 0x040ff000000018ff */
[-C--:B------:R-:W-:Y:S08]  /*70f0*/  HMMA.16816.F32 R60, R60, R206.reuse, RZ ;  /* 0x000000ce3c3c723c */ /* 0x080ff000000018ff */
[----:B------:R-:W-:Y:S01]  /*7100*/  HMMA.16816.F32 R64, R64, R206, RZ ;  /* 0x000000ce4040723c */ /* 0x000fe200000018ff */
[----:B------:R-:W1:Y:S07]  /*7110*/  LDSM.16.M88.4 R204, [R235] ;  /* 0x00000000ebcc783b */ /* 0x000e6e0000000200 */
[-C--:B-1----:R-:W-:Y:S08]  /*7120*/  HMMA.16816.F32 R4, R208, R204.reuse, R4 ;  /* 0x000000ccd004723c */ /* 0x082ff00000001804 */
[C---:B------:R-:W-:Y:S08]  /*7130*/  HMMA.16816.F32 R8, R212.reuse, R204, R8 ;  /* 0x000000ccd408723c */ /* 0x040ff00000001808 */
[-C--:B------:R-:W-:Y:S08]  /*7140*/  HMMA.16816.F32 R12, R212, R206.reuse, R12 ;  /* 0x000000ced40c723c */ /* 0x080ff0000000180c */
[C---:B------:R-:W-:Y:S01]  /*7150*/  HMMA.16816.F32 R16, R208.reuse, R206, R16 ;  /* 0x000000ced010723c */ /* 0x040fe20000001810 */
[----:B------:R-:W1:Y:S07]  /*7160*/  LDSM.16.M88.4 R204, [R243] ;  /* 0x00000000f3cc783b */ /* 0x000e6e0000000200 */
[-C--:B-1----:R-:W-:Y:S08]  /*7170*/  HMMA.16816.F32 R20, R208, R204.reuse, R20 ;  /* 0x000000ccd014723c */ /* 0x082ff00000001814 */
[C---:B------:R-:W-:Y:S08]  /*7180*/  HMMA.16816.F32 R24, R212.reuse, R204, R24 ;  /* 0x000000ccd418723c */ /* 0x040ff00000001818 */
[-C--:B------:R-:W-:Y:S08]  /*7190*/  HMMA.16816.F32 R28, R212, R206.reuse, R28 ;  /* 0x000000ced41c723c */ /* 0x080ff0000000181c */
[C---:B------:R-:W-:Y:S01]  /*71a0*/  HMMA.16816.F32 R32, R208.reuse, R206, R32 ;  /* 0x000000ced020723c */ /* 0x040fe20000001820 */
[----:B------:R1:W2:Y:S08]  /*71b0*/  LDSM.16.M88.4 R204, [R242] ;  /* 0x00000000f2cc783b */ /* 0x0002b00000000200 */
[----:B-1----:R-:W3:Y:S01]  /*71c0*/  LDL R242, [R1+0x1c] ;  /* 0x00001c0001f27983 */ /* 0x002ee20000100800 */
[-C--:B--2---:R-:W-:Y:S08]  /*71d0*/  HMMA.16816.F32 R36, R208, R204.reuse, R36 ;  /* 0x000000ccd024723c */ /* 0x084ff00000001824 */
[C---:B------:R-:W-:Y:S08]  /*71e0*/  HMMA.16816.F32 R40, R212.reuse, R204, R40 ;  /* 0x000000ccd428723c */ /* 0x040ff00000001828 */
[-C--:B------:R-:W-:Y:S08]  /*71f0*/  HMMA.16816.F32 R44, R212, R206.reuse, R44 ;  /* 0x000000ced42c723c */ /* 0x080ff0000000182c */
[C---:B------:R-:W-:Y:S01]  /*7200*/  HMMA.16816.F32 R48, R208.reuse, R206, R48 ;  /* 0x000000ced030723c */ /* 0x040fe20000001830 */
[----:B------:R1:W2:Y:S08]  /*7210*/  LDSM.16.M88.4 R204, [R241] ;  /* 0x00000000f1cc783b */ /* 0x0002b00000000200 */
[----:B-1----:R-:W3:Y:S04]  /*7220*/  LDL R241, [R1+0x40] ;  /* 0x0000400001f17983 */ /* 0x002ee80000100800 */
[----:B------:R-:W-:Y:S01]  /*7230*/  STL [R1+0x80], R231 ;  /* 0x000080e701007387 */ /* 0x000fe20000100800 */
[----:B----4-:R-:W-:Y:S01]  /*7240*/  ISETP.GT.AND P4, PT, R129, R131, PT ;  /* 0x000000838100720c */ /* 0x010fe20003f84270 */
[-C--:B--2---:R-:W-:Y:S11]  /*7250*/  HMMA.16816.F32 R52, R208, R204.reuse, R52 ;  /* 0x000000ccd034723c */ /* 0x084ff60000001834 */
[----:B------:R-:W-:Y:S01]  /*7260*/  @!UPT UIADD3 URZ, URZ, URZ, URZ ;  /* 0x0000003f3f3ff290 */ /* 0x000fe2000fffe03f */
[----:B------:R-:W-:Y:S01]  /*7270*/  @!P4 SHF.R.S32.HI R0, RZ, 0x1f, R131 ;  /* 0x0000001fff00c819 */ /* 0x000fe20000011483 */
[C---:B------:R-:W-:Y:S01]  /*7280*/  @!P4 IMAD.WIDE.U32 R2, R131.reuse, c[0x0][0x208], RZ ;  /* 0x000082008302ca25 */ /* 0x040fe200078e00ff */
[C---:B------:R-:W-:Y:S01]  /*7290*/  HMMA.16816.F32 R56, R212.reuse, R204, R56 ;  /* 0x000000ccd438723c */ /* 0x040fe20000001838 */
[----:B------:R-:W-:Y:S03]  /*72a0*/  @!P4 MOV R135, 0x5 ;  /* 0x000000050087c802 */ /* 0x000fe60000000f00 */
[----:B------:R-:W-:Y:S04]  /*72b0*/  @!P4 IMAD R0, R0, c[0x0][0x208], RZ ;  /* 0x000082000000ca24 */ /* 0x000fe800078e02ff */
[-C--:B------:R-:W-:Y:S04]  /*72c0*/  HMMA.16816.F32 R60, R212, R206.reuse, R60 ;  /* 0x000000ced43c723c */ /* 0x080fe8000000183c */
[----:B------:R-:W-:Y:S04]  /*72d0*/  @!P4 IMAD R0, R131, c[0x0][0x20c], R0 ;  /* 0x000083008300ca24 */ /* 0x000fe800078e0200 */
[----:B------:R-:W-:Y:S04]  /*72e0*/  HMMA.16816.F32 R64, R208, R206, R64 ;  /* 0x000000ced040723c */ /* 0x000fe80000001840 */
[----:B------:R-:W-:Y:S02]  /*72f0*/  @!P4 IADD3 R0, R3, R0, RZ ;  /* 0x000000000300c210 */ /* 0x000fe40007ffe0ff */
[C---:B------:R-:W-:Y:S02]  /*7300*/  @!P4 SHF.L.U32 R3, R2.reuse, 0x6, RZ ;  /* 0x000000060203c819 */ /* 0x040fe400000006ff */
[----:B------:R-:W-:Y:S01]  /*7310*/  @!P4 SHF.L.U64.HI R134, R2, 0x6, R0 ;  /* 0x000000060286c819 */ /* 0x000fe20000010200 */
[----:B------:R-:W-:Y:S03]  /*7320*/  @!P4 IMAD.MOV.U32 R0, RZ, RZ, c[0x0][0x208] ;  /* 0x00008200ff00c624 */ /* 0x000fe600078e00ff */
[C---:B------:R-:W-:Y:S02]  /*7330*/  @!P4 IADD3 R2, P2, R3.reuse, R136, RZ ;  /* 0x000000880302c210 */ /* 0x040fe40007f5e0ff */
[----:B------:R-:W-:Y:S02]  /*7340*/  @!P4 IADD3 R3, P1, P0, R3, 0x40, R136 ;  /* 0x000000400303c810 */ /* 0x000fe4000783e088 */
[----:B------:R-:W-:Y:S01]  /*7350*/  @!P4 SHF.L.U32 R206, R0, 0x5, RZ ;  /* 0x0000000500cec819 */ /* 0x000fe200000006ff */
[--C-:B------:R-:W-:Y:S01]  /*7360*/  @!P4 IMAD.X R137, R134, 0x1, R216.reuse, P2 ;  /* 0x000000018689c824 */ /* 0x100fe200010e06d8 */
[----:B------:R-:W-:Y:S02]  /*7370*/  @!P4 LEA R136, P2, R2, c[0x0][0x1f8], 0x1 ;  /* 0x00007e000288ca11 */ /* 0x000fe400078408ff */
[----:B------:R-:W-:Y:S02]  /*7380*/  @!P4 SHF.L.U64.HI R0, R0, R135, c[0x0][0x20c] ;  /* 0x000083000000c619 */ /* 0x000fe40000010287 */
[----:B------:R-:W-:Y:S02]  /*7390*/  @!P4 LEA.HI.X R137, R2, c[0x0][0x1fc], R137, 0x1, P2 ;  /* 0x00007f000289ca11 */ /* 0x000fe400010f0c89 */
[----:B------:R-:W-:Y:S02]  /*73a0*/  @!P4 IADD3.X R135, R134, RZ, R216, P1, P0 ;  /* 0x000000ff8687c210 */ /* 0x000fe40000fe04d8 */
[C---:B------:R-:W-:Y:S01]  /*73b0*/  @!P4 LEA R204, P1, R3.reuse, c[0x0][0x1f8], 0x1 ;  /* 0x00007e0003ccca11 */ /* 0x040fe200078208ff */
[----:B------:R-:W-:Y:S01]  /*73c0*/  @!PT LDS RZ, [RZ] ;  /* 0x00000000fffff984 */ /* 0x000fe20000000800 */
[----:B------:R-:W-:Y:S01]  /*73d0*/  @!PT LDS RZ, [RZ] ;  /* 0x00000000fffff984 */ /* 0x000fe20000000800 */
[----:B------:R-:W-:Y:S01]  /*73e0*/  @!PT LDS RZ, [RZ] ;  /* 0x00000000fffff984 */ /* 0x000fe20000000800 */
[----:B------:R1:W-:Y:S01]  /*73f0*/  @!P4 LDGSTS.E.BYPASS.LTC128B.128 [R244+0x100], [R136.64], !P6 ;  /* 0x0010000088f4cfae */ /* 0x0003e2000f101d48 */
[----:B------:R-:W-:Y:S02]  /*7400*/  @!P4 IADD3 R134, P0, R136, R206, RZ ;  /* 0x000000ce8886c210 */ /* 0x000fe40007f1e0ff */
[----:B------:R-:W-:Y:S02]  /*7410*/  @!P4 LEA.HI.X R205, R3, c[0x0][0x1fc], R135, 0x1, P1 ;  /* 0x00007f0003cdca11 */ /* 0x000fe400008f0c87 */
[----:B------:R-:W-:Y:S02]  /*7420*/  @!P4 IADD3.X R135, R137, R0, RZ, P0, !PT ;  /* 0x000000008987c210 */ /* 0x000fe400007fe4ff */
[----:B------:R-:W-:Y:S01]  /*7430*/  @!P4 IADD3 R2, P1, R134, R206, RZ ;  /* 0x000000ce8602c210 */ /* 0x000fe20007f3e0ff */
[----:B------:R2:W-:Y:S03]  /*7440*/  @!P4 LDGSTS.E.BYPASS.LTC128B.128 [R244+0x2100], [R204.64], !P5 ;  /* 0x02100000ccf4cfae */ /* 0x0005e6000e901d48 */
[----:B------:R-:W-:Y:S05]  /*7450*/  @!P4 IADD3.X R3, R135, R0, RZ, P1, !PT ;  /* 0x000000008703c210 */ /* 0x000fea0000ffe4ff */
[----:B------:R4:W-:Y:S08]  /*7460*/  @!P4 LDGSTS.E.BYPASS.LTC128B.128 [R244+0x900], [R134.64], !P6 ;  /* 0x0090000086f4cfae */ /* 0x0009f0000f101d48 */
[----:B------:R4:W-:Y:S01]  /*7470*/  @!P4 LDGSTS.E.BYPASS.LTC128B.128 [R244+0x2900], [R134.64+0x80], !P5 ;  /* 0x0290008086f4cfae */ /* 0x0009e2000e901d48 */
[----:B-1----:R-:W-:Y:S07]  /*7480*/  @!P4 IADD3 R136, P0, R2, R206, RZ ;  /* 0x000000ce0288c210 */ /* 0x002fee0007f1e0ff */
[----:B------:R3:W-:Y:S01]  /*7490*/  @!P4 LDGSTS.E.BYPASS.LTC128B.128 [R244+0x1100], [R2.64], !P6 ;  /* 0x0110000002f4cfae */ /* 0x0007e2000f101d48 */
[----:B------:R-:W-:Y:S07]  /*74a0*/  @!P4 IMAD.X R137, R3, 0x1, R0, P0 ;  /* 0x000000010389c824 */ /* 0x000fee00000e0600 */
[----:B------:R3:W-:Y:S08]  /*74b0*/  @!P4 LDGSTS.E.BYPASS.LTC128B.128 [R244+0x3100], [R2.64+0x80], !P5 ;  /* 0x0310008002f4cfae */ /* 0x0007f0000e901d48 */
[----:B------:R1:W-:Y:S08]  /*74c0*/  @!P4 LDGSTS.E.BYPASS.LTC128B.128 [R244+0x1900], [R136.64], !P6 ;  /* 0x0190000088f4cfae */ /* 0x0003f0000f101d48 */
[----:B------:R1:W-:Y:S08]  /*74d0*/  @!P4 LDGSTS.E.BYPASS.LTC128B.128 [R244+0x3900], [R136.64+0x80], !P5 ;  /* 0x0390008088f4cfae */ /* 0x0003f0000e901d48 */
[----:B--2---:R-:W-:Y:S08]  /*74e0*/  LDSM.16.M88.4 R204, [R232] ;  /* 0x00000000e8cc783b */ /* 0x004ff00000000200 */
[----:B------:R-:W2:Y:S08]  /*74f0*/  LDSM.16.M88.4 R208, [R230] ;  /* 0x00000000e6d0783b */ /* 0x000eb00000000200 */
[----:B------:R-:W1:Y:S08]  /*7500*/  LDSM.16.M88.4 R212, [R232+0x2000] ;  /* 0x00200000e8d4783b */ /* 0x000e700000000200 */
[----:B------:R-:W0:Y:S01]  /*7510*/  LDGDEPBAR ;  /* 0x00000000000079af */ /* 0x000e220000000000 */
[-C--:B--2---:R-:W-:Y:S08]  /*7520*/  HMMA.16816.F32 R4, R204, R208.reuse, R4 ;  /* 0x000000d0cc04723c */ /* 0x084ff00000001804 */
[C---:B-1----:R-:W-:Y:S08]  /*7530*/  HMMA.16816.F32 R8, R212.reuse, R208, R8 ;  /* 0x000000d0d408723c */ /* 0x042ff00000001808 */
[-C--:B------:R-:W-:Y:S08]  /*7540*/  HMMA.16816.F32 R12, R212, R210.reuse, R12 ;  /* 0x000000d2d40c723c */ /* 0x080ff0000000180c */
[C---:B------:R-:W-:Y:S01]  /*7550*/  HMMA.16816.F32 R16, R204.reuse, R210, R16 ;  /* 0x000000d2cc10723c */ /* 0x040fe20000001810 */
[----:B------:R-:W1:Y:S03]  /*7560*/  LDSM.16.M88.4 R208, [R230+0x800] ;  /* 0x00080000e6d0783b */ /* 0x000e660000000200 */
[----:B---3--:R-:W-:Y:S01]  /*7570*/  @P3 IMAD.HI.U32 R2, R242, c[0x0][0x2c8], RZ ;  /* 0x0000b200f2023a27 */ /* 0x008fe200078e00ff */
[----:B------:R-:W-:Y:S04]  /*7580*/  MOV R0, R242 ;  /* 0x000000f200007202 */ /* 0x000fe80000000f00 */
[----:B------:R-:W2:Y:S03]  /*7590*/  LDL.64 R242, [R1+0x28] ;  /* 0x0000280001f27983 */ /* 0x000ea60000100a00 */
[----:B------:R-:W-:Y:S01]  /*75a0*/  @P3 SHF.R.U32.HI R0, RZ, c[0x0][0x2cc], R2 ;  /* 0x0000b300ff003a19 */ /* 0x000fe20000011602 */
[-C--:B-1----:R-:W-:Y:S04]  /*75b0*/  HMMA.16816.F32 R20, R204, R208.reuse, R20 ;  /* 0x000000d0cc14723c */ /* 0x082fe80000001814 */
[----:B------:R-:W-:Y:S04]  /*75c0*/  SHFL.IDX PT, R3, R0, 0x1, 0x1c1f ;  /* 0x003c1f0000037f89 */ /* 0x000fe800000e0000 */
[C---:B------:R-:W-:Y:S04]  /*75d0*/  HMMA.16816.F32 R24, R212.reuse, R208, R24 ;  /* 0x000000d0d418723c */ /* 0x040fe80000001818 */
[----:B------:R-:W-:Y:S04]  /*75e0*/  SHFL.IDX PT, R2, R0, 0x2, 0x1c1f ;  /* 0x005c1f0000027f89 */ /* 0x000fe800000e0000 */
[-C--:B------:R-:W-:Y:S08]  /*75f0*/  HMMA.16816.F32 R28, R212, R210.reuse, R28 ;  /* 0x000000d2d41c723c */ /* 0x080ff0000000181c */
[C---:B------:R-:W-:Y:S01]  /*7600*/  HMMA.16816.F32 R32, R204.reuse, R210, R32 ;  /* 0x000000d2cc20723c */ /* 0x040fe20000001820 */
[----:B------:R-:W1:Y:S07]  /*7610*/  LDSM.16.M88.4 R208, [R230+0x1000] ;  /* 0x00100000e6d0783b */ /* 0x000e6e0000000200 */
[-C--:B-1----:R-:W-:Y:S08]  /*7620*/  HMMA.16816.F32 R36, R204, R208.reuse, R36 ;  /* 0x000000d0cc24723c */ /* 0x082ff00000001824 */
[C---:B------:R-:W-:Y:S08]  /*7630*/  HMMA.16816.F32 R40, R212.reuse, R208, R40 ;  /* 0x000000d0d428723c */ /* 0x040ff00000001828 */
[-C--:B------:R-:W-:Y:S08]  /*7640*/  HMMA.16816.F32 R44, R212, R210.reuse, R44 ;  /* 0x000000d2d42c723c */ /* 0x080ff0000000182c */
[C---:B------:R-:W-:Y:S01]  /*7650*/  HMMA.16816.F32 R48, R204.reuse, R210, R48 ;  /* 0x000000d2cc30723c */ /* 0x040fe20000001830 */
[----:B------:R-:W1:Y:S07]  /*7660*/  LDSM.16.M88.4 R208, [R230+0x1800] ;  /* 0x00180000e6d0783b */ /* 0x000e6e0000000200 */
[-C--:B-1----:R-:W-:Y:S08]  /*7670*/  HMMA.16816.F32 R52, R204, R208.reuse, R52 ;  /* 0x000000d0cc34723c */ /* 0x082ff00000001834 */
[C---:B------:R-:W-:Y:S08]  /*7680*/  HMMA.16816.F32 R56, R212.reuse, R208, R56 ;  /* 0x000000d0d438723c */ /* 0x040ff00000001838 */
[-C--:B------:R-:W-:Y:S01]  /*7690*/  HMMA.16816.F32 R60, R212, R210.reuse, R60 ;  /* 0x000000d2d43c723c */ /* 0x080fe2000000183c */
[----:B------:R-:W-:Y:S07]  /*76a0*/  LDSM.16.M88.4 R212, [R234+0x2000] ;  /* 0x00200000ead4783b */ /* 0x000fee0000000200 */
[----:B------:R-:W-:Y:S01]  /*76b0*/  HMMA.16816.F32 R64, R204, R210, R64 ;  /* 0x000000d2cc40723c */ /* 0x000fe20000001840 */
[----:B------:R-:W-:Y:S08]  /*76c0*/  LDSM.16.M88.4 R204, [R234] ;  /* 0x00000000eacc783b */ /* 0x000ff00000000200 */
[----:B------:R-:W1:Y:S02]  /*76d0*/  LDSM.16.M88.4 R208, [R227] ;  /* 0x00000000e3d0783b */ /* 0x000e640000000200 */
[-C--:B-1----:R-:W-:Y:S08]  /*76e0*/  HMMA.16816.F32 R4, R204, R208.reuse, R4 ;  /* 0x000000d0cc04723c */ /* 0x082ff00000001804 */
[C---:B------:R-:W-:Y:S08]  /*76f0*/  HMMA.16816.F32 R8, R212.reuse, R208, R8 ;  /* 0x000000d0d408723c */ /* 0x040ff00000001808 */
        /* <DEDUP_REMOVED lines=18> */
[----:B------:R-:W-:Y:S08]  /*7820*/  LDSM.16.M88.4 R204, [R231+0x4000] ;  /* 0x00400000e7cc783b */ /* 0x000ff00000000200 */
[----:B------:R-:W1:Y:S02]  /*7830*/  LDSM.16.M88.4 R208, [R224+0x2000] ;  /* 0x00200000e0d0783b */ /* 0x000e640000000200 */
        /* <DEDUP_REMOVED lines=21> */
[----:B------:R-:W1:Y:S02]  /*7990*/  LDSM.16.M88.4 R208, [R240] ;  /* 0x00000000f0d0783b */ /* 0x000e640000000200 */
        /* <DEDUP_REMOVED lines=67> */
[----:B------:R-:W-:Y:S09]  /*7dd0*/  FMUL.FTZ R15, R15, c[0x0][0x320] ;  /* 0x0000c8000f0f7a20 */ /* 0x000ff20000410000 */
[----:B------:R-:W-:Y:S10]  /*7de0*/  MUFU.TANH R210, R10 ;  /* 0x0000000a00d27308 */ /* 0x000ff40000002400 */
[----:B------:R3:W-:Y:S10]  /*7df0*/  MUFU.TANH R252, R7 ;  /* 0x0000000700fc7308 */ /* 0x0007f40000002400 */
[----:B------:R-:W-:Y:S10]  /*7e00*/  MUFU.TANH R223, R17 ;  /* 0x0000001100df7308 */ /* 0x000ff40000002400 */
[----:B------:R-:W1:Y:S01]  /*7e10*/  MUFU.TANH R251, R8 ;  /* 0x0000000800fb7308 */ /* 0x000e620000002400 */
[----:B---3--:R-:W3:Y:S09]  /*7e20*/  LDSM.16.M88.4 R4, [R227+0x2800] ;  /* 0x00280000e304783b */ /* 0x008ef20000000200 */
[----:B------:R-:W1:Y:S10]  /*7e30*/  MUFU.TANH R250, R9 ;  /* 0x0000000900fa7308 */ /* 0x000e740000002400 */
[----:B------:R-:W-:Y:S10]  /*7e40*/  MUFU.TANH R245, R16 ;  /* 0x0000001000f57308 */ /* 0x000ff40000002400 */
[----:B------:R-:W-:Y:S10]  /*7e50*/  MUFU.TANH R222, R18 ;  /* 0x0000001200de7308 */ /* 0x000ff40000002400 */
[----:B------:R-:W1:Y:S01]  /*7e60*/  MUFU.TANH R249, R12 ;  /* 0x0000000c00f97308 */ /* 0x000e620000002400 */
[-C--:B---3--:R-:W-:Y:S09]  /*7e70*/  HMMA.16816.F32 R20, R204, R4.reuse, R20 ;  /* 0x00000004cc14723c */ /* 0x088ff20000001814 */
[----:B------:R-:W3:Y:S01]  /*7e80*/  MUFU.TANH R247, R13 ;  /* 0x0000000d00f77308 */ /* 0x000ee20000002400 */
[C---:B------:R-:W-:Y:S09]  /*7e90*/  HMMA.16816.F32 R24, R212.reuse, R4, R24 ;  /* 0x00000004d418723c */ /* 0x040ff20000001818 */
[----:B------:R-:W1:Y:S01]  /*7ea0*/  MUFU.TANH R248, R14 ;  /* 0x0000000e00f87308 */ /* 0x000e620000002400 */
[-C--:B------:R-:W-:Y:S04]  /*7eb0*/  HMMA.16816.F32 R28, R212, R6.reuse, R28 ;  /* 0x00000006d41c723c */ /* 0x080fe8000000181c */
[----:B------:R-:W-:Y:S04]  /*7ec0*/  FMUL.FTZ R22, R22, c[0x0][0x320] ;  /* 0x0000c80016167a20 */ /* 0x000fe80000410000 */
[C---:B------:R-:W-:Y:S01]  /*7ed0*/  HMMA.16816.F32 R32, R204.reuse, R6, R32 ;  /* 0x00000006cc20723c */ /* 0x040fe20000001820 */
[----:B------:R-:W-:Y:S01]  /*7ee0*/  MUFU.TANH R221, R19 ;  /* 0x0000001300dd7308 */ /* 0x000fe20000002400 */
[----:B------:R-:W1:Y:S02]  /*7ef0*/  LDSM.16.M88.4 R4, [R227+0x3000] ;  /* 0x00300000e304783b */ /* 0x000e640000000200 */
[----:B------:R-:W-:Y:S02]  /*7f00*/  FMUL.FTZ R23, R23, c[0x0][0x320] ;  /* 0x0000c80017177a20 */ /* 0x000fe40000410000 */
[----:B------:R-:W-:Y:S02]  /*7f10*/  FMUL.FTZ R20, R20, c[0x0][0x320] ;  /* 0x0000c80014147a20 */ /* 0x000fe40000410000 */
[----:B------:R-:W-:Y:S03]  /*7f20*/  FMUL.FTZ R24, R24, c[0x0][0x320] ;  /* 0x0000c80018187a20 */ /* 0x000fe60000410000 */
[----:B------:R1:W-:Y:S01]  /*7f30*/  MUFU.TANH R136, R22 ;  /* 0x0000001600887308 */ /* 0x0003e20000002400 */
[----:B------:R-:W-:Y:S02]  /*7f40*/  FMUL.FTZ R27, R27, c[0x0][0x320] ;  /* 0x0000c8001b1b7a20 */ /* 0x000fe40000410000 */
[----:B------:R-:W-:Y:S02]  /*7f50*/  FMUL.FTZ R21, R21, c[0x0][0x320] ;  /* 0x0000c80015157a20 */ /* 0x000fe40000410000 */
[----:B------:R-:W-:Y:S02]  /*7f60*/  FMUL.FTZ R31, R31, c[0x0][0x320] ;  /* 0x0000c8001f1f7a20 */ /* 0x000fe40000410000 */
[----:B------:R-:W-:Y:S02]  /*7f70*/  FMUL.FTZ R25, R25, c[0x0][0x320] ;  /* 0x0000c80019197a20 */ /* 0x000fe40000410000 */
[----:B------:R-:W-:Y:S01]  /*7f80*/  FMUL.FTZ R29, R29, c[0x0][0x320] ;  /* 0x0000c8001d1d7a20 */ /* 0x000fe20000410000 */
[----:B----4-:R-:W-:Y:S01]  /*7f90*/  MUFU.TANH R135, R23 ;  /* 0x0000001700877308 */ /* 0x010fe20000002400 */
[----:B------:R-:W-:Y:S02]  /*7fa0*/  FMUL.FTZ R26, R26, c[0x0][0x320] ;  /* 0x0000c8001a1a7a20 */ /* 0x000fe40000410000 */
[----:B------:R-:W-:Y:S02]  /*7fb0*/  FMUL.FTZ R35, R35, c[0x0][0x320] ;  /* 0x0000c80023237a20 */ /* 0x000fe40000410000 */
[----:B------:R-:W-:Y:S02]  /*7fc0*/  FMUL.FTZ R28, R28, c[0x0][0x320] ;  /* 0x0000c8001c1c7a20 */ /* 0x000fe40000410000 */
[----:B------:R-:W-:Y:S02]  /*7fd0*/  FMUL.FTZ R32, R32, c[0x0][0x320] ;  /* 0x0000c80020207a20 */ /* 0x000fe40000410000 */
[----:B------:R-:W-:Y:S01]  /*7fe0*/  FMUL.FTZ R33, R33, c[0x0][0x320] ;  /* 0x0000c80021217a20 */ /* 0x000fe20000410000 */
[----:B------:R-:W-:Y:S01]  /*7ff0*/  MUFU.TANH R134, R28 ;  /* 0x0000001c00867308 */ /* 0x000fe20000002400 */
[----:B------:R-:W-:Y:S02]  /*8000*/  FMUL.FTZ R30, R30, c[0x0][0x320] ;  /* 0x0000c8001e1e7a20 */ /* 0x000fe40000410000 */
[----:B------:R-:W-:Y:S07]  /*8010*/  FMUL.FTZ R34, R34, c[0x0][0x320] ;  /* 0x0000c80022227a20 */ /* 0x000fee0000410000 */
[----:B------:R-:W-:Y:S01]  /*8020*/  MUFU.TANH R209, R24 ;  /* 0x0000001800d17308 */ /* 0x000fe20000002400 */
[-C--:B-1----:R-:W-:Y:S08]  /*8030*/  HMMA.16816.F32 R36, R204, R4.reuse, R36 ;  /* 0x00000004cc24723c */ /* 0x082ff00000001824 */
[C---:B------:R-:W-:Y:S01]  /*8040*/  HMMA.16816.F32 R40, R212.reuse, R4, R40 ;  /* 0x00000004d428723c */ /* 0x040fe20000001828 */
[----:B------:R-:W1:Y:S07]  /*8050*/  MUFU.TANH R246, R15 ;  /* 0x0000000f00f67308 */ /* 0x000e6e0000002400 */
[-C--:B------:R-:W-:Y:S03]  /*8060*/  HMMA.16816.F32 R44, R212, R6.reuse, R44 ;  /* 0x00000006d42c723c */ /* 0x080fe6000000182c */
[----:B------:R-:W4:Y:S05]  /*8070*/  MUFU.TANH R220, R20 ;  /* 0x0000001400dc7308 */ /* 0x000f2a0000002400 */
[C---:B------:R-:W-:Y:S01]  /*8080*/  HMMA.16816.F32 R48, R204.reuse, R6, R48 ;  /* 0x00000006cc30723c */ /* 0x040fe20000001830 */
[----:B------:R-:W1:Y:S01]  /*8090*/  LDSM.16.M88.4 R4, [R227+0x3800] ;  /* 0x00380000e304783b */ /* 0x000e620000000200 */
[----:B------:R-:W-:Y:S04]  /*80a0*/  DEPBAR.LE SB0, 0x0 ;  /* 0x000080000000791a */ /* 0x000fe80000000000 */
[----:B------:R-:W-:Y:S01]  /*80b0*/  MUFU.TANH R218, R31 ;  /* 0x0000001f00da7308 */ /* 0x000fe20000002400 */
[----:B------:R-:W-:Y:S02]  /*80c0*/  FMUL.FTZ R37, R37, c[0x0][0x320] ;  /* 0x0000c80025257a20 */ /* 0x000fe40000410000 */
[----:B------:R-:W-:Y:S03]  /*80d0*/  FMUL.FTZ R41, R41, c[0x0][0x320] ;  /* 0x0000c80029297a20 */ /* 0x000fe60000410000 */
        /* <DEDUP_REMOVED lines=17> */
[-C--:B-1----:R-:W-:Y:S06]  /*81f0*/  HMMA.16816.F32 R52, R204, R4.reuse, R52 ;  /* 0x00000004cc34723c */ /* 0x082fec0000001834 */
[----:B------:R4:W-:Y:S01]  /*8200*/  MUFU.TANH R31, R48 ;  /* 0x00000030001f7308 */ /* 0x0009e20000002400 */
[----:B------:R-:W-:Y:S01]  /*8210*/  FMUL.FTZ R44, R44, c[0x0][0x320] ;  /* 0x0000c8002c2c7a20 */ /* 0x000fe20000410000 */
[C---:B------:R-:W-:Y:S01]  /*8220*/  HMMA.16816.F32 R56, R212.reuse, R4, R56 ;  /* 0x00000004d438723c */ /* 0x040fe20000001838 */
[----:B------:R-:W1:Y:S07]  /*8230*/  SHFL.IDX PT, R4, R0, RZ, 0x1c1f ;  /* 0x001c1fff00047589 */ /* 0x000e6e00000e0000 */
[----:B------:R-:W-:Y:S01]  /*8240*/  MUFU.TANH R8, R45 ;  /* 0x0000002d00087308 */ /* 0x000fe20000002400 */
[-C--:B------:R-:W-:Y:S01]  /*8250*/  HMMA.16816.F32 R60, R212, R6.reuse, R60 ;  /* 0x00000006d43c723c */ /* 0x080fe2000000183c */
[----:B------:R1:W2:Y:S07]  /*8260*/  SHFL.IDX PT, R5, R0, 0x3, 0x1c1f ;  /* 0x007c1f0000057f89 */ /* 0x0002ae00000e0000 */
[----:B------:R-:W-:Y:S01]  /*8270*/  HMMA.16816.F32 R64, R204, R6, R64 ;  /* 0x00000006cc40723c */ /* 0x000fe20000001840 */
[----:B------:R2:W-:Y:S03]  /*8280*/  MUFU.TANH R216, R27 ;  /* 0x0000001b00d87308 */ /* 0x0005e60000002400 */
[----:B------:R-:W-:Y:S02]  /*8290*/  FMUL.FTZ R54, R54, c[0x0][0x320] ;  /* 0x0000c80036367a20 */ /* 0x000fe40000410000 */
[----:B------:R-:W-:Y:S02]  /*82a0*/  FMUL.FTZ R53, R53, c[0x0][0x320] ;  /* 0x0000c80035357a20 */ /* 0x000fe40000410000 */
[----:B------:R-:W-:Y:S03]  /*82b0*/  FMUL.FTZ R59, R59, c[0x0][0x320] ;  /* 0x0000c8003b3b7a20 */ /* 0x000fe60000410000 */
[----:B------:R-:W2:Y:S01]  /*82c0*/  MUFU.TANH R137, R21 ;  /* 0x0000001500897308 */ /* 0x000ea20000002400 */
[----:B------:R-:W-:Y:S02]  /*82d0*/  FMUL.FTZ R6, R55, c[0x0][0x320] ;  /* 0x0000c80037067a20 */ /* 0x000fe40000410000 */
[----:B------:R-:W-:Y:S01]  /*82e0*/  FMUL.FTZ R57, R57, c[0x0][0x320] ;  /* 0x0000c80039397a20 */ /* 0x000fe20000410000 */
[----:B-1----:R-:W-:Y:S01]  /*82f0*/  MOV R0, 0xffffffc0 ;  /* 0xffffffc000007802 */ /* 0x002fe20000000f00 */
[----:B------:R-:W-:Y:S02]  /*8300*/  FMUL.FTZ R60, R60, c[0x0][0x320] ;  /* 0x0000c8003c3c7a20 */ /* 0x000fe40000410000 */
[----:B------:R-:W-:Y:S03]  /*8310*/  FMUL.FTZ R62, R62, c[0x0][0x320] ;  /* 0x0000c8003e3e7a20 */ /* 0x000fe60000410000 */
[----:B------:R-:W1:Y:S01]  /*8320*/  MUFU.TANH R208, R25 ;  /* 0x0000001900d07308 */ /* 0x000e620000002400 */
[----:B------:R-:W-:Y:S02]  /*8330*/  IMAD R0, R131, R0, 0x1 ;  /* 0x0000000183007424 */ /* 0x000fe400078e0200 */
[----:B------:R-:W-:Y:S02]  /*8340*/  FMUL.FTZ R56, R56, c[0x0][0x320] ;  /* 0x0000c80038387a20 */ /* 0x000fe40000410000 */
[----:B------:R-:W-:Y:S01]  /*8350*/  FMUL.FTZ R58, R58, c[0x0][0x320] ;  /* 0x0000c8003a3a7a20 */ /* 0x000fe20000410000 */
[----:B------:R-:W-:Y:S01]  /*8360*/  IADD3 R0, R0, c[0x0][0x1d0], -R241 ;  /* 0x0000740000007a10 */ /* 0x000fe20007ffe8f1 */
[----:B------:R-:W-:Y:S03]  /*8370*/  FMUL.FTZ R64, R64, c[0x0][0x320] ;  /* 0x0000c80040407a20 */ /* 0x000fe60000410000 */
[----:B------:R-:W-:Y:S01]  /*8380*/  IADD3 R0, R0, -c[0x0][0x168], RZ ;  /* 0x80005a0000007a10 */ /* 0x000fe20007ffe0ff */
[----:B------:R1:W-:Y:S03]  /*8390*/  MUFU.TANH R7, R47 ;  /* 0x0000002f00077308 */ /* 0x0003e60000002400 */
[C---:B------:R-:W-:Y:S01]  /*83a0*/  IADD3 R3, R0.reuse, R3, RZ ;  /* 0x0000000300037210 */ /* 0x040fe20007ffe0ff */
[C---:B------:R-:W-:Y:S01]  /*83b0*/  IMAD.IADD R4, R0.reuse, 0x1, R4 ;  /* 0x0000000100047824 */ /* 0x040fe200078e0204 */
[C---:B------:R-:W-:Y:S01]  /*83c0*/  IADD3 R2, R0.reuse, R2, RZ ;  /* 0x0000000200027210 */ /* 0x040fe20007ffe0ff */
[----:B--2---:R-:W-:Y:S01]  /*83d0*/  IMAD.IADD R0, R0, 0x1, R5 ;  /* 0x0000000100007824 */ /* 0x004fe200078e0205 */
[----:B------:R-:W-:Y:S01]  /*83e0*/  ISETP.GT.AND P1, PT, R3, RZ, PT ;  /* 0x000000ff0300720c */ /* 0x000fe20003f24270 */
[----:B------:R-:W-:Y:S01]  /*83f0*/  FMUL.FTZ R5, R52, c[0x0][0x320] ;  /* 0x0000c80034057a20 */ /* 0x000fe20000410000 */
[----:B------:R-:W-:Y:S01]  /*8400*/  ISETP.GT.AND P2, PT, R4, RZ, PT ;  /* 0x000000ff0400720c */ /* 0x000fe20003f44270 */
[----:B------:R-:W3:Y:S01]  /*8410*/  MUFU.TANH R217, R26 ;  /* 0x0000001a00d97308 */ /* 0x000ee20000002400 */
[----:B------:R-:W-:Y:S02]  /*8420*/  FSEL R22, R128, -INF , P1 ;  /* 0xff80000080167808 */ /* 0x000fe40000800000 */
[----:B------:R-:W2:Y:S01]  /*8430*/  LDL R128, [R1+0x20] ;  /* 0x0000200001807983 */ /* 0x000ea20000100800 */
[----:B------:R-:W-:Y:S02]  /*8440*/  ISETP.GT.AND P0, PT, R4, 0x1, PT ;  /* 0x000000010400780c */ /* 0x000fe40003f04270 */
[----:B------:R-:W-:Y:S02]  /*8450*/  FSEL R17, R235, -INF , P2 ;  /* 0xff800000eb117808 */ /* 0x000fe40001000000 */
[C---:B------:R-:W-:Y:S02]  /*8460*/  ISETP.GT.AND P2, PT, R2.reuse, RZ, PT ;  /* 0x000000ff0200720c */ /* 0x040fe40003f44270 */
[----:B------:R-:W1:Y:S01]  /*8470*/  MUFU.TANH R29, R29 ;  /* 0x0000001d001d7308 */ /* 0x000e620000002400 */
[----:B------:R-:W-:Y:S02]  /*8480*/  ISETP.GT.AND P1, PT, R2, 0x1, PT ;  /* 0x000000010200780c */ /* 0x000fe40003f24270 */
[----:B------:R-:W-:Y:S02]  /*8490*/  ISETP.GT.AND P4, PT, R3, 0x1, PT ;  /* 0x000000010300780c */ /* 0x000fe40003f84270 */
[----:B------:R-:W-:Y:S02]  /*84a0*/  FSEL R37, R251, -INF , P2 ;  /* 0xff800000fb257808 */ /* 0x000fe40001000000 */
[----:B------:R-:W-:Y:S02]  /*84b0*/  FSEL R18, R130, -INF , P0 ;  /* 0xff80000082127808 */ /* 0x000fe40000000000 */
[----:B------:R-:W-:Y:S01]  /*84c0*/  ISETP.GT.AND P0, PT, R0, RZ, PT ;  /* 0x000000ff0000720c */ /* 0x000fe20003f04270 */
[----:B------:R-:W1:Y:S01]  /*84d0*/  MUFU.TANH R219, R30 ;  /* 0x0000001e00db7308 */ /* 0x000e620000002400 */
[----:B------:R-:W-:Y:S02]  /*84e0*/  ISETP.GT.AND P2, PT, R2, 0x8, PT ;  /* 0x000000080200780c */ /* 0x000fe40003f44270 */
[----:B------:R-:W-:Y:S02]  /*84f0*/  FSEL R41, R250, -INF , P1 ;  /* 0xff800000fa297808 */ /* 0x000fe40000800000 */
[----:B------:R-:W-:Y:S02]  /*8500*/  ISETP.GT.AND P1, PT, R2, 0x9, PT ;  /* 0x000000090200780c */ /* 0x000fe40003f24270 */
[----:B------:R-:W-:Y:S02]  /*8510*/  FSEL R23, R252, -INF , P4 ;  /* 0xff800000fc177808 */ /* 0x000fe40002000000 */
[----:B------:R-:W-:Y:S01]  /*8520*/  ISETP.GT.AND P4, PT, R0, 0x1, PT ;  /* 0x000000010000780c */ /* 0x000fe20003f84270 */
[----:B------:R-:W1:Y:S01]  /*8530*/  MUFU.TANH R32, R32 ;  /* 0x0000002000207308 */ /* 0x000e620000002400 */
[----:B------:R-:W-:Y:S02]  /*8540*/  FSEL R52, R249, -INF , P2 ;  /* 0xff800000f9347808 */ /* 0x000fe40001000000 */
[----:B------:R-:W-:Y:S02]  /*8550*/  ISETP.GT.AND P2, PT, R4, 0x8, PT ;  /* 0x000000080400780c */ /* 0x000fe40003f44270 */
[----:B---3--:R-:W-:Y:S02]  /*8560*/  FSEL R55, R247, -INF , P1 ;  /* 0xff800000f7377808 */ /* 0x008fe40000800000 */
[----:B------:R-:W-:Y:S02]  /*8570*/  ISETP.GT.AND P1, PT, R3, 0x8, PT ;  /* 0x000000080300780c */ /* 0x000fe40003f24270 */
[----:B------:R-:W-:Y:S01]  /*8580*/  FSEL R210, R210, -INF , P0 ;  /* 0xff800000d2d27808 */ /* 0x000fe20000000000 */
[----:B------:R-:W-:Y:S01]  /*8590*/  MUFU.TANH R26, R33 ;  /* 0x00000021001a7308 */ /* 0x000fe20000002400 */
[C---:B------:R-:W-:Y:S02]  /*85a0*/  ISETP.GT.AND P0, PT, R0.reuse, 0x8, PT ;  /* 0x000000080000780c */ /* 0x040fe40003f04270 */
[----:B------:R-:W-:Y:S02]  /*85b0*/  FSEL R211, R211, -INF , P4 ;  /* 0xff800000d3d37808 */ /* 0x000fe40002000000 */
[----:B------:R-:W-:Y:S02]  /*85c0*/  ISETP.GT.AND P4, PT, R0, 0x9, PT ;  /* 0x000000090000780c */ /* 0x000fe40003f84270 */
[----:B------:R-:W-:Y:S02]  /*85d0*/  FSEL R212, R248, -INF , P0 ;  /* 0xff800000f8d47808 */ /* 0x000fe40000000000 */
[----:B------:R-:W-:Y:S01]  /*85e0*/  ISETP.GT.AND P0, PT, R4, 0x9, PT ;  /* 0x000000090400780c */ /* 0x000fe20003f04270 */
[----:B------:R-:W3:Y:S01]  /*85f0*/  MUFU.TANH R25, R34 ;  /* 0x0000002200197308 */ /* 0x000ee20000002400 */
[----:B------:R-:W-:Y:S02]  /*8600*/  FSEL R24, R222, -INF , P1 ;  /* 0xff800000de187808 */ /* 0x000fe40000800000 */
[----:B------:R-:W-:Y:S02]  /*8610*/  ISETP.GT.AND P1, PT, R3, 0x10, PT ;  /* 0x000000100300780c */ /* 0x000fe40003f24270 */
[----:B------:R-:W-:Y:S02]  /*8620*/  FSEL R19, R245, -INF , P2 ;  /* 0xff800000f5137808 */ /* 0x000fe40001000000 */
[----:B------:R-:W-:Y:S02]  /*8630*/  ISETP.GT.AND P2, PT, R4, 0x10, PT ;  /* 0x000000100400780c */ /* 0x000fe40003f44270 */
[----:B------:R-:W-:Y:S01]  /*8640*/  FSEL R215, R246, -INF , P4 ;  /* 0xff800000f6d77808 */ /* 0x000fe20002000000 */
[----:B------:R3:W-:Y:S01]  /*8650*/  MUFU.TANH R33, R54 ;  /* 0x0000003600217308 */ /* 0x0007e20000002400 */
[----:B------:R-:W-:Y:S02]  /*8660*/  ISETP.GT.AND P4, PT, R3, 0x9, PT ;  /* 0x000000090300780c */ /* 0x000fe40003f84270 */
[----:B------:R-:W-:Y:S02]  /*8670*/  FSEL R20, R223, -INF , P0 ;  /* 0xff800000df147808 */ /* 0x000fe40000000000 */
[----:B------:R-:W-:Y:S02]  /*8680*/  ISETP.GT.AND P0, PT, R4, 0x11, PT ;  /* 0x000000110400780c */ /* 0x000fe40003f04270 */
[----:B----4-:R-:W-:Y:S02]  /*8690*/  FSEL R48, R220, -INF , P2 ;  /* 0xff800000dc307808 */ /* 0x010fe40001000000 */
[----:B------:R-:W-:Y:S01]  /*86a0*/  FSEL R205, R136, -INF , P1 ;  /* 0xff80000088cd7808 */ /* 0x000fe20000800000 */
[----:B------:R-:W4:Y:S01]  /*86b0*/  MUFU.TANH R36, R36 ;  /* 0x0000002400247308 */ /* 0x000f220000002400 */
[C---:B------:R-:W-:Y:S02]  /*86c0*/  ISETP.GT.AND P2, PT, R2.reuse, 0x10, PT ;  /* 0x000000100200780c */ /* 0x040fe40003f44270 */
[----:B------:R-:W-:Y:S02]  /*86d0*/  ISETP.GT.AND P1, PT, R2, 0x11, PT ;  /* 0x000000110200780c */ /* 0x000fe40003f24270 */
[----:B------:R-:W-:Y:S02]  /*86e0*/  FSEL R27, R221, -INF , P4 ;  /* 0xff800000dd1b7808 */ /* 0x000fe40002000000 */
[----:B------:R-:W-:Y:S02]  /*86f0*/  ISETP.GT.AND P4, PT, R3, 0x11, PT ;  /* 0x000000110300780c */ /* 0x000fe40003f84270 */
[----:B-1----:R-:W-:Y:S01]  /*8700*/  FSEL R47, R137, -INF , P0 ;  /* 0xff800000892f7808 */ /* 0x002fe20000000000 */
[----:B------:R-:W-:Y:S01]  /*8710*/  MUFU.TANH R14, R39 ;  /* 0x00000027000e7308 */ /* 0x000fe20000002400 */
[----:B------:R-:W-:Y:S02]  /*8720*/  ISETP.GT.AND P0, PT, R0, 0x10, PT ;  /* 0x000000100000780c */ /* 0x000fe40003f04270 */
[----:B------:R-:W-:Y:S02]  /*8730*/  FSEL R209, R209, -INF , P2 ;  /* 0xff800000d1d17808 */ /* 0x000fe40001000000 */
[----:B------:R-:W-:Y:S02]  /*8740*/  ISETP.GT.AND P2, PT, R2, 0x18, PT ;  /* 0x000000180200780c */ /* 0x000fe40003f44270 */
[----:B------:R-:W-:Y:S02]  /*8750*/  FSEL R208, R208, -INF , P1 ;  /* 0xff800000d0d07808 */ /* 0x000fe40000800000 */
[----:B------:R-:W-:Y:S01]  /*8760*/  ISETP.GT.AND P1, PT, R2, 0x19, PT ;  /* 0x000000190200780c */ /* 0x000fe20003f24270 */
[----:B------:R1:W-:Y:S01]  /*8770*/  MUFU.TANH R12, R42 ;  /* 0x0000002a000c7308 */ /* 0x0003e20000002400 */
[----:B------:R-:W-:Y:S02]  /*8780*/  FSEL R204, R135, -INF , P4 ;  /* 0xff80000087cc7808 */ /* 0x000fe40002000000 */
[C---:B------:R-:W-:Y:S02]  /*8790*/  ISETP.GT.AND P4, PT, R0.reuse, 0x11, PT ;  /* 0x000000110000780c */ /* 0x040fe40003f84270 */
[----:B------:R-:W-:Y:S02]  /*87a0*/  FSEL R217, R217, -INF , P0 ;  /* 0xff800000d9d97808 */ /* 0x000fe40000000000 */
[----:B------:R-:W-:Y:S02]  /*87b0*/  FSEL R206, R29, -INF , P1 ;  /* 0xff8000001dce7808 */ /* 0x000fe40000800000 */
[----:B------:R-:W-:Y:S01]  /*87c0*/  ISETP.GT.AND P1, PT, R3, 0x18, PT ;  /* 0x000000180300780c */ /* 0x000fe20003f24270 */
[----:B------:R-:W1:Y:S01]  /*87d0*/  MUFU.TANH R21, R35 ;  /* 0x0000002300157308 */ /* 0x000e620000002400 */
[----:B------:R-:W-:Y:S02]  /*87e0*/  ISETP.GT.AND P0, PT, R0, 0x18, PT ;  /* 0x000000180000780c */ /* 0x000fe40003f04270 */
[----:B------:R-:W-:Y:S02]  /*87f0*/  FSEL R207, R134, -INF , P2 ;  /* 0xff80000086cf7808 */ /* 0x000fe40001000000 */
[----:B------:R-:W-:Y:S02]  /*8800*/  ISETP.GT.AND P2, PT, R4, 0x18, PT ;  /* 0x000000180400780c */ /* 0x000fe40003f44270 */
[----:B------:R-:W-:Y:S02]  /*8810*/  FSEL R216, R216, -INF , P4 ;  /* 0xff800000d8d87808 */ /* 0x000fe40002000000 */
[----:B------:R-:W-:Y:S01]  /*8820*/  ISETP.GT.AND P4, PT, R0, 0x19, PT ;  /* 0x000000190000780c */ /* 0x000fe20003f84270 */
[----:B------:R4:W-:Y:S01]  /*8830*/  MUFU.TANH R28, R53 ;  /* 0x00000035001c7308 */ /* 0x0009e20000002400 */
[----:B------:R-:W-:Y:S02]  /*8840*/  FSEL R219, R219, -INF , P0 ;  /* 0xff800000dbdb7808 */ /* 0x000fe40000000000 */
[----:B------:R-:W-:Y:S02]  /*8850*/  ISETP.GT.AND P0, PT, R4, 0x19, PT ;  /* 0x000000190400780c */ /* 0x000fe40003f04270 */
[----:B------:R-:W-:Y:S02]  /*8860*/  FSEL R43, R32, -INF , P2 ;  /* 0xff800000202b7808 */ /* 0x000fe40001000000 */
[----:B------:R-:W-:Y:S02]  /*8870*/  ISETP.GT.AND P2, PT, R4, 0x20, PT ;  /* 0x000000200400780c */ /* 0x000fe40003f44270 */
[----:B---3--:R-:W-:Y:S01]  /*8880*/  FSEL R54, R25, -INF , P1 ;  /* 0xff80000019367808 */ /* 0x008fe20000800000 */
[----:B------:R-:W3:Y:S01]  /*8890*/  MUFU.TANH R13, R40 ;  /* 0x00000028000d7308 */ /* 0x000ee20000002400 */
[----:B------:R-:W-:Y:S01]  /*88a0*/  FMUL.FTZ R25, R65, c[0x0][0x320] ;  /* 0x0000c80041197a20 */ /* 0x000fe20000410000 */
[----:B------:R-:W-:Y:S02]  /*88b0*/  FSEL R218, R218, -INF , P4 ;  /* 0xff800000dada7808 */ /* 0x000fe40002000000 */
[C---:B------:R-:W-:Y:S02]  /*88c0*/  ISETP.GT.AND P4, PT, R3.reuse, 0x19, PT ;  /* 0x000000190300780c */ /* 0x040fe40003f84270 */
[----:B-1----:R-:W-:Y:S02]  /*88d0*/  FSEL R42, R26, -INF , P0 ;  /* 0xff8000001a2a7808 */ /* 0x002fe40000000000 */
[----:B----4-:R-:W-:Y:S02]  /*88e0*/  FSEL R39, R36, -INF , P2 ;  /* 0xff80000024277808 */ /* 0x010fe40001000000 */
[----:B------:R3:W-:Y:S01]  /*88f0*/  MUFU.TANH R34, R51 ;  /* 0x0000003300227308 */ /* 0x0007e20000002400 */
[----:B------:R-:W-:Y:S02]  /*8900*/  ISETP.GT.AND P2, PT, R2, 0x20, PT ;  /* 0x000000200200780c */ /* 0x000fe40003f44270 */
[----:B------:R-:W-:Y:S02]  /*8910*/  ISETP.GT.AND P1, PT, R3, 0x20, PT ;  /* 0x000000200300780c */ /* 0x000fe40003f24270 */
[----:B------:R-:W-:Y:S01]  /*8920*/  FSEL R53, R21, -INF , P4 ;  /* 0xff80000015357808 */ /* 0x000fe20002000000 */
[----:B------:R-:W-:Y:S01]  /*8930*/  FMUL.FTZ R21, R66, c[0x0][0x320] ;  /* 0x0000c80042157a20 */ /* 0x000fe20000410000 */
[----:B------:R-:W-:Y:S02]  /*8940*/  ISETP.GT.AND P4, PT, R3, 0x21, PT ;  /* 0x000000210300780c */ /* 0x000fe40003f84270 */
[----:B------:R-:W-:Y:S01]  /*8950*/  ISETP.GT.AND P0, PT, R4, 0x21, PT ;  /* 0x000000210400780c */ /* 0x000fe20003f04270 */
[----:B------:R1:W4:Y:S01]  /*8960*/  MUFU.TANH R15, R38 ;  /* 0x00000026000f7308 */ /* 0x0003220000002400 */
[----:B------:R-:W-:Y:S02]  /*8970*/  FSEL R45, R14, -INF , P4 ;  /* 0xff8000000e2d7808 */ /* 0x000fe40002000000 */
[----:B------:R-:W-:Y:S04]  /*8980*/  ISETP.GT.AND P4, PT, R0, 0x21, PT ;  /* 0x000000210000780c */ /* 0x000fe80003f84270 */
[----:B------:R-:W-:Y:S02]  /*8990*/  FSEL R213, R10, -INF , P4 ;  /* 0xff8000000ad57808 */ /* 0x000fe40002000000 */
[----:B------:R-:W-:Y:S01]  /*89a0*/  ISETP.GT.AND P4, PT, R0, 0x29, PT ;  /* 0x000000290000780c */ /* 0x000fe20003f84270 */
[----:B------:R4:W-:Y:S01]  /*89b0*/  MUFU.TANH R9, R46 ;  /* 0x0000002e00097308 */ /* 0x0009e20000002400 */
[----:B---3--:R-:W-:Y:S01]  /*89c0*/  FSEL R51, R13, -INF , P2 ;  /* 0xff8000000d337808 */ /* 0x008fe20001000000 */
[----:B------:R-:W-:Y:S01]  /*89d0*/  FMUL.FTZ R13, R61, c[0x0][0x320] ;  /* 0x0000c8003d0d7a20 */ /* 0x000fe20000410000 */
[----:B------:R-:W-:Y:S07]  /*89e0*/  ISETP.GT.AND P2, PT, R2, 0x28, PT ;  /* 0x000000280200780c */ /* 0x000fee0003f44270 */
[----:B------:R-:W3:Y:S01]  /*89f0*/  MUFU.TANH R44, R44 ;  /* 0x0000002c002c7308 */ /* 0x000ee20000002400 */
[----:B-1----:R-:W-:Y:S02]  /*8a00*/  FSEL R38, R16, -INF , P0 ;  /* 0xff80000010267808 */ /* 0x002fe40000000000 */
[----:B------:R-:W-:Y:S07]  /*8a10*/  ISETP.GT.AND P0, PT, R0, 0x20, PT ;  /* 0x000000200000780c */ /* 0x000fee0003f04270 */
[----:B------:R1:W-:Y:S01]  /*8a20*/  MUFU.TANH R35, R50 ;  /* 0x0000003200237308 */ /* 0x0003e20000002400 */
[----:B------:R-:W-:Y:S01]  /*8a30*/  FSEL R214, R12, -INF , P0 ;  /* 0xff8000000cd67808 */ /* 0x000fe20000000000 */
[----:B------:R-:W-:Y:S01]  /*8a40*/  FMUL.FTZ R12, R67, c[0x0][0x320] ;  /* 0x0000c800430c7a20 */ /* 0x000fe20000410000 */
[----:B------:R-:W-:Y:S02]  /*8a50*/  ISETP.GT.AND P0, PT, R0, 0x28, PT ;  /* 0x000000280000780c */ /* 0x000fe40003f04270 */
[----:B----4-:R-:W-:Y:S02]  /*8a60*/  FSEL R46, R15, -INF , P1 ;  /* 0xff8000000f2e7808 */ /* 0x010fe40000800000 */
[----:B------:R-:W-:Y:S03]  /*8a70*/  ISETP.GT.AND P1, PT, R2, 0x21, PT ;  /* 0x000000210200780c */ /* 0x000fe60003f24270 */
[----:B------:R-:W-:Y:S01]  /*8a80*/  MUFU.TANH R40, R56 ;  /* 0x0000003800287308 */ /* 0x000fe20000002400 */
[----:B---3--:R-:W-:Y:S02]  /*8a90*/  FSEL R44, R44, -INF , P2 ;  /* 0xff8000002c2c7808 */ /* 0x008fe40001000000 */
[C---:B------:R-:W-:Y:S07]  /*8aa0*/  ISETP.GT.AND P2, PT, R4.reuse, 0x28, PT ;  /* 0x000000280400780c */ /* 0x040fee0003f44270 */
[----:B------:R3:W-:Y:S01]  /*8ab0*/  MUFU.TANH R56, R58 ;  /* 0x0000003a00387308 */ /* 0x0007e20000002400 */
[----:B------:R-:W-:Y:S02]  /*8ac0*/  FSEL R31, R31, -INF , P2 ;  /* 0xff8000001f1f7808 */ /* 0x000fe40001000000 */
[----:B------:R-:W-:Y:S02]  /*8ad0*/  ISETP.GT.AND P2, PT, R4, 0x30, PT ;  /* 0x000000300400780c */ /* 0x000fe40003f44270 */
[----:B-1----:R-:W-:Y:S02]  /*8ae0*/  FSEL R50, R11, -INF , P1 ;  /* 0xff8000000b327808 */ /* 0x002fe40000800000 */
[----:B------:R-:W-:Y:S03]  /*8af0*/  ISETP.GT.AND P1, PT, R2, 0x29, PT ;  /* 0x000000290200780c */ /* 0x000fe60003f24270 */
[----:B------:R-:W1:Y:S10]  /*8b00*/  MUFU.TANH R5, R5 ;  /* 0x0000000500057308 */ /* 0x000e740000002400 */
[----:B------:R4:W-:Y:S01]  /*8b10*/  MUFU.TANH R30, R49 ;  /* 0x00000031001e7308 */ /* 0x0009e20000002400 */
[----:B---3--:R-:W-:Y:S02]  /*8b20*/  FSEL R58, R7, -INF , P4 ;  /* 0xff800000073a7808 */ /* 0x008fe40002000000 */
[C---:B------:R-:W-:Y:S07]  /*8b30*/  ISETP.GT.AND P4, PT, R3.reuse, 0x29, PT ;  /* 0x000000290300780c */ /* 0x040fee0003f84270 */
[----:B------:R-:W3:Y:S01]  /*8b40*/  MUFU.TANH R6, R6 ;  /* 0x0000000600067308 */ /* 0x000ee20000002400 */
[----:B------:R-:W-:Y:S02]  /*8b50*/  FSEL R34, R34, -INF , P4 ;  /* 0xff80000022227808 */ /* 0x000fe40002000000 */
[----:B------:R-:W-:Y:S02]  /*8b60*/  ISETP.GT.AND P4, PT, R3, 0x31, PT ;  /* 0x000000310300780c */ /* 0x000fe40003f84270 */
[----:B-1----:R-:W-:Y:S02]  /*8b70*/  FSEL R29, R5, -INF , P2 ;  /* 0xff800000051d7808 */ /* 0x002fe40001000000 */
[----:B------:R-:W-:Y:S02]  /*8b80*/  ISETP.GT.AND P2, PT, R2, 0x30, PT ;  /* 0x000000300200780c */ /* 0x000fe40003f44270 */
[----:B------:R-:W-:Y:S01]  /*8b90*/  FMNMX.FTZ R5, R37, R138, !PT ;  /* 0x0000008a25057209 */ /* 0x000fe20007810000 */
[----:B------:R1:W1:Y:S01]  /*8ba0*/  MUFU.TANH R36, R57 ;  /* 0x0000003900247308 */ /* 0x0002620000002400 */
[----:B------:R-:W-:Y:S02]  /*8bb0*/  FSEL R40, R40, -INF , P2 ;  /* 0xff80000028287808 */ /* 0x000fe40001000000 */
[----:B------:R-:W-:Y:S02]  /*8bc0*/  ISETP.GT.AND P2, PT, R4, 0x39, PT ;  /* 0x000000390400780c */ /* 0x000fe40003f44270 */
[----:B----4-:R-:W-:Y:S02]  /*8bd0*/  FSEL R49, R8, -INF , P1 ;  /* 0xff80000008317808 */ /* 0x010fe40000800000 */
[----:B------:R-:W-:Y:S03]  /*8be0*/  ISETP.GT.AND P1, PT, R3, 0x28, PT ;  /* 0x000000280300780c */ /* 0x000fe60003f24270 */
[----:B------:R-:W4:Y:S01]  /*8bf0*/  MUFU.TANH R26, R64 ;  /* 0x00000040001a7308 */ /* 0x000f220000002400 */
[----:B------:R-:W-:Y:S02]  /*8c00*/  FSEL R35, R35, -INF , P1 ;  /* 0xff80000023237808 */ /* 0x000fe40000800000 */
[----:B------:R-:W-:Y:S02]  /*8c10*/  ISETP.GT.AND P1, PT, R3, 0x30, PT ;  /* 0x000000300300780c */ /* 0x000fe40003f24270 */
[----:B---3--:R-:W-:Y:S02]  /*8c20*/  FSEL R32, R6, -INF , P4 ;  /* 0xff80000006207808 */ /* 0x008fe40002000000 */
[----:B------:R-:W-:Y:S02]  /*8c30*/  ISETP.GT.AND P4, PT, R4, 0x38, PT ;  /* 0x000000380400780c */ /* 0x000fe40003f84270 */
[----:B------:R-:W-:Y:S01]  /*8c40*/  FSEL R33, R33, -INF , P1 ;  /* 0xff80000021217808 */ /* 0x000fe20000800000 */
[----:B------:R-:W3:Y:S01]  /*8c50*/  MUFU.TANH R25, R25 ;  /* 0x0000001900197308 */ /* 0x000ee20000002400 */
[----:B------:R-:W-:Y:S02]  /*8c60*/  ISETP.GT.AND P1, PT, R2, 0x31, PT ;  /* 0x000000310200780c */ /* 0x000fe40003f24270 */
[----:B------:R-:W-:Y:S02]  /*8c70*/  FMNMX.FTZ R6, R210, R139, !PT ;  /* 0x0000008bd2067209 */ /* 0x000fe40007810000 */
[----:B-1----:R-:W-:Y:S01]  /*8c80*/  FSEL R57, R9, -INF , P0 ;  /* 0xff80000009397808 */ /* 0x002fe20000000000 */
[----:B------:R-:W-:Y:S01]  /*8c90*/  FMUL.FTZ R9, R63, c[0x0][0x320] ;  /* 0x0000c8003f097a20 */ /* 0x000fe20000410000 */
[----:B------:R-:W-:Y:S02]  /*8ca0*/  ISETP.GT.AND P0, PT, R4, 0x29, PT ;  /* 0x000000290400780c */ /* 0x000fe40003f04270 */
[----:B------:R-:W-:Y:S01]  /*8cb0*/  FSEL R36, R36, -INF , P1 ;  /* 0xff80000024247808 */ /* 0x000fe20000800000 */
[----:B------:R-:W1:Y:S01]  /*8cc0*/  MUFU.TANH R21, R21 ;  /* 0x0000001500157308 */ /* 0x000e620000002400 */
[----:B------:R-:W-:Y:S02]  /*8cd0*/  FSEL R30, R30, -INF , P0 ;  /* 0xff8000001e1e7808 */ /* 0x000fe40000000000 */
[----:B------:R-:W-:Y:S02]  /*8ce0*/  ISETP.GT.AND P0, PT, R4, 0x31, PT ;  /* 0x000000310400780c */ /* 0x000fe40003f04270 */
[----:B----4-:R-:W-:Y:S02]  /*8cf0*/  FSEL R26, R26, -INF , P4 ;  /* 0xff8000001a1a7808 */ /* 0x010fe40002000000 */
[----:B------:R-:W-:Y:S02]  /*8d00*/  ISETP.GT.AND P4, PT, R2, 0x38, PT ;  /* 0x000000380200780c */ /* 0x000fe40003f84270 */
[----:B------:R-:W-:Y:S01]  /*8d10*/  FSEL R28, R28, -INF , P0 ;  /* 0xff8000001c1c7808 */ /* 0x000fe20000000000 */
[----:B------:R-:W4:Y:S01]  /*8d20*/  MUFU.TANH R16, R59 ;  /* 0x0000003b00107308 */ /* 0x000f220000002400 */
[----:B------:R-:W-:Y:S02]  /*8d30*/  ISETP.GT.AND P0, PT, R0, 0x30, PT ;  /* 0x000000300000780c */ /* 0x000fe40003f04270 */
[----:B------:R-:W-:Y:S02]  /*8d40*/  ISETP.GT.AND P1, PT, R3, 0x39, PT ;  /* 0x000000390300780c */ /* 0x000fe40003f24270 */
[----:B---3--:R-:W-:Y:S02]  /*8d50*/  FSEL R25, R25, -INF , P2 ;  /* 0xff80000019197808 */ /* 0x008fe40001000000 */
[----:B------:R-:W-:Y:S02]  /*8d60*/  ISETP.GT.AND P2, PT, R2, 0x39, PT ;  /* 0x000000390200780c */ /* 0x000fe40003f44270 */
[----:B------:R-:W-:Y:S01]  /*8d70*/  FMNMX.FTZ R2, R17, R132, !PT ;  /* 0x0000008411027209 */ /* 0x000fe20007810000 */
[----:B------:R-:W3:Y:S01]  /*8d80*/  MUFU.TANH R12, R12 ;  /* 0x0000000c000c7308 */ /* 0x000ee20000002400 */
[----:B------:R-:W-:Y:S02]  /*8d90*/  FSEL R56, R56, -INF , P0 ;  /* 0xff80000038387808 */ /* 0x000fe40000000000 */
[----:B------:R-:W-:Y:S02]  /*8da0*/  FMNMX.FTZ R2, R18, R2, !PT ;  /* 0x0000000212027209 */ /* 0x000fe40007810000 */
[----:B------:R-:W-:Y:S02]  /*8db0*/  ISETP.GT.AND P0, PT, R3, 0x38, PT ;  /* 0x000000380300780c */ /* 0x000fe40003f04270 */
[----:B------:R-:W-:Y:S02]  /*8dc0*/  FMNMX.FTZ R2, R19, R2, !PT ;  /* 0x0000000213027209 */ /* 0x000fe40007810000 */
[----:B------:R-:W-:Y:S01]  /*8dd0*/  FMNMX.FTZ R3, R22, R133, !PT ;  /* 0x0000008516037209 */ /* 0x000fe20007810000 */
[----:B------:R-:W1:Y:S01]  /*8de0*/  MUFU.TANH R15, R62 ;  /* 0x0000003e000f7308 */ /* 0x000e620000002400 */
[----:B------:R-:W-:Y:S02]  /*8df0*/  FMNMX.FTZ R2, R20, R2, !PT ;  /* 0x0000000214027209 */ /* 0x000fe40007810000 */
[----:B------:R-:W-:Y:S02]  /*8e00*/  FMNMX.FTZ R4, R23, R3, !PT ;  /* 0x0000000317047209 */ /* 0x000fe40007810000 */
[----:B------:R-:W-:Y:S02]  /*8e10*/  FMNMX.FTZ R2, R48, R2, !PT ;  /* 0x0000000230027209 */ /* 0x000fe40007810000 */
        /* <DEDUP_REMOVED lines=43> */
[----:B-1----:R-:W-:Y:S02]  /*90d0*/  FSEL R21, R21, -INF , P0 ;  /* 0xff80000015157808 */ /* 0x002fe40000000000 */
[----:B------:R-:W-:Y:S02]  /*90e0*/  ISETP.GT.AND P0, PT, R0, 0x31, PT ;  /* 0x000000310000780c */ /* 0x000fe40003f04270 */
[----:B------:R-:W-:Y:S02]  /*90f0*/  FMNMX.FTZ R3, R33, R3, !PT ;  /* 0x0000000321037209 */ /* 0x000fe40007810000 */
[----:B------:R-:W-:Y:S02]  /*9100*/  FMNMX.FTZ R5, R25, R2, !PT ;  /* 0x0000000219057209 */ /* 0x000fe40007810000 */
[----:B------:R-:W-:Y:S02]  /*9110*/  FMNMX.FTZ R2, R49, R6, !PT ;  /* 0x0000000631027209 */ /* 0x000fe40007810000 */
[----:B------:R-:W-:Y:S01]  /*9120*/  FMNMX.FTZ R6, R58, R4, !PT ;  /* 0x000000043a067209 */ /* 0x000fe20007810000 */
[----:B------:R-:W1:Y:S01]  /*9130*/  SHFL.BFLY PT, R8, R5, 0x2, 0x1f ;  /* 0x0c401f0005087f89 */ /* 0x000e6200000e0000 */
[----:B----4-:R-:W-:Y:S02]  /*9140*/  FSEL R16, R16, -INF , P0 ;  /* 0xff80000010107808 */ /* 0x010fe40000000000 */
[----:B------:R-:W-:Y:S02]  /*9150*/  FMNMX.FTZ R3, R32, R3, !PT ;  /* 0x0000000320037209 */ /* 0x000fe40007810000 */
[----:B------:R-:W-:Y:S02]  /*9160*/  ISETP.GT.AND P0, PT, R0, 0x39, PT ;  /* 0x000000390000780c */ /* 0x000fe40003f04270 */
[----:B---3--:R-:W-:Y:S02]  /*9170*/  FSEL R12, R12, -INF , P1 ;  /* 0xff8000000c0c7808 */ /* 0x008fe40000800000 */
[----:B------:R-:W-:Y:S02]  /*9180*/  ISETP.GT.AND P1, PT, R0, 0x38, PT ;  /* 0x000000380000780c */ /* 0x000fe40003f24270 */
[----:B------:R-:W-:Y:S02]  /*9190*/  FMNMX.FTZ R0, R56, R6, !PT ;  /* 0x0000000638007209 */ /* 0x000fe40007810000 */
[----:B------:R-:W-:Y:S02]  /*91a0*/  FMNMX.FTZ R2, R40, R2, !PT ;  /* 0x0000000228027209 */ /* 0x000fe40007810000 */
[----:B------:R-:W-:Y:S02]  /*91b0*/  FMNMX.FTZ R4, R21, R3, !PT ;  /* 0x0000000315047209 */ /* 0x000fe40007810000 */
[----:B------:R-:W-:Y:S02]  /*91c0*/  FSEL R15, R15, -INF , P1 ;  /* 0xff8000000f0f7808 */ /* 0x000fe40000800000 */
[----:B------:R-:W-:Y:S02]  /*91d0*/  FMNMX.FTZ R0, R16, R0, !PT ;  /* 0x0000000010007209 */ /* 0x000fe40007810000 */
[----:B------:R-:W-:Y:S02]  /*91e0*/  FMNMX.FTZ R2, R36, R2, !PT ;  /* 0x0000000224027209 */ /* 0x000fe40007810000 */
[----:B------:R-:W-:Y:S02]  /*91f0*/  FSEL R14, R14, -INF , P4 ;  /* 0xff8000000e0e7808 */ /* 0x000fe40002000000 */
[----:B------:R-:W-:Y:S02]  /*9200*/  FMNMX.FTZ R4, R12, R4, !PT ;  /* 0x000000040c047209 */ /* 0x000fe40007810000 */
[----:B------:R-:W-:Y:S02]  /*9210*/  FSEL R6, R9, -INF , P0 ;  /* 0xff80000009067808 */ /* 0x000fe40000000000 */
[----:B------:R-:W-:Y:S01]  /*9220*/  FMNMX.FTZ R0, R15, R0, !PT ;  /* 0x000000000f007209 */ /* 0x000fe20007810000 */
[----:B------:R-:W3:Y:S01]  /*9230*/  SHFL.BFLY PT, R7, R4, 0x2, 0x1f ;  /* 0x0c401f0004077f89 */ /* 0x000ee200000e0000 */
[----:B------:R-:W-:Y:S02]  /*9240*/  FSEL R13, R13, -INF , P2 ;  /* 0xff8000000d0d7808 */ /* 0x000fe40001000000 */
[----:B------:R-:W-:Y:S02]  /*9250*/  FMNMX.FTZ R2, R14, R2, !PT ;  /* 0x000000020e027209 */ /* 0x000fe40007810000 */
[----:B------:R-:W-:Y:S02]  /*9260*/  FMNMX.FTZ R0, R6, R0, !PT ;  /* 0x0000000006007209 */ /* 0x000fe40007810000 */
[----:B------:R-:W-:Y:S02]  /*9270*/  FMNMX.FTZ R3, R13, R2, !PT ;  /* 0x000000020d037209 */ /* 0x000fe40007810000 */
[----:B-1----:R-:W-:Y:S01]  /*9280*/  FMNMX.FTZ R5, R5, R8, !PT ;  /* 0x0000000805057209 */ /* 0x002fe20007810000 */
[----:B------:R-:W1:Y:S01]  /*9290*/  SHFL.BFLY PT, R2, R0, 0x2, 0x1f ;  /* 0x0c401f0000027f89 */ /* 0x000e6200000e0000 */
[C---:B------:R-:W-:Y:S02]  /*92a0*/  ISETP.GT.AND P4, PT, R131.reuse, R129, PT ;  /* 0x000000818300720c */ /* 0x040fe40003f84270 */
[----:B------:R-:W-:Y:S05]  /*92b0*/  IADD3 R59, R131, -0x1, RZ ;  /* 0xffffffff833b7810 */ /* 0x000fea0007ffe0ff */
[----:B------:R-:W4:Y:S01]  /*92c0*/  SHFL.BFLY PT, R135, R3, 0x2, 0x1f ;  /* 0x0c401f0003877f89 */ /* 0x000f2200000e0000 */
[----:B---3--:R-:W-:Y:S05]  /*92d0*/  FMNMX.FTZ R4, R4, R7, !PT ;  /* 0x0000000704047209 */ /* 0x008fea0007810000 */
[----:B------:R-:W-:Y:S02]  /*92e0*/  @P4 IMAD.WIDE.U32 R8, R59, c[0x0][0x1e0], RZ ;  /* 0x000078003b084a25 */ /* 0x000fe400078e00ff */
[----:B------:R-:W3:Y:S01]  /*92f0*/  SHFL.BFLY PT, R137, R5, 0x1, 0x1f ;  /* 0x0c201f0005897f89 */ /* 0x000ee200000e0000 */
[----:B-1----:R-:W-:Y:S07]  /*9300*/  FMNMX.FTZ R0, R0, R2, !PT ;  /* 0x0000000200007209 */ /* 0x002fee0007810000 */
[----:B------:R-:W1:Y:S01]  /*9310*/  SHFL.BFLY PT, R136, R4, 0x1, 0x1f ;  /* 0x0c201f0004887f89 */ /* 0x000e6200000e0000 */
[----:B------:R-:W-:Y:S05]  /*9320*/  @P4 SHF.R.S32.HI R2, RZ, 0x1f, R59 ;  /* 0x0000001fff024819 */ /* 0x000fea000001143b */
[----:B------:R-:W-:Y:S01]  /*9330*/  @P4 IMAD R2, R2, c[0x0][0x1e0], RZ ;  /* 0x0000780002024a24 */ /* 0x000fe200078e02ff */
[----:B----4-:R-:W-:Y:S02]  /*9340*/  FMNMX.FTZ R135, R3, R135, !PT ;  /* 0x0000008703877209 */ /* 0x010fe40007810000 */
[----:B------:R-:W4:Y:S01]  /*9350*/  SHFL.BFLY PT, R3, R0, 0x1, 0x1f ;  /* 0x0c201f0000037f89 */ /* 0x000f2200000e0000 */
[----:B------:R-:W-:Y:S05]  /*9360*/  @P4 IMAD R2, R59, c[0x0][0x1e4], R2 ;  /* 0x000079003b024a24 */ /* 0x000fea00078e0202 */
[----:B------:R-:W-:Y:S02]  /*9370*/  @P4 IADD3 R2, R9, R2, RZ ;  /* 0x0000000209024210 */ /* 0x000fe40007ffe0ff */
[----:B---3--:R-:W-:Y:S01]  /*9380*/  FMNMX.FTZ R137, R5, R137, !PT ;  /* 0x0000008905897209 */ /* 0x008fe20007810000 */
[----:B------:R-:W3:Y:S03]  /*9390*/  SHFL.BFLY PT, R7, R135, 0x1, 0x1f ;  /* 0x0c201f0087077f89 */ /* 0x000ee600000e0000 */
[C---:B------:R-:W-:Y:S02]  /*93a0*/  FSETP.NEU.FTZ.AND P2, PT, R137.reuse, -INF , PT ;  /* 0xff8000008900780b */ /* 0x040fe40003f5d000 */
[----:B-1----:R-:W-:Y:S02]  /*93b0*/  FMNMX.FTZ R136, R4, R136, !PT ;  /* 0x0000008804887209 */ /* 0x002fe40007810000 */
[C---:B------:R-:W-:Y:S02]  /*93c0*/  @P4 SHF.L.U64.HI R4, R8.reuse, 0x6, R2 ;  /* 0x0000000608044819 */ /* 0x040fe40000010202 */
[----:B------:R-:W-:Y:S02]  /*93d0*/  @P4 SHF.L.U32 R8, R8, 0x6, RZ ;  /* 0x0000000608084819 */ /* 0x000fe400000006ff */
[----:B------:R-:W-:Y:S02]  /*93e0*/  FSEL R2, R137, RZ, P2 ;  /* 0x000000ff89027208 */ /* 0x000fe40001000000 */
[----:B----4-:R-:W-:Y:S02]  /*93f0*/  FMNMX.FTZ R134, R0, R3, !PT ;  /* 0x0000000300867209 */ /* 0x010fe40007810000 */
[----:B------:R-:W-:Y:S01]  /*9400*/  @P4 IADD3 R0, P1, R8, R242, RZ ;  /* 0x000000f208004210 */ /* 0x000fe20007f3e0ff */
[----:B------:R-:W-:Y:S03]  /*9410*/  FADD.FTZ R5, -R2, R132 ;  /* 0x0000008402057221 */ /* 0x000fe60000010100 */
[----:B------:R-:W-:Y:S01]  /*9420*/  @P4 LEA R10, P0, R0, c[0x0][0x1c8], 0x1 ;  /* 0x00007200000a4a11 */ /* 0x000fe200078008ff */
[----:B--2---:R-:W-:Y:S01]  /*9430*/  @P4 IMAD.X R2, R4, 0x1, R128, P1 ;  /* 0x0000000104024824 */ /* 0x004fe200008e0680 */
[----:B---3--:R-:W-:Y:S04]  /*9440*/  FMNMX.FTZ R135, R135, R7, !PT ;  /* 0x0000000787877209 */ /* 0x008fe80007810000 */
[----:B------:R-:W-:Y:S02]  /*9450*/  @P4 LEA.HI.X R11, R0, c[0x0][0x1cc], R2, 0x1, P0 ;  /* 0x00007300000b4a11 */ /* 0x000fe400000f0c02 */
[----:B------:R-:W-:Y:S03]  /*9460*/  @P4 IADD3 R0, P1, P0, R8, 0x40, R242 ;  /* 0x0000004008004810 */ /* 0x000fe6000783e0f2 */
[----:B------:R1:W-:Y:S01]  /*9470*/  @P4 LDGSTS.E.BYPASS.LTC128B.128 [R244+0x4100], [R10.64], !P6 ;  /* 0x041000000af44fae */ /* 0x0003e2000f101d48 */
[----:B------:R-:W-:Y:S02]  /*9480*/  @P4 IADD3.X R4, R4, RZ, R128, P1, P0 ;  /* 0x000000ff04044210 */ /* 0x000fe40000fe0480 */
[----:B------:R-:W-:Y:S02]  /*9490*/  @P4 LEA R8, P0, R0, c[0x0][0x1c8], 0x1 ;  /* 0x0000720000084a11 */ /* 0x000fe400078008ff */
[----:B------:R-:W-:Y:S02]  /*94a0*/  FSETP.NEU.FTZ.AND P1, PT, R136, -INF , PT ;  /* 0xff8000008800780b */ /* 0x000fe40003f3d000 */
[----:B------:R-:W-:Y:S02]  /*94b0*/  @P4 LEA.HI.X R9, R0, c[0x0][0x1cc], R4, 0x1, P0 ;  /* 0x0000730000094a11 */ /* 0x000fe400000f0c04 */
[C---:B------:R-:W-:Y:S02]  /*94c0*/  FSETP.NEU.FTZ.AND P0, PT, R135.reuse, -INF , PT ;  /* 0xff8000008700780b */ /* 0x040fe40003f1d000 */
[----:B------:R-:W-:Y:S01]  /*94d0*/  FSEL R2, R136, RZ, P1 ;  /* 0x000000ff88027208 */ /* 0x000fe20000800000 */
[----:B------:R2:W-:Y:S01]  /*94e0*/  @P4 LDGSTS.E.BYPASS.LTC128B.128 [R244+0x6100], [R8.64], !P5 ;  /* 0x0610000008f44fae */ /* 0x0005e2000e901d48 */
[----:B------:R-:W-:Y:S03]  /*94f0*/  FSEL R0, R135, RZ, P0 ;  /* 0x000000ff87007208 */ /* 0x000fe60000000000 */
[----:B------:R-:W-:Y:S01]  /*9500*/  FADD.FTZ R4, -R2, R133 ;  /* 0x0000008502047221 */ /* 0x000fe20000010100 */
[----:B------:R-:W-:Y:S01]  /*9510*/  @P4 MOV R2, c[0x0][0x1e0] ;  /* 0x0000780000024a02 */ /* 0x000fe20000000f00 */
[----:B------:R-:W-:Y:S01]  /*9520*/  FADD.FTZ R3, -R0, R138 ;  /* 0x0000008a00037221 */ /* 0x000fe20000010100 */
[----:B------:R-:W-:Y:S04]  /*9530*/  @P4 MOV R0, 0x5 ;  /* 0x0000000500004802 */ /* 0x000fe80000000f00 */
[C---:B------:R-:W-:Y:S01]  /*9540*/  @P4 SHF.L.U64.HI R0, R2.reuse, R0, c[0x0][0x1e4] ;  /* 0x0000790002004619 */ /* 0x040fe20000010200 */
[----:B------:R-:W-:Y:S02]  /*9550*/  @P4 IMAD.SHL.U32 R2, R2, 0x20, RZ ;  /* 0x0000002002024824 */ /* 0x000fe400078e00ff */
[----:B--2---:R-:W-:Y:S05]  /*9560*/  FMUL.FTZ R8, R137, c[0x0][0x2d0] ;  /* 0x0000b40089087a20 */ /* 0x004fea0000410000 */
[----:B------:R-:W-:Y:S02]  /*9570*/  FSEL R8, R8, RZ, P2 ;  /* 0x000000ff08087208 */ /* 0x000fe40001000000 */
[-C--:B-1----:R-:W-:Y:S03]  /*9580*/  @P4 IADD3 R10, P2, R10, R2.reuse, RZ ;  /* 0x000000020a0a4210 */ /* 0x082fe60007f5e0ff */
[--C-:B------:R-:W-:Y:S01]  /*9590*/  FFMA.FTZ R7, R17, c[0x0][0x2d0], -R8.reuse ;  /* 0x0000b40011077a23 */ /* 0x100fe20000010808 */
[----:B------:R-:W-:Y:S01]  /*95a0*/  @P4 IADD3.X R11, R0, R11, RZ, P2, !PT ;  /* 0x0000000b000b4210 */ /* 0x000fe200017fe4ff */
[--C-:B------:R-:W-:Y:S02]  /*95b0*/  FFMA.FTZ R9, R20, c[0x0][0x2d0], -R8.reuse ;  /* 0x0000b40014097a23 */ /* 0x100fe40000010808 */
[----:B------:R1:W-:Y:S01]  /*95c0*/  MUFU.EX2 R221, R7 ;  /* 0x0000000700dd7308 */ /* 0x0003e20000000800 */
[--C-:B------:R-:W-:Y:S01]  /*95d0*/  FFMA.FTZ R128, R47, c[0x0][0x2d0], -R8.reuse ;  /* 0x0000b4002f807a23 */ /* 0x100fe20000010808 */
[----:B------:R2:W-:Y:S01]  /*95e0*/  @P4 LDGSTS.E.BYPASS.LTC128B.128 [R244+0x4900], [R10.64], !P6 ;  /* 0x049000000af44fae */ /* 0x0005e2000f101d48 */
[--C-:B------:R-:W-:Y:S02]  /*95f0*/  FFMA.FTZ R129, R43, c[0x0][0x2d0], -R8.reuse ;  /* 0x0000b4002b817a23 */ /* 0x100fe40000010808 */
[--C-:B------:R-:W-:Y:S02]  /*9600*/  FFMA.FTZ R130, R42, c[0x0][0x2d0], -R8.reuse ;  /* 0x0000b4002a827a23 */ /* 0x100fe40000010808 */
[--C-:B------:R-:W-:Y:S02]  /*9610*/  FFMA.FTZ R39, R39, c[0x0][0x2d0], -R8.reuse ;  /* 0x0000b40027277a23 */ /* 0x100fe40000010808 */
[--C-:B------:R-:W-:Y:S01]  /*9620*/  FFMA.FTZ R38, R38, c[0x0][0x2d0], -R8.reuse ;  /* 0x0000b40026267a23 */ /* 0x100fe20000010808 */
[----:B------:R-:W-:Y:S01]  /*9630*/  MUFU.EX2 R64, R9 ;  /* 0x0000000900407308 */ /* 0x000fe20000000800 */
[----:B------:R2:W-:Y:S01]  /*9640*/  @P4 LDGSTS.E.BYPASS.LTC128B.128 [R244+0x6900], [R10.64+0x80], !P5 ;  /* 0x069000800af44fae */ /* 0x0005e2000e901d48 */
[--C-:B------:R-:W-:Y:S02]  /*9650*/  FFMA.FTZ R61, R31, c[0x0][0x2d0], -R8.reuse ;  /* 0x0000b4001f3d7a23 */ /* 0x100fe40000010808 */
[--C-:B------:R-:W-:Y:S02]  /*9660*/  FFMA.FTZ R60, R30, c[0x0][0x2d0], -R8.reuse ;  /* 0x0000b4001e3c7a23 */ /* 0x100fe40000010808 */
[--C-:B------:R-:W-:Y:S02]  /*9670*/  FFMA.FTZ R29, R29, c[0x0][0x2d0], -R8.reuse ;  /* 0x0000b4001d1d7a23 */ /* 0x100fe40000010808 */
[--C-:B------:R-:W-:Y:S02]  /*9680*/  FFMA.FTZ R28, R28, c[0x0][0x2d0], -R8.reuse ;  /* 0x0000b4001c1c7a23 */ /* 0x100fe40000010808 */
[--C-:B------:R-:W-:Y:S02]  /*9690*/  FFMA.FTZ R62, R26, c[0x0][0x2d0], -R8.reuse ;  /* 0x0000b4001a3e7a23 */ /* 0x100fe40000010808 */
[--C-:B------:R-:W-:Y:S02]  /*96a0*/  FFMA.FTZ R63, R25, c[0x0][0x2d0], -R8.reuse ;  /* 0x0000b400193f7a23 */ /* 0x100fe40000010808 */
[--C-:B-1----:R-:W-:Y:S02]  /*96b0*/  FFMA.FTZ R7, R18, c[0x0][0x2d0], -R8.reuse ;  /* 0x0000b40012077a23 */ /* 0x102fe40000010808 */
[--C-:B------:R-:W-:Y:S02]  /*96c0*/  FFMA.FTZ R48, R48, c[0x0][0x2d0], -R8.reuse ;  /* 0x0000b40030307a23 */ /* 0x100fe40000010808 */
[----:B------:R1:W3:Y:S01]  /*96d0*/  MUFU.EX2 R247, R7 ;  /* 0x0000000700f77308 */ /* 0x0002e20000000800 */
[----:B--2---:R-:W-:Y:S04]  /*96e0*/  @P4 IADD3 R10, P2, R10, R2, RZ ;  /* 0x000000020a0a4210 */ /* 0x004fe80007f5e0ff */
[----:B------:R-:W-:Y:S05]  /*96f0*/  @P4 IADD3.X R11, R11, R0, RZ, P2, !PT ;  /* 0x000000000b0b4210 */ /* 0x000fea00017fe4ff */
[----:B------:R2:W-:Y:S01]  /*9700*/  @P4 LDGSTS.E.BYPASS.LTC128B.128 [R244+0x5100], [R10.64], !P6 ;  /* 0x051000000af44fae */ /* 0x0005e2000f101d48 */
[----:B-1----:R-:W-:Y:S02]  /*9710*/  FFMA.FTZ R7, R19, c[0x0][0x2d0], -R8 ;  /* 0x0000b40013077a23 */ /* 0x002fe40000010808 */
[----:B------:R-:W-:Y:S05]  /*9720*/  FMUL.FTZ R8, R134, c[0x0][0x2d0] ;  /* 0x0000b40086087a20 */ /* 0x000fea0000410000 */
[----:B------:R2:W-:Y:S01]  /*9730*/  @P4 LDGSTS.E.BYPASS.LTC128B.128 [R244+0x7100], [R10.64+0x80], !P5 ;  /* 0x071000800af44fae */ /* 0x0005e2000e901d48 */
[----:B------:R1:W-:Y:S02]  /*9740*/  MUFU.EX2 R249, R7 ;  /* 0x0000000700f97308 */ /* 0x0003e40000000800 */
[----:B-1----:R-:W-:Y:S05]  /*9750*/  FMUL.FTZ R7, R136, c[0x0][0x2d0] ;  /* 0x0000b40088077a20 */ /* 0x002fea0000410000 */
[----:B------:R-:W-:Y:S02]  /*9760*/  FSEL R7, R7, RZ, P1 ;  /* 0x000000ff07077208 */ /* 0x000fe40000800000 */
[----:B--2---:R-:W-:Y:S03]  /*9770*/  @P4 IADD3 R10, P1, R10, R2, RZ ;  /* 0x000000020a0a4210 */ /* 0x004fe60007f3e0ff */
[--C-:B------:R-:W-:Y:S02]  /*9780*/  FFMA.FTZ R9, R22, c[0x0][0x2d0], -R7.reuse ;  /* 0x0000b40016097a23 */ /* 0x100fe40000010807 */
[--C-:B------:R-:W-:Y:S02]  /*9790*/  FFMA.FTZ R2, R27, c[0x0][0x2d0], -R7.reuse ;  /* 0x0000b4001b027a23 */ /* 0x100fe40000010807 */
[----:B------:R1:W-:Y:S01]  /*97a0*/  MUFU.EX2 R220, R9 ;  /* 0x0000000900dc7308 */ /* 0x0003e20000000800 */
[----:B------:R-:W-:Y:S01]  /*97b0*/  @P4 IMAD.X R11, R11, 0x1, R0, P1 ;  /* 0x000000010b0b4824 */ /* 0x000fe200008e0600 */
[----:B------:R-:W-:Y:S01]  /*97c0*/  FSETP.NEU.FTZ.AND P1, PT, R134, -INF , PT ;  /* 0xff8000008600780b */ /* 0x000fe20003f3d000 */
[--C-:B------:R-:W-:Y:S02]  /*97d0*/  FFMA.FTZ R66, R21, c[0x0][0x2d0], -R7.reuse ;  /* 0x0000b40015427a23 */ /* 0x100fe40000010807 */
[--C-:B------:R-:W-:Y:S01]  /*97e0*/  FFMA.FTZ R54, R54, c[0x0][0x2d0], -R7.reuse ;  /* 0x0000b40036367a23 */ /* 0x100fe20000010807 */
[----:B------:R-:W-:Y:S01]  /*97f0*/  FSEL R0, R134, RZ, P1 ;  /* 0x000000ff86007208 */ /* 0x000fe20000800000 */
[----:B------:R2:W-:Y:S01]  /*9800*/  @P4 LDGSTS.E.BYPASS.LTC128B.128 [R244+0x5900], [R10.64], !P6 ;  /* 0x059000000af44fae */ /* 0x0005e2000f101d48 */
[--C-:B------:R-:W-:Y:S01]  /*9810*/  FFMA.FTZ R17, R53, c[0x0][0x2d0], -R7.reuse ;  /* 0x0000b40035117a23 */ /* 0x100fe20000010807 */
[----:B------:R-:W-:Y:S01]  /*9820*/  MOV R53, R29 ;  /* 0x0000001d00357202 */ /* 0x000fe20000000f00 */
[----:B------:R4:W-:Y:S01]  /*9830*/  MUFU.EX2 R248, R2 ;  /* 0x0000000200f87308 */ /* 0x0009e20000000800 */
[--C-:B------:R-:W-:Y:S02]  /*9840*/  FFMA.FTZ R46, R46, c[0x0][0x2d0], -R7.reuse ;  /* 0x0000b4002e2e7a23 */ /* 0x100fe40000010807 */
[--C-:B------:R-:W-:Y:S02]  /*9850*/  FFMA.FTZ R26, R34, c[0x0][0x2d0], -R7.reuse ;  /* 0x0000b400221a7a23 */ /* 0x100fe40000010807 */
[----:B------:R2:W-:Y:S01]  /*9860*/  @P4 LDGSTS.E.BYPASS.LTC128B.128 [R244+0x7900], [R10.64+0x80], !P5 ;  /* 0x079000800af44fae */ /* 0x0005e2000e901d48 */
[--C-:B------:R-:W-:Y:S02]  /*9870*/  FFMA.FTZ R65, R32, c[0x0][0x2d0], -R7.reuse ;  /* 0x0000b40020417a23 */ /* 0x100fe40000010807 */
[----:B------:R-:W-:Y:S02]  /*9880*/  FFMA.FTZ R67, R12, c[0x0][0x2d0], -R7 ;  /* 0x0000b4000c437a23 */ /* 0x000fe40000010807 */
[----:B------:R-:W-:Y:S02]  /*9890*/  IMAD.MOV.U32 R27, RZ, RZ, R59 ;  /* 0x000000ffff1b7224 */ /* 0x000fe400078e003b */
[--C-:B------:R-:W-:Y:S01]  /*98a0*/  FFMA.FTZ R59, R204, c[0x0][0x2d0], -R7.reuse ;  /* 0x0000b400cc3b7a23 */ /* 0x100fe20000010807 */
[----:B---3--:R-:W-:Y:S01]  /*98b0*/  F2FP.PACK_AB R204, R247, R221 ;  /* 0x000000ddf7cc723e */ /* 0x008fe200000000ff */
[--C-:B-1----:R-:W-:Y:S01]  /*98c0*/  FFMA.FTZ R9, R23, c[0x0][0x2d0], -R7.reuse ;  /* 0x0000b40017097a23 */ /* 0x102fe20000010807 */
[----:B------:R-:W0:Y:S01]  /*98d0*/  LDGDEPBAR ;  /* 0x00000000000079af */ /* 0x000e220000000000 */
[--C-:B------:R-:W-:Y:S01]  /*98e0*/  FFMA.FTZ R18, R45, c[0x0][0x2d0], -R7.reuse ;  /* 0x0000b4002d127a23 */ /* 0x100fe20000010807 */
[----:B------:R-:W-:Y:S01]  /*98f0*/  MOV R45, R28 ;  /* 0x0000001c002d7202 */ /* 0x000fe20000000f00 */
[----:B------:R1:W3:Y:S01]  /*9900*/  MUFU.EX2 R245, R9 ;  /* 0x0000000900f57308 */ /* 0x0002e20000000800 */
[----:B------:R-:W-:Y:S04]  /*9910*/  FFMA.FTZ R19, R35, c[0x0][0x2d0], -R7 ;  /* 0x0000b40023137a23 */ /* 0x000fe80000010807 */
[----:B------:R-:W2:Y:S01]  /*9920*/  LDSM.16.MT88.4 R20, [R225] ;  /* 0x00000000e114783b */ /* 0x000ea20000004200 */
[----:B----4-:R-:W-:Y:S02]  /*9930*/  FADD.FTZ R2, -R0, R139 ;  /* 0x0000008b00027221 */ /* 0x010fe40000010100 */
[--C-:B-1----:R-:W-:Y:S01]  /*9940*/  FFMA.FTZ R9, R24, c[0x0][0x2d0], -R7.reuse ;  /* 0x0000b40018097a23 */ /* 0x102fe20000010807 */
[----:B------:R-:W-:Y:S01]  /*9950*/  MOV R24, R131 ;  /* 0x0000008300187202 */ /* 0x000fe20000000f00 */
[----:B------:R-:W-:Y:S01]  /*9960*/  FFMA.FTZ R131, R205, c[0x0][0x2d0], -R7 ;  /* 0x0000b400cd837a23 */ /* 0x000fe20000010807 */
[----:B---3--:R-:W-:Y:S01]  /*9970*/  F2FP.PACK_AB R205, R245, R220 ;  /* 0x000000dcf5cd723e */ /* 0x008fe200000000ff */
[----:B------:R1:W3:Y:S02]  /*9980*/  MUFU.EX2 R246, R9 ;  /* 0x0000000900f67308 */ /* 0x0002e40000000800 */
[----:B------:R-:W-:Y:S02]  /*9990*/  IMAD.MOV.U32 R42, RZ, RZ, R24 ;  /* 0x000000ffff2a7224 */ /* 0x000fe400078e0018 */
[----:B-1----:R-:W-:Y:S05]  /*99a0*/  FMUL.FTZ R9, R135, c[0x0][0x2d0] ;  /* 0x0000b40087097a20 */ /* 0x002fea0000410000 */
[----:B------:R-:W-:Y:S05]  /*99b0*/  FSEL R9, R9, RZ, P0 ;  /* 0x000000ff09097208 */ /* 0x000fea0000000000 */
[--C-:B------:R-:W-:Y:S01]  /*99c0*/  FFMA.FTZ R0, R41, c[0x0][0x2d0], -R9.reuse ;  /* 0x0000b40029007a23 */ /* 0x100fe20000010809 */
[----:B------:R-:W-:Y:S01]  /*99d0*/  MOV R41, R27 ;  /* 0x0000001b00297202 */ /* 0x000fe20000000f00 */
[--C-:B--2---:R-:W-:Y:S02]  /*99e0*/  FFMA.FTZ R10, R37, c[0x0][0x2d0], -R9.reuse ;  /* 0x0000b400250a7a23 */ /* 0x104fe40000010809 */
[----:B------:R1:W-:Y:S01]  /*99f0*/  MUFU.EX2 R223, R0 ;  /* 0x0000000000df7308 */ /* 0x0003e20000000800 */
[--C-:B------:R-:W-:Y:S02]  /*9a00*/  FFMA.FTZ R47, R36, c[0x0][0x2d0], -R9.reuse ;  /* 0x0000b400242f7a23 */ /* 0x100fe40000010809 */
[--C-:B------:R-:W-:Y:S02]  /*9a10*/  FFMA.FTZ R231, R13, c[0x0][0x2d0], -R9.reuse ;  /* 0x0000b4000de77a23 */ /* 0x100fe40000010809 */
[--C-:B------:R-:W-:Y:S02]  /*9a20*/  FFMA.FTZ R25, R209, c[0x0][0x2d0], -R9.reuse ;  /* 0x0000b400d1197a23 */ /* 0x100fe40000010809 */
[--C-:B------:R-:W-:Y:S02]  /*9a30*/  FFMA.FTZ R252, R208, c[0x0][0x2d0], -R9.reuse ;  /* 0x0000b400d0fc7a23 */ /* 0x100fe40000010809 */
[--C-:B------:R-:W-:Y:S01]  /*9a40*/  FFMA.FTZ R250, R206, c[0x0][0x2d0], -R9.reuse ;  /* 0x0000b400cefa7a23 */ /* 0x100fe20000010809 */
[----:B------:R-:W-:Y:S01]  /*9a50*/  MUFU.EX2 R138, R10 ;  /* 0x0000000a008a7308 */ /* 0x000fe20000000800 */
[--C-:B------:R-:W-:Y:S02]  /*9a60*/  FFMA.FTZ R44, R44, c[0x0][0x2d0], -R9.reuse ;  /* 0x0000b4002c2c7a23 */ /* 0x100fe40000010809 */
[--C-:B------:R-:W-:Y:S02]  /*9a70*/  FFMA.FTZ R40, R40, c[0x0][0x2d0], -R9.reuse ;  /* 0x0000b40028287a23 */ /* 0x100fe40000010809 */
[--C-:B------:R-:W-:Y:S01]  /*9a80*/  FFMA.FTZ R251, R207, c[0x0][0x2d0], -R9.reuse ;  /* 0x0000b400cffb7a23 */ /* 0x100fe20000010809 */
[----:B---3--:R-:W-:Y:S01]  /*9a90*/  F2FP.PACK_AB R207, R248, R246 ;  /* 0x000000f6f8cf723e */ /* 0x008fe200000000ff */
[--C-:B------:R-:W-:Y:S02]  /*9aa0*/  FFMA.FTZ R51, R51, c[0x0][0x2d0], -R9.reuse ;  /* 0x0000b40033337a23 */ /* 0x100fe40000010809 */
[--C-:B------:R-:W-:Y:S02]  /*9ab0*/  FFMA.FTZ R50, R50, c[0x0][0x2d0], -R9.reuse ;  /* 0x0000b40032327a23 */ /* 0x100fe40000010809 */
[--C-:B------:R-:W-:Y:S02]  /*9ac0*/  FFMA.FTZ R49, R49, c[0x0][0x2d0], -R9.reuse ;  /* 0x0000b40031317a23 */ /* 0x100fe40000010809 */
[--C-:B------:R-:W-:Y:S02]  /*9ad0*/  FFMA.FTZ R43, R14, c[0x0][0x2d0], -R9.reuse ;  /* 0x0000b4000e2b7a23 */ /* 0x100fe40000010809 */
[----:B-1----:R-:W-:Y:S01]  /*9ae0*/  FFMA.FTZ R0, R52, c[0x0][0x2d0], -R9 ;  /* 0x0000b40034007a23 */ /* 0x002fe20000010809 */
[----:B------:R-:W-:Y:S01]  /*9af0*/  MOV R52, R64 ;  /* 0x0000004000347202 */ /* 0x000fe20000000f00 */
[----:B------:R-:W-:Y:S01]  /*9b00*/  FFMA.FTZ R64, R33, c[0x0][0x2d0], -R7 ;  /* 0x0000b40021407a23 */ /* 0x000fe20000010807 */
[----:B------:R-:W-:Y:S01]  /*9b10*/  FSEL R7, R8, RZ, P1 ;  /* 0x000000ff08077208 */ /* 0x000fe20000800000 */
[----:B------:R1:W-:Y:S01]  /*9b20*/  MUFU.EX2 R222, R0 ;  /* 0x0000000000de7308 */ /* 0x0003e20000000800 */
[----:B------:R-:W-:Y:S03]  /*9b30*/  F2FP.PACK_AB R206, R52, R249 ;  /* 0x000000f934ce723e */ /* 0x000fe600000000ff */
[--C-:B------:R-:W-:Y:S02]  /*9b40*/  FFMA.FTZ R8, R211, c[0x0][0x2d0], -R7.reuse ;  /* 0x0000b400d3087a23 */ /* 0x100fe40000010807 */
[--C-:B------:R-:W-:Y:S02]  /*9b50*/  FFMA.FTZ R217, R217, c[0x0][0x2d0], -R7.reuse ;  /* 0x0000b400d9d97a23 */ /* 0x100fe40000010807 */
[--C-:B------:R-:W-:Y:S02]  /*9b60*/  FFMA.FTZ R216, R216, c[0x0][0x2d0], -R7.reuse ;  /* 0x0000b400d8d87a23 */ /* 0x100fe40000010807 */
[----:B------:R-:W-:Y:S01]  /*9b70*/  MUFU.EX2 R208, R8 ;  /* 0x0000000800d07308 */ /* 0x000fe20000000800 */
[--C-:B------:R-:W-:Y:S02]  /*9b80*/  FFMA.FTZ R219, R219, c[0x0][0x2d0], -R7.reuse ;  /* 0x0000b400dbdb7a23 */ /* 0x100fe40000010807 */
[--C-:B------:R-:W-:Y:S02]  /*9b90*/  FFMA.FTZ R218, R218, c[0x0][0x2d0], -R7.reuse ;  /* 0x0000b400dada7a23 */ /* 0x100fe40000010807 */
[--C-:B------:R-:W-:Y:S02]  /*9ba0*/  FFMA.FTZ R214, R214, c[0x0][0x2d0], -R7.reuse ;  /* 0x0000b400d6d67a23 */ /* 0x100fe40000010807 */
[--C-:B------:R-:W-:Y:S02]  /*9bb0*/  FFMA.FTZ R213, R213, c[0x0][0x2d0], -R7.reuse ;  /* 0x0000b400d5d57a23 */ /* 0x100fe40000010807 */
[--C-:B------:R-:W-:Y:S02]  /*9bc0*/  FFMA.FTZ R241, R16, c[0x0][0x2d0], -R7.reuse ;  /* 0x0000b40010f17a23 */ /* 0x100fe40000010807 */
[--C-:B------:R-:W-:Y:S02]  /*9bd0*/  FFMA.FTZ R243, R15, c[0x0][0x2d0], -R7.reuse ;  /* 0x0000b4000ff37a23 */ /* 0x100fe40000010807 */
[----:B------:R-:W-:Y:S02]  /*9be0*/  FFMA.FTZ R235, R6, c[0x0][0x2d0], -R7 ;  /* 0x0000b40006eb7a23 */ /* 0x000fe40000010807 */
[----:B-1----:R-:W-:Y:S01]  /*9bf0*/  FFMA.FTZ R0, R55, c[0x0][0x2d0], -R9 ;  /* 0x0000b40037007a23 */ /* 0x002fe20000010809 */
[----:B------:R-:W-:Y:S01]  /*9c00*/  MOV R55, R26 ;  /* 0x0000001a00377202 */ /* 0x000fe20000000f00 */
[--C-:B------:R-:W-:Y:S02]  /*9c10*/  FFMA.FTZ R9, R210, c[0x0][0x2d0], -R7.reuse ;  /* 0x0000b400d2097a23 */ /* 0x100fe40000010807 */
[----:B------:R1:W-:Y:S01]  /*9c20*/  MUFU.EX2 R242, R0 ;  /* 0x0000000000f27308 */ /* 0x0003e20000000800 */
[--C-:B------:R-:W-:Y:S01]  /*9c30*/  FFMA.FTZ R211, R58, c[0x0][0x2d0], -R7.reuse ;  /* 0x0000b4003ad37a23 */ /* 0x100fe20000010807 */
[----:B------:R-:W-:Y:S08]  /*9c40*/  MOV R58, R18 ;  /* 0x00000012003a7202 */ /* 0x000ff00000000f00 */
[----:B------:R-:W-:Y:S01]  /*9c50*/  MUFU.EX2 R139, R9 ;  /* 0x00000009008b7308 */ /* 0x000fe20000000800 */
[----:B-1----:R-:W-:Y:S02]  /*9c60*/  FMUL.FTZ R0, R5, c[0x0][0x2d0] ;  /* 0x0000b40005007a20 */ /* 0x002fe40000410000 */
[--C-:B------:R-:W-:Y:S07]  /*9c70*/  FFMA.FTZ R5, R212, c[0x0][0x2d0], -R7.reuse ;  /* 0x0000b400d4057a23 */ /* 0x100fee0000010807 */
[----:B------:R1:W2:Y:S01]  /*9c80*/  MUFU.EX2 R133, R0 ;  /* 0x0000000000857308 */ /* 0x0002a20000000800 */
[----:B------:R-:W-:Y:S02]  /*9c90*/  FFMA.FTZ R212, R57, c[0x0][0x2d0], -R7 ;  /* 0x0000b40039d47a23 */ /* 0x000fe40000010807 */
[----:B------:R-:W-:Y:S07]  /*9ca0*/  IMAD.MOV.U32 R57, RZ, RZ, R19 ;  /* 0x000000ffff397224 */ /* 0x000fee00078e0013 */
[----:B------:R3:W-:Y:S01]  /*9cb0*/  MUFU.EX2 R209, R5 ;  /* 0x0000000500d17308 */ /* 0x0007e20000000800 */
[----:B-1----:R-:W-:Y:S02]  /*9cc0*/  FMUL.FTZ R0, R4, c[0x0][0x2d0] ;  /* 0x0000b40004007a20 */ /* 0x002fe40000410000 */
[--C-:B------:R-:W-:Y:S07]  /*9cd0*/  FFMA.FTZ R4, R215, c[0x0][0x2d0], -R7.reuse ;  /* 0x0000b400d7047a23 */ /* 0x100fee0000010807 */
[----:B------:R1:W4:Y:S01]  /*9ce0*/  MUFU.EX2 R132, R0 ;  /* 0x0000000000847308 */ /* 0x0003220000000800 */
[----:B------:R-:W-:Y:S01]  /*9cf0*/  FFMA.FTZ R215, R56, c[0x0][0x2d0], -R7 ;  /* 0x0000b40038d77a23 */ /* 0x000fe20000010807 */
[----:B------:R-:W-:Y:S01]  /*9d00*/  MOV R56, R38 ;  /* 0x0000002600387202 */ /* 0x000fe20000000f00 */
[C---:B--2---:R-:W-:Y:S02]  /*9d10*/  FMUL.FTZ R16, R133.reuse, R160 ;  /* 0x000000a085107220 */ /* 0x044fe40000410000 */
[C---:B------:R-:W-:Y:S01]  /*9d20*/  FMUL.FTZ R33, R133.reuse, R185 ;  /* 0x000000b985217220 */ /* 0x040fe20000410000 */
[----:B------:R-:W-:Y:S01]  /*9d30*/  MOV R185, R52 ;  /* 0x0000003400b97202 */ /* 0x000fe20000000f00 */
[C---:B---3--:R-:W-:Y:S01]  /*9d40*/  FMUL.FTZ R5, R133.reuse, R141 ;  /* 0x0000008d85057220 */ /* 0x048fe20000410000 */
[----:B------:R-:W-:Y:S01]  /*9d50*/  F2FP.PACK_AB R141, R208, R139 ;  /* 0x0000008bd08d723e */ /* 0x000fe200000000ff */
[C---:B------:R-:W-:Y:S01]  /*9d60*/  FMUL.FTZ R32, R133.reuse, R184 ;  /* 0x000000b885207220 */ /* 0x040fe20000410000 */
[----:B------:R2:W3:Y:S01]  /*9d70*/  MUFU.EX2 R210, R4 ;  /* 0x0000000400d27308 */ /* 0x0004e20000000800 */
[----:B------:R-:W-:Y:S02]  /*9d80*/  IMAD.MOV.U32 R184, RZ, RZ, R42 ;  /* 0x000000ffffb87224 */ /* 0x000fe400078e002a */
[----:B------:R-:W-:Y:S02]  /*9d90*/  IMAD.MOV.U32 R160, RZ, RZ, R45 ;  /* 0x000000ffffa07224 */ /* 0x000fe400078e002d */
[C---:B------:R-:W-:Y:S02]  /*9da0*/  FMUL.FTZ R68, R133.reuse, R68 ;  /* 0x0000004485447220 */ /* 0x040fe40000410000 */
[C---:B------:R-:W-:Y:S02]  /*9db0*/  FMUL.FTZ R69, R133.reuse, R69 ;  /* 0x0000004585457220 */ /* 0x040fe40000410000 */
[C---:B------:R-:W-:Y:S02]  /*9dc0*/  FMUL.FTZ R80, R133.reuse, R80 ;  /* 0x0000005085507220 */ /* 0x040fe40000410000 */
[C---:B------:R-:W-:Y:S02]  /*9dd0*/  FMUL.FTZ R81, R133.reuse, R81 ;  /* 0x0000005185517220 */ /* 0x040fe40000410000 */
[----:B------:R-:W-:Y:S02]  /*9de0*/  FMUL.FTZ R84, R133, R84 ;  /* 0x0000005485547220 */ /* 0x000fe40000410000 */
[----:B-1----:R-:W-:Y:S02]  /*9df0*/  FMUL.FTZ R0, R3, c[0x0][0x2d0] ;  /* 0x0000b40003007a20 */ /* 0x002fe40000410000 */
[----:B----4-:R-:W-:Y:S01]  /*9e00*/  FMUL.FTZ R6, R132, R142 ;  /* 0x0000008e84067220 */ /* 0x010fe20000410000 */
[----:B------:R-:W-:Y:S01]  /*9e10*/  F2FP.PACK_AB R142, R242, R222 ;  /* 0x000000def28e723e */ /* 0x000fe200000000ff */
[----:B------:R1:W4:Y:S01]  /*9e20*/  MUFU.EX2 R3, R0 ;  /* 0x0000000000037308 */ /* 0x0003220000000800 */
[C---:B------:R-:W-:Y:S02]  /*9e30*/  FMUL.FTZ R7, R132.reuse, R143 ;  /* 0x0000008f84077220 */ /* 0x040fe40000410000 */
[C---:B------:R-:W-:Y:S01]  /*9e40*/  FMUL.FTZ R18, R132.reuse, R162 ;  /* 0x000000a284127220 */ /* 0x040fe20000410000 */
[----:B------:R-:W-:Y:S01]  /*9e50*/  MOV R162, R62 ;  /* 0x0000003e00a27202 */ /* 0x000fe20000000f00 */
[----:B--2---:R-:W-:Y:S01]  /*9e60*/  FMUL.FTZ R4, R133, R140 ;  /* 0x0000008c85047220 */ /* 0x004fe20000410000 */
[----:B------:R-:W-:Y:S01]  /*9e70*/  F2FP.PACK_AB R140, R223, R138 ;  /* 0x0000008adf8c723e */ /* 0x000fe200000000ff */
[----:B------:R-:W-:Y:S01]  /*9e80*/  FMUL.FTZ R19, R132, R163 ;  /* 0x000000a384137220 */ /* 0x000fe20000410000 */
[----:B---3--:R-:W-:Y:S01]  /*9e90*/  F2FP.PACK_AB R143, R210, R209 ;  /* 0x000000d1d28f723e */ /* 0x008fe200000000ff */
[----:B------:R-:W-:Y:S02]  /*9ea0*/  IMAD.MOV.U32 R163, RZ, RZ, R63 ;  /* 0x000000ffffa37224 */ /* 0x000fe400078e003f */
[C---:B------:R-:W-:Y:S01]  /*9eb0*/  FMUL.FTZ R70, R132.reuse, R70 ;  /* 0x0000004684467220 */ /* 0x040fe20000410000 */
[-C--:B------:R-:W-:Y:S03]  /*9ec0*/  HMMA.16816.F32 R4, R204, R20.reuse, R4 ;  /* 0x00000014cc04723c */ /* 0x080fe60000001804 */
[C---:B------:R-:W-:Y:S01]  /*9ed0*/  FMUL.FTZ R34, R132.reuse, R186 ;  /* 0x000000ba84227220 */ /* 0x040fe20000410000 */
[----:B------:R-:W-:Y:S01]  /*9ee0*/  MOV R186, R49 ;  /* 0x0000003100ba7202 */ /* 0x000fe20000000f00 */
[C---:B------:R-:W-:Y:S02]  /*9ef0*/  FMUL.FTZ R35, R132.reuse, R187 ;  /* 0x000000bb84237220 */ /* 0x040fe40000410000 */
[----:B------:R-:W-:Y:S02]  /*9f00*/  FMUL.FTZ R49, R133, R193 ;  /* 0x000000c185317220 */ /* 0x000fe40000410000 */
[----:B------:R-:W-:Y:S01]  /*9f10*/  FMUL.FTZ R71, R132, R71 ;  /* 0x0000004784477220 */ /* 0x000fe20000410000 */
[----:B------:R-:W-:Y:S02]  /*9f20*/  MUFU.EX2 R186, R186 ;  /* 0x000000ba00ba7308 */ /* 0x000fe40000000800 */
[----:B-1----:R-:W-:Y:S02]  /*9f30*/  FMUL.FTZ R0, R2, c[0x0][0x2d0] ;  /* 0x0000b40002007a20 */ /* 0x002fe40000410000 */
[C---:B----4-:R-:W-:Y:S01]  /*9f40*/  FMUL.FTZ R12, R3.reuse, R148 ;  /* 0x00000094030c7220 */ /* 0x050fe20000410000 */
[----:B------:R-:W-:Y:S01]  /*9f50*/  MOV R148, R39 ;  /* 0x0000002700947202 */ /* 0x000fe20000000f00 */
[C---:B------:R-:W-:Y:S01]  /*9f60*/  FMUL.FTZ R8, R3.reuse, R144 ;  /* 0x0000009003087220 */ /* 0x040fe20000410000 */
[----:B------:R-:W1:Y:S01]  /*9f70*/  LDSM.16.MT88.4 R36, [R226] ;  /* 0x00000000e224783b */ /* 0x000e620000004200 */
[C---:B------:R-:W-:Y:S02]  /*9f80*/  FMUL.FTZ R9, R3.reuse, R145 ;  /* 0x0000009103097220 */ /* 0x040fe40000410000 */
[----:B------:R-:W2:Y:S01]  /*9f90*/  MUFU.EX2 R0, R0 ;  /* 0x0000000000007308 */ /* 0x000ea20000000800 */
[----:B------:R-:W-:Y:S01]  /*9fa0*/  FMUL.FTZ R13, R3, R149 ;  /* 0x00000095030d7220 */ /* 0x000fe20000410000 */
[----:B------:R-:W-:Y:S01]  /*9fb0*/  MOV R149, R56 ;  /* 0x0000003800957202 */ /* 0x000fe20000000f00 */
[----:B------:R-:W-:Y:S02]  /*9fc0*/  IMAD.MOV.U32 R2, RZ, RZ, R17 ;  /* 0x000000ffff027224 */ /* 0x000fe400078e0011 */
[----:B------:R-:W-:Y:S01]  /*9fd0*/  FMUL.FTZ R17, R133, R161 ;  /* 0x000000a185117220 */ /* 0x000fe20000410000 */
[----:B------:R-:W-:Y:S01]  /*9fe0*/  MOV R161, R53 ;  /* 0x0000003500a17202 */ /* 0x000fe20000000f00 */
[C---:B------:R-:W-:Y:S01]  /*9ff0*/  FMUL.FTZ R24, R3.reuse, R152 ;  /* 0x0000009803187220 */ /* 0x040fe20000410000 */
[----:B------:R-:W-:Y:S01]  /*a000*/  MOV R152, R64 ;  /* 0x0000004000987202 */ /* 0x000fe20000000f00 */
[C---:B------:R-:W-:Y:S01]  /*a010*/  FMUL.FTZ R28, R3.reuse, R156 ;  /* 0x0000009c031c7220 */ /* 0x040fe20000410000 */
[----:B------:R-:W-:Y:S01]  /*a020*/  MOV R156, R40 ;  /* 0x00000028009c7202 */ /* 0x000fe20000000f00 */
[C---:B------:R-:W-:Y:S01]  /*a030*/  FMUL.FTZ R40, R3.reuse, R164 ;  /* 0x000000a403287220 */ /* 0x040fe20000410000 */
[----:B------:R-:W-:Y:S01]  /*a040*/  MOV R164, R54 ;  /* 0x0000003600a47202 */ /* 0x000fe20000000f00 */
[C---:B------:R-:W-:Y:S02]  /*a050*/  FMUL.FTZ R29, R3.reuse, R157 ;  /* 0x0000009d031d7220 */ /* 0x040fe40000410000 */
[----:B------:R-:W-:Y:S02]  /*a060*/  IMAD.MOV.U32 R157, RZ, RZ, R41 ;  /* 0x000000ffff9d7224 */ /* 0x000fe400078e0029 */
[C---:B------:R-:W-:Y:S01]  /*a070*/  FMUL.FTZ R41, R3.reuse, R165 ;  /* 0x000000a503297220 */ /* 0x040fe20000410000 */
[----:B------:R-:W-:Y:S01]  /*a080*/  MOV R165, R48 ;  /* 0x0000003000a57202 */ /* 0x000fe20000000f00 */
[----:B------:R-:W-:Y:S02]  /*a090*/  FMUL.FTZ R45, R3, R169 ;  /* 0x000000a9032d7220 */ /* 0x000fe40000410000 */
[----:B------:R-:W-:Y:S01]  /*a0a0*/  IMAD.MOV.U32 R187, RZ, RZ, R2 ;  /* 0x000000ffffbb7224 */ /* 0x000fe200078e0002 */
[----:B------:R-:W-:Y:S01]  /*a0b0*/  MOV R2, R46 ;  /* 0x0000002e00027202 */ /* 0x000fe20000000f00 */
[----:B------:R-:W-:Y:S01]  /*a0c0*/  FMUL.FTZ R48, R133, R192 ;  /* 0x000000c085307220 */ /* 0x000fe20000410000 */
[----:B------:R-:W-:Y:S01]  /*a0d0*/  MUFU.EX2 R169, R131 ;  /* 0x0000008300a97308 */ /* 0x000fe20000000800 */
[C---:B--2---:R-:W-:Y:S02]  /*a0e0*/  FMUL.FTZ R10, R0.reuse, R146 ;  /* 0x00000092000a7220 */ /* 0x044fe40000410000 */
[C---:B------:R-:W-:Y:S02]  /*a0f0*/  FMUL.FTZ R11, R0.reuse, R147 ;  /* 0x00000093000b7220 */ /* 0x040fe40000410000 */
[----:B------:R-:W-:Y:S01]  /*a100*/  LDSM.16.MT88.4 R144, [R228] ;  /* 0x00000000e490783b */ /* 0x000fe20000004200 */
[C---:B------:R-:W-:Y:S02]  /*a110*/  FMUL.FTZ R56, R3.reuse, R176 ;  /* 0x000000b003387220 */ /* 0x040fe40000410000 */
[C---:B------:R-:W-:Y:S02]  /*a120*/  FMUL.FTZ R72, R3.reuse, R72 ;  /* 0x0000004803487220 */ /* 0x040fe40000410000 */
[C---:B------:R-:W-:Y:S01]  /*a130*/  HMMA.16816.F32 R8, R140.reuse, R20, R8 ;  /* 0x000000148c08723c */ /* 0x040fe20000001808 */
[----:B------:R-:W-:Y:S03]  /*a140*/  MUFU.EX2 R176, R130 ;  /* 0x0000008200b07308 */ /* 0x000fe60000000800 */
[C---:B------:R-:W-:Y:S02]  /*a150*/  FMUL.FTZ R14, R0.reuse, R150 ;  /* 0x00000096000e7220 */ /* 0x040fe40000410000 */
[----:B------:R-:W-:Y:S01]  /*a160*/  FMUL.FTZ R15, R0, R151 ;  /* 0x00000097000f7220 */ /* 0x000fe20000410000 */
[----:B------:R-:W-:Y:S01]  /*a170*/  MOV R151, R60 ;  /* 0x0000003c00977202 */ /* 0x000fe20000000f00 */
[C---:B------:R-:W-:Y:S04]  /*a180*/  FMUL.FTZ R60, R3.reuse, R180 ;  /* 0x000000b4033c7220 */ /* 0x040fe80000410000 */
[C---:B------:R-:W-:Y:S01]  /*a190*/  FMUL.FTZ R73, R3.reuse, R73 ;  /* 0x0000004903497220 */ /* 0x040fe20000410000 */
[-C--:B------:R-:W-:Y:S03]  /*a1a0*/  HMMA.16816.F32 R12, R140, R22.reuse, R12 ;  /* 0x000000168c0c723c */ /* 0x080fe6000000180c */
[C---:B------:R-:W-:Y:S02]  /*a1b0*/  FMUL.FTZ R76, R3.reuse, R76 ;  /* 0x0000004c034c7220 */ /* 0x040fe40000410000 */
[C---:B------:R-:W-:Y:S02]  /*a1c0*/  FMUL.FTZ R77, R3.reuse, R77 ;  /* 0x0000004d034d7220 */ /* 0x040fe40000410000 */
[----:B------:R-:W-:Y:S01]  /*a1d0*/  FMUL.FTZ R88, R3, R88 ;  /* 0x0000005803587220 */ /* 0x000fe20000410000 */
[C---:B------:R-:W-:Y:S04]  /*a1e0*/  HMMA.16816.F32 R16, R204.reuse, R22, R16 ;  /* 0x00000016cc10723c */ /* 0x040fe80000001810 */
[C---:B------:R-:W-:Y:S01]  /*a1f0*/  FMUL.FTZ R20, R133.reuse, R172 ;  /* 0x000000ac85147220 */ /* 0x040fe20000410000 */
[----:B------:R-:W-:Y:S01]  /*a200*/  MOV R172, R58 ;  /* 0x0000003a00ac7202 */ /* 0x000fe20000000f00 */
[----:B------:R-:W-:Y:S02]  /*a210*/  FMUL.FTZ R21, R133, R173 ;  /* 0x000000ad85157220 */ /* 0x000fe40000410000 */
[C---:B------:R-:W-:Y:S04]  /*a220*/  FMUL.FTZ R22, R132.reuse, R174 ;  /* 0x000000ae84167220 */ /* 0x040fe80000410000 */
[----:B------:R-:W-:Y:S01]  /*a230*/  FMUL.FTZ R23, R132, R175 ;  /* 0x000000af84177220 */ /* 0x000fe20000410000 */
[----:B------:R-:W-:Y:S01]  /*a240*/  MOV R175, R25 ;  /* 0x0000001900af7202 */ /* 0x000fe20000000f00 */
[C---:B------:R-:W-:Y:S01]  /*a250*/  FMUL.FTZ R25, R3.reuse, R153 ;  /* 0x0000009903197220 */ /* 0x040fe20000410000 */
[----:B------:R-:W-:Y:S01]  /*a260*/  MOV R153, R65 ;  /* 0x0000004100997202 */ /* 0x000fe20000000f00 */
[C---:B------:R-:W-:Y:S02]  /*a270*/  FMUL.FTZ R58, R0.reuse, R178 ;  /* 0x000000b2003a7220 */ /* 0x040fe40000410000 */
[C---:B------:R-:W-:Y:S01]  /*a280*/  FMUL.FTZ R89, R3.reuse, R89 ;  /* 0x0000005903597220 */ /* 0x040fe20000410000 */
[-C--:B-1----:R-:W-:Y:S03]  /*a290*/  HMMA.16816.F32 R20, R204, R36.reuse, R20 ;  /* 0x00000024cc14723c */ /* 0x082fe60000001814 */
[C---:B------:R-:W-:Y:S02]  /*a2a0*/  FMUL.FTZ R26, R0.reuse, R154 ;  /* 0x0000009a001a7220 */ /* 0x040fe40000410000 */
[C---:B------:R-:W-:Y:S01]  /*a2b0*/  FMUL.FTZ R27, R0.reuse, R155 ;  /* 0x0000009b001b7220 */ /* 0x040fe20000410000 */
[----:B------:R-:W-:Y:S01]  /*a2c0*/  MOV R155, R67 ;  /* 0x00000043009b7202 */ /* 0x000fe20000000f00 */
[----:B------:R-:W-:Y:S02]  /*a2d0*/  IMAD.MOV.U32 R154, RZ, RZ, R66 ;  /* 0x000000ffff9a7224 */ /* 0x000fe400078e0042 */
[----:B------:R-:W-:Y:S03]  /*a2e0*/  FMUL.FTZ R92, R3, R92 ;  /* 0x0000005c035c7220 */ /* 0x000fe60000410000 */
[C---:B------:R-:W-:Y:S04]  /*a2f0*/  HMMA.16816.F32 R24, R140.reuse, R36, R24 ;  /* 0x000000248c18723c */ /* 0x040fe80000001818 */
[C---:B------:R-:W-:Y:S01]  /*a300*/  FMUL.FTZ R30, R0.reuse, R158 ;  /* 0x0000009e001e7220 */ /* 0x040fe20000410000 */
[----:B------:R-:W-:Y:S01]  /*a310*/  MOV R158, R47 ;  /* 0x0000002f009e7202 */ /* 0x000fe20000000f00 */
[C---:B------:R-:W-:Y:S01]  /*a320*/  FMUL.FTZ R31, R0.reuse, R159 ;  /* 0x0000009f001f7220 */ /* 0x040fe20000410000 */
[----:B------:R-:W-:Y:S01]  /*a330*/  MOV R159, R43 ;  /* 0x0000002b009f7202 */ /* 0x000fe20000000f00 */
[----:B------:R-:W-:Y:S01]  /*a340*/  FMUL.FTZ R37, R133, R189 ;  /* 0x000000bd85257220 */ /* 0x000fe20000410000 */
[----:B------:R-:W-:Y:S02]  /*a350*/  MOV R189, R55 ;  /* 0x0000003700bd7202 */ /* 0x000fe40000000f00 */
[----:B------:R-:W1:Y:S01]  /*a360*/  LDSM.16.MT88.4 R52, [R229] ;  /* 0x00000000e534783b */ /* 0x000e620000004200 */
[C---:B------:R-:W-:Y:S01]  /*a370*/  FMUL.FTZ R93, R3.reuse, R93 ;  /* 0x0000005d035d7220 */ /* 0x040fe20000410000 */
[-C--:B------:R-:W-:Y:S03]  /*a380*/  HMMA.16816.F32 R28, R140, R38.reuse, R28 ;  /* 0x000000268c1c723c */ /* 0x080fe6000000181c */
[C---:B------:R-:W-:Y:S01]  /*a390*/  FMUL.FTZ R104, R3.reuse, R104 ;  /* 0x0000006803687220 */ /* 0x040fe20000410000 */
[----:B------:R-:W-:Y:S01]  /*a3a0*/  MOV R192, R189 ;  /* 0x000000bd00c07202 */ /* 0x000fe20000000f00 */
[C---:B------:R-:W-:Y:S01]  /*a3b0*/  FMUL.FTZ R105, R3.reuse, R105 ;  /* 0x0000006903697220 */ /* 0x040fe20000410000 */
[----:B------:R-:W-:Y:S01]  /*a3c0*/  MUFU.EX2 R189, R250 ;  /* 0x000000fa00bd7308 */ /* 0x000fe20000000800 */
[----:B------:R-:W-:Y:S01]  /*a3d0*/  FMUL.FTZ R108, R3, R108 ;  /* 0x0000006c036c7220 */ /* 0x000fe20000410000 */
[C---:B------:R-:W-:Y:S04]  /*a3e0*/  HMMA.16816.F32 R32, R204.reuse, R38, R32 ;  /* 0x00000026cc20723c */ /* 0x040fe80000001820 */
[----:B------:R-:W-:Y:S01]  /*a3f0*/  FMUL.FTZ R36, R133, R188 ;  /* 0x000000bc85247220 */ /* 0x000fe20000410000 */
[----:B------:R-:W-:Y:S01]  /*a400*/  MOV R188, R44 ;  /* 0x0000002c00bc7202 */ /* 0x000fe20000000f00 */
[----:B------:R-:W-:Y:S02]  /*a410*/  FMUL.FTZ R42, R0, R166 ;  /* 0x000000a6002a7220 */ /* 0x000fe40000410000 */
[C---:B------:R-:W-:Y:S01]  /*a420*/  FMUL.FTZ R38, R132.reuse, R190 ;  /* 0x000000be84267220 */ /* 0x040fe20000410000 */
[----:B------:R-:W-:Y:S01]  /*a430*/  MOV R190, R51 ;  /* 0x0000003300be7202 */ /* 0x000fe20000000f00 */
[----:B------:R2:W-:Y:S02]  /*a440*/  MUFU.EX2 R166, R252 ;  /* 0x000000fc00a67308 */ /* 0x0005e40000000800 */
[----:B------:R-:W-:Y:S02]  /*a450*/  FMUL.FTZ R39, R132, R191 ;  /* 0x000000bf84277220 */ /* 0x000fe40000410000 */
[C---:B------:R-:W-:Y:S02]  /*a460*/  FMUL.FTZ R44, R3.reuse, R168 ;  /* 0x000000a8032c7220 */ /* 0x040fe40000410000 */
[C---:B------:R-:W-:Y:S02]  /*a470*/  FMUL.FTZ R109, R3.reuse, R109 ;  /* 0x0000006d036d7220 */ /* 0x040fe40000410000 */
[C---:B------:R-:W-:Y:S02]  /*a480*/  FMUL.FTZ R120, R3.reuse, R120 ;  /* 0x0000007803787220 */ /* 0x040fe40000410000 */
[C---:B------:R-:W-:Y:S01]  /*a490*/  FMUL.FTZ R121, R3.reuse, R121 ;  /* 0x0000007903797220 */ /* 0x040fe20000410000 */
[----:B------:R-:W-:Y:S01]  /*a4a0*/  MUFU.EX2 R192, R192 ;  /* 0x000000c000c07308 */ /* 0x000fe20000000800 */
[C---:B------:R-:W-:Y:S02]  /*a4b0*/  FMUL.FTZ R124, R3.reuse, R124 ;  /* 0x0000007c037c7220 */ /* 0x040fe40000410000 */
[C---:B------:R-:W-:Y:S02]  /*a4c0*/  FMUL.FTZ R125, R3.reuse, R125 ;  /* 0x0000007d037d7220 */ /* 0x040fe40000410000 */
[C---:B------:R-:W-:Y:S02]  /*a4d0*/  FMUL.FTZ R43, R0.reuse, R167 ;  /* 0x000000a7002b7220 */ /* 0x040fe40000410000 */
[C---:B------:R-:W-:Y:S01]  /*a4e0*/  FMUL.FTZ R46, R0.reuse, R170 ;  /* 0x000000aa002e7220 */ /* 0x040fe20000410000 */
[-C--:B-1----:R-:W-:Y:S02]  /*a4f0*/  HMMA.16816.F32 R36, R204, R52.reuse, R36 ;  /* 0x00000034cc24723c */ /* 0x082fe40000001824 */
[----:B------:R-:W-:Y:S01]  /*a500*/  MUFU.EX2 R167, R216 ;  /* 0x000000d800a77308 */ /* 0x000fe20000000800 */
[----:B------:R-:W-:Y:S01]  /*a510*/  FMUL.FTZ R47, R0, R171 ;  /* 0x000000ab002f7220 */ /* 0x000fe20000410000 */
[----:B--2---:R-:W-:Y:S01]  /*a520*/  MOV R252, R161 ;  /* 0x000000a100fc7202 */ /* 0x004fe20000000f00 */
[----:B------:R-:W-:Y:S02]  /*a530*/  IMAD.MOV.U32 R174, RZ, RZ, R57 ;  /* 0x000000ffffae7224 */ /* 0x000fe400078e0039 */
[C---:B------:R-:W-:Y:S01]  /*a540*/  FMUL.FTZ R57, R3.reuse, R177 ;  /* 0x000000b103397220 */ /* 0x040fe20000410000 */
[C---:B------:R-:W-:Y:S04]  /*a550*/  HMMA.16816.F32 R40, R140.reuse, R52, R40 ;  /* 0x000000348c28723c */ /* 0x040fe80000001828 */
[----:B------:R1:W-:Y:S01]  /*a560*/  MUFU.EX2 R171, R128 ;  /* 0x0000008000ab7308 */ /* 0x0003e20000000800 */
[----:B------:R-:W-:Y:S02]  /*a570*/  IMAD.MOV.U32 R150, RZ, RZ, R61 ;  /* 0x000000ffff967224 */ /* 0x000fe400078e003d */
[----:B------:R-:W-:Y:S01]  /*a580*/  FMUL.FTZ R61, R3, R181 ;  /* 0x000000b5033d7220 */ /* 0x000fe20000410000 */
[-C--:B------:R-:W-:Y:S04]  /*a590*/  HMMA.16816.F32 R44, R140, R54.reuse, R44 ;  /* 0x000000368c2c723c */ /* 0x080fe8000000182c */
[----:B------:R-:W-:Y:S02]  /*a5a0*/  IMAD.MOV.U32 R191, RZ, RZ, R50 ;  /* 0x000000ffffbf7224 */ /* 0x000fe400078e0032 */
[----:B------:R2:W-:Y:S01]  /*a5b0*/  MUFU.EX2 R168, R165 ;  /* 0x000000a500a87308 */ /* 0x0005e20000000800 */
[C---:B------:R-:W-:Y:S02]  /*a5c0*/  FMUL.FTZ R50, R132.reuse, R194 ;  /* 0x000000c284327220 */ /* 0x040fe40000410000 */
[----:B------:R-:W-:Y:S03]  /*a5d0*/  FMUL.FTZ R51, R132, R195 ;  /* 0x000000c384337220 */ /* 0x000fe60000410000 */
[----:B------:R-:W-:Y:S01]  /*a5e0*/  MOV R195, R190 ;  /* 0x000000be00c37202 */ /* 0x000fe20000000f00 */
[C---:B------:R-:W-:Y:S03]  /*a5f0*/  FMUL.FTZ R52, R133.reuse, R196 ;  /* 0x000000c485347220 */ /* 0x040fe60000410000 */
[----:B------:R-:W-:Y:S01]  /*a600*/  MOV R196, R195 ;  /* 0x000000c300c47202 */ /* 0x000fe20000000f00 */
[C---:B------:R-:W-:Y:S01]  /*a610*/  FMUL.FTZ R53, R133.reuse, R197 ;  /* 0x000000c585357220 */ /* 0x040fe20000410000 */
[C---:B------:R-:W-:Y:S01]  /*a620*/  HMMA.16816.F32 R48, R204.reuse, R54, R48 ;  /* 0x00000036cc30723c */ /* 0x040fe20000001830 */
[----:B------:R-:W-:Y:S03]  /*a630*/  MUFU.EX2 R190, R218 ;  /* 0x000000da00be7308 */ /* 0x000fe60000000800 */
[----:B------:R-:W-:Y:S01]  /*a640*/  IMAD.MOV.U32 R173, RZ, RZ, R59 ;  /* 0x000000ffffad7224 */ /* 0x000fe200078e003b */
[----:B-1----:R-:W3:Y:S01]  /*a650*/  LDL.LU R128, [R1+0x90] ;  /* 0x0000900001807983 */ /* 0x002ee20000300800 */
[----:B------:R-:W-:Y:S01]  /*a660*/  FMUL.FTZ R59, R0, R179 ;  /* 0x000000b3003b7220 */ /* 0x000fe20000410000 */
[----:B------:R-:W-:Y:S01]  /*a670*/  MOV R179, R159 ;  /* 0x0000009f00b37202 */ /* 0x000fe20000000f00 */
[C---:B------:R-:W-:Y:S01]  /*a680*/  FMUL.FTZ R54, R132.reuse, R198 ;  /* 0x000000c684367220 */ /* 0x040fe20000410000 */
[----:B------:R-:W-:Y:S02]  /*a690*/  MOV R159, R155 ;  /* 0x0000009b009f7202 */ /* 0x000fe40000000f00 */
[----:B------:R-:W-:Y:S01]  /*a6a0*/  MUFU.EX2 R173, R173 ;  /* 0x000000ad00ad7308 */ /* 0x000fe20000000800 */
[----:B------:R-:W-:Y:S01]  /*a6b0*/  FMUL.FTZ R55, R132, R199 ;  /* 0x000000c784377220 */ /* 0x000fe20000410000 */
[----:B------:R-:W-:Y:S01]  /*a6c0*/  MOV R199, R149 ;  /* 0x0000009500c77202 */ /* 0x000fe20000000f00 */
[C---:B------:R-:W-:Y:S01]  /*a6d0*/  FMUL.FTZ R62, R0.reuse, R182 ;  /* 0x000000b6003e7220 */ /* 0x040fe20000410000 */
[----:B--2---:R-:W-:Y:S01]  /*a6e0*/  MOV R165, R164 ;  /* 0x000000a400a57202 */ /* 0x004fe20000000f00 */
[----:B------:R-:W-:Y:S01]  /*a6f0*/  FMUL.FTZ R63, R0, R183 ;  /* 0x000000b7003f7220 */ /* 0x000fe20000410000 */
[----:B------:R-:W-:Y:S01]  /*a700*/  MOV R182, R185 ;  /* 0x000000b900b67202 */ /* 0x000fe20000000f00 */
[----:B------:R-:W-:Y:S01]  /*a710*/  IMAD.MOV.U32 R185, RZ, RZ, R184 ;  /* 0x000000ffffb97224 */ /* 0x000fe200078e00b8 */
[-C--:B------:R-:W-:Y:S02]  /*a720*/  HMMA.16816.F32 R52, R204, R144.reuse, R52 ;  /* 0x00000090cc34723c */ /* 0x080fe40000001834 */
[----:B------:R-:W-:Y:S01]  /*a730*/  MUFU.EX2 R184, R211 ;  /* 0x000000d300b87308 */ /* 0x000fe20000000800 */
[----:B------:R-:W-:Y:S02]  /*a740*/  IMAD.MOV.U32 R183, RZ, RZ, R160 ;  /* 0x000000ffffb77224 */ /* 0x000fe400078e00a0 */
[C---:B------:R-:W-:Y:S02]  /*a750*/  FMUL.FTZ R64, R133.reuse, R200 ;  /* 0x000000c885407220 */ /* 0x040fe40000410000 */
[C---:B------:R-:W-:Y:S01]  /*a760*/  FMUL.FTZ R65, R133.reuse, R201 ;  /* 0x000000c985417220 */ /* 0x040fe20000410000 */
[C---:B------:R-:W-:Y:S04]  /*a770*/  HMMA.16816.F32 R56, R140.reuse, R144, R56 ;  /* 0x000000908c38723c */ /* 0x040fe80000001838 */
[----:B------:R-:W-:Y:S01]  /*a780*/  MUFU.EX2 R200, R213 ;  /* 0x000000d500c87308 */ /* 0x000fe20000000800 */
[C---:B------:R-:W-:Y:S02]  /*a790*/  FMUL.FTZ R66, R132.reuse, R202 ;  /* 0x000000ca84427220 */ /* 0x040fe40000410000 */
[----:B------:R-:W-:Y:S01]  /*a7a0*/  FMUL.FTZ R67, R132, R203 ;  /* 0x000000cb84437220 */ /* 0x000fe20000410000 */
[-C--:B------:R-:W-:Y:S04]  /*a7b0*/  HMMA.16816.F32 R60, R140, R146.reuse, R60 ;  /* 0x000000928c3c723c */ /* 0x080fe8000000183c */
[C---:B------:R-:W-:Y:S02]  /*a7c0*/  FMUL.FTZ R74, R0.reuse, R74 ;  /* 0x0000004a004a7220 */ /* 0x040fe40000410000 */
[C---:B------:R-:W-:Y:S01]  /*a7d0*/  FMUL.FTZ R75, R0.reuse, R75 ;  /* 0x0000004b004b7220 */ /* 0x040fe20000410000 */
[----:B------:R-:W-:Y:S01]  /*a7e0*/  MUFU.EX2 R170, R165 ;  /* 0x000000a500aa7308 */ /* 0x000fe20000000800 */
[C---:B------:R-:W-:Y:S01]  /*a7f0*/  HMMA.16816.F32 R64, R204.reuse, R146, R64 ;  /* 0x00000092cc40723c */ /* 0x040fe20000001840 */
[----:B------:R-:W1:Y:S03]  /*a800*/  LDSM.16.MT88.4 R144, [R225+0x2000] ;  /* 0x00200000e190783b */ /* 0x000e660000004200 */
[C---:B------:R-:W-:Y:S02]  /*a810*/  FMUL.FTZ R78, R0.reuse, R78 ;  /* 0x0000004e004e7220 */ /* 0x040fe40000410000 */
[----:B------:R-:W-:Y:S02]  /*a820*/  FMUL.FTZ R79, R0, R79 ;  /* 0x0000004f004f7220 */ /* 0x000fe40000410000 */
[C---:B------:R-:W-:Y:S01]  /*a830*/  FMUL.FTZ R82, R132.reuse, R82 ;  /* 0x0000005284527220 */ /* 0x040fe20000410000 */
[----:B------:R-:W2:Y:S03]  /*a840*/  MUFU.EX2 R165, R217 ;  /* 0x000000d900a57308 */ /* 0x000ea60000000800 */
[C---:B------:R-:W-:Y:S02]  /*a850*/  FMUL.FTZ R83, R132.reuse, R83 ;  /* 0x0000005384537220 */ /* 0x040fe40000410000 */
[C---:B------:R-:W-:Y:S02]  /*a860*/  FMUL.FTZ R85, R133.reuse, R85 ;  /* 0x0000005585557220 */ /* 0x040fe40000410000 */
[C---:B------:R-:W-:Y:S02]  /*a870*/  FMUL.FTZ R86, R132.reuse, R86 ;  /* 0x0000005684567220 */ /* 0x040fe40000410000 */
[----:B------:R-:W-:Y:S01]  /*a880*/  FMUL.FTZ R87, R132, R87 ;  /* 0x0000005784577220 */ /* 0x000fe20000410000 */
[----:B------:R-:W-:Y:S01]  /*a890*/  MUFU.EX2 R181, R196 ;  /* 0x000000c400b57308 */ /* 0x000fe20000000800 */
[C---:B------:R-:W-:Y:S02]  /*a8a0*/  FMUL.FTZ R90, R0.reuse, R90 ;  /* 0x0000005a005a7220 */ /* 0x040fe40000410000 */
[C---:B------:R-:W-:Y:S02]  /*a8b0*/  FMUL.FTZ R91, R0.reuse, R91 ;  /* 0x0000005b005b7220 */ /* 0x040fe40000410000 */
[C---:B------:R-:W-:Y:S02]  /*a8c0*/  FMUL.FTZ R94, R0.reuse, R94 ;  /* 0x0000005e005e7220 */ /* 0x040fe40000410000 */
[----:B------:R-:W-:Y:S02]  /*a8d0*/  FMUL.FTZ R95, R0, R95 ;  /* 0x0000005f005f7220 */ /* 0x000fe40000410000 */
[C---:B------:R-:W-:Y:S01]  /*a8e0*/  FMUL.FTZ R96, R133.reuse, R96 ;  /* 0x0000006085607220 */ /* 0x040fe20000410000 */
[----:B------:R-:W-:Y:S01]  /*a8f0*/  MUFU.EX2 R196, R214 ;  /* 0x000000d600c47308 */ /* 0x000fe20000000800 */
[----:B------:R-:W-:Y:S02]  /*a900*/  FMUL.FTZ R97, R133, R97 ;  /* 0x0000006185617220 */ /* 0x000fe40000410000 */
[C---:B------:R-:W-:Y:S01]  /*a910*/  FMUL.FTZ R98, R132.reuse, R98 ;  /* 0x0000006284627220 */ /* 0x040fe20000410000 */
[----:B--2---:R-:W-:Y:S01]  /*a920*/  F2FP.PACK_AB R149, R167, R165 ;  /* 0x000000a5a795723e */ /* 0x004fe200000000ff */
[C---:B------:R-:W-:Y:S02]  /*a930*/  FMUL.FTZ R99, R132.reuse, R99 ;  /* 0x0000006384637220 */ /* 0x040fe40000410000 */
[C---:B------:R-:W-:Y:S02]  /*a940*/  FMUL.FTZ R100, R133.reuse, R100 ;  /* 0x0000006485647220 */ /* 0x040fe40000410000 */
[C---:B------:R-:W-:Y:S01]  /*a950*/  FMUL.FTZ R101, R133.reuse, R101 ;  /* 0x0000006585657220 */ /* 0x040fe20000410000 */
[----:B------:R-:W-:Y:S01]  /*a960*/  MUFU.EX2 R199, R199 ;  /* 0x000000c700c77308 */ /* 0x000fe20000000800 */
[C---:B------:R-:W-:Y:S01]  /*a970*/  FMUL.FTZ R102, R132.reuse, R102 ;  /* 0x0000006684667220 */ /* 0x040fe20000410000 */
[-C--:B-1----:R-:W-:Y:S03]  /*a980*/  HMMA.16816.F32 R68, R204, R144.reuse, R68 ;  /* 0x00000090cc44723c */ /* 0x082fe60000001844 */
[----:B------:R-:W-:Y:S02]  /*a990*/  FMUL.FTZ R103, R132, R103 ;  /* 0x0000006784677220 */ /* 0x000fe40000410000 */
[C---:B------:R-:W-:Y:S02]  /*a9a0*/  FMUL.FTZ R106, R0.reuse, R106 ;  /* 0x0000006a006a7220 */ /* 0x040fe40000410000 */
[C---:B------:R-:W-:Y:S01]  /*a9b0*/  FMUL.FTZ R107, R0.reuse, R107 ;  /* 0x0000006b006b7220 */ /* 0x040fe20000410000 */
[C---:B------:R-:W-:Y:S01]  /*a9c0*/  HMMA.16816.F32 R72, R140.reuse, R144, R72 ;  /* 0x000000908c48723c */ /* 0x040fe20000001848 */
[----:B------:R-:W-:Y:S03]  /*a9d0*/  MUFU.EX2 R250, R252 ;  /* 0x000000fc00fa7308 */ /* 0x000fe60000000800 */
[C---:B------:R-:W-:Y:S02]  /*a9e0*/  FMUL.FTZ R110, R0.reuse, R110 ;  /* 0x0000006e006e7220 */ /* 0x040fe40000410000 */
[----:B------:R-:W-:Y:S02]  /*a9f0*/  FMUL.FTZ R111, R0, R111 ;  /* 0x0000006f006f7220 */ /* 0x000fe40000410000 */
[-C--:B------:R-:W-:Y:S03]  /*aa00*/  HMMA.16816.F32 R76, R140, R146.reuse, R76 ;  /* 0x000000928c4c723c */ /* 0x080fe6000000184c */
[----:B------:R-:W-:Y:S01]  /*aa10*/  MUFU.EX2 R183, R183 ;  /* 0x000000b700b77308 */ /* 0x000fe20000000800 */
[C---:B------:R-:W-:Y:S02]  /*aa20*/  FMUL.FTZ R112, R133.reuse, R112 ;  /* 0x0000007085707220 */ /* 0x040fe40000410000 */
[C---:B------:R-:W-:Y:S02]  /*aa30*/  FMUL.FTZ R113, R133.reuse, R113 ;  /* 0x0000007185717220 */ /* 0x040fe40000410000 */
[C---:B------:R-:W-:Y:S01]  /*aa40*/  HMMA.16816.F32 R80, R204.reuse, R146, R80 ;  /* 0x00000092cc50723c */ /* 0x040fe20000001850 */
[----:B------:R-:W1:Y:S03]  /*aa50*/  LDSM.16.MT88.4 R144, [R226+0x2000] ;  /* 0x00200000e290783b */ /* 0x000e660000004200 */
[C---:B------:R-:W-:Y:S02]  /*aa60*/  FMUL.FTZ R114, R132.reuse, R114 ;  /* 0x0000007284727220 */ /* 0x040fe40000410000 */
[C---:B------:R-:W-:Y:S02]  /*aa70*/  FMUL.FTZ R115, R132.reuse, R115 ;  /* 0x0000007384737220 */ /* 0x040fe40000410000 */
[C---:B------:R-:W-:Y:S04]  /*aa80*/  FMUL.FTZ R116, R133.reuse, R116 ;  /* 0x0000007485747220 */ /* 0x040fe80000410000 */
[----:B------:R-:W-:Y:S02]  /*aa90*/  FMUL.FTZ R117, R133, R117 ;  /* 0x0000007585757220 */ /* 0x000fe40000410000 */
[C---:B------:R-:W-:Y:S02]  /*aaa0*/  FMUL.FTZ R118, R132.reuse, R118 ;  /* 0x0000007684767220 */ /* 0x040fe40000410000 */
[----:B------:R-:W-:Y:S02]  /*aab0*/  FMUL.FTZ R119, R132, R119 ;  /* 0x0000007784777220 */ /* 0x000fe40000410000 */
[C---:B------:R-:W-:Y:S02]  /*aac0*/  FMUL.FTZ R122, R0.reuse, R122 ;  /* 0x0000007a007a7220 */ /* 0x040fe40000410000 */
[C---:B------:R-:W-:Y:S02]  /*aad0*/  FMUL.FTZ R123, R0.reuse, R123 ;  /* 0x0000007b007b7220 */ /* 0x040fe40000410000 */
[C---:B------:R-:W-:Y:S02]  /*aae0*/  FMUL.FTZ R126, R0.reuse, R126 ;  /* 0x0000007e007e7220 */ /* 0x040fe40000410000 */
[----:B------:R-:W-:Y:S02]  /*aaf0*/  FMUL.FTZ R127, R0, R127 ;  /* 0x0000007f007f7220 */ /* 0x000fe40000410000 */
[----:B------:R-:W-:Y:S01]  /*ab00*/  IMAD.MOV.U32 R193, RZ, RZ, R191 ;  /* 0x000000ffffc17224 */ /* 0x000fe200078e00bf */
[----:B------:R-:W-:Y:S01]  /*ab10*/  MOV R191, R172 ;  /* 0x000000ac00bf7202 */ /* 0x000fe20000000f00 */
[----:B------:R-:W-:Y:S01]  /*ab20*/  IMAD.MOV.U32 R194, RZ, RZ, R174 ;  /* 0x000000ffffc27224 */ /* 0x000fe200078e00ae */
[----:B------:R-:W2:Y:S01]  /*ab30*/  MUFU.EX2 R172, R251 ;  /* 0x000000fb00ac7308 */ /* 0x000ea20000000800 */
[----:B------:R-:W-:Y:S02]  /*ab40*/  IMAD.MOV.U32 R195, RZ, RZ, R150 ;  /* 0x000000ffffc37224 */ /* 0x000fe400078e0096 */
[----:B------:R-:W-:Y:S01]  /*ab50*/  IMAD.MOV.U32 R197, RZ, RZ, R191 ;  /* 0x000000ffffc57224 */ /* 0x000fe200078e00bf */
[----:B------:R-:W-:Y:S01]  /*ab60*/  MOV R191, R148 ;  /* 0x0000009400bf7202 */ /* 0x000fe20000000f00 */
[----:B------:R-:W-:Y:S01]  /*ab70*/  IMAD.MOV.U32 R164, RZ, RZ, R187 ;  /* 0x000000ffffa47224 */ /* 0x000fe200078e00bb */
[----:B------:R-:W-:Y:S04]  /*ab80*/  MOV R187, R175 ;  /* 0x000000af00bb7202 */ /* 0x000fe80000000f00 */
[----:B------:R4:W-:Y:S01]  /*ab90*/  MUFU.EX2 R175, R129 ;  /* 0x0000008100af7308 */ /* 0x0009e20000000800 */
[-C--:B-1----:R-:W-:Y:S08]  /*aba0*/  HMMA.16816.F32 R84, R204, R144.reuse, R84 ;  /* 0x00000090cc54723c */ /* 0x082ff00000001854 */
[C---:B------:R-:W-:Y:S01]  /*abb0*/  HMMA.16816.F32 R88, R140.reuse, R144, R88 ;  /* 0x000000908c58723c */ /* 0x040fe20000001858 */
[----:B------:R1:W-:Y:S03]  /*abc0*/  MUFU.EX2 R174, R219 ;  /* 0x000000db00ae7308 */ /* 0x0003e60000000800 */
[----:B--2---:R-:W-:Y:S04]  /*abd0*/  F2FP.PACK_AB R150, R189, R172 ;  /* 0x000000acbd96723e */ /* 0x004fe800000000ff */
[-C--:B------:R-:W-:Y:S03]  /*abe0*/  HMMA.16816.F32 R92, R140, R146.reuse, R92 ;  /* 0x000000928c5c723c */ /* 0x080fe6000000185c */
[----:B------:R2:W-:Y:S01]  /*abf0*/  MUFU.EX2 R203, R197 ;  /* 0x000000c500cb7308 */ /* 0x0005e20000000800 */
[----:B----4-:R-:W4:Y:S04]  /*ac00*/  LDL.LU R129, [R1+0x8c] ;  /* 0x00008c0001817983 */ /* 0x010f280000300800 */
[C---:B------:R-:W-:Y:S01]  /*ac10*/  HMMA.16816.F32 R96, R204.reuse, R146, R96 ;  /* 0x00000092cc60723c */ /* 0x040fe20000001860 */
[----:B------:R-:W2:Y:S04]  /*ac20*/  LDSM.16.MT88.4 R144, [R229+0x2000] ;  /* 0x00200000e590783b */ /* 0x000ea80000004200 */
[----:B------:R-:W-:Y:S04]  /*ac30*/  MUFU.EX2 R195, R195 ;  /* 0x000000c300c37308 */ /* 0x000fe80000000800 */
[----:B------:R-:W4:Y:S04]  /*ac40*/  LDL.LU R130, [R1+0x88] ;  /* 0x0000880001827983 */ /* 0x000f280000300800 */
[----:B------:R-:W4:Y:S02]  /*ac50*/  LDL.LU R131, [R1+0x84] ;  /* 0x0000840001837983 */ /* 0x000f240000300800 */
[----:B------:R-:W-:Y:S02]  /*ac60*/  MUFU.EX2 R194, R194 ;  /* 0x000000c200c27308 */ /* 0x000fe40000000800 */
[----:B-1----:R-:W-:Y:S01]  /*ac70*/  LDSM.16.MT88.4 R216, [R226+0x3800] ;  /* 0x00380000e2d8783b */ /* 0x002fe20000004200 */
[----:B--2---:R-:W-:Y:S02]  /*ac80*/  IMAD.MOV.U32 R197, RZ, RZ, R156 ;  /* 0x000000ffffc57224 */ /* 0x004fe400078e009c */
[----:B------:R-:W-:Y:S05]  /*ac90*/  IMAD.MOV.U32 R156, RZ, RZ, R152 ;  /* 0x000000ffff9c7224 */ /* 0x000fea00078e0098 */
[----:B------:R-:W-:Y:S10]  /*aca0*/  MUFU.EX2 R201, R193 ;  /* 0x000000c100c97308 */ /* 0x000ff40000000800 */
[----:B------:R-:W-:Y:S01]  /*acb0*/  MUFU.EX2 R193, R188 ;  /* 0x000000bc00c17308 */ /* 0x000fe20000000800 */
[-C--:B------:R-:W-:Y:S09]  /*acc0*/  HMMA.16816.F32 R100, R204, R144.reuse, R100 ;  /* 0x00000090cc64723c */ /* 0x080ff20000001864 */
[----:B------:R-:W-:Y:S01]  /*acd0*/  MUFU.EX2 R188, R212 ;  /* 0x000000d400bc7308 */ /* 0x000fe20000000800 */
[C---:B------:R-:W-:Y:S09]  /*ace0*/  HMMA.16816.F32 R104, R140.reuse, R144, R104 ;  /* 0x000000908c68723c */ /* 0x040ff20000001868 */
[----:B------:R-:W-:Y:S01]  /*acf0*/  MUFU.EX2 R177, R164 ;  /* 0x000000a400b17308 */ /* 0x000fe20000000800 */
[-C--:B------:R-:W-:Y:S09]  /*ad00*/  HMMA.16816.F32 R108, R140, R146.reuse, R108 ;  /* 0x000000928c6c723c */ /* 0x080ff2000000186c */
[----:B------:R1:W2:Y:S01]  /*ad10*/  MUFU.EX2 R164, R187 ;  /* 0x000000bb00a47308 */ /* 0x0002a20000000800 */
[C---:B------:R-:W-:Y:S01]  /*ad20*/  HMMA.16816.F32 R112, R204.reuse, R146, R112 ;  /* 0x00000092cc70723c */ /* 0x040fe20000001870 */
[----:B------:R-:W2:Y:S08]  /*ad30*/  LDSM.16.MT88.4 R144, [R228+0x2000] ;  /* 0x00200000e490783b */ /* 0x000eb00000004200 */
[----:B------:R-:W-:Y:S03]  /*ad40*/  MUFU.EX2 R191, R191 ;  /* 0x000000bf00bf7308 */ /* 0x000fe60000000800 */
[----:B-1----:R-:W-:Y:S02]  /*ad50*/  MOV R187, R2 ;  /* 0x0000000200bb7202 */ /* 0x002fe40000000f00 */
[----:B--2---:R-:W-:Y:S02]  /*ad60*/  F2FP.PACK_AB R148, R166, R164 ;  /* 0x000000a4a694723e */ /* 0x004fe400000000ff */
[----:B------:R-:W-:Y:S02]  /*ad70*/  MOV R198, R187 ;  /* 0x000000bb00c67202 */ /* 0x000fe40000000f00 */
[----:B------:R-:W-:Y:S02]  /*ad80*/  MOV R187, R151 ;  /* 0x0000009700bb7202 */ /* 0x000fe40000000f00 */
[----:B------:R-:W-:Y:S01]  /*ad90*/  F2FP.PACK_AB R151, R190, R174 ;  /* 0x000000aebe97723e */ /* 0x000fe200000000ff */
[----:B------:R1:W-:Y:S01]  /*ada0*/  MUFU.EX2 R180, R198 ;  /* 0x000000c600b47308 */ /* 0x0003e20000000800 */
[-C--:B------:R-:W-:Y:S09]  /*adb0*/  HMMA.16816.F32 R116, R204, R144.reuse, R116 ;  /* 0x00000090cc74723c */ /* 0x080ff20000001874 */
[----:B------:R-:W-:Y:S01]  /*adc0*/  MUFU.EX2 R187, R187 ;  /* 0x000000bb00bb7308 */ /* 0x000fe20000000800 */
[C---:B------:R-:W-:Y:S04]  /*add0*/  HMMA.16816.F32 R120, R140.reuse, R144, R120 ;  /* 0x000000908c78723c */ /* 0x040fe80000001878 */
[----:B-1----:R-:W-:Y:S04]  /*ade0*/  MOV R198, R157 ;  /* 0x0000009d00c67202 */ /* 0x002fe80000000f00 */
[-C--:B------:R-:W-:Y:S01]  /*adf0*/  HMMA.16816.F32 R124, R140, R146.reuse, R124 ;  /* 0x000000928c7c723c */ /* 0x080fe2000000187c */
[----:B------:R-:W2:Y:S03]  /*ae00*/  LDL.LU R140, [R1+0xc] ;  /* 0x00000c00018c7983 */ /* 0x000ea60000300800 */
[----:B------:R-:W-:Y:S01]  /*ae10*/  MOV R157, R153 ;  /* 0x00000099009d7202 */ /* 0x000fe20000000f00 */
[----:B------:R-:W2:Y:S01]  /*ae20*/  LDL.LU R2, [R1+0x4] ;  /* 0x0000040001027983 */ /* 0x000ea20000300800 */
[----:B------:R-:W-:Y:S02]  /*ae30*/  MOV R202, R198 ;  /* 0x000000c600ca7202 */ /* 0x000fe40000000f00 */
[----:B------:R-:W-:Y:S01]  /*ae40*/  F2FP.PACK_AB R142, R176, R175 ;  /* 0x000000afb08e723e */ /* 0x000fe200000000ff */
[----:B------:R-:W2:Y:S03]  /*ae50*/  LDL.LU R178, [R1+0x10] ;  /* 0x0000100001b27983 */ /* 0x000ea60000300800 */
[----:B---3--:R-:W-:Y:S01]  /*ae60*/  FMUL.FTZ R128, R133, R128 ;  /* 0x0000008085807220 */ /* 0x008fe20000410000 */
[----:B------:R-:W-:Y:S02]  /*ae70*/  F2FP.PACK_AB R141, R173, R169 ;  /* 0x000000a9ad8d723e */ /* 0x000fe400000000ff */
[----:B------:R-:W-:Y:S02]  /*ae80*/  F2FP.PACK_AB R143, R177, R170 ;  /* 0x000000aab18f723e */ /* 0x000fe400000000ff */
[----:B------:R-:W-:Y:S06]  /*ae90*/  MOV R198, R159 ;  /* 0x0000009f00c67202 */ /* 0x000fec0000000f00 */
[----:B------:R-:W-:Y:S01]  /*aea0*/  MUFU.EX2 R198, R198 ;  /* 0x000000c600c67308 */ /* 0x000fe20000000800 */
[----:B----4-:R-:W-:Y:S02]  /*aeb0*/  FMUL.FTZ R129, R133, R129 ;  /* 0x0000008185817220 */ /* 0x010fe40000410000 */
[C---:B------:R-:W-:Y:S02]  /*aec0*/  FMUL.FTZ R130, R132.reuse, R130 ;  /* 0x0000008284827220 */ /* 0x040fe40000410000 */
[C---:B------:R-:W-:Y:S07]  /*aed0*/  FMUL.FTZ R131, R132.reuse, R131 ;  /* 0x0000008384837220 */ /* 0x040fee0000410000 */
[----:B------:R-:W-:Y:S01]  /*aee0*/  HMMA.16816.F32 R128, R204, R146, R128 ;  /* 0x00000092cc80723c */ /* 0x000fe20000001880 */
[----:B------:R-:W1:Y:S06]  /*aef0*/  LDSM.16.MT88.4 R144, [R225+0x800] ;  /* 0x00080000e190783b */ /* 0x000e6c0000004200 */
[----:B------:R-:W-:Y:S01]  /*af00*/  IMAD.MOV.U32 R204, RZ, RZ, R156 ;  /* 0x000000ffffcc7224 */ /* 0x000fe200078e009c */
[----:B------:R-:W-:Y:S01]  /*af10*/  MOV R207, R179 ;  /* 0x000000b300cf7202 */ /* 0x000fe20000000f00 */
[----:B------:R-:W-:Y:S02]  /*af20*/  IMAD.MOV.U32 R205, RZ, RZ, R197 ;  /* 0x000000ffffcd7224 */ /* 0x000fe400078e00c5 */
[----:B------:R3:W-:Y:S01]  /*af30*/  MUFU.EX2 R251, R204 ;  /* 0x000000cc00fb7308 */ /* 0x0007e20000000800 */
[----:B------:R-:W-:Y:S02]  /*af40*/  MOV R197, R163 ;  /* 0x000000a300c57202 */ /* 0x000fe40000000f00 */
[----:B------:R-:W-:Y:S02]  /*af50*/  MOV R179, R162 ;  /* 0x000000a200b37202 */ /* 0x000fe40000000f00 */
[----:B------:R-:W-:Y:S05]  /*af60*/  LDSM.16.MT88.4 R160, [R228+0x1000] ;  /* 0x00100000e4a0783b */ /* 0x000fea0000004200 */
[----:B------:R-:W-:Y:S10]  /*af70*/  MUFU.EX2 R179, R179 ;  /* 0x000000b300b37308 */ /* 0x000ff40000000800 */
[----:B------:R-:W-:Y:S01]  /*af80*/  MUFU.EX2 R197, R197 ;  /* 0x000000c500c57308 */ /* 0x000fe20000000800 */
[----:B---3--:R-:W-:Y:S09]  /*af90*/  F2FP.PACK_AB R204, R183, R250 ;  /* 0x000000fab7cc723e */ /* 0x008ff200000000ff */
[----:B------:R-:W-:Y:S01]  /*afa0*/  MUFU.EX2 R252, R205 ;  /* 0x000000cd00fc7308 */ /* 0x000fe20000000800 */
[----:B--2---:R-:W-:Y:S01]  /*afb0*/  FFMA.FTZ R133, R133, R140, R221 ;  /* 0x0000008c85857223 */ /* 0x004fe200000100dd */
[----:B------:R-:W-:Y:S01]  /*afc0*/  F2FP.PACK_AB R140, R171, R168 ;  /* 0x000000a8ab8c723e */ /* 0x000fe200000000ff */
[----:B------:R-:W-:Y:S06]  /*afd0*/  FFMA.FTZ R2, R132, R2, R220 ;  /* 0x0000000284027223 */ /* 0x000fec00000100dc */
[-C--:B-1----:R-:W-:Y:S05]  /*afe0*/  HMMA.16816.F32 R4, R140, R144.reuse, R4 ;  /* 0x000000908c04723c */ /* 0x082fea0000001804 */
[----:B------:R-:W-:Y:S01]  /*aff0*/  FFMA.FTZ R138, R3, R178, R138 ;  /* 0x000000b2038a7223 */ /* 0x000fe2000001008a */
[----:B------:R-:W-:Y:S01]  /*b000*/  MOV R178, R158 ;  /* 0x0000009e00b27202 */ /* 0x000fe20000000f00 */
[----:B------:R-:W2:Y:S01]  /*b010*/  LDL.LU R3, [R1+0x14] ;  /* 0x0000140001037983 */ /* 0x000ea20000300800 */
[C---:B------:R-:W-:Y:S04]  /*b020*/  HMMA.16816.F32 R8, R148.reuse, R144, R8 ;  /* 0x000000909408723c */ /* 0x040fe80000001808 */
[----:B------:R-:W-:Y:S01]  /*b030*/  MOV R158, R154 ;  /* 0x0000009a009e7202 */ /* 0x000fe20000000f00 */
[----:B------:R-:W-:Y:S01]  /*b040*/  FADD.FTZ R2, R245, R2 ;  /* 0x00000002f5027221 */ /* 0x000fe20000010000 */
[----:B------:R-:W-:Y:S01]  /*b050*/  LDSM.16.MT88.4 R152, [R226+0x1000] ;  /* 0x00100000e298783b */ /* 0x000fe20000004200 */
[----:B------:R-:W-:Y:S01]  /*b060*/  MUFU.EX2 R245, R241 ;  /* 0x000000f100f57308 */ /* 0x000fe20000000800 */
[-C--:B------:R-:W-:Y:S04]  /*b070*/  HMMA.16816.F32 R12, R148, R146.reuse, R12 ;  /* 0x00000092940c723c */ /* 0x080fe8000000180c */
[----:B------:R-:W-:Y:S01]  /*b080*/  MOV R206, R178 ;  /* 0x000000b200ce7202 */ /* 0x000fe20000000f00 */
[----:B------:R-:W-:Y:S01]  /*b090*/  FADD.FTZ R2, R246, R2 ;  /* 0x00000002f6027221 */ /* 0x000fe20000010000 */
[----:B------:R-:W-:Y:S02]  /*b0a0*/  MOV R178, R158 ;  /* 0x0000009e00b27202 */ /* 0x000fe40000000f00 */
[C---:B------:R-:W-:Y:S01]  /*b0b0*/  HMMA.16816.F32 R16, R140.reuse, R146, R16 ;  /* 0x000000928c10723c */ /* 0x040fe20000001810 */
[----:B------:R-:W1:Y:S01]  /*b0c0*/  LDSM.16.MT88.4 R144, [R226+0x800] ;  /* 0x00080000e290783b */ /* 0x000e620000004200 */
[----:B------:R3:W4:Y:S10]  /*b0d0*/  MUFU.EX2 R246, R215 ;  /* 0x000000d700f67308 */ /* 0x0007340000000800 */
[----:B------:R-:W-:Y:S01]  /*b0e0*/  MUFU.EX2 R178, R178 ;  /* 0x000000b200b27308 */ /* 0x000fe20000000800 */
[----:B---3--:R-:W-:Y:S01]  /*b0f0*/  LDSM.16.MT88.4 R212, [R225+0x3800] ;  /* 0x00380000e1d4783b */ /* 0x008fe20000004200 */
[-C--:B-1----:R-:W-:Y:S08]  /*b100*/  HMMA.16816.F32 R20, R140, R144.reuse, R20 ;  /* 0x000000908c14723c */ /* 0x082ff00000001814 */
[C---:B------:R-:W-:Y:S08]  /*b110*/  HMMA.16816.F32 R24, R148.reuse, R144, R24 ;  /* 0x000000909418723c */ /* 0x040ff00000001818 */
[-C--:B------:R-:W-:Y:S08]  /*b120*/  HMMA.16816.F32 R28, R148, R146.reuse, R28 ;  /* 0x00000092941c723c */ /* 0x080ff0000000181c */
[C---:B------:R-:W-:Y:S01]  /*b130*/  HMMA.16816.F32 R32, R140.reuse, R146, R32 ;  /* 0x000000928c20723c */ /* 0x040fe20000001820 */
[----:B------:R-:W1:Y:S07]  /*b140*/  LDSM.16.MT88.4 R144, [R229+0x800] ;  /* 0x00080000e590783b */ /* 0x000e6e0000004200 */
        /* <DEDUP_REMOVED lines=14> */
[----:B------:R-:W1:Y:S03]  /*b230*/  LDSM.16.MT88.4 R144, [R226+0x2800] ;  /* 0x00280000e290783b */ /* 0x000e660000004200 */
[----:B--2---:R-:W-:Y:S02]  /*b240*/  FFMA.FTZ R132, R0, R3, R139 ;  /* 0x0000000300847223 */ /* 0x004fe4000001008b */
[----:B------:R-:W-:Y:S01]  /*b250*/  MUFU.EX2 R139, R243 ;  /* 0x000000f3008b7308 */ /* 0x000fe20000000800 */
[----:B------:R-:W-:Y:S02]  /*b260*/  FADD.FTZ R0, R223, R138 ;  /* 0x0000008adf007221 */ /* 0x000fe40000010000 */
[----:B------:R-:W-:Y:S03]  /*b270*/  FADD.FTZ R3, R247, R133 ;  /* 0x00000085f7037221 */ /* 0x000fe60000010000 */
[----:B------:R-:W-:Y:S02]  /*b280*/  FADD.FTZ R133, R222, R0 ;  /* 0x00000000de857221 */ /* 0x000fe40000010000 */
[----:B------:R-:W-:Y:S01]  /*b290*/  LDSM.16.MT88.4 R220, [R229+0x3800] ;  /* 0x00380000e5dc783b */ /* 0x000fe20000004200 */
[----:B------:R-:W-:Y:S01]  /*b2a0*/  FADD.FTZ R3, R249, R3 ;  /* 0x00000003f9037221 */ /* 0x000fe20000010000 */
[----:B------:R2:W-:Y:S01]  /*b2b0*/  MUFU.EX2 R247, R231 ;  /* 0x000000e700f77308 */ /* 0x0005e20000000800 */
[----:B------:R-:W-:Y:S02]  /*b2c0*/  FADD.FTZ R132, R208, R132 ;  /* 0x00000084d0847221 */ /* 0x000fe40000010000 */
[----:B------:R-:W-:Y:S01]  /*b2d0*/  FADD.FTZ R3, R182, R3 ;  /* 0x00000003b6037221 */ /* 0x000fe20000010000 */
[----:B------:R-:W-:Y:S01]  /*b2e0*/  MOV R182, R157 ;  /* 0x0000009d00b67202 */ /* 0x000fe20000000f00 */
[----:B------:R-:W-:Y:S01]  /*b2f0*/  FADD.FTZ R0, R209, R132 ;  /* 0x00000084d1007221 */ /* 0x000fe20000010000 */
[-C--:B-1----:R-:W-:Y:S01]  /*b300*/  HMMA.16816.F32 R84, R140, R144.reuse, R84 ;  /* 0x000000908c54723c */ /* 0x082fe20000001854 */
[----:B------:R-:W-:Y:S02]  /*b310*/  LDSM.16.MT88.4 R156, [R229+0x1000] ;  /* 0x00100000e59c783b */ /* 0x000fe40000004200 */
[----:B------:R-:W-:Y:S01]  /*b320*/  FADD.FTZ R132, R248, R2 ;  /* 0x00000002f8847221 */ /* 0x000fe20000010000 */
[----:B------:R-:W1:Y:S01]  /*b330*/  MUFU.EX2 R138, R235 ;  /* 0x000000eb008a7308 */ /* 0x000e620000000800 */
[----:B------:R-:W-:Y:S01]  /*b340*/  FADD.FTZ R2, R242, R133 ;  /* 0x00000085f2027221 */ /* 0x000fe20000010000 */
[----:B----4-:R-:W-:Y:S01]  /*b350*/  F2FP.PACK_AB R209, R245, R246 ;  /* 0x000000f6f5d1723e */ /* 0x010fe200000000ff */
[----:B------:R-:W-:Y:S01]  /*b360*/  FADD.FTZ R3, R168, R3 ;  /* 0x00000003a8037221 */ /* 0x000fe20000010000 */
[C---:B------:R-:W-:Y:S04]  /*b370*/  HMMA.16816.F32 R88, R148.reuse, R144, R88 ;  /* 0x000000909458723c */ /* 0x040fe80000001858 */
[----:B------:R-:W-:Y:S01]  /*b380*/  MOV R168, R195 ;  /* 0x000000c300a87202 */ /* 0x000fe20000000f00 */
[----:B------:R-:W-:Y:S01]  /*b390*/  FADD.FTZ R132, R169, R132 ;  /* 0x00000084a9847221 */ /* 0x000fe20000010000 */
[----:B------:R-:W-:Y:S01]  /*b3a0*/  MOV R169, R194 ;  /* 0x000000c200a97202 */ /* 0x000fe20000000f00 */
[----:B------:R-:W-:Y:S01]  /*b3b0*/  FADD.FTZ R3, R171, R3 ;  /* 0x00000003ab037221 */ /* 0x000fe20000010000 */
[-C--:B------:R-:W-:Y:S01]  /*b3c0*/  HMMA.16816.F32 R92, R148, R146.reuse, R92 ;  /* 0x00000092945c723c */ /* 0x080fe2000000185c */
[----:B------:R-:W3:Y:S01]  /*b3d0*/  MUFU.EX2 R182, R182 ;  /* 0x000000b600b67308 */ /* 0x000ee20000000800 */
[----:B--2---:R2:W5:Y:S02]  /*b3e0*/  LDL.LU R231, [R1+0x80] ;  /* 0x0000800001e77983 */ /* 0x0045640000300800 */
[----:B------:R-:W-:Y:S01]  /*b3f0*/  MOV R171, R193 ;  /* 0x000000c100ab7202 */ /* 0x000fe20000000f00 */
[----:B------:R-:W-:Y:S01]  /*b400*/  FADD.FTZ R133, R173, R132 ;  /* 0x00000084ad857221 */ /* 0x000fe20000010000 */
[----:B------:R2:W5:Y:S01]  /*b410*/  LDL.LU R241, [R1+0x7c] ;  /* 0x00007c0001f17983 */ /* 0x0005620000300800 */
[----:B------:R-:W-:Y:S01]  /*b420*/  MOV R173, R186 ;  /* 0x000000ba00ad7202 */ /* 0x000fe20000000f00 */
[C---:B------:R-:W-:Y:S02]  /*b430*/  HMMA.16816.F32 R96, R140.reuse, R146, R96 ;  /* 0x000000928c60723c */ /* 0x040fe40000001860 */
[----:B------:R-:W4:Y:S01]  /*b440*/  LDSM.16.MT88.4 R144, [R229+0x2800] ;  /* 0x00280000e590783b */ /* 0x000f220000004200 */
[----:B------:R2:W2:Y:S01]  /*b450*/  MUFU.EX2 R249, R206 ;  /* 0x000000ce00f97308 */ /* 0x0004a20000000800 */
[----:B------:R-:W-:Y:S01]  /*b460*/  FADD.FTZ R133, R170, R133 ;  /* 0x00000085aa857221 */ /* 0x000fe20000010000 */
[----:B------:R-:W-:Y:S01]  /*b470*/  MOV R170, R192 ;  /* 0x000000c000aa7202 */ /* 0x000fe20000000f00 */
[----:B------:R-:W-:Y:S01]  /*b480*/  FADD.FTZ R2, R164, R2 ;  /* 0x00000002a4027221 */ /* 0x000fe20000010000 */
[----:B-1----:R-:W-:Y:S01]  /*b490*/  F2FP.PACK_AB R211, R138, R139 ;  /* 0x0000008b8ad3723e */ /* 0x002fe200000000ff */
[----:B------:R-:W-:Y:S02]  /*b4a0*/  FADD.FTZ R0, R210, R0 ;  /* 0x00000000d2007221 */ /* 0x000fe40000010000 */
[----:B------:R1:W5:Y:S02]  /*b4b0*/  LDL.LU R242, [R1+0x78] ;  /* 0x0000780001f27983 */ /* 0x0003640000300800 */
[----:B------:R-:W-:Y:S01]  /*b4c0*/  FADD.FTZ R0, R165, R0 ;  /* 0x00000000a5007221 */ /* 0x000fe20000010000 */
[----:B------:R1:W1:Y:S01]  /*b4d0*/  MUFU.EX2 R248, R207 ;  /* 0x000000cf00f87308 */ /* 0x0002620000000800 */
[----:B------:R1:W5:Y:S01]  /*b4e0*/  LDL.LU R243, [R1+0x74] ;  /* 0x0000740001f37983 */ /* 0x0003620000300800 */
[----:B------:R-:W-:Y:S01]  /*b4f0*/  FADD.FTZ R132, R166, R2 ;  /* 0x00000002a6847221 */ /* 0x000fe20000010000 */
[----:B---3--:R-:W-:Y:S02]  /*b500*/  F2FP.PACK_AB R205, R182, R251 ;  /* 0x000000fbb6cd723e */ /* 0x008fe400000000ff */
[----:B------:R3:W5:Y:S01]  /*b510*/  LDL.LU R235, [R1+0x70] ;  /* 0x0000700001eb7983 */ /* 0x0007620000300800 */
[----:B------:R-:W-:Y:S02]  /*b520*/  IMAD.MOV.U32 R166, RZ, RZ, R188 ;  /* 0x000000ffffa67224 */ /* 0x000fe400078e00bc */
[----:B------:R-:W-:Y:S01]  /*b530*/  FADD.FTZ R2, R167, R0 ;  /* 0x00000000a7027221 */ /* 0x000fe20000010000 */
[----:B------:R-:W-:Y:S01]  /*b540*/  MOV R167, R187 ;  /* 0x000000bb00a77202 */ /* 0x000fe20000000f00 */
[----:B------:R-:W-:Y:S02]  /*b550*/  FADD.FTZ R0, R175, R3 ;  /* 0x00000003af007221 */ /* 0x000fe40000010000 */
[----:B------:R-:W-:Y:S01]  /*b560*/  IMAD.MOV.U32 R175, RZ, RZ, R184 ;  /* 0x000000ffffaf7224 */ /* 0x000fe200078e00b8 */
[----:B--2---:R-:W-:Y:S01]  /*b570*/  F2FP.PACK_AB R206, R197, R179 ;  /* 0x000000b3c5ce723e */ /* 0x004fe200000000ff */
[----:B------:R-:W-:Y:S01]  /*b580*/  FADD.FTZ R165, R172, R132 ;  /* 0x00000084aca57221 */ /* 0x000fe20000010000 */
[----:B------:R-:W-:Y:S01]  /*b590*/  F2FP.PACK_AB R208, R249, R252 ;  /* 0x000000fcf9d0723e */ /* 0x000fe200000000ff */
[----:B------:R-:W-:Y:S02]  /*b5a0*/  FADD.FTZ R164, R174, R2 ;  /* 0x00000002aea47221 */ /* 0x000fe40000010000 */
[----:B------:R-:W-:Y:S02]  /*b5b0*/  FADD.FTZ R3, R177, R133 ;  /* 0x00000085b1037221 */ /* 0x000fe40000010000 */
[----:B------:R-:W-:Y:S01]  /*b5c0*/  FADD.FTZ R132, R176, R0 ;  /* 0x00000000b0847221 */ /* 0x000fe20000010000 */
[----:B------:R-:W-:Y:S01]  /*b5d0*/  MOV R0, R190 ;  /* 0x000000be00007202 */ /* 0x000fe20000000f00 */
[----:B------:R-:W-:Y:S01]  /*b5e0*/  IMAD.MOV.U32 R2, RZ, RZ, R189 ;  /* 0x000000ffff027224 */ /* 0x000fe200078e00bd */
[----:B-1----:R-:W-:Y:S02]  /*b5f0*/  F2FP.PACK_AB R207, R198, R178 ;  /* 0x000000b2c6cf723e */ /* 0x002fe400000000ff */
[----:B------:R-:W-:Y:S01]  /*b600*/  F2FP.PACK_AB R210, R247, R248 ;  /* 0x000000f8f7d2723e */ /* 0x000fe200000000ff */
[-C--:B----4-:R-:W-:Y:S08]  /*b610*/  HMMA.16816.F32 R100, R140, R144.reuse, R100 ;  /* 0x000000908c64723c */ /* 0x090ff00000001864 */
[C---:B------:R-:W-:Y:S08]  /*b620*/  HMMA.16816.F32 R104, R148.reuse, R144, R104 ;  /* 0x000000909468723c */ /* 0x040ff00000001868 */
[-C--:B------:R-:W-:Y:S08]  /*b630*/  HMMA.16816.F32 R108, R148, R146.reuse, R108 ;  /* 0x00000092946c723c */ /* 0x080ff0000000186c */
[C---:B------:R-:W-:Y:S01]  /*b640*/  HMMA.16816.F32 R112, R140.reuse, R146, R112 ;  /* 0x000000928c70723c */ /* 0x040fe20000001870 */
[----:B------:R-:W1:Y:S07]  /*b650*/  LDSM.16.MT88.4 R144, [R228+0x2800] ;  /* 0x00280000e490783b */ /* 0x000e6e0000004200 */
[-C--:B-1----:R-:W-:Y:S08]  /*b660*/  HMMA.16816.F32 R116, R140, R144.reuse, R116 ;  /* 0x000000908c74723c */ /* 0x082ff00000001874 */
[C---:B------:R-:W-:Y:S07]  /*b670*/  HMMA.16816.F32 R120, R148.reuse, R144, R120 ;  /* 0x000000909478723c */ /* 0x040fee0000001878 */
[----:B------:R-:W-:Y:S01]  /*b680*/  F2FP.PACK_AB R144, R201, R181 ;  /* 0x000000b5c990723e */ /* 0x000fe200000000ff */
[-C--:B------:R-:W-:Y:S01]  /*b690*/  HMMA.16816.F32 R124, R148, R146.reuse, R124 ;  /* 0x00000092947c723c */ /* 0x080fe2000000187c */
[----:B------:R-:W1:Y:S03]  /*b6a0*/  LDSM.16.MT88.4 R148, [R225+0x1000] ;  /* 0x00100000e194783b */ /* 0x000e660000004200 */
[----:B------:R-:W-:Y:S04]  /*b6b0*/  F2FP.PACK_AB R145, R200, R196 ;  /* 0x000000c4c891723e */ /* 0x000fe800000000ff */
[----:B------:R-:W-:Y:S07]  /*b6c0*/  HMMA.16816.F32 R128, R140, R146, R128 ;  /* 0x000000928c80723c */ /* 0x000fee0000001880 */
[----:B------:R-:W-:Y:S02]  /*b6d0*/  F2FP.PACK_AB R142, R187, R195 ;  /* 0x000000c3bb8e723e */ /* 0x000fe400000000ff */
[----:B------:R-:W-:Y:S03]  /*b6e0*/  F2FP.PACK_AB R141, R203, R180 ;  /* 0x000000b4cb8d723e */ /* 0x000fe600000000ff */
[----:B------:R-:W-:Y:S02]  /*b6f0*/  F2FP.PACK_AB R143, R192, R194 ;  /* 0x000000c2c08f723e */ /* 0x000fe400000000ff */
[----:B------:R-:W-:Y:S02]  /*b700*/  F2FP.PACK_AB R140, R199, R191 ;  /* 0x000000bfc78c723e */ /* 0x000fe400000000ff */
[----:B------:R-:W-:Y:S02]  /*b710*/  F2FP.PACK_AB R146, R186, R193 ;  /* 0x000000c1ba92723e */ /* 0x000fe400000000ff */
[----:B------:R-:W-:Y:S01]  /*b720*/  LDSM.16.MT88.4 R192, [R229+0x1800] ;  /* 0x00180000e5c0783b */ /* 0x000fe20000004200 */
[----:B------:R-:W-:Y:S02]  /*b730*/  F2FP.PACK_AB R147, R184, R188 ;  /* 0x000000bcb893723e */ /* 0x000fe400000000ff */
[----:B------:R-:W-:Y:S05]  /*b740*/  MOV R188, R185 ;  /* 0x000000b900bc7202 */ /* 0x000fea0000000f00 */
[----:B------:R-:W-:Y:S01]  /*b750*/  LDSM.16.MT88.4 R184, [R226+0x1800] ;  /* 0x00180000e2b8783b */ /* 0x000fe20000004200 */
[-C--:B-1----:R-:W-:Y:S08]  /*b760*/  HMMA.16816.F32 R4, R140, R148.reuse, R4 ;  /* 0x000000948c04723c */ /* 0x082ff00000001804 */
[C---:B------:R-:W-:Y:S08]  /*b770*/  HMMA.16816.F32 R8, R144.reuse, R148, R8 ;  /* 0x000000949008723c */ /* 0x040ff00000001808 */
[-C--:B------:R-:W-:Y:S08]  /*b780*/  HMMA.16816.F32 R12, R144, R150.reuse, R12 ;  /* 0x00000096900c723c */ /* 0x080ff0000000180c */
[C---:B------:R-:W-:Y:S01]  /*b790*/  HMMA.16816.F32 R16, R140.reuse, R150, R16 ;  /* 0x000000968c10723c */ /* 0x040fe20000001810 */
[----:B------:R-:W1:Y:S07]  /*b7a0*/  LDSM.16.MT88.4 R148, [R225+0x3000] ;  /* 0x00300000e194783b */ /* 0x000e6e0000004200 */
[-C--:B------:R-:W-:Y:S08]  /*b7b0*/  HMMA.16816.F32 R20, R140, R152.reuse, R20 ;  /* 0x000000988c14723c */ /* 0x080ff00000001814 */
[C---:B------:R-:W-:Y:S08]  /*b7c0*/  HMMA.16816.F32 R24, R144.reuse, R152, R24 ;  /* 0x000000989018723c */ /* 0x040ff00000001818 */
[-C--:B------:R-:W-:Y:S08]  /*b7d0*/  HMMA.16816.F32 R28, R144, R154.reuse, R28 ;  /* 0x0000009a901c723c */ /* 0x080ff0000000181c */
[C---:B------:R-:W-:Y:S01]  /*b7e0*/  HMMA.16816.F32 R32, R140.reuse, R154, R32 ;  /* 0x0000009a8c20723c */ /* 0x040fe20000001820 */
[----:B------:R-:W2:Y:S07]  /*b7f0*/  LDSM.16.MT88.4 R152, [R226+0x3000] ;  /* 0x00300000e298783b */ /* 0x000eae0000004200 */
        /* <DEDUP_REMOVED lines=9> */
[----:B------:R-:W3:Y:S07]  /*b890*/  LDSM.16.MT88.4 R160, [R228+0x3000] ;  /* 0x00300000e4a0783b */ /* 0x000eee0000004200 */
[-C--:B-1----:R-:W-:Y:S08]  /*b8a0*/  HMMA.16816.F32 R68, R140, R148.reuse, R68 ;  /* 0x000000948c44723c */ /* 0x082ff00000001844 */
[C---:B------:R-:W-:Y:S08]  /*b8b0*/  HMMA.16816.F32 R72, R144.reuse, R148, R72 ;  /* 0x000000949048723c */ /* 0x040ff00000001848 */
[-C--:B------:R-:W-:Y:S08]  /*b8c0*/  HMMA.16816.F32 R76, R144, R150.reuse, R76 ;  /* 0x00000096904c723c */ /* 0x080ff0000000184c */
[C---:B------:R-:W-:Y:S08]  /*b8d0*/  HMMA.16816.F32 R80, R140.reuse, R150, R80 ;  /* 0x000000968c50723c */ /* 0x040ff00000001850 */
[-C--:B--2---:R-:W-:Y:S08]  /*b8e0*/  HMMA.16816.F32 R84, R140, R152.reuse, R84 ;  /* 0x000000988c54723c */ /* 0x084ff00000001854 */
        /* <DEDUP_REMOVED lines=8> */
[----:B------:R-:W-:Y:S01]  /*b970*/  MOV R157, R203 ;  /* 0x000000cb009d7202 */ /* 0x000fe20000000f00 */
[----:B------:R-:W-:Y:S03]  /*b980*/  IMAD.MOV.U32 R133, RZ, RZ, R156 ;  /* 0x000000ffff857224 */ /* 0x000fe600078e009c */
[C---:B------:R-:W-:Y:S07]  /*b990*/  HMMA.16816.F32 R112, R140.reuse, R158, R112 ;  /* 0x0000009e8c70723c */ /* 0x040fee0000001870 */
[----:B------:R-:W-:Y:S01]  /*b9a0*/  IMAD.MOV.U32 R158, RZ, RZ, R200 ;  /* 0x000000ffff9e7224 */ /* 0x000fe200078e00c8 */
[-C--:B---3--:R-:W-:Y:S04]  /*b9b0*/  HMMA.16816.F32 R116, R140, R160.reuse, R116 ;  /* 0x000000a08c74723c */ /* 0x088fe80000001874 */
[----:B------:R-:W-:Y:S02]  /*b9c0*/  MOV R159, R201 ;  /* 0x000000c9009f7202 */ /* 0x000fe40000000f00 */
[----:B------:R-:W2:Y:S02]  /*b9d0*/  LDSM.16.MT88.4 R200, [R228+0x1800] ;  /* 0x00180000e4c8783b */ /* 0x000ea40000004200 */
[C---:B------:R-:W-:Y:S08]  /*b9e0*/  HMMA.16816.F32 R120, R144.reuse, R160, R120 ;  /* 0x000000a09078723c */ /* 0x040ff00000001878 */
[-C--:B------:R-:W-:Y:S08]  /*b9f0*/  HMMA.16816.F32 R124, R144, R162.reuse, R124 ;  /* 0x000000a2907c723c */ /* 0x080ff0000000187c */
[----:B------:R-:W-:Y:S08]  /*ba00*/  HMMA.16816.F32 R128, R140, R162, R128 ;  /* 0x000000a28c80723c */ /* 0x000ff00000001880 */
[-C--:B-1----:R-:W-:Y:S01]  /*ba10*/  HMMA.16816.F32 R140, R204, R152.reuse, R4 ;  /* 0x00000098cc8c723c */ /* 0x082fe20000001804 */
[----:B------:R-:W1:Y:S07]  /*ba20*/  LDSM.16.MT88.4 R4, [R228+0x3800] ;  /* 0x00380000e404783b */ /* 0x000e6e0000004200 */
[C---:B------:R-:W-:Y:S07]  /*ba30*/  HMMA.16816.F32 R144, R208.reuse, R152, R8 ;  /* 0x00000098d090723c */ /* 0x040fee0000001808 */
[----:B------:R-:W-:Y:S01]  /*ba40*/  MOV R9, R159 ;  /* 0x0000009f00097202 */ /* 0x000fe20000000f00 */
[-C--:B------:R-:W-:Y:S04]  /*ba50*/  HMMA.16816.F32 R148, R208, R154.reuse, R12 ;  /* 0x0000009ad094723c */ /* 0x080fe8000000180c */
[----:B------:R-:W-:Y:S02]  /*ba60*/  MOV R10, R157 ;  /* 0x0000009d000a7202 */ /* 0x000fe40000000f00 */
[----:B------:R-:W-:Y:S01]  /*ba70*/  MOV R11, R199 ;  /* 0x000000c7000b7202 */ /* 0x000fe20000000f00 */
[----:B------:R-:W-:Y:S01]  /*ba80*/  IMAD.MOV.U32 R14, RZ, RZ, R197 ;  /* 0x000000ffff0e7224 */ /* 0x000fe200078e00c5 */
[C---:B------:R-:W-:Y:S04]  /*ba90*/  HMMA.16816.F32 R160, R204.reuse, R154, R16 ;  /* 0x0000009acca0723c */ /* 0x040fe80000001810 */
[----:B------:R-:W-:Y:S01]  /*baa0*/  MOV R8, R191 ;  /* 0x000000bf00087202 */ /* 0x000fe20000000f00 */
[----:B------:R-:W-:Y:S01]  /*bab0*/  IMAD.MOV.U32 R13, RZ, RZ, R178 ;  /* 0x000000ffff0d7224 */ /* 0x000fe200078e00b2 */
[----:B------:R-:W-:Y:S02]  /*bac0*/  MOV R15, R198 ;  /* 0x000000c6000f7202 */ /* 0x000fe40000000f00 */
[----:B------:R-:W-:Y:S01]  /*bad0*/  MOV R17, R175 ;  /* 0x000000af00117202 */ /* 0x000fe20000000f00 */
[----:B------:R-:W-:Y:S03]  /*bae0*/  FADD.FTZ R8, R8, R132 ;  /* 0x0000008408087221 */ /* 0x000fe60000010000 */
[----:B------:R-:W-:Y:S01]  /*baf0*/  MOV R16, R173 ;  /* 0x000000ad00107202 */ /* 0x000fe20000000f00 */
[----:B------:R-:W-:Y:S01]  /*bb00*/  FADD.FTZ R11, R11, R8 ;  /* 0x000000080b0b7221 */ /* 0x000fe20000010000 */
[-C--:B------:R-:W-:Y:S03]  /*bb10*/  HMMA.16816.F32 R172, R204, R184.reuse, R20 ;  /* 0x000000b8ccac723c */ /* 0x080fe60000001814 */
[----:B------:R-:W-:Y:S02]  /*bb20*/  MOV R12, R179 ;  /* 0x000000b3000c7202 */ /* 0x000fe40000000f00 */
[----:B------:R-:W-:Y:S02]  /*bb30*/  MOV R18, R183 ;  /* 0x000000b700127202 */ /* 0x000fe40000000f00 */
[----:B------:R-:W-:Y:S01]  /*bb40*/  MOV R19, R182 ;  /* 0x000000b600137202 */ /* 0x000fe20000000f00 */
[C---:B------:R-:W-:Y:S04]  /*bb50*/  HMMA.16816.F32 R152, R208.reuse, R184, R24 ;  /* 0x000000b8d098723c */ /* 0x040fe80000001818 */
[----:B------:R-:W-:Y:S01]  /*bb60*/  MOV R22, R167 ;  /* 0x000000a700167202 */ /* 0x000fe20000000f00 */
[----:B------:R-:W-:Y:S01]  /*bb70*/  IMAD.MOV.U32 R23, RZ, RZ, R170 ;  /* 0x000000ffff177224 */ /* 0x000fe200078e00aa */
[----:B------:R-:W-:Y:S01]  /*bb80*/  MOV R21, R166 ;  /* 0x000000a600157202 */ /* 0x000fe20000000f00 */
[----:B------:R-:W-:Y:S01]  /*bb90*/  IMAD.MOV.U32 R27, RZ, RZ, R169 ;  /* 0x000000ffff1b7224 */ /* 0x000fe200078e00a9 */
[----:B------:R-:W-:Y:S02]  /*bba0*/  MOV R25, R158 ;  /* 0x0000009e00197202 */ /* 0x000fe40000000f00 */
[-C--:B------:R-:W-:Y:S03]  /*bbb0*/  HMMA.16816.F32 R156, R208, R186.reuse, R28 ;  /* 0x000000bad09c723c */ /* 0x080fe6000000181c */
[----:B------:R-:W-:Y:S02]  /*bbc0*/  MOV R20, R171 ;  /* 0x000000ab00147202 */ /* 0x000fe40000000f00 */
[----:B------:R-:W-:Y:S02]  /*bbd0*/  MOV R26, R168 ;  /* 0x000000a8001a7202 */ /* 0x000fe40000000f00 */
[----:B------:R-:W-:Y:S01]  /*bbe0*/  MOV R24, R196 ;  /* 0x000000c400187202 */ /* 0x000fe20000000f00 */
[C---:B------:R-:W-:Y:S01]  /*bbf0*/  HMMA.16816.F32 R184, R204.reuse, R186, R32 ;  /* 0x000000baccb8723c */ /* 0x040fe20000001820 */
[----:B------:R-:W3:Y:S03]  /*bc00*/  LDL R34, [R1+0x3c] ;  /* 0x00003c0001227983 */ /* 0x000ee60000100800 */
[----:B------:R-:W-:Y:S01]  /*bc10*/  MOV R28, R165 ;  /* 0x000000a5001c7202 */ /* 0x000fe20000000f00 */
[----:B------:R-:W-:Y:S01]  /*bc20*/  IMAD.MOV.U32 R29, RZ, RZ, R164 ;  /* 0x000000ffff1d7224 */ /* 0x000fe200078e00a4 */
[----:B------:R-:W-:Y:S02]  /*bc30*/  MOV R31, R181 ;  /* 0x000000b5001f7202 */ /* 0x000fe40000000f00 */
[----:B------:R-:W-:Y:S01]  /*bc40*/  MOV R35, R188 ;  /* 0x000000bc00237202 */ /* 0x000fe20000000f00 */
[----:B------:R-:W-:Y:S01]  /*bc50*/  FADD.FTZ R2, R2, R28 ;  /* 0x0000001c02027221 */ /* 0x000fe20000010000 */
[-C--:B------:R-:W-:Y:S03]  /*bc60*/  HMMA.16816.F32 R188, R204, R192.reuse, R36 ;  /* 0x000000c0ccbc723c */ /* 0x080fe60000001824 */
[----:B------:R-:W-:Y:S01]  /*bc70*/  FADD.FTZ R2, R31, R2 ;  /* 0x000000021f027221 */ /* 0x000fe20000010000 */
[----:B------:R-:W-:Y:S01]  /*bc80*/  MOV R30, R180 ;  /* 0x000000b4001e7202 */ /* 0x000fe20000000f00 */
[----:B------:R-:W-:Y:S01]  /*bc90*/  FADD.FTZ R0, R0, R29 ;  /* 0x0000001d00007221 */ /* 0x000fe20000010000 */
[----:B------:R-:W-:Y:S01]  /*bca0*/  MOV R132, R137 ;  /* 0x0000008900847202 */ /* 0x000fe20000000f00 */
        /* <DEDUP_REMOVED lines=10> */
[-C--:B--2---:R-:W-:Y:S04]  /*bd50*/  HMMA.16816.F32 R196, R204, R200.reuse, R52 ;  /* 0x000000c8ccc4723c */ /* 0x084fe80000001834 */
[----:B------:R-:W-:Y:S02]  /*bd60*/  FADD.FTZ R0, R20, R9 ;  /* 0x0000000914007221 */ /* 0x000fe40000010000 */
[----:B------:R-:W-:Y:S02]  /*bd70*/  FADD.FTZ R9, R21, R8 ;  /* 0x0000000815097221 */ /* 0x000fe40000010000 */
[C---:B------:R-:W-:Y:S04]  /*bd80*/  HMMA.16816.F32 R176, R208.reuse, R200, R56 ;  /* 0x000000c8d0b0723c */ /* 0x040fe80000001838 */
[----:B------:R-:W-:Y:S02]  /*bd90*/  FADD.FTZ R8, R22, R3 ;  /* 0x0000000316087221 */ /* 0x000fe40000010000 */
[----:B------:R-:W-:Y:S02]  /*bda0*/  FADD.FTZ R3, R17, R9 ;  /* 0x0000000911037221 */ /* 0x000fe40000010000 */
[-C--:B------:R-:W-:Y:S04]  /*bdb0*/  HMMA.16816.F32 R180, R208, R202.reuse, R60 ;  /* 0x000000cad0b4723c */ /* 0x080fe8000000183c */
[----:B------:R-:W-:Y:S04]  /*bdc0*/  FADD.FTZ R3, R246, R3 ;  /* 0x00000003f6037221 */ /* 0x000fe80000010000 */
[C---:B------:R-:W-:Y:S04]  /*bdd0*/  HMMA.16816.F32 R200, R204.reuse, R202, R64 ;  /* 0x000000caccc8723c */ /* 0x040fe80000001840 */
[----:B------:R-:W-:Y:S04]  /*bde0*/  FADD.FTZ R3, R245, R3 ;  /* 0x00000003f5037221 */ /* 0x000fe80000010000 */
        /* <DEDUP_REMOVED lines=11> */
[C---:B------:R-:W-:Y:S07]  /*bea0*/  HMMA.16816.F32 R112, R204.reuse, R222, R112 ;  /* 0x000000decc70723c */ /* 0x040fee0000001870 */
[-C--:B------:R-:W-:Y:S01]  /*beb0*/  MOV R222, R133.reuse ;  /* 0x0000008500de7202 */ /* 0x080fe20000000f00 */
[-C--:B-1----:R-:W-:Y:S08]  /*bec0*/  HMMA.16816.F32 R116, R204, R4.reuse, R116 ;  /* 0x00000004cc74723c */ /* 0x082ff00000001874 */
        /* <DEDUP_REMOVED lines=22> */
[----:B------:R-:W-:Y:S01]  /*c030*/  IMAD.MOV.U32 R139, RZ, RZ, R134 ;  /* 0x000000ffff8b7224 */ /* 0x000fe200078e0086 */
[----:B------:R1:W-:Y:S01]  /*c040*/  STL [R1+0x10], R3 ;  /* 0x0000100301007387 */ /* 0x0003e20000100800 */
[----:B------:R-:W-:Y:S02]  /*c050*/  MOV R133, R136 ;  /* 0x0000008800857202 */ /* 0x000fe40000000f00 */
[----:B------:R-:W-:Y:S01]  /*c060*/  MOV R138, R135 ;  /* 0x00000087008a7202 */ /* 0x000fe20000000f00 */
[----:B------:R1:W-:Y:S04]  /*c070*/  STL [R1+0x14], R2 ;  /* 0x0000140201007387 */ /* 0x0003e80000100800 */
[----:B------:R1:W-:Y:S01]  /*c080*/  STL [R1], R0 ;  /* 0x0000000001007387 */ /* 0x0003e20000100800 */
[----:B---3--:R-:W-:Y:S11]  /*c090*/  ISETP.GT.AND P0, PT, R35, R34, PT ;  /* 0x000000222300720c */ /* 0x008ff60003f04270 */
[----:B------:R-:W-:Y:S02]  /*c0a0*/  @!UPT UIADD3 URZ, URZ, URZ, URZ ;  /* 0x0000003f3f3ff290 */ /* 0x000fe4000fffe03f */
[----:B-1----:R-:W-:-:S05]  /*c0b0*/  @P0 BRA `(.L_x_959) ;  /* 0xffffade000000947 */ /* 0x002fca000383ffff */
.L_x_958:
[----:B-1----:R-:W2:Y:S02]  /*c0c0*/  LDL R0, [R1+0x18] ;  /* 0x0000180001007983 */ /* 0x002ea40000100800 */
[----:B--2---:R-:W-:-:S13]  /*c0d0*/  ISETP.GE.AND P0, PT, R222, R0, PT ;  /* 0x00000000de00720c */ /* 0x004fda0003f06270 */
[----:B------:R-:W-:Y:S05]  /*c0e0*/  @!P0 BRA `(.L_x_960) ;  /* 0x0000490000008947 */ /* 0x000fea0003800000 */
[----:B------:R-:W-:Y:S01]  /*c0f0*/  IMAD.MOV.U32 R132, RZ, RZ, R136 ;  /* 0x000000ffff847224 */ /* 0x000fe200078e0088 */
[----:B------:R-:W-:Y:S01]  /*c100*/  MOV R139, R134 ;  /* 0x00000086008b7202 */ /* 0x000fe20000000f00 */
[----:B------:R-:W-:Y:S01]  /*c110*/  IMAD.MOV.U32 R3, RZ, RZ, R137 ;  /* 0x000000ffff037224 */ /* 0x000fe200078e0089 */
[----:B------:R-:W-:Y:S02]  /*c120*/  MOV R138, R135 ;  /* 0x00000087008a7202 */ /* 0x000fe40000000f00 */
.L_x_961:
[----:B------:R-:W-:Y:S04]  /*c130*/  DEPBAR.LE SB0, 0x0 ;  /* 0x000080000000791a */ /* 0x000fe80000000000 */
[----:B------:R-:W-:Y:S01]  /*c140*/  WARPSYNC 0xffffffff ;  /* 0xffffffff00007948 */ /* 0x000fe20003800000 */
[----:B------:R-:W-:Y:S01]  /*c150*/  BAR.SYNC.DEFER_BLOCKING 0x0 ;  /* 0x0000000000007b1d */ /* 0x000fe20000010000 */
[----:B--2---:R-:W-:Y:S01]  /*c160*/  SHF.R.S32.HI R0, RZ, 0x1f, R222 ;  /* 0x0000001fff007819 */ /* 0x004fe200000114de */
[----:B------:R-:W-:Y:S01]  /*c170*/  IMAD.WIDE.U32 R134, R222, c[0x0][0x208], RZ ;  /* 0x00008200de867a25 */ /* 0x000fe200078e00ff */
[----:B------:R-:W-:Y:S02]  /*c180*/  MOV R137, c[0x0][0x208] ;  /* 0x0000820000897a02 */ /* 0x000fe40000000f00 */
[----:B------:R-:W-:Y:S01]  /*c190*/  MOV R219, 0x5 ;  /* 0x0000000500db7802 */ /* 0x000fe20000000f00 */
[----:B------:R-:W-:Y:S04]  /*c1a0*/  IMAD R0, R0, c[0x0][0x208], RZ ;  /* 0x0000820000007a24 */ /* 0x000fe800078e02ff */
[----:B------:R-:W-:Y:S05]  /*c1b0*/  IMAD R0, R222, c[0x0][0x20c], R0 ;  /* 0x00008300de007a24 */ /* 0x000fea00078e0200 */
[----:B------:R-:W-:Y:S02]  /*c1c0*/  IADD3 R133, R135, R0, RZ ;  /* 0x0000000087857210 */ /* 0x000fe40007ffe0ff */
[C---:B------:R-:W-:Y:S02]  /*c1d0*/  SHF.L.U32 R0, R134.reuse, 0x6, RZ ;  /* 0x0000000686007819 */ /* 0x040fe400000006ff */
[----:B------:R-:W-:Y:S02]  /*c1e0*/  SHF.L.U64.HI R133, R134, 0x6, R133 ;  /* 0x0000000686857819 */ /* 0x000fe40000010285 */
[----:B------:R-:W-:Y:S01]  /*c1f0*/  SHF.L.U32 R135, R137, 0x5, RZ ;  /* 0x0000000589877819 */ /* 0x000fe200000006ff */
[----:B-----5:R-:W-:Y:S08]  /*c200*/  LDSM.16.M88.4 R64, [R231] ;  /* 0x00000000e740783b */ /* 0x020ff00000000200 */
[----:B------:R-:W1:Y:S08]  /*c210*/  LDSM.16.M88.4 R16, [R224] ;  /* 0x00000000e010783b */ /* 0x000e700000000200 */
[----:B------:R-:W2:Y:S08]  /*c220*/  LDSM.16.M88.4 R60, [R231+0x2000] ;  /* 0x00200000e73c783b */ /* 0x000eb00000000200 */
[----:B------:R-:W3:Y:S08]  /*c230*/  LDSM.16.M88.4 R32, [R224+0x800] ;  /* 0x00080000e020783b */ /* 0x000ef00000000200 */
[----:B------:R-:W4:Y:S06]  /*c240*/  LDL.64 R216, [R1+0x30] ;  /* 0x0000300001d87983 */ /* 0x000f2c0000100a00 */
[----:B------:R-:W3:Y:S08]  /*c250*/  LDSM.16.M88.4 R48, [R224+0x1000] ;  /* 0x00100000e030783b */ /* 0x000ef00000000200 */
[----:B------:R-:W4:Y:S01]  /*c260*/  LDL R136, [R1+0x38] ;  /* 0x0000380001887983 */ /* 0x000f220000100800 */
[-C--:B-1----:R-:W-:Y:S03]  /*c270*/  HMMA.16816.F32 R4, R64, R16.reuse, RZ ;  /* 0x000000104004723c */ /* 0x082fe600000018ff */
[----:B------:R-:W1:Y:S05]  /*c280*/  LDSM.16.M88.4 R204, [R224+0x1800] ;  /* 0x00180000e0cc783b */ /* 0x000e6a0000000200 */
[C---:B--2---:R-:W-:Y:S03]  /*c290*/  HMMA.16816.F32 R8, R60.reuse, R16, RZ ;  /* 0x000000103c08723c */ /* 0x044fe600000018ff */
[----:B------:R-:W-:Y:S05]  /*c2a0*/  LDSM.16.M88.4 R208, [R233] ;  /* 0x00000000e9d0783b */ /* 0x000fea0000000200 */
[-C--:B------:R-:W-:Y:S03]  /*c2b0*/  HMMA.16816.F32 R12, R60, R18.reuse, RZ ;  /* 0x000000123c0c723c */ /* 0x080fe600000018ff */
[----:B------:R-:W2:Y:S05]  /*c2c0*/  LDSM.16.M88.4 R212, [R235] ;  /* 0x00000000ebd4783b */ /* 0x000eaa0000000200 */
[C---:B------:R-:W-:Y:S03]  /*c2d0*/  HMMA.16816.F32 R16, R64.reuse, R18, RZ ;  /* 0x000000124010723c */ /* 0x040fe600000018ff */
[----:B------:R-:W-:Y:S04]  /*c2e0*/  STL [R1+0x74], R130 ;  /* 0x0000748201007387 */ /* 0x000fe80000100800 */
[----:B------:R1:W-:Y:S01]  /*c2f0*/  STL [R1+0x70], R131 ;  /* 0x0000708301007387 */ /* 0x0003e20000100800 */
[-C--:B---3--:R-:W-:Y:S08]  /*c300*/  HMMA.16816.F32 R20, R64, R32.reuse, RZ ;  /* 0x000000204014723c */ /* 0x088ff000000018ff */
[C---:B------:R-:W-:Y:S08]  /*c310*/  HMMA.16816.F32 R24, R60.reuse, R32, RZ ;  /* 0x000000203c18723c */ /* 0x040ff000000018ff */
[-C--:B------:R-:W-:Y:S01]  /*c320*/  HMMA.16816.F32 R28, R60, R34.reuse, RZ ;  /* 0x000000223c1c723c */ /* 0x080fe200000018ff */
[----:B-1----:R-:W3:Y:S07]  /*c330*/  LDL.64 R130, [R1+0x28] ;  /* 0x0000280001827983 */ /* 0x002eee0000100a00 */
        /* <DEDUP_REMOVED lines=9> */
[----:B------:R-:W1:Y:S07]  /*c3d0*/  LDSM.16.M88.4 R204, [R233+0x2000] ;  /* 0x00200000e9cc783b */ /* 0x000e6e0000000200 */
[-C--:B--2---:R-:W-:Y:S08]  /*c3e0*/  HMMA.16816.F32 R4, R208, R212.reuse, R4 ;  /* 0x000000d4d004723c */ /* 0x084ff00000001804 */
[C---:B-1----:R-:W-:Y:S08]  /*c3f0*/  HMMA.16816.F32 R8, R204.reuse, R212, R8 ;  /* 0x000000d4cc08723c */ /* 0x042ff00000001808 */
        /* <DEDUP_REMOVED lines=8> */
[-C--:B-1----:R-:W-:Y:S04]  /*c480*/  HMMA.16816.F32 R36, R208, R212.reuse, R36 ;  /* 0x000000d4d024723c */ /* 0x082fe80000001824 */
[C---:B----4-:R-:W-:Y:S04]  /*c490*/  IADD3 R2, P1, R0.reuse, R216, RZ ;  /* 0x000000d800027210 */ /* 0x050fe80007f3e0ff */
[C---:B------:R-:W-:Y:S04]  /*c4a0*/  HMMA.16816.F32 R40, R204.reuse, R212, R40 ;  /* 0x000000d4cc28723c */ /* 0x040fe80000001828 */
[C---:B------:R-:W-:Y:S04]  /*c4b0*/  IADD3.X R134, R133.reuse, R136, RZ, P1, !PT ;  /* 0x0000008885867210 */ /* 0x040fe80000ffe4ff */
[-C--:B------:R-:W-:Y:S04]  /*c4c0*/  HMMA.16816.F32 R44, R204, R214.reuse, R44 ;  /* 0x000000d6cc2c723c */ /* 0x080fe8000000182c */
[----:B------:R-:W-:Y:S02]  /*c4d0*/  IADD3 R0, P2, P1, R0, 0x40, R216 ;  /* 0x0000004000007810 */ /* 0x000fe4000795e0d8 */
[----:B------:R-:W2:Y:S02]  /*c4e0*/  LDL R216, [R1+0x18] ;  /* 0x0000180001d87983 */ /* 0x000ea40000100800 */
[C---:B------:R-:W-:Y:S02]  /*c4f0*/  HMMA.16816.F32 R48, R208.reuse, R214, R48 ;  /* 0x000000d6d030723c */ /* 0x040fe40000001830 */
[----:B------:R-:W1:Y:S02]  /*c500*/  LDSM.16.M88.4 R212, [R241] ;  /* 0x00000000f1d4783b */ /* 0x000e640000000200 */
[----:B------:R-:W-:Y:S04]  /*c510*/  IADD3.X R133, R133, RZ, R136, P2, P1 ;  /* 0x000000ff85857210 */ /* 0x000fe800017e2488 */
[-C--:B-1----:R-:W-:Y:S08]  /*c520*/  HMMA.16816.F32 R52, R208, R212.reuse, R52 ;  /* 0x000000d4d034723c */ /* 0x082ff00000001834 */
[C---:B------:R-:W-:Y:S08]  /*c530*/  HMMA.16816.F32 R56, R204.reuse, R212, R56 ;  /* 0x000000d4cc38723c */ /* 0x040ff00000001838 */
[-C--:B------:R-:W-:Y:S07]  /*c540*/  HMMA.16816.F32 R60, R204, R214.reuse, R60 ;  /* 0x000000d6cc3c723c */ /* 0x080fee000000183c */
[C---:B------:R-:W-:Y:S01]  /*c550*/  LEA R204, P0, R2.reuse, c[0x0][0x1f8], 0x1 ;  /* 0x00007e0002cc7a11 */ /* 0x040fe200078008ff */
[----:B------:R-:W-:Y:S04]  /*c560*/  HMMA.16816.F32 R64, R208, R214, R64 ;  /* 0x000000d6d040723c */ /* 0x000fe80000001840 */
[----:B------:R-:W-:Y:S02]  /*c570*/  LEA.HI.X R205, R2, c[0x0][0x1fc], R134, 0x1, P0 ;  /* 0x00007f0002cd7a11 */ /* 0x000fe400000f0c86 */
[----:B------:R-:W-:Y:S02]  /*c580*/  LEA R206, P0, R0, c[0x0][0x1f8], 0x1 ;  /* 0x00007e0000ce7a11 */ /* 0x000fe400078008ff */
[----:B------:R-:W-:Y:S01]  /*c590*/  IADD3 R136, P1, R204, R135, RZ ;  /* 0x00000087cc887210 */ /* 0x000fe20007f3e0ff */
[----:B------:R-:W-:Y:S01]  /*c5a0*/  @!PT LDS RZ, [RZ] ;  /* 0x00000000fffff984 */ /* 0x000fe20000000800 */
[----:B------:R-:W-:Y:S01]  /*c5b0*/  @!PT LDS RZ, [RZ] ;  /* 0x00000000fffff984 */ /* 0x000fe20000000800 */
[----:B------:R-:W-:Y:S01]  /*c5c0*/  @!PT LDS RZ, [RZ] ;  /* 0x00000000fffff984 */ /* 0x000fe20000000800 */
[----:B------:R1:W-:Y:S03]  /*c5d0*/  LDGSTS.E.BYPASS.LTC128B.128 [R244+0x100], [R204.64], !P6 ;  /* 0x00100000ccf47fae */ /* 0x0003e6000f101d48 */
[----:B------:R-:W-:Y:S02]  /*c5e0*/  LEA.HI.X R207, R0, c[0x0][0x1fc], R133, 0x1, P0 ;  /* 0x00007f0000cf7a11 */ /* 0x000fe400000f0c85 */
[----:B------:R-:W-:Y:S02]  /*c5f0*/  SHF.L.U64.HI R2, R137, R219, c[0x0][0x20c] ;  /* 0x0000830089027619 */ /* 0x000fe400000102db */
[-C--:B------:R-:W-:Y:S01]  /*c600*/  IADD3 R134, P0, R136, R135.reuse, RZ ;  /* 0x0000008788867210 */ /* 0x080fe20007f1e0ff */
[----:B------:R4:W-:Y:S01]  /*c610*/  LDGSTS.E.BYPASS.LTC128B.128 [R244+0x2100], [R206.64], !P5 ;  /* 0x02100000cef47fae */ /* 0x0009e2000e901d48 */
[-C--:B------:R-:W-:Y:S07]  /*c620*/  IADD3.X R137, R205, R2.reuse, RZ, P1, !PT ;  /* 0x00000002cd897210 */ /* 0x080fee0000ffe4ff */
[----:B------:R2:W-:Y:S08]  /*c630*/  LDGSTS.E.BYPASS.LTC128B.128 [R244+0x900], [R136.64], !P6 ;  /* 0x0090000088f47fae */ /* 0x0005f0000f101d48 */
[----:B------:R2:W-:Y:S01]  /*c640*/  LDGSTS.E.BYPASS.LTC128B.128 [R244+0x2900], [R136.64+0x80], !P5 ;  /* 0x0290008088f47fae */ /* 0x0005e2000e901d48 */
[----:B-1----:R-:W-:Y:S02]  /*c650*/  IADD3 R204, P1, R134, R135, RZ ;  /* 0x0000008786cc7210 */ /* 0x002fe40007f3e0ff */
[-C--:B------:R-:W-:Y:S04]  /*c660*/  IADD3.X R135, R137, R2.reuse, RZ, P0, !PT ;  /* 0x0000000289877210 */ /* 0x080fe800007fe4ff */
[----:B------:R-:W-:Y:S01]  /*c670*/  IADD3.X R205, R135, R2, RZ, P1, !PT ;  /* 0x0000000287cd7210 */ /* 0x000fe20000ffe4ff */
[----:B------:R1:W-:Y:S08]  /*c680*/  LDGSTS.E.BYPASS.LTC128B.128 [R244+0x1100], [R134.64], !P6 ;  /* 0x0110000086f47fae */ /* 0x0003f0000f101d48 */
[----:B------:R1:W-:Y:S08]  /*c690*/  LDGSTS.E.BYPASS.LTC128B.128 [R244+0x3100], [R134.64+0x80], !P5 ;  /* 0x0310008086f47fae */ /* 0x0003f0000e901d48 */
[----:B------:R4:W-:Y:S08]  /*c6a0*/  LDGSTS.E.BYPASS.LTC128B.128 [R244+0x1900], [R204.64], !P6 ;  /* 0x01900000ccf47fae */ /* 0x0009f0000f101d48 */
[----:B------:R4:W-:Y:S08]  /*c6b0*/  LDGSTS.E.BYPASS.LTC128B.128 [R244+0x3900], [R204.64+0x80], !P5 ;  /* 0x03900080ccf47fae */ /* 0x0009f0000e901d48 */
[----:B------:R-:W-:Y:S08]  /*c6c0*/  LDSM.16.M88.4 R208, [R230] ;  /* 0x00000000e6d0783b */ /* 0x000ff00000000200 */
[----:B------:R-:W-:Y:S08]  /*c6d0*/  LDSM.16.M88.4 R212, [R232+0x2000] ;  /* 0x00200000e8d4783b */ /* 0x000ff00000000200 */
[----:B------:R-:W0:Y:S08]  /*c6e0*/  LDGDEPBAR ;  /* 0x00000000000079af */ /* 0x000e300000000000 */
[----:B----4-:R-:W4:Y:S02]  /*c6f0*/  LDSM.16.M88.4 R204, [R232] ;  /* 0x00000000e8cc783b */ /* 0x010f240000000200 */
[-C--:B----4-:R-:W-:Y:S08]  /*c700*/  HMMA.16816.F32 R4, R204, R208.reuse, R4 ;  /* 0x000000d0cc04723c */ /* 0x090ff00000001804 */
[C---:B------:R-:W-:Y:S08]  /*c710*/  HMMA.16816.F32 R8, R212.reuse, R208, R8 ;  /* 0x000000d0d408723c */ /* 0x040ff00000001808 */
[-C--:B------:R-:W-:Y:S08]  /*c720*/  HMMA.16816.F32 R12, R212, R210.reuse, R12 ;  /* 0x000000d2d40c723c */ /* 0x080ff0000000180c */
[C---:B------:R-:W-:Y:S01]  /*c730*/  HMMA.16816.F32 R16, R204.reuse, R210, R16 ;  /* 0x000000d2cc10723c */ /* 0x040fe20000001810 */
[----:B------:R-:W4:Y:S07]  /*c740*/  LDSM.16.M88.4 R208, [R230+0x800] ;  /* 0x00080000e6d0783b */ /* 0x000f2e0000000200 */
[-C--:B----4-:R-:W-:Y:S08]  /*c750*/  HMMA.16816.F32 R20, R204, R208.reuse, R20 ;  /* 0x000000d0cc14723c */ /* 0x090ff00000001814 */
[C---:B------:R-:W-:Y:S08]  /*c760*/  HMMA.16816.F32 R24, R212.reuse, R208, R24 ;  /* 0x000000d0d418723c */ /* 0x040ff00000001818 */
[-C--:B------:R-:W-:Y:S08]  /*c770*/  HMMA.16816.F32 R28, R212, R210.reuse, R28 ;  /* 0x000000d2d41c723c */ /* 0x080ff0000000181c */
[C---:B------:R-:W-:Y:S01]  /*c780*/  HMMA.16816.F32 R32, R204.reuse, R210, R32 ;  /* 0x000000d2cc20723c */ /* 0x040fe20000001820 */
[----:B------:R-:W4:Y:S03]  /*c790*/  LDSM.16.M88.4 R208, [R230+0x1000] ;  /* 0x00100000e6d0783b */ /* 0x000f260000000200 */
[C---:B--2---:R-:W-:Y:S02]  /*c7a0*/  ISETP.GT.AND P0, PT, R222.reuse, R216, PT ;  /* 0x000000d8de00720c */ /* 0x044fe40003f04270 */
[----:B------:R-:W-:Y:S02]  /*c7b0*/  IADD3 R222, R222, -0x1, RZ ;  /* 0xffffffffdede7810 */ /* 0x000fe40007ffe0ff */
[-C--:B----4-:R-:W-:Y:S08]  /*c7c0*/  HMMA.16816.F32 R36, R204, R208.reuse, R36 ;  /* 0x000000d0cc24723c */ /* 0x090ff00000001824 */
[C---:B------:R-:W-:Y:S08]  /*c7d0*/  HMMA.16816.F32 R40, R212.reuse, R208, R40 ;  /* 0x000000d0d428723c */ /* 0x040ff00000001828 */
[-C--:B------:R-:W-:Y:S08]  /*c7e0*/  HMMA.16816.F32 R44, R212, R210.reuse, R44 ;  /* 0x000000d2d42c723c */ /* 0x080ff0000000182c */
[C---:B------:R-:W-:Y:S01]  /*c7f0*/  HMMA.16816.F32 R48, R204.reuse, R210, R48 ;  /* 0x000000d2cc30723c */ /* 0x040fe20000001830 */
[----:B------:R-:W2:Y:S07]  /*c800*/  LDSM.16.M88.4 R208, [R230+0x1800] ;  /* 0x00180000e6d0783b */ /* 0x000eae0000000200 */
[-C--:B--2---:R-:W-:Y:S08]  /*c810*/  HMMA.16816.F32 R52, R204, R208.reuse, R52 ;  /* 0x000000d0cc34723c */ /* 0x084ff00000001834 */
[C---:B------:R-:W-:Y:S08]  /*c820*/  HMMA.16816.F32 R56, R212.reuse, R208, R56 ;  /* 0x000000d0d438723c */ /* 0x040ff00000001838 */
[-C--:B------:R-:W-:Y:S01]  /*c830*/  HMMA.16816.F32 R60, R212, R210.reuse, R60 ;  /* 0x000000d2d43c723c */ /* 0x080fe2000000183c */
[----:B------:R-:W-:Y:S07]  /*c840*/  LDSM.16.M88.4 R212, [R234+0x2000] ;  /* 0x00200000ead4783b */ /* 0x000fee0000000200 */
[----:B------:R-:W-:Y:S01]  /*c850*/  HMMA.16816.F32 R64, R204, R210, R64 ;  /* 0x000000d2cc40723c */ /* 0x000fe20000001840 */
[----:B------:R-:W-:Y:S08]  /*c860*/  LDSM.16.M88.4 R204, [R234] ;  /* 0x00000000eacc783b */ /* 0x000ff00000000200 */
[----:B------:R-:W2:Y:S02]  /*c870*/  LDSM.16.M88.4 R208, [R227] ;  /* 0x00000000e3d0783b */ /* 0x000ea40000000200 */
[-C--:B--2---:R-:W-:Y:S08]  /*c880*/  HMMA.16816.F32 R4, R204, R208.reuse, R4 ;  /* 0x000000d0cc04723c */ /* 0x084ff00000001804 */
[C---:B------:R-:W-:Y:S08]  /*c890*/  HMMA.16816.F32 R8, R212.reuse, R208, R8 ;  /* 0x000000d0d408723c */ /* 0x040ff00000001808 */
[-C--:B------:R-:W-:Y:S08]  /*c8a0*/  HMMA.16816.F32 R12, R212, R210.reuse, R12 ;  /* 0x000000d2d40c723c */ /* 0x080ff0000000180c */
[C---:B------:R-:W-:Y:S01]  /*c8b0*/  HMMA.16816.F32 R16, R204.reuse, R210, R16 ;  /* 0x000000d2cc10723c */ /* 0x040fe20000001810 */
[----:B------:R-:W2:Y:S07]  /*c8c0*/  LDSM.16.M88.4 R208, [R227+0x800] ;  /* 0x00080000e3d0783b */ /* 0x000eae0000000200 */
        /* <DEDUP_REMOVED lines=15> */
[----:B------:R-:W-:Y:S08]  /*c9c0*/  LDSM.16.M88.4 R204, [R231+0x4000] ;  /* 0x00400000e7cc783b */ /* 0x000ff00000000200 */
[----:B------:R-:W2:Y:S02]  /*c9d0*/  LDSM.16.M88.4 R208, [R224+0x2000] ;  /* 0x00200000e0d0783b */ /* 0x000ea40000000200 */
        /* <DEDUP_REMOVED lines=21> */
[----:B------:R-:W2:Y:S02]  /*cb30*/  LDSM.16.M88.4 R208, [R240] ;  /* 0x00000000f0d0783b */ /* 0x000ea40000000200 */
[-C--:B--2---:R-:W-:Y:S08]  /*cb40*/  HMMA.16816.F32 R4, R204, R208.reuse, R4 ;  /* 0x000000d0cc04723c */ /* 0x084ff00000001804 */
[C---:B------:R-:W-:Y:S08]  /*cb50*/  HMMA.16816.F32 R8, R212.reuse, R208, R8 ;  /* 0x000000d0d408723c */ /* 0x040ff00000001808 */
[-C--:B------:R-:W-:Y:S08]  /*cb60*/  HMMA.16816.F32 R12, R212, R210.reuse, R12 ;  /* 0x000000d2d40c723c */ /* 0x080ff0000000180c */
[C---:B------:R-:W-:Y:S01]  /*cb70*/  HMMA.16816.F32 R16, R204.reuse, R210, R16 ;  /* 0x000000d2cc10723c */ /* 0x040fe20000001810 */
[----:B------:R-:W2:Y:S07]  /*cb80*/  LDSM.16.M88.4 R208, [R239] ;  /* 0x00000000efd0783b */ /* 0x000eae0000000200 */
        /* <DEDUP_REMOVED lines=42> */
[----:B------:R-:W-:Y:S01]  /*ce30*/  FMUL.FTZ R4, R4, c[0x0][0x320] ;  /* 0x0000c80004047a20 */ /* 0x000fe20000410000 */
[C---:B------:R-:W-:Y:S03]  /*ce40*/  HMMA.16816.F32 R16, R204.reuse, R210, R16 ;  /* 0x000000d2cc10723c */ /* 0x040fe60000001810 */
[----:B-1----:R-:W1:Y:S01]  /*ce50*/  MUFU.TANH R134, R4 ;  /* 0x0000000400867308 */ /* 0x002e620000002400 */
        /* <DEDUP_REMOVED lines=18> */
[----:B------:R-:W-:Y:S01]  /*cf80*/  FMUL.FTZ R13, R13, c[0x0][0x320] ;  /* 0x0000c8000d0d7a20 */ /* 0x000fe20000410000 */
[----:B--2---:R-:W-:Y:S08]  /*cf90*/  FMNMX.FTZ R0, R208, R0, !PT ;  /* 0x00000000d0007209 */ /* 0x004ff00007810000 */
[----:B------:R-:W-:Y:S01]  /*cfa0*/  MUFU.TANH R218, R9 ;  /* 0x0000000900da7308 */ /* 0x000fe20000002400 */
[----:B----4-:R-:W2:Y:S09]  /*cfb0*/  LDL R15, [R1+0x20] ;  /* 0x00002000010f7983 */ /* 0x010eb20000100800 */
[----:B------:R4:W3:Y:S01]  /*cfc0*/  MUFU.TANH R210, R7 ;  /* 0x0000000700d27308 */ /* 0x0008e20000002400 */
[----:B-1----:R-:W-:Y:S09]  /*cfd0*/  FMNMX.FTZ R2, R209, R132, !PT ;  /* 0x00000084d1027209 */ /* 0x002ff20007810000 */
[----:B------:R-:W-:Y:S10]  /*cfe0*/  MUFU.TANH R223, R10 ;  /* 0x0000000a00df7308 */ /* 0x000ff40000002400 */
[----:B------:R-:W1:Y:S01]  /*cff0*/  MUFU.TANH R16, R16 ;  /* 0x0000001000107308 */ /* 0x000e620000002400 */
[----:B----4-:R-:W4:Y:S01]  /*d000*/  LDSM.16.M88.4 R4, [R227+0x2800] ;  /* 0x00280000e304783b */ /* 0x010f220000000200 */
[----:B---3--:R-:W-:Y:S08]  /*d010*/  FMNMX.FTZ R2, R210, R2, !PT ;  /* 0x00000002d2027209 */ /* 0x008ff00007810000 */
[----:B------:R-:W3:Y:S10]  /*d020*/  MUFU.TANH R17, R17 ;  /* 0x0000001100117308 */ /* 0x000ef40000002400 */
[----:B------:R-:W4:Y:S01]  /*d030*/  MUFU.TANH R18, R18 ;  /* 0x0000001200127308 */ /* 0x000f220000002400 */
[----:B-1----:R-:W-:Y:S09]  /*d040*/  FMNMX.FTZ R0, R16, R0, !PT ;  /* 0x0000000010007209 */ /* 0x002ff20007810000 */
[----:B------:R-:W1:Y:S01]  /*d050*/  MUFU.TANH R19, R19 ;  /* 0x0000001300137308 */ /* 0x000e620000002400 */
[----:B---3--:R-:W-:Y:S09]  /*d060*/  FMNMX.FTZ R0, R17, R0, !PT ;  /* 0x0000000011007209 */ /* 0x008ff20007810000 */
[----:B------:R-:W-:Y:S01]  /*d070*/  MUFU.TANH R211, R8 ;  /* 0x0000000800d37308 */ /* 0x000fe20000002400 */
[-C--:B----4-:R-:W-:Y:S03]  /*d080*/  HMMA.16816.F32 R20, R204, R4.reuse, R20 ;  /* 0x00000004cc14723c */ /* 0x090fe60000001814 */
[----:B------:R-:W-:Y:S06]  /*d090*/  FMNMX.FTZ R2, R18, R2, !PT ;  /* 0x0000000212027209 */ /* 0x000fec0007810000 */
[----:B------:R-:W-:Y:S01]  /*d0a0*/  MUFU.TANH R217, R12 ;  /* 0x0000000c00d97308 */ /* 0x000fe20000002400 */
[C---:B------:R-:W-:Y:S04]  /*d0b0*/  HMMA.16816.F32 R24, R212.reuse, R4, R24 ;  /* 0x00000004d418723c */ /* 0x040fe80000001818 */
[----:B-1----:R-:W-:Y:S05]  /*d0c0*/  FMNMX.FTZ R2, R19, R2, !PT ;  /* 0x0000000213027209 */ /* 0x002fea0007810000 */
[----:B------:R-:W-:Y:S01]  /*d0d0*/  MUFU.TANH R221, R13 ;  /* 0x0000000d00dd7308 */ /* 0x000fe20000002400 */
        /* <DEDUP_REMOVED lines=23> */
[----:B---3--:R-:W-:Y:S06]  /*d250*/  FMNMX.FTZ R0, R20, R0, !PT ;  /* 0x0000000014007209 */ /* 0x008fec0007810000 */
[----:B------:R-:W3:Y:S01]  /*d260*/  MUFU.TANH R32, R32 ;  /* 0x0000002000207308 */ /* 0x000ee20000002400 */
[-C--:B-1----:R-:W-:Y:S03]  /*d270*/  HMMA.16816.F32 R36, R204, R4.reuse, R36 ;  /* 0x00000004cc24723c */ /* 0x082fe60000001824 */
[----:B----4-:R-:W-:Y:S05]  /*d280*/  FMNMX.FTZ R0, R21, R0, !PT ;  /* 0x0000000015007209 */ /* 0x010fea0007810000 */
[C---:B------:R-:W-:Y:S01]  /*d290*/  HMMA.16816.F32 R40, R212.reuse, R4, R40 ;  /* 0x00000004d428723c */ /* 0x040fe20000001828 */
[----:B------:R-:W1:Y:S03]  /*d2a0*/  MUFU.TANH R23, R23 ;  /* 0x0000001700177308 */ /* 0x000e660000002400 */
[----:B------:R-:W-:Y:S04]  /*d2b0*/  FMNMX.FTZ R2, R22, R2, !PT ;  /* 0x0000000216027209 */ /* 0x000fe80007810000 */
[-C--:B------:R-:W-:Y:S03]  /*d2c0*/  HMMA.16816.F32 R44, R212, R6.reuse, R44 ;  /* 0x00000006d42c723c */ /* 0x080fe6000000182c */
[----:B------:R-:W4:Y:S01]  /*d2d0*/  MUFU.TANH R33, R33 ;  /* 0x0000002100217308 */ /* 0x000f220000002400 */
[----:B---3--:R-:W-:Y:S04]  /*d2e0*/  FMNMX.FTZ R0, R32, R0, !PT ;  /* 0x0000000020007209 */ /* 0x008fe80007810000 */
[C---:B------:R-:W-:Y:S01]  /*d2f0*/  HMMA.16816.F32 R48, R204.reuse, R6, R48 ;  /* 0x00000006cc30723c */ /* 0x040fe20000001830 */
[----:B------:R-:W3:Y:S01]  /*d300*/  LDSM.16.M88.4 R4, [R227+0x3800] ;  /* 0x00380000e304783b */ /* 0x000ee20000000200 */
[----:B------:R-:W-:Y:S04]  /*d310*/  DEPBAR.LE SB0, 0x0 ;  /* 0x000080000000791a */ /* 0x000fe80000000000 */
[----:B------:R-:W3:Y:S01]  /*d320*/  MUFU.TANH R34, R34 ;  /* 0x0000002200227308 */ /* 0x000ee20000002400 */
[----:B------:R-:W-:Y:S02]  /*d330*/  FMUL.FTZ R36, R36, c[0x0][0x320] ;  /* 0x0000c80024247a20 */ /* 0x000fe40000410000 */
[----:B------:R-:W-:Y:S03]  /*d340*/  FMUL.FTZ R37, R37, c[0x0][0x320] ;  /* 0x0000c80025257a20 */ /* 0x000fe60000410000 */
[----:B-1----:R-:W-:Y:S01]  /*d350*/  FMNMX.FTZ R2, R23, R2, !PT ;  /* 0x0000000217027209 */ /* 0x002fe20007810000 */
[----:B------:R-:W-:Y:S02]  /*d360*/  FMUL.FTZ R38, R38, c[0x0][0x320] ;  /* 0x0000c80026267a20 */ /* 0x000fe40000410000 */
[----:B------:R-:W-:Y:S01]  /*d370*/  FMUL.FTZ R39, R39, c[0x0][0x320] ;  /* 0x0000c80027277a20 */ /* 0x000fe20000410000 */
[----:B------:R-:W1:Y:S01]  /*d380*/  MUFU.TANH R36, R36 ;  /* 0x0000002400247308 */ /* 0x000e620000002400 */
[----:B------:R-:W-:Y:S01]  /*d390*/  BAR.SYNC.DEFER_BLOCKING 0x0 ;  /* 0x0000000000007b1d */ /* 0x000fe20000010000 */
[----:B------:R-:W-:Y:S01]  /*d3a0*/  FMUL.FTZ R40, R40, c[0x0][0x320] ;  /* 0x0000c80028287a20 */ /* 0x000fe20000410000 */
[----:B----4-:R-:W-:Y:S01]  /*d3b0*/  FMNMX.FTZ R0, R33, R0, !PT ;  /* 0x0000000021007209 */ /* 0x010fe20007810000 */
[----:B------:R-:W-:Y:S02]  /*d3c0*/  FMUL.FTZ R41, R41, c[0x0][0x320] ;  /* 0x0000c80029297a20 */ /* 0x000fe40000410000 */
[----:B------:R-:W-:Y:S02]  /*d3d0*/  FMUL.FTZ R44, R44, c[0x0][0x320] ;  /* 0x0000c8002c2c7a20 */ /* 0x000fe40000410000 */
[----:B------:R-:W-:Y:S02]  /*d3e0*/  FMUL.FTZ R48, R48, c[0x0][0x320] ;  /* 0x0000c80030307a20 */ /* 0x000fe40000410000 */
[----:B------:R-:W4:Y:S01]  /*d3f0*/  MUFU.TANH R35, R35 ;  /* 0x0000002300237308 */ /* 0x000f220000002400 */
[----:B------:R-:W-:Y:S02]  /*d400*/  FMUL.FTZ R49, R49, c[0x0][0x320] ;  /* 0x0000c80031317a20 */ /* 0x000fe40000410000 */
[----:B------:R-:W-:Y:S01]  /*d410*/  FMUL.FTZ R45, R45, c[0x0][0x320] ;  /* 0x0000c8002d2d7a20 */ /* 0x000fe20000410000 */
[----:B---3--:R-:W-:Y:S01]  /*d420*/  FMNMX.FTZ R2, R34, R2, !PT ;  /* 0x0000000222027209 */ /* 0x008fe20007810000 */
[----:B------:R-:W-:Y:S02]  /*d430*/  FMUL.FTZ R43, R43, c[0x0][0x320] ;  /* 0x0000c8002b2b7a20 */ /* 0x000fe40000410000 */
[----:B------:R-:W-:Y:S02]  /*d440*/  FMUL.FTZ R46, R46, c[0x0][0x320] ;  /* 0x0000c8002e2e7a20 */ /* 0x000fe40000410000 */
[----:B------:R-:W-:Y:S01]  /*d450*/  FMUL.FTZ R47, R47, c[0x0][0x320] ;  /* 0x0000c8002f2f7a20 */ /* 0x000fe20000410000 */
[----:B------:R-:W3:Y:S01]  /*d460*/  MUFU.TANH R37, R37 ;  /* 0x0000002500257308 */ /* 0x000ee20000002400 */
[----:B------:R-:W-:Y:S02]  /*d470*/  FMUL.FTZ R50, R50, c[0x0][0x320] ;  /* 0x0000c80032327a20 */ /* 0x000fe40000410000 */
[----:B------:R-:W-:Y:S01]  /*d480*/  FMUL.FTZ R51, R51, c[0x0][0x320] ;  /* 0x0000c80033337a20 */ /* 0x000fe20000410000 */
[----:B-1----:R-:W-:Y:S01]  /*d490*/  FMNMX.FTZ R0, R36, R0, !PT ;  /* 0x0000000024007209 */ /* 0x002fe20007810000 */
[-C--:B------:R-:W-:Y:S05]  /*d4a0*/  HMMA.16816.F32 R52, R204, R4.reuse, R52 ;  /* 0x00000004cc34723c */ /* 0x080fea0000001834 */
[----:B------:R-:W1:Y:S01]  /*d4b0*/  MUFU.TANH R38, R38 ;  /* 0x0000002600267308 */ /* 0x000e620000002400 */
[----:B------:R-:W-:Y:S02]  /*d4c0*/  FMUL.FTZ R42, R42, c[0x0][0x320] ;  /* 0x0000c8002a2a7a20 */ /* 0x000fe40000410000 */
[C---:B------:R-:W-:Y:S04]  /*d4d0*/  HMMA.16816.F32 R56, R212.reuse, R4, R56 ;  /* 0x00000004d438723c */ /* 0x040fe80000001838 */
[----:B----4-:R-:W-:Y:S03]  /*d4e0*/  FMNMX.FTZ R2, R35, R2, !PT ;  /* 0x0000000223027209 */ /* 0x010fe60007810000 */
[----:B------:R-:W4:Y:S01]  /*d4f0*/  MUFU.TANH R48, R48 ;  /* 0x0000003000307308 */ /* 0x000f220000002400 */
[-C--:B------:R-:W-:Y:S04]  /*d500*/  HMMA.16816.F32 R60, R212, R6.reuse, R60 ;  /* 0x00000006d43c723c */ /* 0x080fe8000000183c */
[----:B---3--:R-:W-:Y:S02]  /*d510*/  FMNMX.FTZ R0, R37, R0, !PT ;  /* 0x0000000025007209 */ /* 0x008fe40007810000 */
[----:B------:R-:W-:Y:S02]  /*d520*/  FMNMX.FTZ R4, R211, R138, !PT ;  /* 0x0000008ad3047209 */ /* 0x000fe40007810000 */
[----:B------:R-:W-:Y:S01]  /*d530*/  HMMA.16816.F32 R64, R204, R6, R64 ;  /* 0x00000006cc40723c */ /* 0x000fe20000001840 */
[----:B------:R-:W3:Y:S01]  /*d540*/  MUFU.TANH R39, R39 ;  /* 0x0000002700277308 */ /* 0x000ee20000002400 */
[----:B------:R-:W2:Y:S02]  /*d550*/  LDL.LU R206, [R1+0xc] ;  /* 0x00000c0001ce7983 */ /* 0x000ea40000300800 */
[----:B------:R-:W-:Y:S01]  /*d560*/  FMUL.FTZ R52, R52, c[0x0][0x320] ;  /* 0x0000c80034347a20 */ /* 0x000fe20000410000 */
[----:B-1----:R-:W-:Y:S01]  /*d570*/  FMNMX.FTZ R2, R38, R2, !PT ;  /* 0x0000000226027209 */ /* 0x002fe20007810000 */
[----:B------:R-:W-:Y:S01]  /*d580*/  FMUL.FTZ R53, R53, c[0x0][0x320] ;  /* 0x0000c80035357a20 */ /* 0x000fe20000410000 */
[----:B------:R-:W-:Y:S01]  /*d590*/  FMNMX.FTZ R4, R218, R4, !PT ;  /* 0x00000004da047209 */ /* 0x000fe20007810000 */
[----:B------:R-:W-:Y:S01]  /*d5a0*/  FMUL.FTZ R54, R54, c[0x0][0x320] ;  /* 0x0000c80036367a20 */ /* 0x000fe20000410000 */
[----:B------:R-:W-:Y:S02]  /*d5b0*/  FMNMX.FTZ R5, R223, R139, !PT ;  /* 0x0000008bdf057209 */ /* 0x000fe40007810000 */
[----:B------:R-:W1:Y:S01]  /*d5c0*/  MUFU.TANH R49, R49 ;  /* 0x0000003100317308 */ /* 0x000e620000002400 */
[----:B------:R-:W-:Y:S01]  /*d5d0*/  FMNMX.FTZ R4, R217, R4, !PT ;  /* 0x00000004d9047209 */ /* 0x000fe20007810000 */
[----:B------:R-:W-:Y:S01]  /*d5e0*/  FMUL.FTZ R55, R55, c[0x0][0x320] ;  /* 0x0000c80037377a20 */ /* 0x000fe20000410000 */
[----:B------:R-:W-:Y:S01]  /*d5f0*/  FMNMX.FTZ R5, R246, R5, !PT ;  /* 0x00000005f6057209 */ /* 0x000fe20007810000 */
[----:B------:R-:W-:Y:S01]  /*d600*/  FMUL.FTZ R56, R56, c[0x0][0x320] ;  /* 0x0000c80038387a20 */ /* 0x000fe20000410000 */
[----:B----4-:R-:W-:Y:S01]  /*d610*/  FMNMX.FTZ R0, R48, R0, !PT ;  /* 0x0000000030007209 */ /* 0x010fe20007810000 */
[----:B------:R-:W-:Y:S01]  /*d620*/  FMUL.FTZ R62, R62, c[0x0][0x320] ;  /* 0x0000c8003e3e7a20 */ /* 0x000fe20000410000 */
[----:B------:R-:W-:Y:S01]  /*d630*/  FMNMX.FTZ R4, R221, R4, !PT ;  /* 0x00000004dd047209 */ /* 0x000fe20007810000 */
        /* <DEDUP_REMOVED lines=12> */
[----:B------:R-:W-:Y:S05]  /*d700*/  FMUL.FTZ R61, R61, c[0x0][0x320] ;  /* 0x0000c8003d3d7a20 */ /* 0x000fea0000410000 */
[----:B------:R-:W1:Y:S01]  /*d710*/  MUFU.TANH R53, R53 ;  /* 0x0000003500357308 */ /* 0x000e620000002400 */
[----:B----4-:R-:W-:Y:S09]  /*d720*/  FMNMX.FTZ R2, R50, R2, !PT ;  /* 0x0000000232027209 */ /* 0x010ff20007810000 */
[----:B------:R-:W4:Y:S01]  /*d730*/  MUFU.TANH R51, R51 ;  /* 0x0000003300337308 */ /* 0x000f220000002400 */
[----:B---3--:R-:W-:Y:S09]  /*d740*/  FMNMX.FTZ R0, R52, R0, !PT ;  /* 0x0000000034007209 */ /* 0x008ff20007810000 */
[----:B------:R-:W3:Y:S01]  /*d750*/  MUFU.TANH R24, R24 ;  /* 0x0000001800187308 */ /* 0x000ee20000002400 */
[----:B-1----:R-:W-:Y:S09]  /*d760*/  FMNMX.FTZ R0, R53, R0, !PT ;  /* 0x0000000035007209 */ /* 0x002ff20007810000 */
        /* <DEDUP_REMOVED lines=13> */
[----:B----4-:R-:W-:Y:S05]  /*d840*/  FMNMX.FTZ R0, R65, R0, !PT ;  /* 0x0000000041007209 */ /* 0x010fea0007810000 */
[----:B------:R-:W4:Y:S04]  /*d850*/  SHFL.BFLY PT, R137, R0, 0x2, 0x1f ;  /* 0x0c401f0000897f89 */ /* 0x000f2800000e0000 */
[----:B------:R-:W4:Y:S01]  /*d860*/  MUFU.TANH R29, R29 ;  /* 0x0000001d001d7308 */ /* 0x000f220000002400 */
[----:B---3--:R-:W-:Y:S09]  /*d870*/  FMNMX.FTZ R4, R28, R4, !PT ;  /* 0x000000041c047209 */ /* 0x008ff20007810000 */
[----:B------:R-:W3:Y:S01]  /*d880*/  MUFU.TANH R67, R67 ;  /* 0x0000004300437308 */ /* 0x000ee20000002400 */
[----:B-1----:R-:W-:Y:S09]  /*d890*/  FMNMX.FTZ R2, R66, R2, !PT ;  /* 0x0000000242027209 */ /* 0x002ff20007810000 */
[----:B------:R-:W1:Y:S01]  /*d8a0*/  MUFU.TANH R40, R40 ;  /* 0x0000002800287308 */ /* 0x000e620000002400 */
[----:B----4-:R-:W-:Y:S02]  /*d8b0*/  FMNMX.FTZ R137, R0, R137, !PT ;  /* 0x0000008900897209 */ /* 0x010fe40007810000 */
[----:B------:R-:W-:Y:S03]  /*d8c0*/  FMNMX.FTZ R4, R29, R4, !PT ;  /* 0x000000041d047209 */ /* 0x000fe60007810000 */
[----:B------:R-:W4:Y:S04]  /*d8d0*/  SHFL.BFLY PT, R8, R137, 0x1, 0x1f ;  /* 0x0c201f0089087f89 */ /* 0x000f2800000e0000 */
[----:B------:R-:W4:Y:S01]  /*d8e0*/  MUFU.TANH R247, R14 ;  /* 0x0000000e00f77308 */ /* 0x000f220000002400 */
[----:B---3--:R-:W-:Y:S05]  /*d8f0*/  FMNMX.FTZ R2, R67, R2, !PT ;  /* 0x0000000243027209 */ /* 0x008fea0007810000 */
[----:B------:R-:W3:Y:S04]  /*d900*/  SHFL.BFLY PT, R136, R2, 0x2, 0x1f ;  /* 0x0c401f0002887f89 */ /* 0x000ee800000e0000 */
[----:B------:R-:W3:Y:S01]  /*d910*/  MUFU.TANH R41, R41 ;  /* 0x0000002900297308 */ /* 0x000ee20000002400 */
[----:B-1----:R-:W-:Y:S09]  /*d920*/  FMNMX.FTZ R4, R40, R4, !PT ;  /* 0x0000000428047209 */ /* 0x002ff20007810000 */
[----:B------:R-:W1:Y:S01]  /*d930*/  MUFU.TANH R26, R26 ;  /* 0x0000001a001a7308 */ /* 0x000e620000002400 */
[----:B----4-:R-:W-:Y:S02]  /*d940*/  FMNMX.FTZ R137, R137, R8, !PT ;  /* 0x0000000889897209 */ /* 0x010fe40007810000 */
[----:B------:R-:W-:Y:S03]  /*d950*/  FMNMX.FTZ R5, R247, R5, !PT ;  /* 0x00000005f7057209 */ /* 0x000fe60007810000 */
[----:B------:R-:W-:Y:S01]  /*d960*/  FMUL.FTZ R12, R137, c[0x0][0x2d0] ;  /* 0x0000b400890c7a20 */ /* 0x000fe20000410000 */
[----:B------:R-:W-:Y:S03]  /*d970*/  FMNMX.FTZ R5, R245, R5, !PT ;  /* 0x00000005f5057209 */ /* 0x000fe60007810000 */
[----:B------:R-:W4:Y:S01]  /*d980*/  MUFU.TANH R44, R44 ;  /* 0x0000002c002c7308 */ /* 0x000f220000002400 */
[--C-:B------:R-:W-:Y:S01]  /*d990*/  FFMA.FTZ R14, R134, c[0x0][0x2d0], -R12.reuse ;  /* 0x0000b400860e7a23 */ /* 0x100fe2000001080c */
[----:B---3--:R-:W-:Y:S01]  /*d9a0*/  FMNMX.FTZ R136, R2, R136, !PT ;  /* 0x0000008802887209 */ /* 0x008fe20007810000 */
[--C-:B------:R-:W-:Y:S01]  /*d9b0*/  FFMA.FTZ R52, R52, c[0x0][0x2d0], -R12.reuse ;  /* 0x0000b40034347a23 */ /* 0x100fe2000001080c */
[----:B------:R-:W-:Y:S01]  /*d9c0*/  FMNMX.FTZ R4, R41, R4, !PT ;  /* 0x0000000429047209 */ /* 0x000fe20007810000 */
[--C-:B------:R-:W-:Y:S02]  /*d9d0*/  FFMA.FTZ R248, R20, c[0x0][0x2d0], -R12.reuse ;  /* 0x0000b40014f87a23 */ /* 0x100fe4000001080c */
[----:B------:R-:W3:Y:S01]  /*d9e0*/  SHFL.BFLY PT, R7, R136, 0x1, 0x1f ;  /* 0x0c201f0088077f89 */ /* 0x000ee200000e0000 */
[--C-:B------:R-:W-:Y:S02]  /*d9f0*/  FFMA.FTZ R220, R21, c[0x0][0x2d0], -R12.reuse ;  /* 0x0000b40015dc7a23 */ /* 0x100fe4000001080c */
[----:B------:R-:W3:Y:S01]  /*da00*/  MUFU.TANH R27, R27 ;  /* 0x0000001b001b7308 */ /* 0x000ee20000002400 */
[--C-:B------:R-:W-:Y:S01]  /*da10*/  FFMA.FTZ R131, R65, c[0x0][0x2d0], -R12.reuse ;  /* 0x0000b40041837a23 */ /* 0x100fe2000001080c */
[----:B-1----:R-:W-:Y:S08]  /*da20*/  FMNMX.FTZ R5, R26, R5, !PT ;  /* 0x000000051a057209 */ /* 0x002ff00007810000 */
[----:B------:R-:W1:Y:S01]  /*da30*/  MUFU.TANH R45, R45 ;  /* 0x0000002d002d7308 */ /* 0x000e620000002400 */
[----:B----4-:R-:W-:Y:S09]  /*da40*/  FMNMX.FTZ R4, R44, R4, !PT ;  /* 0x000000042c047209 */ /* 0x010ff20007810000 */
[----:B------:R-:W4:Y:S01]  /*da50*/  MUFU.TANH R30, R30 ;  /* 0x0000001e001e7308 */ /* 0x000f220000002400 */
[----:B---3--:R-:W-:Y:S02]  /*da60*/  FMNMX.FTZ R136, R136, R7, !PT ;  /* 0x0000000788887209 */ /* 0x008fe40007810000 */
[----:B------:R-:W-:Y:S03]  /*da70*/  FMNMX.FTZ R5, R27, R5, !PT ;  /* 0x000000051b057209 */ /* 0x000fe60007810000 */
[----:B------:R-:W-:Y:S04]  /*da80*/  FMUL.FTZ R11, R136, c[0x0][0x2d0] ;  /* 0x0000b400880b7a20 */ /* 0x000fe80000410000 */
[----:B------:R-:W3:Y:S01]  /*da90*/  MUFU.TANH R56, R56 ;  /* 0x0000003800387308 */ /* 0x000ee20000002400 */
[--C-:B------:R-:W-:Y:S02]  /*daa0*/  FFMA.FTZ R13, R209, c[0x0][0x2d0], -R11.reuse ;  /* 0x0000b400d10d7a23 */ /* 0x100fe4000001080b */
[--C-:B------:R-:W-:Y:S01]  /*dab0*/  FFMA.FTZ R54, R54, c[0x0][0x2d0], -R11.reuse ;  /* 0x0000b40036367a23 */ /* 0x100fe2000001080b */
[----:B-1----:R-:W-:Y:S01]  /*dac0*/  FMNMX.FTZ R4, R45, R4, !PT ;  /* 0x000000042d047209 */ /* 0x002fe20007810000 */
[--C-:B------:R-:W-:Y:S02]  /*dad0*/  FFMA.FTZ R55, R55, c[0x0][0x2d0], -R11.reuse ;  /* 0x0000b40037377a23 */ /* 0x100fe4000001080b */
[----:B------:R-:W-:Y:S03]  /*dae0*/  FFMA.FTZ R35, R35, c[0x0][0x2d0], -R11 ;  /* 0x0000b40023237a23 */ /* 0x000fe6000001080b */
[----:B------:R-:W-:Y:S01]  /*daf0*/  MUFU.TANH R31, R31 ;  /* 0x0000001f001f7308 */ /* 0x000fe20000002400 */
[----:B----4-:R-:W-:Y:S09]  /*db00*/  FMNMX.FTZ R5, R30, R5, !PT ;  /* 0x000000051e057209 */ /* 0x010ff20007810000 */
[----:B------:R-:W1:Y:S01]  /*db10*/  MUFU.TANH R57, R57 ;  /* 0x0000003900397308 */ /* 0x000e620000002400 */
[----:B---3--:R-:W-:Y:S09]  /*db20*/  FMNMX.FTZ R4, R56, R4, !PT ;  /* 0x0000000438047209 */ /* 0x008ff20007810000 */
[----:B------:R-:W3:Y:S10]  /*db30*/  MUFU.TANH R42, R42 ;  /* 0x0000002a002a7308 */ /* 0x000ef40000002400 */
[----:B------:R-:W4:Y:S01]  /*db40*/  MUFU.TANH R60, R60 ;  /* 0x0000003c003c7308 */ /* 0x000f220000002400 */
[----:B-1----:R-:W-:Y:S02]  /*db50*/  FMNMX.FTZ R0, R57, R4, !PT ;  /* 0x0000000439007209 */ /* 0x002fe40007810000 */
[----:B------:R-:W-:Y:S07]  /*db60*/  FMNMX.FTZ R4, R31, R5, !PT ;  /* 0x000000051f047209 */ /* 0x000fee0007810000 */
[----:B------:R-:W1:Y:S01]  /*db70*/  MUFU.TANH R43, R43 ;  /* 0x0000002b002b7308 */ /* 0x000e620000002400 */
[----:B---3--:R-:W-:Y:S09]  /*db80*/  FMNMX.FTZ R4, R42, R4, !PT ;  /* 0x000000042a047209 */ /* 0x008ff20007810000 */
[----:B------:R-:W3:Y:S01]  /*db90*/  MUFU.TANH R46, R46 ;  /* 0x0000002e002e7308 */ /* 0x000ee20000002400 */
[----:B----4-:R-:W-:Y:S01]  /*dba0*/  FMNMX.FTZ R6, R60, R0, !PT ;  /* 0x000000003c067209 */ /* 0x010fe20007810000 */
[----:B------:R-:W-:Y:S08]  /*dbb0*/  FMUL.FTZ R0, R63, c[0x0][0x320] ;  /* 0x0000c8003f007a20 */ /* 0x000ff00000410000 */
[----:B------:R-:W4:Y:S01]  /*dbc0*/  MUFU.TANH R47, R47 ;  /* 0x0000002f002f7308 */ /* 0x000f220000002400 */
[----:B-1----:R-:W-:Y:S09]  /*dbd0*/  FMNMX.FTZ R2, R43, R4, !PT ;  /* 0x000000042b027209 */ /* 0x002ff20007810000 */
[----:B------:R3:W-:Y:S10]  /*dbe0*/  MUFU.TANH R4, R0 ;  /* 0x0000000000047308 */ /* 0x0007f40000002400 */
[----:B------:R-:W1:Y:S10]  /*dbf0*/  MUFU.TANH R58, R58 ;  /* 0x0000003a003a7308 */ /* 0x000e740000002400 */
[----:B------:R-:W2:Y:S01]  /*dc00*/  MUFU.TANH R59, R59 ;  /* 0x0000003b003b7308 */ /* 0x000ea20000002400 */
[----:B---3--:R-:W-:Y:S04]  /*dc10*/  FMNMX.FTZ R0, R46, R2, !PT ;  /* 0x000000022e007209 */ /* 0x008fe80007810000 */
[----:B----4-:R-:W-:Y:S05]  /*dc20*/  FMNMX.FTZ R0, R47, R0, !PT ;  /* 0x000000002f007209 */ /* 0x010fea0007810000 */
[----:B------:R-:W3:Y:S01]  /*dc30*/  MUFU.TANH R5, R62 ;  /* 0x0000003e00057308 */ /* 0x000ee20000002400 */
[----:B-1----:R-:W-:Y:S09]  /*dc40*/  FMNMX.FTZ R0, R58, R0, !PT ;  /* 0x000000003a007209 */ /* 0x002ff20007810000 */
[----:B------:R-:W1:Y:S01]  /*dc50*/  MUFU.TANH R61, R61 ;  /* 0x0000003d003d7308 */ /* 0x000e620000002400 */
[----:B--2---:R-:W-:Y:S09]  /*dc60*/  FMNMX.FTZ R0, R59, R0, !PT ;  /* 0x000000003b007209 */ /* 0x004ff20007810000 */
[----:B------:R-:W-:Y:S01]  /*dc70*/  MUFU.EX2 R14, R14 ;  /* 0x0000000e000e7308 */ /* 0x000fe20000000800 */
[----:B---3--:R-:W-:Y:S01]  /*dc80*/  FMNMX.FTZ R0, R5, R0, !PT ;  /* 0x0000000005007209 */ /* 0x008fe20007810000 */
[--C-:B------:R-:W-:Y:S02]  /*dc90*/  FFMA.FTZ R62, R37, c[0x0][0x2d0], -R12.reuse ;  /* 0x0000b400253e7a23 */ /* 0x100fe4000001080c */
[--C-:B------:R-:W-:Y:S01]  /*dca0*/  FFMA.FTZ R37, R48, c[0x0][0x2d0], -R12.reuse ;  /* 0x0000b40030257a23 */ /* 0x100fe2000001080c */
[----:B------:R-:W-:Y:S01]  /*dcb0*/  FMNMX.FTZ R2, R4, R0, !PT ;  /* 0x0000000004027209 */ /* 0x000fe20007810000 */
[----:B------:R-:W-:Y:S04]  /*dcc0*/  FADD.FTZ R0, -R137, R3 ;  /* 0x0000000389007221 */ /* 0x000fe80000010100 */
[----:B------:R-:W-:Y:S01]  /*dcd0*/  MUFU.EX2 R13, R13 ;  /* 0x0000000d000d7308 */ /* 0x000fe20000000800 */
[----:B------:R-:W-:Y:S02]  /*dce0*/  FFMA.FTZ R48, R53, c[0x0][0x2d0], -R12 ;  /* 0x0000b40035307a23 */ /* 0x000fe4000001080c */
[----:B------:R-:W-:Y:S01]  /*dcf0*/  FMUL.FTZ R0, R0, c[0x0][0x2d0] ;  /* 0x0000b40000007a20 */ /* 0x000fe20000410000 */
[----:B-1----:R-:W-:Y:S01]  /*dd00*/  FMNMX.FTZ R6, R61, R6, !PT ;  /* 0x000000063d067209 */ /* 0x002fe20007810000 */
[----:B------:R-:W-:Y:S05]  /*dd10*/  SHFL.BFLY PT, R3, R2, 0x2, 0x1f ;  /* 0x0c401f0002037f89 */ /* 0x000fea00000e0000 */
[----:B------:R1:W2:Y:S03]  /*dd20*/  MUFU.EX2 R133, R0 ;  /* 0x0000000000857308 */ /* 0x0002a60000000800 */
[----:B------:R-:W3:Y:S01]  /*dd30*/  SHFL.BFLY PT, R135, R6, 0x2, 0x1f ;  /* 0x0c401f0006877f89 */ /* 0x000ee200000e0000 */
[----:B-1----:R-:W-:Y:S02]  /*dd40*/  FADD.FTZ R0, -R136, R132 ;  /* 0x0000008488007221 */ /* 0x002fe40000010100 */
[C---:B--2---:R-:W-:Y:S01]  /*dd50*/  FFMA.FTZ R207, R133.reuse, R206, R14 ;  /* 0x000000ce85cf7223 */ /* 0x044fe2000001000e */
[----:B---3--:R-:W-:Y:S01]  /*dd60*/  FMNMX.FTZ R135, R6, R135, !PT ;  /* 0x0000008706877209 */ /* 0x008fe20007810000 */
[----:B------:R-:W-:Y:S01]  /*dd70*/  FMUL.FTZ R0, R0, c[0x0][0x2d0] ;  /* 0x0000b40000007a20 */ /* 0x000fe20000410000 */
[----:B------:R-:W-:Y:S01]  /*dd80*/  @P0 SHF.R.S32.HI R6, RZ, 0x1f, R222 ;  /* 0x0000001fff060819 */ /* 0x000fe200000114de */
[C---:B------:R-:W-:Y:S02]  /*dd90*/  FMUL.FTZ R68, R133.reuse, R68 ;  /* 0x0000004485447220 */ /* 0x040fe40000410000 */
[----:B------:R1:W2:Y:S01]  /*dda0*/  MUFU.EX2 R132, R0 ;  /* 0x0000000000847308 */ /* 0x0002a20000000800 */
[----:B------:R-:W3:Y:S01]  /*ddb0*/  SHFL.BFLY PT, R9, R135, 0x1, 0x1f ;  /* 0x0c201f0087097f89 */ /* 0x000ee200000e0000 */
[----:B------:R-:W-:Y:S02]  /*ddc0*/  @P0 IMAD R10, R6, c[0x0][0x1e0], RZ ;  /* 0x00007800060a0a24 */ /* 0x000fe400078e02ff */
[C---:B------:R-:W-:Y:S04]  /*ddd0*/  @P0 IMAD.WIDE.U32 R6, R222.reuse, c[0x0][0x1e0], RZ ;  /* 0x00007800de060a25 */ /* 0x040fe800078e00ff */
[----:B------:R-:W-:Y:S01]  /*dde0*/  @P0 IMAD R10, R222, c[0x0][0x1e4], R10 ;  /* 0x00007900de0a0a24 */ /* 0x000fe200078e020a */
[----:B------:R-:W-:Y:S01]  /*ddf0*/  @P0 SHF.L.U32 R8, R6, 0x6, RZ ;  /* 0x0000000606080819 */ /* 0x000fe200000006ff */
[C---:B------:R-:W-:Y:S02]  /*de00*/  FMUL.FTZ R69, R133.reuse, R69 ;  /* 0x0000004585457220 */ /* 0x040fe40000410000 */
[----:B------:R-:W-:Y:S01]  /*de10*/  FMUL.FTZ R80, R133, R80 ;  /* 0x0000005085507220 */ /* 0x000fe20000410000 */
[----:B------:R-:W-:Y:S01]  /*de20*/  @P0 IADD3 R10, R7, R10, RZ ;  /* 0x0000000a070a0210 */ /* 0x000fe20007ffe0ff */
[----:B------:R-:W-:Y:S02]  /*de30*/  FFMA.FTZ R7, R208, c[0x0][0x2d0], -R12 ;  /* 0x0000b400d0077a23 */ /* 0x000fe4000001080c */
[C---:B------:R-:W-:Y:S01]  /*de40*/  FMUL.FTZ R81, R133.reuse, R81 ;  /* 0x0000005185517220 */ /* 0x040fe20000410000 */
[----:B------:R-:W-:Y:S01]  /*de50*/  @P0 SHF.L.U64.HI R10, R6, 0x6, R10 ;  /* 0x00000006060a0819 */ /* 0x000fe2000001020a */
[----:B------:R4:W-:Y:S01]  /*de60*/  MUFU.EX2 R216, R7 ;  /* 0x0000000700d87308 */ /* 0x0009e20000000800 */
[C---:B------:R-:W-:Y:S02]  /*de70*/  FMUL.FTZ R84, R133.reuse, R84 ;  /* 0x0000005485547220 */ /* 0x040fe40000410000 */
[C---:B------:R-:W-:Y:S02]  /*de80*/  FMUL.FTZ R85, R133.reuse, R85 ;  /* 0x0000005585557220 */ /* 0x040fe40000410000 */
[----:B------:R-:W-:Y:S01]  /*de90*/  FMUL.FTZ R96, R133, R96 ;  /* 0x0000006085607220 */ /* 0x000fe20000410000 */
[----:B-1----:R-:W-:Y:S01]  /*dea0*/  FMNMX.FTZ R0, R2, R3, !PT ;  /* 0x0000000302007209 */ /* 0x002fe20007810000 */
[----:B--2---:R-:W-:Y:S01]  /*deb0*/  FMUL.FTZ R70, R132, R70 ;  /* 0x0000004684467220 */ /* 0x004fe20000410000 */
[----:B------:R-:W-:Y:S01]  /*dec0*/  @P0 IADD3 R2, P2, R8, R130, RZ ;  /* 0x0000008208020210 */ /* 0x000fe20007f5e0ff */
[C---:B------:R-:W-:Y:S01]  /*ded0*/  FMUL.FTZ R71, R132.reuse, R71 ;  /* 0x0000004784477220 */ /* 0x040fe20000410000 */
[----:B---3--:R-:W-:Y:S01]  /*dee0*/  FMNMX.FTZ R135, R135, R9, !PT ;  /* 0x0000000987877209 */ /* 0x008fe20007810000 */
[----:B------:R-:W-:Y:S01]  /*def0*/  FMUL.FTZ R82, R132, R82 ;  /* 0x0000005284527220 */ /* 0x000fe20000410000 */
[----:B------:R-:W-:Y:S01]  /*df00*/  @P0 LEA R6, P1, R2, c[0x0][0x1c8], 0x1 ;  /* 0x0000720002060a11 */ /* 0x000fe200078208ff */
[----:B------:R-:W-:Y:S01]  /*df10*/  FMUL.FTZ R83, R132, R83 ;  /* 0x0000005384537220 */ /* 0x000fe20000410000 */
[----:B------:R-:W-:Y:S01]  /*df20*/  @P0 IADD3.X R3, R10, R15, RZ, P2, !PT ;  /* 0x0000000f0a030210 */ /* 0x000fe200017fe4ff */
[----:B------:R-:W-:Y:S01]  /*df30*/  FMUL.FTZ R86, R132, R86 ;  /* 0x0000005684567220 */ /* 0x000fe20000410000 */
[----:B------:R-:W-:Y:S01]  /*df40*/  @P0 IADD3 R9, P3, P2, R8, 0x40, R130 ;  /* 0x0000004008090810 */ /* 0x000fe20007a7e082 */
[----:B------:R-:W-:Y:S02]  /*df50*/  FMUL.FTZ R87, R132, R87 ;  /* 0x0000005784577220 */ /* 0x000fe40000410000 */
[----:B------:R-:W-:Y:S01]  /*df60*/  FMUL.FTZ R97, R133, R97 ;  /* 0x0000006185617220 */ /* 0x000fe20000410000 */
[----:B------:R-:W-:Y:S01]  /*df70*/  @P0 IADD3.X R10, R10, RZ, R15, P3, P2 ;  /* 0x000000ff0a0a0210 */ /* 0x000fe20001fe440f */
[C---:B------:R-:W-:Y:S02]  /*df80*/  FMUL.FTZ R98, R132.reuse, R98 ;  /* 0x0000006284627220 */ /* 0x040fe40000410000 */
[----:B------:R-:W-:Y:S01]  /*df90*/  FMUL.FTZ R99, R132, R99 ;  /* 0x0000006384637220 */ /* 0x000fe20000410000 */
[----:B----4-:R-:W-:Y:S01]  /*dfa0*/  @P0 LEA.HI.X R7, R2, c[0x0][0x1cc], R3, 0x1, P1 ;  /* 0x0000730002070a11 */ /* 0x010fe200008f0c03 */
[--C-:B------:R-:W-:Y:S01]  /*dfb0*/  FFMA.FTZ R2, R210, c[0x0][0x2d0], -R11.reuse ;  /* 0x0000b400d2027a23 */ /* 0x100fe2000001080b */
[----:B------:R-:W1:Y:S01]  /*dfc0*/  SHFL.BFLY PT, R3, R0, 0x1, 0x1f ;  /* 0x0c201f0000037f89 */ /* 0x000e6200000e0000 */
[----:B------:R-:W-:Y:S01]  /*dfd0*/  @P0 LEA R8, P1, R9, c[0x0][0x1c8], 0x1 ;  /* 0x0000720009080a11 */ /* 0x000fe200078208ff */
[C---:B------:R-:W-:Y:S01]  /*dfe0*/  FMUL.FTZ R100, R133.reuse, R100 ;  /* 0x0000006485647220 */ /* 0x040fe20000410000 */
[----:B------:R2:W-:Y:S01]  /*dff0*/  MUFU.EX2 R214, R2 ;  /* 0x0000000200d67308 */ /* 0x0005e20000000800 */
[----:B------:R-:W-:Y:S01]  /*e000*/  FMUL.FTZ R101, R133, R101 ;  /* 0x0000006585657220 */ /* 0x000fe20000410000 */
[----:B------:R-:W-:Y:S01]  /*e010*/  @P0 LEA.HI.X R9, R9, c[0x0][0x1cc], R10, 0x1, P1 ;  /* 0x0000730009090a11 */ /* 0x000fe200008f0c0a */
[----:B------:R-:W-:Y:S02]  /*e020*/  FFMA.FTZ R10, R16, c[0x0][0x2d0], -R12 ;  /* 0x0000b400100a7a23 */ /* 0x000fe4000001080c */
[----:B------:R3:W-:Y:S01]  /*e030*/  @P0 LDGSTS.E.BYPASS.LTC128B.128 [R244+0x4100], [R6.64], !P6 ;  /* 0x0410000006f40fae */ /* 0x0007e2000f101d48 */
[C---:B------:R-:W-:Y:S02]  /*e040*/  FMUL.FTZ R102, R132.reuse, R102 ;  /* 0x0000006684667220 */ /* 0x040fe40000410000 */
[C---:B------:R-:W-:Y:S02]  /*e050*/  FMUL.FTZ R103, R132.reuse, R103 ;  /* 0x0000006784677220 */ /* 0x040fe40000410000 */
[----:B------:R4:W-:Y:S01]  /*e060*/  MUFU.EX2 R215, R10 ;  /* 0x0000000a00d77308 */ /* 0x0009e20000000800 */
[C---:B------:R-:W-:Y:S02]  /*e070*/  FMUL.FTZ R112, R133.reuse, R112 ;  /* 0x0000007085707220 */ /* 0x040fe40000410000 */
[----:B------:R4:W-:Y:S01]  /*e080*/  @P0 LDGSTS.E.BYPASS.LTC128B.128 [R244+0x6100], [R8.64], !P5 ;  /* 0x0610000008f40fae */ /* 0x0009e2000e901d48 */
[C---:B------:R-:W-:Y:S02]  /*e090*/  FMUL.FTZ R113, R133.reuse, R113 ;  /* 0x0000007185717220 */ /* 0x040fe40000410000 */
[C---:B------:R-:W-:Y:S02]  /*e0a0*/  FMUL.FTZ R114, R132.reuse, R114 ;  /* 0x0000007284727220 */ /* 0x040fe40000410000 */
[----:B------:R-:W-:Y:S02]  /*e0b0*/  FMUL.FTZ R115, R132, R115 ;  /* 0x0000007384737220 */ /* 0x000fe40000410000 */
[C---:B------:R-:W-:Y:S01]  /*e0c0*/  FMUL.FTZ R116, R133.reuse, R116 ;  /* 0x0000007485747220 */ /* 0x040fe20000410000 */
[----:B-1----:R-:W-:Y:S01]  /*e0d0*/  FMNMX.FTZ R134, R0, R3, !PT ;  /* 0x0000000300867209 */ /* 0x002fe20007810000 */
[----:B------:R-:W-:Y:S01]  /*e0e0*/  FMUL.FTZ R117, R133, R117 ;  /* 0x0000007585757220 */ /* 0x000fe20000410000 */
[----:B------:R-:W-:Y:S01]  /*e0f0*/  @P0 MOV R0, c[0x0][0x1e0] ;  /* 0x0000780000000a02 */ /* 0x000fe20000000f00 */
[----:B--2---:R-:W-:Y:S02]  /*e100*/  FADD.FTZ R2, -R135, R138 ;  /* 0x0000008a87027221 */ /* 0x004fe40000010100 */
[----:B------:R-:W-:Y:S01]  /*e110*/  FMUL.FTZ R118, R132, R118 ;  /* 0x0000007684767220 */ /* 0x000fe20000410000 */
[----:B------:R-:W-:Y:S01]  /*e120*/  @P0 SHF.L.U64.HI R3, R0, R219, c[0x0][0x1e4] ;  /* 0x0000790000030619 */ /* 0x000fe200000102db */
[--C-:B------:R-:W-:Y:S01]  /*e130*/  FFMA.FTZ R219, R32, c[0x0][0x2d0], -R12.reuse ;  /* 0x0000b40020db7a23 */ /* 0x100fe2000001080c */
[----:B------:R-:W-:Y:S01]  /*e140*/  @P0 SHF.L.U32 R0, R0, 0x5, RZ ;  /* 0x0000000500000819 */ /* 0x000fe200000006ff */
[--C-:B------:R-:W-:Y:S02]  /*e150*/  FFMA.FTZ R32, R64, c[0x0][0x2d0], -R12.reuse ;  /* 0x0000b40040207a23 */ /* 0x100fe4000001080c */
[----:B------:R-:W-:Y:S01]  /*e160*/  FMUL.FTZ R2, R2, c[0x0][0x2d0] ;  /* 0x0000b40002027a20 */ /* 0x000fe20000410000 */
[----:B---3--:R-:W-:Y:S01]  /*e170*/  @P0 IADD3 R6, P1, R6, R0, RZ ;  /* 0x0000000006060210 */ /* 0x008fe20007f3e0ff */
[--C-:B----4-:R-:W-:Y:S01]  /*e180*/  FFMA.FTZ R10, R39, c[0x0][0x2d0], -R11.reuse ;  /* 0x0000b400270a7a23 */ /* 0x110fe2000001080b */
[----:B------:R-:W-:Y:S01]  /*e190*/  MOV R39, R52 ;  /* 0x0000003400277202 */ /* 0x000fe20000000f00 */
[--C-:B------:R-:W-:Y:S01]  /*e1a0*/  FFMA.FTZ R64, R34, c[0x0][0x2d0], -R11.reuse ;  /* 0x0000b40022407a23 */ /* 0x100fe2000001080b */
[----:B------:R-:W-:Y:S01]  /*e1b0*/  @P0 IADD3.X R7, R7, R3, RZ, P1, !PT ;  /* 0x0000000307070210 */ /* 0x000fe20000ffe4ff */
[----:B------:R-:W1:Y:S01]  /*e1c0*/  MUFU.EX2 R2, R2 ;  /* 0x0000000200027308 */ /* 0x000e620000000800 */
[----:B------:R-:W-:Y:S02]  /*e1d0*/  FMUL.FTZ R119, R132, R119 ;  /* 0x0000007784777220 */ /* 0x000fe40000410000 */
[----:B------:R-:W-:Y:S01]  /*e1e0*/  FFMA.FTZ R8, R17, c[0x0][0x2d0], -R12 ;  /* 0x0000b40011087a23 */ /* 0x000fe2000001080c */
[----:B------:R4:W-:Y:S01]  /*e1f0*/  @P0 LDGSTS.E.BYPASS.LTC128B.128 [R244+0x4900], [R6.64], !P6 ;  /* 0x0490000006f40fae */ /* 0x0009e2000f101d48 */
[--C-:B------:R-:W-:Y:S02]  /*e200*/  FFMA.FTZ R17, R38, c[0x0][0x2d0], -R11.reuse ;  /* 0x0000b40026117a23 */ /* 0x100fe4000001080b */
[--C-:B------:R-:W-:Y:S01]  /*e210*/  FFMA.FTZ R38, R66, c[0x0][0x2d0], -R11.reuse ;  /* 0x0000b40042267a23 */ /* 0x100fe2000001080b */
[----:B------:R-:W-:Y:S01]  /*e220*/  MOV R66, R10 ;  /* 0x0000000a00427202 */ /* 0x000fe20000000f00 */
[--C-:B------:R-:W-:Y:S01]  /*e230*/  FFMA.FTZ R10, R67, c[0x0][0x2d0], -R11.reuse ;  /* 0x0000b400430a7a23 */ /* 0x100fe2000001080b */
[----:B------:R3:W4:Y:S01]  /*e240*/  MUFU.EX2 R130, R8 ;  /* 0x0000000800827308 */ /* 0x0007220000000800 */
[C---:B------:R-:W-:Y:S01]  /*e250*/  FMUL.FTZ R128, R133.reuse, R128 ;  /* 0x0000008085807220 */ /* 0x040fe20000410000 */
[----:B------:R4:W-:Y:S01]  /*e260*/  @P0 LDGSTS.E.BYPASS.LTC128B.128 [R244+0x6900], [R6.64+0x80], !P5 ;  /* 0x0690008006f40fae */ /* 0x0009e2000e901d48 */
[----:B------:R-:W-:Y:S07]  /*e270*/  FMUL.FTZ R129, R133, R129 ;  /* 0x0000008185817220 */ /* 0x000fee0000410000 */
[----:B------:R-:W4:Y:S01]  /*e280*/  LDL.LU R67, [R1+0x4] ;  /* 0x0000040001437983 */ /* 0x000f220000300800 */
[C---:B-1----:R-:W-:Y:S02]  /*e290*/  FMUL.FTZ R72, R2.reuse, R72 ;  /* 0x0000004802487220 */ /* 0x042fe40000410000 */
[C---:B------:R-:W-:Y:S02]  /*e2a0*/  FMUL.FTZ R73, R2.reuse, R73 ;  /* 0x0000004902497220 */ /* 0x040fe40000410000 */
[C---:B------:R-:W-:Y:S02]  /*e2b0*/  FMUL.FTZ R76, R2.reuse, R76 ;  /* 0x0000004c024c7220 */ /* 0x040fe40000410000 */
[C---:B------:R-:W-:Y:S02]  /*e2c0*/  FMUL.FTZ R77, R2.reuse, R77 ;  /* 0x0000004d024d7220 */ /* 0x040fe40000410000 */
[----:B------:R-:W-:Y:S02]  /*e2d0*/  FMUL.FTZ R88, R2, R88 ;  /* 0x0000005802587220 */ /* 0x000fe40000410000 */
[--C-:B---3--:R-:W-:Y:S01]  /*e2e0*/  FFMA.FTZ R8, R18, c[0x0][0x2d0], -R11.reuse ;  /* 0x0000b40012087a23 */ /* 0x108fe2000001080b */
[----:B----4-:R-:W-:Y:S01]  /*e2f0*/  MOV R53, R130 ;  /* 0x0000008200357202 */ /* 0x010fe20000000f00 */
[--C-:B------:R-:W-:Y:S01]  /*e300*/  FFMA.FTZ R18, R50, c[0x0][0x2d0], -R11.reuse ;  /* 0x0000b40032127a23 */ /* 0x100fe2000001080b */
[----:B------:R-:W-:Y:S01]  /*e310*/  MOV R50, R17 ;  /* 0x0000001100327202 */ /* 0x000fe20000000f00 */
[----:B------:R1:W-:Y:S01]  /*e320*/  MUFU.EX2 R213, R8 ;  /* 0x0000000800d57308 */ /* 0x0003e20000000800 */
[----:B------:R-:W-:Y:S01]  /*e330*/  @P0 IADD3 R6, P1, R6, R0, RZ ;  /* 0x0000000006060210 */ /* 0x000fe20007f3e0ff */
[C---:B------:R-:W-:Y:S02]  /*e340*/  FMUL.FTZ R89, R2.reuse, R89 ;  /* 0x0000005902597220 */ /* 0x040fe40000410000 */
[C---:B------:R-:W-:Y:S01]  /*e350*/  FMUL.FTZ R92, R2.reuse, R92 ;  /* 0x0000005c025c7220 */ /* 0x040fe20000410000 */
[----:B------:R-:W-:Y:S01]  /*e360*/  @P0 IADD3.X R7, R7, R3, RZ, P1, !PT ;  /* 0x0000000307070210 */ /* 0x000fe20000ffe4ff */
[C---:B------:R-:W-:Y:S02]  /*e370*/  FMUL.FTZ R93, R2.reuse, R93 ;  /* 0x0000005d025d7220 */ /* 0x040fe40000410000 */
[C---:B------:R-:W-:Y:S02]  /*e380*/  FMUL.FTZ R104, R2.reuse, R104 ;  /* 0x0000006802687220 */ /* 0x040fe40000410000 */
[----:B------:R3:W-:Y:S01]  /*e390*/  @P0 LDGSTS.E.BYPASS.LTC128B.128 [R244+0x5100], [R6.64], !P6 ;  /* 0x0510000006f40fae */ /* 0x0007e2000f101d48 */
[C---:B------:R-:W-:Y:S02]  /*e3a0*/  FMUL.FTZ R105, R2.reuse, R105 ;  /* 0x0000006902697220 */ /* 0x040fe40000410000 */
[C---:B------:R-:W-:Y:S02]  /*e3b0*/  FMUL.FTZ R108, R2.reuse, R108 ;  /* 0x0000006c026c7220 */ /* 0x040fe40000410000 */
[C---:B------:R-:W-:Y:S02]  /*e3c0*/  FMUL.FTZ R109, R2.reuse, R109 ;  /* 0x0000006d026d7220 */ /* 0x040fe40000410000 */
[C---:B------:R-:W-:Y:S01]  /*e3d0*/  FMUL.FTZ R120, R2.reuse, R120 ;  /* 0x0000007802787220 */ /* 0x040fe20000410000 */
[----:B------:R3:W-:Y:S01]  /*e3e0*/  @P0 LDGSTS.E.BYPASS.LTC128B.128 [R244+0x7100], [R6.64+0x80], !P5 ;  /* 0x0710008006f40fae */ /* 0x0007e2000e901d48 */
[C---:B------:R-:W-:Y:S02]  /*e3f0*/  FMUL.FTZ R121, R2.reuse, R121 ;  /* 0x0000007902797220 */ /* 0x040fe40000410000 */
[C---:B------:R-:W-:Y:S02]  /*e400*/  FMUL.FTZ R124, R2.reuse, R124 ;  /* 0x0000007c027c7220 */ /* 0x040fe40000410000 */
[----:B------:R-:W-:Y:S02]  /*e410*/  FMUL.FTZ R125, R2, R125 ;  /* 0x0000007d027d7220 */ /* 0x000fe40000410000 */
[--C-:B-1----:R-:W-:Y:S02]  /*e420*/  FFMA.FTZ R8, R19, c[0x0][0x2d0], -R11.reuse ;  /* 0x0000b40013087a23 */ /* 0x102fe4000001080b */
[----:B------:R-:W-:Y:S02]  /*e430*/  FFMA.FTZ R19, R51, c[0x0][0x2d0], -R11 ;  /* 0x0000b40033137a23 */ /* 0x000fe4000001080b */
[----:B------:R-:W1:Y:S01]  /*e440*/  MUFU.EX2 R63, R8 ;  /* 0x00000008003f7308 */ /* 0x000e620000000800 */
[----:B---3--:R-:W-:Y:S01]  /*e450*/  @P0 IADD3 R6, P1, R6, R0, RZ ;  /* 0x0000000006060210 */ /* 0x008fe20007f3e0ff */
[C---:B------:R-:W-:Y:S03]  /*e460*/  FADD.FTZ R0, -R134.reuse, R139 ;  /* 0x0000008b86007221 */ /* 0x040fe60000010100 */
[----:B------:R-:W-:Y:S01]  /*e470*/  @P0 IADD3.X R7, R7, R3, RZ, P1, !PT ;  /* 0x0000000307070210 */ /* 0x000fe20000ffe4ff */
[----:B------:R-:W-:Y:S02]  /*e480*/  FMUL.FTZ R3, R134, c[0x0][0x2d0] ;  /* 0x0000b40086037a20 */ /* 0x000fe40000410000 */
[----:B------:R-:W-:Y:S01]  /*e490*/  FMUL.FTZ R0, R0, c[0x0][0x2d0] ;  /* 0x0000b40000007a20 */ /* 0x000fe20000410000 */
[----:B-1----:R-:W-:Y:S01]  /*e4a0*/  MOV R52, R63 ;  /* 0x0000003f00347202 */ /* 0x002fe20000000f00 */
[----:B------:R1:W-:Y:S01]  /*e4b0*/  @P0 LDGSTS.E.BYPASS.LTC128B.128 [R244+0x5900], [R6.64], !P6 ;  /* 0x0590000006f40fae */ /* 0x0003e2000f101d48 */
[----:B------:R-:W-:Y:S02]  /*e4c0*/  FMUL.FTZ R8, R135, c[0x0][0x2d0] ;  /* 0x0000b40087087a20 */ /* 0x000fe40000410000 */
[--C-:B------:R-:W-:Y:S01]  /*e4d0*/  FFMA.FTZ R63, R5, c[0x0][0x2d0], -R3.reuse ;  /* 0x0000b400053f7a23 */ /* 0x100fe20000010803 */
[----:B------:R-:W-:Y:S01]  /*e4e0*/  MUFU.EX2 R0, R0 ;  /* 0x0000000000007308 */ /* 0x000fe20000000800 */
[--C-:B------:R-:W-:Y:S02]  /*e4f0*/  FFMA.FTZ R208, R26, c[0x0][0x2d0], -R3.reuse ;  /* 0x0000b4001ad07a23 */ /* 0x100fe40000010803 */
[--C-:B------:R-:W-:Y:S01]  /*e500*/  FFMA.FTZ R209, R27, c[0x0][0x2d0], -R3.reuse ;  /* 0x0000b4001bd17a23 */ /* 0x100fe20000010803 */
[----:B------:R1:W-:Y:S01]  /*e510*/  @P0 LDGSTS.E.BYPASS.LTC128B.128 [R244+0x7900], [R6.64+0x80], !P5 ;  /* 0x0790008006f40fae */ /* 0x0003e2000e901d48 */
[--C-:B------:R-:W-:Y:S02]  /*e520*/  FFMA.FTZ R210, R31, c[0x0][0x2d0], -R3.reuse ;  /* 0x0000b4001fd27a23 */ /* 0x100fe40000010803 */
[--C-:B------:R-:W-:Y:S02]  /*e530*/  FFMA.FTZ R58, R58, c[0x0][0x2d0], -R3.reuse ;  /* 0x0000b4003a3a7a23 */ /* 0x100fe40000010803 */
[--C-:B------:R-:W-:Y:S02]  /*e540*/  FFMA.FTZ R59, R59, c[0x0][0x2d0], -R3.reuse ;  /* 0x0000b4003b3b7a23 */ /* 0x100fe40000010803 */
[--C-:B------:R-:W-:Y:S01]  /*e550*/  FFMA.FTZ R9, R218, c[0x0][0x2d0], -R8.reuse ;  /* 0x0000b400da097a23 */ /* 0x100fe20000010808 */
[----:B------:R-:W0:Y:S01]  /*e560*/  LDGDEPBAR ;  /* 0x00000000000079af */ /* 0x000e220000000000 */
[----:B------:R-:W-:Y:S02]  /*e570*/  FFMA.FTZ R15, R211, c[0x0][0x2d0], -R8 ;  /* 0x0000b400d30f7a23 */ /* 0x000fe40000010808 */
[----:B------:R3:W-:Y:S01]  /*e580*/  MUFU.EX2 R211, R9 ;  /* 0x0000000900d37308 */ /* 0x0007e20000000800 */
[----:B------:R-:W-:Y:S02]  /*e590*/  FFMA.FTZ R218, R33, c[0x0][0x2d0], -R12 ;  /* 0x0000b40021da7a23 */ /* 0x000fe4000001080c */
[----:B------:R-:W-:Y:S01]  /*e5a0*/  FMUL.FTZ R5, R133, R141 ;  /* 0x0000008d85057220 */ /* 0x000fe20000410000 */
[----:B------:R-:W-:Y:S01]  /*e5b0*/  F2FP.PACK_AB R141, R214, R13 ;  /* 0x0000000dd68d723e */ /* 0x000fe200000000ff */
[--C-:B------:R-:W-:Y:S02]  /*e5c0*/  FFMA.FTZ R130, R40, c[0x0][0x2d0], -R8.reuse ;  /* 0x0000b40028827a23 */ /* 0x100fe40000010808 */
[--C-:B------:R-:W-:Y:S02]  /*e5d0*/  FFMA.FTZ R250, R24, c[0x0][0x2d0], -R8.reuse ;  /* 0x0000b40018fa7a23 */ /* 0x100fe40000010808 */
[--C-:B------:R-:W-:Y:S01]  /*e5e0*/  FFMA.FTZ R249, R25, c[0x0][0x2d0], -R8.reuse ;  /* 0x0000b40019f97a23 */ /* 0x100fe20000010808 */
[----:B------:R-:W-:Y:S01]  /*e5f0*/  MUFU.EX2 R15, R15 ;  /* 0x0000000f000f7308 */ /* 0x000fe20000000800 */
[--C-:B------:R-:W-:Y:S02]  /*e600*/  FFMA.FTZ R251, R29, c[0x0][0x2d0], -R8.reuse ;  /* 0x0000b4001dfb7a23 */ /* 0x100fe40000010808 */
[--C-:B------:R-:W-:Y:S02]  /*e610*/  FFMA.FTZ R17, R45, c[0x0][0x2d0], -R8.reuse ;  /* 0x0000b4002d117a23 */ /* 0x100fe40000010808 */
[--C-:B------:R-:W-:Y:S02]  /*e620*/  FFMA.FTZ R34, R60, c[0x0][0x2d0], -R8.reuse ;  /* 0x0000b4003c227a23 */ /* 0x100fe40000010808 */
[----:B-1----:R-:W-:Y:S02]  /*e630*/  FFMA.FTZ R6, R217, c[0x0][0x2d0], -R8 ;  /* 0x0000b400d9067a23 */ /* 0x002fe40000010808 */
[--C-:B------:R-:W-:Y:S02]  /*e640*/  FFMA.FTZ R7, R223, c[0x0][0x2d0], -R3.reuse ;  /* 0x0000b400df077a23 */ /* 0x100fe40000010803 */
[----:B------:R1:W-:Y:S01]  /*e650*/  MUFU.EX2 R212, R6 ;  /* 0x0000000600d47308 */ /* 0x0003e20000000800 */
[----:B------:R-:W-:Y:S01]  /*e660*/  FFMA.FTZ R223, R47, c[0x0][0x2d0], -R3 ;  /* 0x0000b4002fdf7a23 */ /* 0x000fe20000010803 */
[----:B------:R-:W-:Y:S01]  /*e670*/  MOV R47, R66 ;  /* 0x00000042002f7202 */ /* 0x000fe20000000f00 */
[--C-:B------:R-:W-:Y:S01]  /*e680*/  FFMA.FTZ R217, R22, c[0x0][0x2d0], -R11.reuse ;  /* 0x0000b40016d97a23 */ /* 0x100fe2000001080b */
[----:B------:R-:W-:Y:S01]  /*e690*/  MOV R66, R39 ;  /* 0x0000002700427202 */ /* 0x000fe20000000f00 */
[--C-:B---3--:R-:W-:Y:S02]  /*e6a0*/  FFMA.FTZ R9, R36, c[0x0][0x2d0], -R12.reuse ;  /* 0x0000b40024097a23 */ /* 0x108fe4000001080c */
[----:B------:R-:W-:Y:S01]  /*e6b0*/  FFMA.FTZ R36, R49, c[0x0][0x2d0], -R12 ;  /* 0x0000b40031247a23 */ /* 0x000fe2000001080c */
[----:B------:R-:W-:Y:S01]  /*e6c0*/  MOV R12, R62 ;  /* 0x0000003e000c7202 */ /* 0x000fe20000000f00 */
[----:B------:R-:W-:Y:S01]  /*e6d0*/  FFMA.FTZ R62, R23, c[0x0][0x2d0], -R11 ;  /* 0x0000b400173e7a23 */ /* 0x000fe2000001080b */
[----:B------:R3:W-:Y:S01]  /*e6e0*/  MUFU.EX2 R138, R7 ;  /* 0x00000007008a7308 */ /* 0x0007e20000000800 */
[----:B------:R-:W4:Y:S01]  /*e6f0*/  LDSM.16.MT88.4 R20, [R225] ;  /* 0x00000000e114783b */ /* 0x000f220000004200 */
[--C-:B------:R-:W-:Y:S02]  /*e700*/  FFMA.FTZ R252, R28, c[0x0][0x2d0], -R8.reuse ;  /* 0x0000b4001cfc7a23 */ /* 0x100fe40000010808 */
[--C-:B------:R-:W-:Y:S02]  /*e710*/  FFMA.FTZ R49, R41, c[0x0][0x2d0], -R8.reuse ;  /* 0x0000b40029317a23 */ /* 0x100fe40000010808 */
[--C-:B------:R-:W-:Y:S02]  /*e720*/  FFMA.FTZ R51, R56, c[0x0][0x2d0], -R8.reuse ;  /* 0x0000b40038337a23 */ /* 0x100fe40000010808 */
[--C-:B------:R-:W-:Y:S02]  /*e730*/  FFMA.FTZ R65, R57, c[0x0][0x2d0], -R8.reuse ;  /* 0x0000b40039417a23 */ /* 0x100fe40000010808 */
[--C-:B------:R-:W-:Y:S01]  /*e740*/  FFMA.FTZ R33, R61, c[0x0][0x2d0], -R8.reuse ;  /* 0x0000b4003d217a23 */ /* 0x100fe20000010808 */
[----:B------:R-:W-:Y:S01]  /*e750*/  MUFU.EX2 R223, R223 ;  /* 0x000000df00df7308 */ /* 0x000fe20000000800 */
[----:B------:R-:W-:Y:S02]  /*e760*/  FMUL.FTZ R24, R2, R152 ;  /* 0x0000009802187220 */ /* 0x000fe40000410000 */
[--C-:B-1----:R-:W-:Y:S02]  /*e770*/  FFMA.FTZ R6, R221, c[0x0][0x2d0], -R8.reuse ;  /* 0x0000b400dd067a23 */ /* 0x102fe40000010808 */
[--C-:B------:R-:W-:Y:S02]  /*e780*/  FFMA.FTZ R221, R30, c[0x0][0x2d0], -R3.reuse ;  /* 0x0000b4001edd7a23 */ /* 0x100fe40000010803 */
[C---:B------:R-:W-:Y:S01]  /*e790*/  FMUL.FTZ R25, R2.reuse, R153 ;  /* 0x0000009902197220 */ /* 0x040fe20000410000 */
[----:B------:R-:W-:Y:S01]  /*e7a0*/  MOV R153, R18 ;  /* 0x0000001200997202 */ /* 0x000fe20000000f00 */
[C---:B------:R-:W-:Y:S01]  /*e7b0*/  FMUL.FTZ R28, R2.reuse, R156 ;  /* 0x0000009c021c7220 */ /* 0x040fe20000410000 */
[----:B------:R-:W1:Y:S01]  /*e7c0*/  MUFU.EX2 R16, R6 ;  /* 0x0000000600107308 */ /* 0x000e620000000800 */
[----:B------:R-:W-:Y:S01]  /*e7d0*/  FMUL.FTZ R29, R2, R157 ;  /* 0x0000009d021d7220 */ /* 0x000fe20000410000 */
[----:B------:R-:W-:Y:S01]  /*e7e0*/  MOV R156, R19 ;  /* 0x00000013009c7202 */ /* 0x000fe20000000f00 */
[--C-:B---3--:R-:W-:Y:S01]  /*e7f0*/  FFMA.FTZ R7, R245, c[0x0][0x2d0], -R3.reuse ;  /* 0x0000b400f5077a23 */ /* 0x108fe20000010803 */
[----:B------:R-:W-:Y:S01]  /*e800*/  MOV R157, R47 ;  /* 0x0000002f009d7202 */ /* 0x000fe20000000f00 */
[--C-:B------:R-:W-:Y:S02]  /*e810*/  FFMA.FTZ R245, R46, c[0x0][0x2d0], -R3.reuse ;  /* 0x0000b4002ef57a23 */ /* 0x100fe40000010803 */
[C---:B------:R-:W-:Y:S02]  /*e820*/  FMUL.FTZ R40, R2.reuse, R164 ;  /* 0x000000a402287220 */ /* 0x040fe40000410000 */
[C---:B------:R-:W-:Y:S01]  /*e830*/  FMUL.FTZ R41, R2.reuse, R165 ;  /* 0x000000a502297220 */ /* 0x040fe20000410000 */
[----:B------:R3:W-:Y:S01]  /*e840*/  MUFU.EX2 R204, R7 ;  /* 0x0000000700cc7308 */ /* 0x0007e20000000800 */
[C---:B------:R-:W-:Y:S01]  /*e850*/  FMUL.FTZ R45, R2.reuse, R169 ;  /* 0x000000a9022d7220 */ /* 0x040fe20000410000 */
[----:B------:R-:W-:Y:S01]  /*e860*/  MOV R165, R34 ;  /* 0x0000002200a57202 */ /* 0x000fe20000000f00 */
[C---:B------:R-:W-:Y:S01]  /*e870*/  FMUL.FTZ R56, R2.reuse, R176 ;  /* 0x000000b002387220 */ /* 0x040fe20000410000 */
[----:B------:R-:W-:Y:S01]  /*e880*/  MOV R176, R64 ;  /* 0x0000004000b07202 */ /* 0x000fe20000000f00 */
[C---:B------:R-:W-:Y:S02]  /*e890*/  FMUL.FTZ R57, R2.reuse, R177 ;  /* 0x000000b102397220 */ /* 0x040fe40000410000 */
[C---:B------:R-:W-:Y:S01]  /*e8a0*/  FMUL.FTZ R60, R2.reuse, R180 ;  /* 0x000000b4023c7220 */ /* 0x040fe20000410000 */
[----:B------:R-:W-:Y:S01]  /*e8b0*/  MOV R180, R59 ;  /* 0x0000003b00b47202 */ /* 0x000fe20000000f00 */
[----:B------:R-:W-:Y:S01]  /*e8c0*/  FMUL.FTZ R61, R2, R181 ;  /* 0x000000b5023d7220 */ /* 0x000fe20000410000 */
[----:B------:R-:W-:Y:S01]  /*e8d0*/  MUFU.EX2 R164, R248 ;  /* 0x000000f800a47308 */ /* 0x000fe20000000800 */
[C---:B------:R-:W-:Y:S01]  /*e8e0*/  FMUL.FTZ R18, R132.reuse, R162 ;  /* 0x000000a284127220 */ /* 0x040fe20000410000 */
[----:B------:R-:W-:Y:S01]  /*e8f0*/  MOV R162, R48 ;  /* 0x0000003000a27202 */ /* 0x000fe20000000f00 */
[----:B------:R-:W-:Y:S01]  /*e900*/  FMUL.FTZ R19, R132, R163 ;  /* 0x000000a384137220 */ /* 0x000fe20000410000 */
[----:B-1----:R-:W-:Y:S01]  /*e910*/  MOV R11, R16 ;  /* 0x00000010000b7202 */ /* 0x002fe20000000f00 */
[--C-:B------:R-:W-:Y:S01]  /*e920*/  FFMA.FTZ R6, R246, c[0x0][0x2d0], -R3.reuse ;  /* 0x0000b400f6067a23 */ /* 0x100fe20000010803 */
[----:B------:R-:W-:Y:S01]  /*e930*/  MOV R163, R63 ;  /* 0x0000003f00a37202 */ /* 0x000fe20000000f00 */
[--C-:B------:R-:W-:Y:S01]  /*e940*/  FFMA.FTZ R246, R43, c[0x0][0x2d0], -R3.reuse ;  /* 0x0000b4002bf67a23 */ /* 0x100fe20000010803 */
[----:B------:R-:W-:Y:S01]  /*e950*/  MOV R43, R11 ;  /* 0x0000000b002b7202 */ /* 0x000fe20000000f00 */
[----:B------:R-:W-:Y:S01]  /*e960*/  FFMA.FTZ R16, R44, c[0x0][0x2d0], -R8 ;  /* 0x0000b4002c107a23 */ /* 0x000fe20000010808 */
[----:B------:R1:W1:Y:S01]  /*e970*/  MUFU.EX2 R139, R6 ;  /* 0x00000006008b7308 */ /* 0x0002620000000800 */
[----:B------:R-:W-:Y:S01]  /*e980*/  MOV R11, R50 ;  /* 0x00000032000b7202 */ /* 0x000fe20000000f00 */
[----:B------:R-:W-:Y:S01]  /*e990*/  FMUL.FTZ R8, R2, R144 ;  /* 0x0000009002087220 */ /* 0x000fe20000410000 */
[----:B------:R-:W-:Y:S01]  /*e9a0*/  F2FP.PACK_AB R144, R211, R15 ;  /* 0x0000000fd390723e */ /* 0x000fe200000000ff */
[----:B---3--:R-:W-:Y:S01]  /*e9b0*/  FMUL.FTZ R7, R132, R143 ;  /* 0x0000008f84077220 */ /* 0x008fe20000410000 */
[----:B------:R-:W-:Y:S01]  /*e9c0*/  F2FP.PACK_AB R143, R52, R213 ;  /* 0x000000d5348f723e */ /* 0x000fe200000000ff */
        /* <DEDUP_REMOVED lines=19> */
[----:B------:R-:W-:Y:S01]  /*eb00*/  F2FP.PACK_AB R145, R139, R138 ;  /* 0x0000008a8b91723e */ /* 0x000fe200000000ff */
[--C-:B------:R-:W-:Y:S01]  /*eb10*/  FFMA.FTZ R247, R42, c[0x0][0x2d0], -R3.reuse ;  /* 0x0000b4002af77a23 */ /* 0x100fe20000010803 */
[----:B------:R-:W-:Y:S01]  /*eb20*/  MOV R42, R10 ;  /* 0x0000000a002a7202 */ /* 0x000fe20000000f00 */
[----:B------:R-:W-:Y:S01]  /*eb30*/  FFMA.FTZ R3, R4, c[0x0][0x2d0], -R3 ;  /* 0x0000b40004037a23 */ /* 0x000fe20000010803 */
[----:B------:R1:W3:Y:S01]  /*eb40*/  MUFU.EX2 R205, R6 ;  /* 0x0000000600cd7308 */ /* 0x0002e20000000800 */
[----:B------:R-:W-:Y:S01]  /*eb50*/  FMUL.FTZ R4, R133, R140 ;  /* 0x0000008c85047220 */ /* 0x000fe20000410000 */
[----:B------:R-:W-:Y:S01]  /*eb60*/  F2FP.PACK_AB R140, R216, R14 ;  /* 0x0000000ed88c723e */ /* 0x000fe200000000ff */
[C---:B------:R-:W-:Y:S01]  /*eb70*/  FMUL.FTZ R10, R0.reuse, R146 ;  /* 0x00000092000a7220 */ /* 0x040fe20000410000 */
[----:B------:R-:W2:Y:S01]  /*eb80*/  LDL.LU R14, [R1+0x10] ;  /* 0x00001000010e7983 */ /* 0x000ea20000300800 */
[----:B------:R-:W-:Y:S01]  /*eb90*/  F2FP.PACK_AB R146, R43, R212 ;  /* 0x000000d42b92723e */ /* 0x000fe200000000ff */
        /* <DEDUP_REMOVED lines=9> */
[----:B------:R-:W-:Y:S01]  /*ec30*/  MUFU.EX2 R169, R217 ;  /* 0x000000d900a97308 */ /* 0x000fe20000000800 */
[C---:B------:R-:W-:Y:S02]  /*ec40*/  FMUL.FTZ R63, R0.reuse, R183 ;  /* 0x000000b7003f7220 */ /* 0x040fe40000410000 */
[----:B------:R-:W-:Y:S01]  /*ec50*/  FMUL.FTZ R64, R133, R200 ;  /* 0x000000c885407220 */ /* 0x000fe20000410000 */
[----:B------:R-:W-:Y:S01]  /*ec60*/  MOV R200, R157 ;  /* 0x0000009d00c87202 */ /* 0x000fe20000000f00 */
[C---:B------:R-:W-:Y:S02]  /*ec70*/  FMUL.FTZ R74, R0.reuse, R74 ;  /* 0x0000004a004a7220 */ /* 0x040fe40000410000 */
[----:B------:R-:W-:Y:S02]  /*ec80*/  FMUL.FTZ R75, R0, R75 ;  /* 0x0000004b004b7220 */ /* 0x000fe40000410000 */
[----:B-1----:R-:W-:Y:S01]  /*ec90*/  FMUL.FTZ R6, R132, R142 ;  /* 0x0000008e84067220 */ /* 0x002fe20000410000 */
[----:B------:R-:W-:Y:S01]  /*eca0*/  F2FP.PACK_AB R142, R53, R215 ;  /* 0x000000d7358e723e */ /* 0x000fe200000000ff */
[----:B------:R-:W-:Y:S01]  /*ecb0*/  MUFU.EX2 R200, R200 ;  /* 0x000000c800c87308 */ /* 0x000fe20000000800 */
[----:B---3--:R-:W-:Y:S01]  /*ecc0*/  F2FP.PACK_AB R147, R204, R205 ;  /* 0x000000cdcc93723e */ /* 0x008fe200000000ff */
[C---:B------:R-:W-:Y:S02]  /*ecd0*/  FMUL.FTZ R78, R0.reuse, R78 ;  /* 0x0000004e004e7220 */ /* 0x040fe40000410000 */
[C---:B------:R-:W-:Y:S02]  /*ece0*/  FMUL.FTZ R79, R0.reuse, R79 ;  /* 0x0000004f004f7220 */ /* 0x040fe40000410000 */
[-C--:B----4-:R-:W-:Y:S04]  /*ecf0*/  HMMA.16816.F32 R4, R140, R20.reuse, R4 ;  /* 0x000000148c04723c */ /* 0x090fe80000001804 */
[----:B------:R-:W-:Y:S01]  /*ed00*/  MUFU.EX2 R177, R220 ;  /* 0x000000dc00b17308 */ /* 0x000fe20000000800 */
[C---:B------:R-:W-:Y:S02]  /*ed10*/  FMUL.FTZ R90, R0.reuse, R90 ;  /* 0x0000005a005a7220 */ /* 0x040fe40000410000 */
[C---:B------:R-:W-:Y:S01]  /*ed20*/  FMUL.FTZ R91, R0.reuse, R91 ;  /* 0x0000005b005b7220 */ /* 0x040fe20000410000 */
[C---:B------:R-:W-:Y:S04]  /*ed30*/  HMMA.16816.F32 R8, R144.reuse, R20, R8 ;  /* 0x000000149008723c */ /* 0x040fe80000001808 */
[C---:B------:R-:W-:Y:S02]  /*ed40*/  FMUL.FTZ R94, R0.reuse, R94 ;  /* 0x0000005e005e7220 */ /* 0x040fe40000410000 */
[C---:B------:R-:W-:Y:S01]  /*ed50*/  FMUL.FTZ R95, R0.reuse, R95 ;  /* 0x0000005f005f7220 */ /* 0x040fe20000410000 */
[----:B------:R-:W-:Y:S01]  /*ed60*/  MUFU.EX2 R221, R221 ;  /* 0x000000dd00dd7308 */ /* 0x000fe20000000800 */
[C---:B------:R-:W-:Y:S01]  /*ed70*/  FMUL.FTZ R20, R133.reuse, R172 ;  /* 0x000000ac85147220 */ /* 0x040fe20000410000 */
[----:B------:R-:W-:Y:S02]  /*ed80*/  MOV R172, R54 ;  /* 0x0000003600ac7202 */ /* 0x000fe40000000f00 */
[----:B------:R-:W-:Y:S01]  /*ed90*/  LDSM.16.MT88.4 R52, [R229] ;  /* 0x00000000e534783b */ /* 0x000fe20000004200 */
[C---:B------:R-:W-:Y:S01]  /*eda0*/  FMUL.FTZ R21, R133.reuse, R173 ;  /* 0x000000ad85157220 */ /* 0x040fe20000410000 */
[----:B------:R-:W-:Y:S01]  /*edb0*/  MOV R173, R33 ;  /* 0x0000002100ad7202 */ /* 0x000fe20000000f00 */
[C---:B------:R-:W-:Y:S01]  /*edc0*/  FMUL.FTZ R33, R133.reuse, R185 ;  /* 0x000000b985217220 */ /* 0x040fe20000410000 */
[----:B------:R-:W-:Y:S01]  /*edd0*/  MOV R185, R49 ;  /* 0x0000003100b97202 */ /* 0x000fe20000000f00 */
[----:B------:R-:W-:Y:S01]  /*ede0*/  FMUL.FTZ R49, R133, R193 ;  /* 0x000000c185317220 */ /* 0x000fe20000410000 */
[----:B------:R1:W-:Y:S01]  /*edf0*/  MUFU.EX2 R179, R218 ;  /* 0x000000da00b37308 */ /* 0x0003e20000000800 */
        /* <DEDUP_REMOVED lines=8> */
[----:B------:R-:W-:Y:S05]  /*ee80*/  FMUL.FTZ R127, R0, R127 ;  /* 0x0000007f007f7220 */ /* 0x000fea0000410000 */
[----:B------:R-:W-:Y:S10]  /*ee90*/  MUFU.EX2 R247, R247 ;  /* 0x000000f700f77308 */ /* 0x000ff40000000800 */
[----:B------:R-:W-:Y:S10]  /*eea0*/  MUFU.EX2 R246, R246 ;  /* 0x000000f600f67308 */ /* 0x000ff40000000800 */
[----:B------:R-:W-:Y:S01]  /*eeb0*/  MUFU.EX2 R245, R245 ;  /* 0x000000f500f57308 */ /* 0x000fe20000000800 */
[----:B------:R-:W-:Y:S01]  /*eec0*/  FFMA.FTZ R206, R132, R67, R13 ;  /* 0x0000004384ce7223 */ /* 0x000fe2000001000d */
[----:B------:R-:W-:Y:S01]  /*eed0*/  MOV R67, R12 ;  /* 0x0000000c00437202 */ /* 0x000fe20000000f00 */
[C---:B------:R-:W-:Y:S01]  /*eee0*/  FMUL.FTZ R12, R2.reuse, R148 ;  /* 0x00000094020c7220 */ /* 0x040fe20000410000 */
[----:B------:R-:W-:Y:S01]  /*eef0*/  MOV R148, R37 ;  /* 0x0000002500947202 */ /* 0x000fe20000000f00 */
[----:B------:R-:W-:Y:S01]  /*ef00*/  FMUL.FTZ R13, R2, R149 ;  /* 0x00000095020d7220 */ /* 0x000fe20000410000 */
[----:B------:R-:W-:Y:S02]  /*ef10*/  MOV R149, R36 ;  /* 0x0000002400957202 */ /* 0x000fe40000000f00 */
[----:B------:R-:W-:Y:S02]  /*ef20*/  MOV R31, R67 ;  /* 0x00000043001f7202 */ /* 0x000fe40000000f00 */
[----:B------:R-:W-:Y:S02]  /*ef30*/  MOV R67, R38 ;  /* 0x0000002600437202 */ /* 0x000fe40000000f00 */
[----:B------:R-:W3:Y:S01]  /*ef40*/  LDSM.16.MT88.4 R36, [R226] ;  /* 0x00000000e224783b */ /* 0x000ee20000004200 */
[----:B------:R-:W-:Y:S01]  /*ef50*/  MOV R153, R31 ;  /* 0x0000001f00997202 */ /* 0x000fe20000000f00 */
[C---:B------:R-:W-:Y:S01]  /*ef60*/  FMUL.FTZ R31, R0.reuse, R159 ;  /* 0x0000009f001f7220 */ /* 0x040fe20000410000 */
[----:B------:R-:W-:Y:S02]  /*ef70*/  MOV R154, R149 ;  /* 0x00000095009a7202 */ /* 0x000fe40000000f00 */
[----:B------:R-:W-:Y:S02]  /*ef80*/  MOV R181, R148 ;  /* 0x0000009400b57202 */ /* 0x000fe40000000f00 */
[----:B------:R-:W-:Y:S01]  /*ef90*/  MOV R159, R58 ;  /* 0x0000003a009f7202 */ /* 0x000fe20000000f00 */
[----:B------:R-:W-:Y:S02]  /*efa0*/  FMUL.FTZ R58, R0, R178 ;  /* 0x000000b2003a7220 */ /* 0x000fe40000410000 */
[----:B------:R4:W-:Y:S01]  /*efb0*/  MUFU.EX2 R178, R219 ;  /* 0x000000db00b27308 */ /* 0x0009e20000000800 */
[----:B--2---:R-:W-:Y:S02]  /*efc0*/  FFMA.FTZ R2, R2, R14, R15 ;  /* 0x0000000e02027223 */ /* 0x004fe4000001000f */
[C---:B------:R-:W-:Y:S02]  /*efd0*/  FMUL.FTZ R14, R0.reuse, R150 ;  /* 0x00000096000e7220 */ /* 0x040fe40000410000 */
[----:B------:R-:W-:Y:S02]  /*efe0*/  FMUL.FTZ R15, R0, R151 ;  /* 0x00000097000f7220 */ /* 0x000fe40000410000 */
[----:B------:R-:W2:Y:S01]  /*eff0*/  LDSM.16.MT88.4 R148, [R228] ;  /* 0x00000000e494783b */ /* 0x000ea20000004200 */
[----:B------:R-:W-:Y:S04]  /*f000*/  FADD.FTZ R2, R211, R2 ;  /* 0x00000002d3027221 */ /* 0x000fe80000010000 */
[-C--:B------:R-:W-:Y:S08]  /*f010*/  HMMA.16816.F32 R12, R144, R22.reuse, R12 ;  /* 0x00000016900c723c */ /* 0x080ff0000000180c */
[C---:B------:R-:W-:Y:S07]  /*f020*/  HMMA.16816.F32 R16, R140.reuse, R22, R16 ;  /* 0x000000168c10723c */ /* 0x040fee0000001810 */
[C---:B------:R-:W-:Y:S01]  /*f030*/  FMUL.FTZ R22, R132.reuse, R174 ;  /* 0x000000ae84167220 */ /* 0x040fe20000410000 */
[----:B------:R-:W-:Y:S01]  /*f040*/  MOV R174, R62 ;  /* 0x0000003e00ae7202 */ /* 0x000fe20000000f00 */
[----:B------:R-:W-:Y:S03]  /*f050*/  FMUL.FTZ R23, R132, R175 ;  /* 0x000000af84177220 */ /* 0x000fe60000410000 */
[----:B------:R-:W-:Y:S01]  /*f060*/  FMUL.FTZ R62, R0, R182 ;  /* 0x000000b6003e7220 */ /* 0x000fe20000410000 */
[----:B------:R-:W-:Y:S01]  /*f070*/  MOV R175, R32 ;  /* 0x0000002000af7202 */ /* 0x000fe20000000f00 */
[C---:B------:R-:W-:Y:S01]  /*f080*/  FMUL.FTZ R32, R133.reuse, R184 ;  /* 0x000000b885207220 */ /* 0x040fe20000410000 */
[----:B------:R-:W-:Y:S01]  /*f090*/  MOV R184, R66 ;  /* 0x0000004200b87202 */ /* 0x000fe20000000f00 */
[-C--:B---3--:R-:W-:Y:S01]  /*f0a0*/  HMMA.16816.F32 R20, R140, R36.reuse, R20 ;  /* 0x000000248c14723c */ /* 0x088fe20000001814 */
[----:B------:R-:W-:Y:S02]  /*f0b0*/  MUFU.EX2 R174, R174 ;  /* 0x000000ae00ae7308 */ /* 0x000fe40000000800 */
[----:B------:R-:W-:Y:S05]  /*f0c0*/  FMUL.FTZ R66, R132, R202 ;  /* 0x000000ca84427220 */ /* 0x000fea0000410000 */
[C---:B------:R-:W-:Y:S03]  /*f0d0*/  HMMA.16816.F32 R24, R144.reuse, R36, R24 ;  /* 0x000000249018723c */ /* 0x040fe60000001818 */
[----:B------:R-:W-:Y:S04]  /*f0e0*/  MUFU.EX2 R184, R184 ;  /* 0x000000b800b87308 */ /* 0x000fe80000000800 */
[C---:B------:R-:W-:Y:S01]  /*f0f0*/  FMUL.FTZ R36, R133.reuse, R188 ;  /* 0x000000bc85247220 */ /* 0x040fe20000410000 */
[-C--:B------:R-:W-:Y:S04]  /*f100*/  HMMA.16816.F32 R28, R144, R38.reuse, R28 ;  /* 0x00000026901c723c */ /* 0x080fe8000000181c */
[C---:B------:R-:W-:Y:S01]  /*f110*/  FMUL.FTZ R37, R133.reuse, R189 ;  /* 0x000000bd85257220 */ /* 0x040fe20000410000 */
[----:B------:R-:W-:Y:S01]  /*f120*/  MOV R188, R43 ;  /* 0x0000002b00bc7202 */ /* 0x000fe20000000f00 */
[C---:B------:R-:W-:Y:S01]  /*f130*/  FMUL.FTZ R43, R0.reuse, R167 ;  /* 0x000000a7002b7220 */ /* 0x040fe20000410000 */
        /* <DEDUP_REMOVED lines=10> */
[C---:B------:R-:W-:Y:S01]  /*f1e0*/  FMUL.FTZ R51, R132.reuse, R195 ;  /* 0x000000c384337220 */ /* 0x040fe20000410000 */
[----:B------:R-:W-:Y:S01]  /*f1f0*/  MOV R170, R167 ;  /* 0x000000a700aa7202 */ /* 0x000fe20000000f00 */
[C---:B------:R-:W-:Y:S01]  /*f200*/  FMUL.FTZ R65, R133.reuse, R201 ;  /* 0x000000c985417220 */ /* 0x040fe20000410000 */
[----:B------:R-:W-:Y:S01]  /*f210*/  MOV R248, R191 ;  /* 0x000000bf00f87202 */ /* 0x000fe20000000f00 */
[----:B------:R-:W-:Y:S01]  /*f220*/  FMUL.FTZ R67, R132, R203 ;  /* 0x000000cb84437220 */ /* 0x000fe20000410000 */
[-C--:B------:R-:W-:Y:S03]  /*f230*/  HMMA.16816.F32 R36, R140, R52.reuse, R36 ;  /* 0x000000348c24723c */ /* 0x080fe60000001824 */
[----:B------:R-:W-:Y:S02]  /*f240*/  MOV R191, R162 ;  /* 0x000000a200bf7202 */ /* 0x000fe40000000f00 */
[----:B------:R-:W-:Y:S02]  /*f250*/  MOV R171, R170 ;  /* 0x000000aa00ab7202 */ /* 0x000fe40000000f00 */
[----:B------:R-:W-:Y:S01]  /*f260*/  MOV R167, R166 ;  /* 0x000000a600a77202 */ /* 0x000fe20000000f00 */
[C---:B------:R-:W-:Y:S01]  /*f270*/  HMMA.16816.F32 R40, R144.reuse, R52, R40 ;  /* 0x000000349028723c */ /* 0x040fe20000001828 */
[----:B------:R-:W-:Y:S03]  /*f280*/  MUFU.EX2 R191, R191 ;  /* 0x000000bf00bf7308 */ /* 0x000fe60000000800 */
[----:B------:R-:W-:Y:S02]  /*f290*/  MOV R170, R167 ;  /* 0x000000a700aa7202 */ /* 0x000fe40000000f00 */
[----:B------:R-:W-:Y:S01]  /*f2a0*/  MOV R166, R189 ;  /* 0x000000bd00a67202 */ /* 0x000fe20000000f00 */
[C---:B------:R-:W-:Y:S01]  /*f2b0*/  FMUL.FTZ R52, R133.reuse, R196 ;  /* 0x000000c485347220 */ /* 0x040fe20000410000 */
[-C--:B------:R-:W-:Y:S04]  /*f2c0*/  HMMA.16816.F32 R44, R144, R54.reuse, R44 ;  /* 0x00000036902c723c */ /* 0x080fe8000000182c */
[----:B------:R-:W-:Y:S01]  /*f2d0*/  FMUL.FTZ R53, R133, R197 ;  /* 0x000000c585357220 */ /* 0x000fe20000410000 */
[----:B------:R-:W-:Y:S01]  /*f2e0*/  MOV R192, R170 ;  /* 0x000000aa00c07202 */ /* 0x000fe20000000f00 */
[----:B------:R-:W-:Y:S01]  /*f2f0*/  FADD.FTZ R133, R216, R207 ;  /* 0x000000cfd8857221 */ /* 0x000fe20000010000 */
[----:B------:R-:W-:Y:S01]  /*f300*/  MOV R167, R166 ;  /* 0x000000a600a77202 */ /* 0x000fe20000000f00 */
[C---:B------:R-:W-:Y:S01]  /*f310*/  HMMA.16816.F32 R48, R140.reuse, R54, R48 ;  /* 0x000000368c30723c */ /* 0x040fe20000001830 */
[----:B------:R-:W-:Y:S03]  /*f320*/  MUFU.EX2 R197, R171 ;  /* 0x000000ab00c57308 */ /* 0x000fe60000000800 */
[----:B------:R-:W-:Y:S02]  /*f330*/  MOV R189, R188 ;  /* 0x000000bc00bd7202 */ /* 0x000fe40000000f00 */
[----:B------:R-:W-:Y:S01]  /*f340*/  MOV R188, R187 ;  /* 0x000000bb00bc7202 */ /* 0x000fe20000000f00 */
[C---:B------:R-:W-:Y:S01]  /*f350*/  FMUL.FTZ R54, R132.reuse, R198 ;  /* 0x000000c684367220 */ /* 0x040fe20000410000 */
[----:B------:R-:W-:Y:S01]  /*f360*/  MOV R187, R186 ;  /* 0x000000ba00bb7202 */ /* 0x000fe20000000f00 */
[----:B------:R-:W-:Y:S02]  /*f370*/  FMUL.FTZ R55, R132, R199 ;  /* 0x000000c784377220 */ /* 0x000fe40000410000 */
[----:B------:R-:W-:Y:S01]  /*f380*/  MUFU.EX2 R171, R208 ;  /* 0x000000d000ab7308 */ /* 0x000fe20000000800 */
[----:B------:R-:W-:Y:S02]  /*f390*/  MOV R199, R153 ;  /* 0x0000009900c77202 */ /* 0x000fe40000000f00 */
[----:B------:R-:W-:Y:S02]  /*f3a0*/  MOV R186, R159 ;  /* 0x0000009f00ba7202 */ /* 0x000fe40000000f00 */
[-C--:B--2---:R-:W-:Y:S03]  /*f3b0*/  HMMA.16816.F32 R52, R140, R148.reuse, R52 ;  /* 0x000000948c34723c */ /* 0x084fe60000001834 */
[----:B------:R-:W-:Y:S02]  /*f3c0*/  MOV R159, R130 ;  /* 0x00000082009f7202 */ /* 0x000fe40000000f00 */
[----:B------:R-:W2:Y:S01]  /*f3d0*/  LDL.LU R130, [R1+0x74] ;  /* 0x0000740001827983 */ /* 0x000ea20000300800 */
[----:B------:R-:W-:Y:S01]  /*f3e0*/  MOV R166, R189 ;  /* 0x000000bd00a67202 */ /* 0x000fe20000000f00 */
[----:B------:R-:W-:Y:S01]  /*f3f0*/  MUFU.EX2 R199, R199 ;  /* 0x000000c700c77308 */ /* 0x000fe20000000800 */
[C---:B------:R-:W-:Y:S04]  /*f400*/  HMMA.16816.F32 R56, R144.reuse, R148, R56 ;  /* 0x000000949038723c */ /* 0x040fe80000001838 */
[----:B------:R-:W-:Y:S02]  /*f410*/  MOV R189, R188 ;  /* 0x000000bc00bd7202 */ /* 0x000fe40000000f00 */
[----:B------:R-:W-:Y:S02]  /*f420*/  MOV R188, R187 ;  /* 0x000000bb00bc7202 */ /* 0x000fe40000000f00 */
[-C--:B------:R-:W-:Y:S04]  /*f430*/  HMMA.16816.F32 R60, R144, R150.reuse, R60 ;  /* 0x00000096903c723c */ /* 0x080fe8000000183c */
[----:B------:R-:W-:Y:S02]  /*f440*/  MOV R193, R188 ;  /* 0x000000bc00c17202 */ /* 0x000fe40000000f00 */
[----:B------:R-:W-:Y:S02]  /*f450*/  MOV R188, R180 ;  /* 0x000000b400bc7202 */ /* 0x000fe40000000f00 */
[C---:B------:R-:W-:Y:S01]  /*f460*/  HMMA.16816.F32 R64, R140.reuse, R150, R64 ;  /* 0x000000968c40723c */ /* 0x040fe20000001840 */
[----:B------:R-:W3:Y:S01]  /*f470*/  LDSM.16.MT88.4 R148, [R225+0x2000] ;  /* 0x00200000e194783b */ /* 0x000ee20000004200 */
[----:B------:R-:W-:Y:S02]  /*f480*/  MUFU.EX2 R180, R251 ;  /* 0x000000fb00b47308 */ /* 0x000fe40000000800 */
[----:B------:R-:W-:Y:S02]  /*f490*/  MOV R203, R193 ;  /* 0x000000c100cb7202 */ /* 0x000fe40000000f00 */
[----:B------:R-:W-:Y:S02]  /*f4a0*/  MOV R193, R155 ;  /* 0x0000009b00c17202 */ /* 0x000fe40000000f00 */
[----:B-1----:R-:W-:Y:S04]  /*f4b0*/  MOV R218, R203 ;  /* 0x000000cb00da7202 */ /* 0x002fe80000000f00 */
[----:B------:R-:W-:Y:S01]  /*f4c0*/  MUFU.EX2 R193, R193 ;  /* 0x000000c100c17308 */ /* 0x000fe20000000800 */
[----:B------:R-:W-:Y:S02]  /*f4d0*/  MOV R187, R186 ;  /* 0x000000ba00bb7202 */ /* 0x000fe40000000f00 */
[----:B------:R-:W-:Y:S02]  /*f4e0*/  MOV R186, R185 ;  /* 0x000000b900ba7202 */ /* 0x000fe40000000f00 */
[----:B------:R-:W-:Y:S02]  /*f4f0*/  MOV R185, R131 ;  /* 0x0000008300b97202 */ /* 0x000fe40000000f00 */
[----:B------:R-:W2:Y:S01]  /*f500*/  LDL.LU R131, [R1+0x70] ;  /* 0x0000700001837983 */ /* 0x000ea20000300800 */
[----:B------:R-:W-:Y:S02]  /*f510*/  MOV R196, R167 ;  /* 0x000000a700c47202 */ /* 0x000fe40000000f00 */
[----:B------:R-:W-:Y:S02]  /*f520*/  MOV R167, R175 ;  /* 0x000000af00a77202 */ /* 0x000fe40000000f00 */
[----:B------:R-:W-:Y:S01]  /*f530*/  MUFU.EX2 R175, R252 ;  /* 0x000000fc00af7308 */ /* 0x000fe20000000800 */
[----:B------:R-:W-:Y:S02]  /*f540*/  MOV R195, R166 ;  /* 0x000000a600c37202 */ /* 0x000fe40000000f00 */
[----:B------:R-:W-:Y:S02]  /*f550*/  MOV R166, R173 ;  /* 0x000000ad00a67202 */ /* 0x000fe40000000f00 */
[----:B------:R-:W-:Y:S02]  /*f560*/  MOV R183, R167 ;  /* 0x000000a700b77202 */ /* 0x000fe40000000f00 */
[----:B------:R-:W-:Y:S02]  /*f570*/  MOV R194, R189 ;  /* 0x000000bd00c27202 */ /* 0x000fe40000000f00 */
[----:B------:R-:W-:Y:S01]  /*f580*/  MOV R189, R172 ;  /* 0x000000ac00bd7202 */ /* 0x000fe20000000f00 */
[----:B------:R-:W-:Y:S01]  /*f590*/  MUFU.EX2 R173, R249 ;  /* 0x000000f900ad7308 */ /* 0x000fe20000000800 */
[----:B------:R-:W-:Y:S02]  /*f5a0*/  MOV R201, R194 ;  /* 0x000000c200c97202 */ /* 0x000fe40000000f00 */
[----:B------:R-:W-:Y:S02]  /*f5b0*/  MOV R167, R189 ;  /* 0x000000bd00a77202 */ /* 0x000fe40000000f00 */
[----:B------:R-:W-:Y:S01]  /*f5c0*/  MOV R189, R159 ;  /* 0x0000009f00bd7202 */ /* 0x000fe20000000f00 */
[-C--:B---3--:R-:W-:Y:S04]  /*f5d0*/  HMMA.16816.F32 R68, R140, R148.reuse, R68 ;  /* 0x000000948c44723c */ /* 0x088fe80000001844 */
[----:B------:R-:W-:Y:S01]  /*f5e0*/  MUFU.EX2 R172, R209 ;  /* 0x000000d100ac7308 */ /* 0x000fe20000000800 */
[----:B------:R-:W-:Y:S02]  /*f5f0*/  MOV R194, R181 ;  /* 0x000000b500c27202 */ /* 0x000fe40000000f00 */
[----:B------:R-:W-:Y:S01]  /*f600*/  MOV R181, R156 ;  /* 0x0000009c00b57202 */ /* 0x000fe20000000f00 */
[C---:B------:R-:W-:Y:S04]  /*f610*/  HMMA.16816.F32 R72, R144.reuse, R148, R72 ;  /* 0x000000949048723c */ /* 0x040fe80000001848 */
[----:B----4-:R-:W-:Y:S02]  /*f620*/  MOV R219, R201 ;  /* 0x000000c900db7202 */ /* 0x010fe40000000f00 */
[----:B------:R-:W-:Y:S01]  /*f630*/  MUFU.EX2 R194, R194 ;  /* 0x000000c200c27308 */ /* 0x000fe20000000800 */
[----:B------:R-:W-:Y:S01]  /*f640*/  MOV R201, R163 ;  /* 0x000000a300c97202 */ /* 0x000fe20000000f00 */
[-C--:B------:R-:W-:Y:S04]  /*f650*/  HMMA.16816.F32 R76, R144, R150.reuse, R76 ;  /* 0x00000096904c723c */ /* 0x080fe8000000184c */
[----:B------:R-:W-:Y:S02]  /*f660*/  MOV R170, R187 ;  /* 0x000000bb00aa7202 */ /* 0x000fe40000000f00 */
[----:B------:R-:W-:Y:S02]  /*f670*/  MOV R187, R168 ;  /* 0x000000a800bb7202 */ /* 0x000fe40000000f00 */
[----:B------:R-:W-:Y:S01]  /*f680*/  MUFU.EX2 R252, R210 ;  /* 0x000000d200fc7308 */ /* 0x000fe20000000800 */
[C---:B------:R-:W-:Y:S01]  /*f690*/  HMMA.16816.F32 R80, R140.reuse, R150, R80 ;  /* 0x000000968c50723c */ /* 0x040fe20000001850 */
[----:B------:R-:W1:Y:S03]  /*f6a0*/  LDSM.16.MT88.4 R148, [R226+0x2000] ;  /* 0x00200000e294783b */ /* 0x000e660000004200 */
[----:B------:R-:W-:Y:S02]  /*f6b0*/  MOV R202, R170 ;  /* 0x000000aa00ca7202 */ /* 0x000fe40000000f00 */
[----:B------:R-:W-:Y:S02]  /*f6c0*/  MOV R170, R187 ;  /* 0x000000bb00aa7202 */ /* 0x000fe40000000f00 */
[----:B------:R-:W-:Y:S01]  /*f6d0*/  MOV R187, R154 ;  /* 0x0000009a00bb7202 */ /* 0x000fe20000000f00 */
[----:B------:R-:W-:Y:S03]  /*f6e0*/  MUFU.EX2 R168, R250 ;  /* 0x000000fa00a87308 */ /* 0x000fe60000000800 */
[----:B------:R-:W-:Y:S02]  /*f6f0*/  MOV R198, R196 ;  /* 0x000000c400c67202 */ /* 0x000fe40000000f00 */
[----:B------:R-:W-:Y:S02]  /*f700*/  MOV R196, R166 ;  /* 0x000000a600c47202 */ /* 0x000fe40000000f00 */
[----:B------:R-:W-:Y:S02]  /*f710*/  MOV R166, R188 ;  /* 0x000000bc00a67202 */ /* 0x000fe40000000f00 */
[----:B------:R-:W-:Y:S01]  /*f720*/  MOV R188, R152 ;  /* 0x0000009800bc7202 */ /* 0x000fe20000000f00 */
[----:B------:R-:W-:Y:S01]  /*f730*/  MUFU.EX2 R187, R187 ;  /* 0x000000bb00bb7308 */ /* 0x000fe20000000800 */
[----:B------:R-:W-:Y:S01]  /*f740*/  LDSM.16.MT88.4 R152, [R226+0x800] ;  /* 0x00080000e298783b */ /* 0x000fe20000004200 */
[----:B------:R-:W-:Y:S02]  /*f750*/  MOV R182, R195 ;  /* 0x000000c300b67202 */ /* 0x000fe40000000f00 */
[----:B------:R-:W-:Y:S02]  /*f760*/  MOV R195, R186 ;  /* 0x000000ba00c37202 */ /* 0x000fe40000000f00 */
[----:B------:R-:W-:Y:S02]  /*f770*/  MOV R186, R158 ;  /* 0x0000009e00ba7202 */ /* 0x000fe40000000f00 */
[----:B------:R-:W-:Y:S01]  /*f780*/  MOV R220, R182 ;  /* 0x000000b600dc7202 */ /* 0x000fe20000000f00 */
[----:B------:R-:W-:Y:S01]  /*f790*/  LDSM.16.MT88.4 R156, [R229+0x800] ;  /* 0x00080000e59c783b */ /* 0x000fe20000004200 */
[----:B------:R-:W-:Y:S01]  /*f7a0*/  MUFU.EX2 R195, R195 ;  /* 0x000000c300c37308 */ /* 0x000fe20000000800 */
[----:B------:R-:W-:Y:S02]  /*f7b0*/  MOV R182, R192 ;  /* 0x000000c000b67202 */ /* 0x000fe40000000f00 */
[----:B------:R-:W-:Y:S02]  /*f7c0*/  MOV R203, R190 ;  /* 0x000000be00cb7202 */ /* 0x000fe40000000f00 */
[----:B------:R-:W-:Y:S05]  /*f7d0*/  MOV R190, R185 ;  /* 0x000000b900be7202 */ /* 0x000fea0000000f00 */
[----:B------:R-:W-:Y:S01]  /*f7e0*/  MUFU.EX2 R192, R161 ;  /* 0x000000a100c07308 */ /* 0x000fe20000000800 */
[-C--:B-1----:R-:W-:Y:S08]  /*f7f0*/  HMMA.16816.F32 R84, R140, R148.reuse, R84 ;  /* 0x000000948c54723c */ /* 0x082ff00000001854 */
[C---:B------:R-:W-:Y:S01]  /*f800*/  HMMA.16816.F32 R88, R144.reuse, R148, R88 ;  /* 0x000000949058723c */ /* 0x040fe20000001858 */
[----:B------:R1:W-:Y:S07]  /*f810*/  MUFU.EX2 R185, R160 ;  /* 0x000000a000b97308 */ /* 0x0003ee0000000800 */
[-C--:B------:R-:W-:Y:S03]  /*f820*/  HMMA.16816.F32 R92, R144, R150.reuse, R92 ;  /* 0x00000096905c723c */ /* 0x080fe6000000185c */
[----:B------:R-:W-:Y:S05]  /*f830*/  MUFU.EX2 R186, R186 ;  /* 0x000000ba00ba7308 */ /* 0x000fea0000000800 */
[C---:B------:R-:W-:Y:S01]  /*f840*/  HMMA.16816.F32 R96, R140.reuse, R150, R96 ;  /* 0x000000968c60723c */ /* 0x040fe20000001860 */
[----:B------:R-:W3:Y:S04]  /*f850*/  LDSM.16.MT88.4 R148, [R229+0x2000] ;  /* 0x00200000e594783b */ /* 0x000ee80000004200 */
[----:B------:R-:W-:Y:S04]  /*f860*/  MUFU.EX2 R181, R181 ;  /* 0x000000b500b57308 */ /* 0x000fe80000000800 */
[----:B-1----:R-:W-:Y:S06]  /*f870*/  LDSM.16.MT88.4 R160, [R226+0x1000] ;  /* 0x00100000e2a0783b */ /* 0x002fec0000004200 */
[----:B------:R-:W-:Y:S10]  /*f880*/  MUFU.EX2 R189, R189 ;  /* 0x000000bd00bd7308 */ /* 0x000ff40000000800 */
[----:B------:R-:W-:Y:S10]  /*f890*/  MUFU.EX2 R188, R188 ;  /* 0x000000bc00bc7308 */ /* 0x000ff40000000800 */
[----:B------:R-:W-:Y:S01]  /*f8a0*/  MUFU.EX2 R183, R183 ;  /* 0x000000b700b77308 */ /* 0x000fe20000000800 */
[-C--:B---3--:R-:W-:Y:S09]  /*f8b0*/  HMMA.16816.F32 R100, R140, R148.reuse, R100 ;  /* 0x000000948c64723c */ /* 0x088ff20000001864 */
[----:B------:R-:W-:Y:S01]  /*f8c0*/  MUFU.EX2 R190, R190 ;  /* 0x000000be00be7308 */ /* 0x000fe20000000800 */
[C---:B------:R-:W-:Y:S09]  /*f8d0*/  HMMA.16816.F32 R104, R144.reuse, R148, R104 ;  /* 0x000000949068723c */ /* 0x040ff20000001868 */
[----:B------:R-:W-:Y:S01]  /*f8e0*/  MUFU.EX2 R182, R182 ;  /* 0x000000b600b67308 */ /* 0x000fe20000000800 */
[-C--:B------:R-:W-:Y:S08]  /*f8f0*/  HMMA.16816.F32 R108, R144, R150.reuse, R108 ;  /* 0x00000096906c723c */ /* 0x080ff0000000186c */
[C---:B------:R-:W-:Y:S01]  /*f900*/  HMMA.16816.F32 R112, R140.reuse, R150, R112 ;  /* 0x000000968c70723c */ /* 0x040fe20000001870 */
[----:B------:R-:W1:Y:S01]  /*f910*/  LDSM.16.MT88.4 R148, [R228+0x2000] ;  /* 0x00200000e494783b */ /* 0x000e620000004200 */
[----:B------:R-:W3:Y:S02]  /*f920*/  MUFU.EX2 R198, R198 ;  /* 0x000000c600c67308 */ /* 0x000ee40000000800 */
[----:B---3--:R-:W-:Y:S04]  /*f930*/  F2FP.PACK_AB R207, R198, R182 ;  /* 0x000000b6c6cf723e */ /* 0x008fe800000000ff */
[-C--:B-1----:R-:W-:Y:S08]  /*f940*/  HMMA.16816.F32 R116, R140, R148.reuse, R116 ;  /* 0x000000948c74723c */ /* 0x082ff00000001874 */
[C---:B------:R-:W-:Y:S01]  /*f950*/  HMMA.16816.F32 R120, R144.reuse, R148, R120 ;  /* 0x000000949078723c */ /* 0x040fe20000001878 */
[----:B------:R-:W3:Y:S06]  /*f960*/  LDL.LU R148, [R1+0x14] ;  /* 0x0000140001947983 */ /* 0x000eec0000300800 */
[----:B------:R-:W-:Y:S01]  /*f970*/  F2FP.PACK_AB R149, R172, R171 ;  /* 0x000000abac95723e */ /* 0x000fe200000000ff */
[-C--:B------:R-:W-:Y:S01]  /*f980*/  HMMA.16816.F32 R124, R144, R150.reuse, R124 ;  /* 0x00000096907c723c */ /* 0x080fe2000000187c */
[----:B------:R-:W1:Y:S03]  /*f990*/  LDSM.16.MT88.4 R144, [R225+0x800] ;  /* 0x00080000e190783b */ /* 0x000e660000004200 */
[C---:B--2---:R-:W-:Y:S02]  /*f9a0*/  FMUL.FTZ R130, R132.reuse, R130 ;  /* 0x0000008284827220 */ /* 0x044fe40000410000 */
[----:B------:R-:W-:Y:S02]  /*f9b0*/  FMUL.FTZ R131, R132, R131 ;  /* 0x0000008384837220 */ /* 0x000fe40000410000 */
[----:B------:R-:W-:Y:S01]  /*f9c0*/  FADD.FTZ R132, R214, R206 ;  /* 0x000000ced6847221 */ /* 0x000fe20000010000 */
[----:B------:R-:W-:Y:S04]  /*f9d0*/  F2FP.PACK_AB R206, R190, R183 ;  /* 0x000000b7bece723e */ /* 0x000fe800000000ff */
[----:B------:R-:W-:Y:S07]  /*f9e0*/  HMMA.16816.F32 R128, R140, R150, R128 ;  /* 0x000000968c80723c */ /* 0x000fee0000001880 */
[----:B------:R-:W-:Y:S02]  /*f9f0*/  F2FP.PACK_AB R140, R177, R164 ;  /* 0x000000a4b18c723e */ /* 0x000fe400000000ff */
[----:B------:R-:W-:Y:S03]  /*fa00*/  F2FP.PACK_AB R142, R179, R178 ;  /* 0x000000b2b38e723e */ /* 0x000fe600000000ff */
[----:B------:R-:W-:Y:S02]  /*fa10*/  F2FP.PACK_AB R141, R174, R169 ;  /* 0x000000a9ae8d723e */ /* 0x000fe400000000ff */
[----:B------:R-:W-:Y:S02]  /*fa20*/  F2FP.PACK_AB R143, R197, R176 ;  /* 0x000000b0c58f723e */ /* 0x000fe400000000ff */
[----:B------:R-:W-:Y:S02]  /*fa30*/  F2FP.PACK_AB R150, R180, R175 ;  /* 0x000000afb496723e */ /* 0x000fe400000000ff */
[----:B------:R-:W-:Y:S03]  /*fa40*/  F2FP.PACK_AB R151, R252, R221 ;  /* 0x000000ddfc97723e */ /* 0x000fe600000000ff */
[-C--:B-1----:R-:W-:Y:S03]  /*fa50*/  HMMA.16816.F32 R4, R140, R144.reuse, R4 ;  /* 0x000000908c04723c */ /* 0x082fe60000001804 */
[----:B---3--:R-:W-:Y:S01]  /*fa60*/  FFMA.FTZ R0, R0, R148, R138 ;  /* 0x0000009400007223 */ /* 0x008fe2000001008a */
[----:B------:R-:W-:Y:S01]  /*fa70*/  F2FP.PACK_AB R148, R173, R168 ;  /* 0x000000a8ad94723e */ /* 0x000fe200000000ff */
[----:B------:R-:W-:Y:S02]  /*fa80*/  MUFU.EX2 R138, R201 ;  /* 0x000000c9008a7308 */ /* 0x000fe40000000800 */
[----:B------:R-:W-:Y:S02]  /*fa90*/  FADD.FTZ R139, R139, R0 ;  /* 0x000000008b8b7221 */ /* 0x000fe40000010000 */
[----:B------:R-:W-:Y:S02]  /*faa0*/  FADD.FTZ R0, R215, R133 ;  /* 0x00000085d7007221 */ /* 0x000fe40000010000 */
[C---:B------:R-:W-:Y:S04]  /*fab0*/  HMMA.16816.F32 R8, R148.reuse, R144, R8 ;  /* 0x000000909408723c */ /* 0x040fe80000001808 */
[----:B------:R-:W-:Y:S02]  /*fac0*/  FADD.FTZ R133, R213, R132 ;  /* 0x00000084d5857221 */ /* 0x000fe40000010000 */
[----:B------:R-:W-:Y:S02]  /*fad0*/  FADD.FTZ R132, R212, R2 ;  /* 0x00000002d4847221 */ /* 0x000fe40000010000 */
[-C--:B------:R-:W-:Y:S01]  /*fae0*/  HMMA.16816.F32 R12, R148, R146.reuse, R12 ;  /* 0x00000092940c723c */ /* 0x080fe2000000180c */
[----:B------:R-:W-:Y:S03]  /*faf0*/  LDSM.16.MT88.4 R212, [R225+0x3800] ;  /* 0x00380000e1d4783b */ /* 0x000fe60000004200 */
[----:B------:R-:W-:Y:S01]  /*fb00*/  FADD.FTZ R132, R220, R132 ;  /* 0x00000084dc847221 */ /* 0x000fe20000010000 */
[----:B------:R-:W-:Y:S01]  /*fb10*/  MOV R220, R248 ;  /* 0x000000f800dc7202 */ /* 0x000fe20000000f00 */
[----:B------:R-:W-:Y:S01]  /*fb20*/  FADD.FTZ R2, R205, R139 ;  /* 0x0000008bcd027221 */ /* 0x000fe20000010000 */
[----:B------:R-:W-:Y:S01]  /*fb30*/  MOV R248, R203 ;  /* 0x000000cb00f87202 */ /* 0x000fe20000000f00 */
[C---:B------:R-:W-:Y:S01]  /*fb40*/  HMMA.16816.F32 R16, R140.reuse, R146, R16 ;  /* 0x000000928c10723c */ /* 0x040fe20000001810 */
[----:B------:R-:W1:Y:S03]  /*fb50*/  LDSM.16.MT88.4 R144, [R228+0x800] ;  /* 0x00080000e490783b */ /* 0x000e660000004200 */
[----:B------:R-:W-:Y:S01]  /*fb60*/  FADD.FTZ R168, R168, R132 ;  /* 0x00000084a8a87221 */ /* 0x000fe20000010000 */
[----:B------:R-:W-:Y:S01]  /*fb70*/  MOV R203, R202 ;  /* 0x000000ca00cb7202 */ /* 0x000fe20000000f00 */
[----:B------:R2:W3:Y:S01]  /*fb80*/  MUFU.EX2 R132, R167 ;  /* 0x000000a700847308 */ /* 0x0004e20000000800 */
[----:B------:R-:W-:Y:S01]  /*fb90*/  MOV R202, R196 ;  /* 0x000000c400ca7202 */ /* 0x000fe20000000f00 */
[-C--:B------:R-:W-:Y:S04]  /*fba0*/  HMMA.16816.F32 R20, R140, R152.reuse, R20 ;  /* 0x000000988c14723c */ /* 0x080fe80000001814 */
[----:B------:R-:W-:Y:S01]  /*fbb0*/  FADD.FTZ R0, R218, R0 ;  /* 0x00000000da007221 */ /* 0x000fe20000010000 */
[----:B------:R-:W-:Y:S01]  /*fbc0*/  MOV R218, R220 ;  /* 0x000000dc00da7202 */ /* 0x000fe20000000f00 */
[----:B------:R-:W-:Y:S01]  /*fbd0*/  FADD.FTZ R133, R219, R133 ;  /* 0x00000085db857221 */ /* 0x000fe20000010000 */
[----:B------:R-:W-:Y:S01]  /*fbe0*/  MOV R219, R248 ;  /* 0x000000f800db7202 */ /* 0x000fe20000000f00 */
[C---:B------:R-:W-:Y:S01]  /*fbf0*/  HMMA.16816.F32 R24, R148.reuse, R152, R24 ;  /* 0x000000989418723c */ /* 0x040fe20000001818 */
[----:B------:R-:W-:Y:S03]  /*fc00*/  MUFU.EX2 R251, R218 ;  /* 0x000000da00fb7308 */ /* 0x000fe60000000800 */
[----:B------:R-:W-:Y:S01]  /*fc10*/  MOV R248, R166 ;  /* 0x000000a600f87202 */ /* 0x000fe20000000f00 */
[----:B------:R-:W-:Y:S01]  /*fc20*/  FADD.FTZ R169, R169, R133 ;  /* 0x00000085a9a97221 */ /* 0x000fe20000010000 */
[----:B------:R-:W-:Y:S02]  /*fc30*/  MOV R220, R203 ;  /* 0x000000cb00dc7202 */ /* 0x000fe40000000f00 */
[-C--:B------:R-:W-:Y:S03]  /*fc40*/  HMMA.16816.F32 R28, R148, R154.reuse, R28 ;  /* 0x0000009a941c723c */ /* 0x080fe6000000181c */
[----:B------:R4:W1:Y:S01]  /*fc50*/  MUFU.EX2 R250, R219 ;  /* 0x000000db00fa7308 */ /* 0x0008620000000800 */
[----:B------:R-:W-:Y:S02]  /*fc60*/  MOV R203, R165 ;  /* 0x000000a500cb7202 */ /* 0x000fe40000000f00 */
[----:B------:R-:W-:Y:S01]  /*fc70*/  MOV R196, R170 ;  /* 0x000000aa00c47202 */ /* 0x000fe20000000f00 */
[----:B------:R-:W-:Y:S01]  /*fc80*/  FADD.FTZ R170, R204, R2 ;  /* 0x00000002ccaa7221 */ /* 0x000fe20000010000 */
[C---:B------:R-:W-:Y:S01]  /*fc90*/  HMMA.16816.F32 R32, R140.reuse, R154, R32 ;  /* 0x0000009a8c20723c */ /* 0x040fe20000001820 */
[----:B------:R-:W1:Y:S03]  /*fca0*/  LDSM.16.MT88.4 R152, [R225+0x2800] ;  /* 0x00280000e198783b */ /* 0x000e660000004200 */
[----:B------:R-:W-:Y:S01]  /*fcb0*/  FADD.FTZ R2, R164, R0 ;  /* 0x00000000a4027221 */ /* 0x000fe20000010000 */
[----:B------:R-:W-:Y:S01]  /*fcc0*/  MUFU.EX2 R249, R203 ;  /* 0x000000cb00f97308 */ /* 0x000fe20000000800 */
[----:B------:R-:W-:Y:S01]  /*fcd0*/  FADD.FTZ R0, R171, R170 ;  /* 0x000000aaab007221 */ /* 0x000fe20000010000 */
[----:B------:R-:W-:Y:S01]  /*fce0*/  MOV R170, R184 ;  /* 0x000000b800aa7202 */ /* 0x000fe20000000f00 */
[-C--:B------:R-:W-:Y:S01]  /*fcf0*/  HMMA.16816.F32 R36, R140, R156.reuse, R36 ;  /* 0x0000009c8c24723c */ /* 0x080fe20000001824 */
[----:B--2---:R-:W-:Y:S03]  /*fd00*/  LDSM.16.MT88.4 R164, [R226+0x3000] ;  /* 0x00300000e2a4783b */ /* 0x004fe60000004200 */
[----:B------:R-:W-:Y:S01]  /*fd10*/  F2FP.PACK_AB R204, R191, R170 ;  /* 0x000000aabfcc723e */ /* 0x000fe200000000ff */
[----:B------:R-:W-:Y:S01]  /*fd20*/  FADD.FTZ R0, R172, R0 ;  /* 0x00000000ac007221 */ /* 0x000fe20000010000 */
[----:B---3--:R-:W-:Y:S01]  /*fd30*/  MOV R171, R132 ;  /* 0x0000008400ab7202 */ /* 0x008fe20000000f00 */
[----:B------:R-:W-:Y:S01]  /*fd40*/  MUFU.EX2 R139, R248 ;  /* 0x000000f8008b7308 */ /* 0x000fe20000000800 */
[C---:B------:R-:W-:Y:S01]  /*fd50*/  HMMA.16816.F32 R40, R148.reuse, R156, R40 ;  /* 0x0000009c9428723c */ /* 0x040fe20000001828 */
[----:B----4-:R-:W-:Y:S03]  /*fd60*/  LDSM.16.MT88.4 R216, [R226+0x3800] ;  /* 0x00380000e2d8783b */ /* 0x010fe60000004200 */
[----:B-1----:R-:W-:Y:S01]  /*fd70*/  F2FP.PACK_AB R208, R250, R251 ;  /* 0x000000fbfad0723e */ /* 0x002fe200000000ff */
[----:B------:R-:W-:Y:S02]  /*fd80*/  FADD.FTZ R132, R174, R169 ;  /* 0x000000a9ae847221 */ /* 0x000fe40000010000 */
[----:B------:R-:W-:Y:S01]  /*fd90*/  FADD.FTZ R221, R221, R0 ;  /* 0x00000000dddd7221 */ /* 0x000fe20000010000 */
[-C--:B------:R-:W-:Y:S01]  /*fda0*/  HMMA.16816.F32 R44, R148, R158.reuse, R44 ;  /* 0x0000009e942c723c */ /* 0x080fe2000000182c */
[----:B------:R-:W1:Y:S03]  /*fdb0*/  MUFU.EX2 R248, R202 ;  /* 0x000000ca00f87308 */ /* 0x000e660000000800 */
[----:B------:R-:W-:Y:S01]  /*fdc0*/  MOV R0, R197 ;  /* 0x000000c500007202 */ /* 0x000fe20000000f00 */
[----:B------:R-:W-:Y:S02]  /*fdd0*/  FADD.FTZ R132, R176, R132 ;  /* 0x00000084b0847221 */ /* 0x000fe40000010000 */
[----:B------:R-:W-:Y:S01]  /*fde0*/  FADD.FTZ R2, R177, R2 ;  /* 0x00000002b1027221 */ /* 0x000fe20000010000 */
[C---:B------:R-:W-:Y:S01]  /*fdf0*/  HMMA.16816.F32 R48, R140.reuse, R158, R48 ;  /* 0x0000009e8c30723c */ /* 0x040fe20000001830 */
[----:B------:R-:W2:Y:S02]  /*fe00*/  LDSM.16.MT88.4 R156, [R226+0x2800] ;  /* 0x00280000e29c783b */ /* 0x000ea40000004200 */
[----:B------:R-:W3:Y:S01]  /*fe10*/  MUFU.EX2 R133, R3 ;  /* 0x0000000300857308 */ /* 0x000ee20000000800 */
[----:B------:R-:W-:Y:S01]  /*fe20*/  FADD.FTZ R0, R0, R132 ;  /* 0x0000008400007221 */ /* 0x000fe20000010000 */
[----:B------:R-:W-:Y:S01]  /*fe30*/  MOV R132, R136 ;  /* 0x0000008800847202 */ /* 0x000fe20000000f00 */
[----:B------:R-:W-:Y:S02]  /*fe40*/  FADD.FTZ R2, R178, R2 ;  /* 0x00000002b2027221 */ /* 0x000fe40000010000 */
[-C--:B------:R-:W-:Y:S04]  /*fe50*/  HMMA.16816.F32 R52, R140, R144.reuse, R52 ;  /* 0x000000908c34723c */ /* 0x080fe80000001834 */
[----:B------:R-:W-:Y:S01]  /*fe60*/  FADD.FTZ R2, R179, R2 ;  /* 0x00000002b3027221 */ /* 0x000fe20000010000 */
[----:B------:R-:W4:Y:S03]  /*fe70*/  MUFU.EX2 R196, R196 ;  /* 0x000000c400c47308 */ /* 0x000f260000000800 */
[C---:B------:R-:W-:Y:S04]  /*fe80*/  HMMA.16816.F32 R56, R148.reuse, R144, R56 ;  /* 0x000000909438723c */ /* 0x040fe80000001838 */
[----:B-1----:R-:W-:Y:S03]  /*fe90*/  F2FP.PACK_AB R210, R248, R249 ;  /* 0x000000f9f8d2723e */ /* 0x002fe600000000ff */
[----:B------:R-:W1:Y:S01]  /*fea0*/  MUFU.EX2 R220, R220 ;  /* 0x000000dc00dc7308 */ /* 0x000e620000000800 */
[-C--:B------:R-:W-:Y:S04]  /*feb0*/  HMMA.16816.F32 R60, R148, R146.reuse, R60 ;  /* 0x00000092943c723c */ /* 0x080fe8000000183c */
[----:B---3--:R-:W-:Y:S01]  /*fec0*/  F2FP.PACK_AB R211, R133, R138 ;  /* 0x0000008a85d3723e */ /* 0x008fe200000000ff */
[----:B------:R-:W-:Y:S03]  /*fed0*/  FADD.FTZ R3, R173, R168 ;  /* 0x000000a8ad037221 */ /* 0x000fe60000010000 */
[C---:B------:R-:W-:Y:S01]  /*fee0*/  HMMA.16816.F32 R64, R140.reuse, R146, R64 ;  /* 0x000000928c40723c */ /* 0x040fe20000001840 */
[----:B------:R-:W3:Y:S03]  /*fef0*/  LDSM.16.MT88.4 R144, [R229+0x2800] ;  /* 0x00280000e590783b */ /* 0x000ee60000004200 */
[----:B------:R-:W-:Y:S01]  /*ff00*/  FADD.FTZ R3, R175, R3 ;  /* 0x00000003af037221 */ /* 0x000fe20000010000 */
[----:B----4-:R-:W-:Y:S03]  /*ff10*/  F2FP.PACK_AB R205, R196, R171 ;  /* 0x000000abc4cd723e */ /* 0x010fe600000000ff */
[-C--:B------:R-:W-:Y:S04]  /*ff20*/  HMMA.16816.F32 R68, R140, R152.reuse, R68 ;  /* 0x000000988c44723c */ /* 0x080fe80000001844 */
[----:B-1----:R-:W-:Y:S04]  /*ff30*/  F2FP.PACK_AB R209, R139, R220 ;  /* 0x000000dc8bd1723e */ /* 0x002fe800000000ff */
[C---:B------:R-:W-:Y:S08]  /*ff40*/  HMMA.16816.F32 R72, R148.reuse, R152, R72 ;  /* 0x000000989448723c */ /* 0x040ff00000001848 */
[-C--:B------:R-:W-:Y:S08]  /*ff50*/  HMMA.16816.F32 R76, R148, R154.reuse, R76 ;  /* 0x0000009a944c723c */ /* 0x080ff0000000184c */
[C---:B------:R-:W-:Y:S01]  /*ff60*/  HMMA.16816.F32 R80, R140.reuse, R154, R80 ;  /* 0x0000009a8c50723c */ /* 0x040fe20000001850 */
[----:B------:R-:W1:Y:S07]  /*ff70*/  LDSM.16.MT88.4 R152, [R228+0x2800] ;  /* 0x00280000e498783b */ /* 0x000e6e0000004200 */
[-C--:B--2---:R-:W-:Y:S08]  /*ff80*/  HMMA.16816.F32 R84, R140, R156.reuse, R84 ;  /* 0x0000009c8c54723c */ /* 0x084ff00000001854 */
[C---:B------:R-:W-:Y:S08]  /*ff90*/  HMMA.16816.F32 R88, R148.reuse, R156, R88 ;  /* 0x0000009c9458723c */ /* 0x040ff00000001858 */
[-C--:B------:R-:W-:Y:S08]  /*ffa0*/  HMMA.16816.F32 R92, R148, R158.reuse, R92 ;  /* 0x0000009e945c723c */ /* 0x080ff0000000185c */
[C---:B------:R-:W-:Y:S01]  /*ffb0*/  HMMA.16816.F32 R96, R140.reuse, R158, R96 ;  /* 0x0000009e8c60723c */ /* 0x040fe20000001860 */
[----:B------:R-:W2:Y:S07]  /*ffc0*/  LDSM.16.MT88.4 R156, [R225+0x1000] ;  /* 0x00100000e19c783b */ /* 0x000eae0000004200 */
[-C--:B---3--:R-:W-:Y:S08]  /*ffd0*/  HMMA.16816.F32 R100, R140, R144.reuse, R100 ;  /* 0x000000908c64723c */ /* 0x088ff00000001864 */
[C---:B------:R-:W-:Y:S07]  /*ffe0*/  HMMA.16816.F32 R104, R148.reuse, R144, R104 ;  /* 0x000000909468723c */ /* 0x040fee0000001868 */
[----:B------:R-:W-:Y:S01]  /*fff0*/  F2FP.PACK_AB R144, R195, R189 ;  /* 0x000000bdc390723e */ /* 0x000fe200000000ff */
[-C--:B------:R-:W-:Y:S04]  /*10000*/  HMMA.16816.F32 R108, R148, R146.reuse, R108 ;  /* 0x00000092946c723c */ /* 0x080fe8000000186c */
[----:B------:R-:W-:Y:S04]  /*10010*/  F2FP.PACK_AB R145, R246, R247 ;  /* 0x000000f7f691723e */ /* 0x000fe800000000ff */
[C---:B------:R-:W-:Y:S07]  /*10020*/  HMMA.16816.F32 R112, R140.reuse, R146, R112 ;  /* 0x000000928c70723c */ /* 0x040fee0000001870 */
[----:B------:R-:W-:Y:S01]  /*10030*/  F2FP.PACK_AB R146, R185, R192 ;  /* 0x000000c0b992723e */ /* 0x000fe200000000ff */
[-C--:B-1----:R-:W-:Y:S04]  /*10040*/  HMMA.16816.F32 R116, R140, R152.reuse, R116 ;  /* 0x000000988c74723c */ /* 0x082fe80000001874 */
[----:B------:R-:W-:Y:S04]  /*10050*/  F2FP.PACK_AB R147, R223, R245 ;  /* 0x000000f5df93723e */ /* 0x000fe800000000ff */
[C---:B------:R-:W-:Y:S08]  /*10060*/  HMMA.16816.F32 R120, R148.reuse, R152, R120 ;  /* 0x000000989478723c */ /* 0x040ff00000001878 */
[-C--:B------:R-:W-:Y:S01]  /*10070*/  HMMA.16816.F32 R124, R148, R154.reuse, R124 ;  /* 0x0000009a947c723c */ /* 0x080fe2000000187c */
[----:B------:R-:W1:Y:S07]  /*10080*/  LDSM.16.MT88.4 R148, [R229+0x1000] ;  /* 0x00100000e594783b */ /* 0x000e6e0000004200 */
[----:B------:R-:W-:Y:S01]  /*10090*/  HMMA.16816.F32 R128, R140, R154, R128 ;  /* 0x0000009a8c80723c */ /* 0x000fe20000001880 */
[----:B------:R-:W3:Y:S06]  /*100a0*/  LDSM.16.MT88.4 R152, [R228+0x1000] ;  /* 0x00100000e498783b */ /* 0x000eec0000004200 */
[----:B------:R-:W-:Y:S02]  /*100b0*/  F2FP.PACK_AB R141, R200, R181 ;  /* 0x000000b5c88d723e */ /* 0x000fe400000000ff */
[----:B------:R-:W-:Y:S03]  /*100c0*/  F2FP.PACK_AB R142, R187, R194 ;  /* 0x000000c2bb8e723e */ /* 0x000fe600000000ff */
[----:B------:R-:W-:Y:S02]  /*100d0*/  F2FP.PACK_AB R143, R186, R193 ;  /* 0x000000c1ba8f723e */ /* 0x000fe400000000ff */
[----:B------:R-:W-:Y:S07]  /*100e0*/  F2FP.PACK_AB R140, R199, R188 ;  /* 0x000000bcc78c723e */ /* 0x000fee00000000ff */
[-C--:B--2---:R-:W-:Y:S08]  /*100f0*/  HMMA.16816.F32 R4, R140, R156.reuse, R4 ;  /* 0x0000009c8c04723c */ /* 0x084ff00000001804 */
        /* <DEDUP_REMOVED lines=9> */
[-C--:B-1----:R-:W-:Y:S08]  /*10190*/  HMMA.16816.F32 R36, R140, R148.reuse, R36 ;  /* 0x000000948c24723c */ /* 0x082ff00000001824 */
[C---:B------:R-:W-:Y:S08]  /*101a0*/  HMMA.16816.F32 R40, R144.reuse, R148, R40 ;  /* 0x000000949028723c */ /* 0x040ff00000001828 */
[-C--:B------:R-:W-:Y:S08]  /*101b0*/  HMMA.16816.F32 R44, R144, R150.reuse, R44 ;  /* 0x00000096902c723c */ /* 0x080ff0000000182c */
[C---:B------:R-:W-:Y:S01]  /*101c0*/  HMMA.16816.F32 R48, R140.reuse, R150, R48 ;  /* 0x000000968c30723c */ /* 0x040fe20000001830 */
[----:B------:R-:W1:Y:S07]  /*101d0*/  LDSM.16.MT88.4 R148, [R228+0x3000] ;  /* 0x00300000e494783b */ /* 0x000e6e0000004200 */
[-C--:B---3--:R-:W-:Y:S08]  /*101e0*/  HMMA.16816.F32 R52, R140, R152.reuse, R52 ;  /* 0x000000988c34723c */ /* 0x088ff00000001834 */
[C---:B------:R-:W-:Y:S08]  /*101f0*/  HMMA.16816.F32 R56, R144.reuse, R152, R56 ;  /* 0x000000989038723c */ /* 0x040ff00000001838 */
[-C--:B------:R-:W-:Y:S08]  /*10200*/  HMMA.16816.F32 R60, R144, R154.reuse, R60 ;  /* 0x0000009a903c723c */ /* 0x080ff0000000183c */
[C---:B------:R-:W-:Y:S01]  /*10210*/  HMMA.16816.F32 R64, R140.reuse, R154, R64 ;  /* 0x0000009a8c40723c */ /* 0x040fe20000001840 */
[----:B------:R-:W3:Y:S07]  /*10220*/  LDSM.16.MT88.4 R152, [R225+0x1800] ;  /* 0x00180000e198783b */ /* 0x000eee0000004200 */
[-C--:B--2---:R-:W-:Y:S08]  /*10230*/  HMMA.16816.F32 R68, R140, R156.reuse, R68 ;  /* 0x0000009c8c44723c */ /* 0x084ff00000001844 */
[C---:B------:R-:W-:Y:S07]  /*10240*/  HMMA.16816.F32 R72, R144.reuse, R156, R72 ;  /* 0x0000009c9048723c */ /* 0x040fee0000001848 */
[----:B------:R-:W-:Y:S01]  /*10250*/  MOV R156, R195 ;  /* 0x000000c3009c7202 */ /* 0x000fe20000000f00 */
[-C--:B------:R-:W-:Y:S04]  /*10260*/  HMMA.16816.F32 R76, R144, R158.reuse, R76 ;  /* 0x0000009e904c723c */ /* 0x080fe8000000184c */
[----:B------:R-:W-:Y:S02]  /*10270*/  MOV R157, R200 ;  /* 0x000000c8009d7202 */ /* 0x000fe40000000f00 */
[----:B------:R-:W-:Y:S02]  /*10280*/  LDSM.16.MT88.4 R200, [R228+0x1800] ;  /* 0x00180000e4c8783b */ /* 0x000fe40000004200 */
[C---:B------:R-:W-:Y:S07]  /*10290*/  HMMA.16816.F32 R80, R140.reuse, R158, R80 ;  /* 0x0000009e8c50723c */ /* 0x040fee0000001850 */
[----:B------:R-:W-:Y:S01]  /*102a0*/  MOV R159, R194 ;  /* 0x000000c2009f7202 */ /* 0x000fe20000000f00 */
[-C--:B------:R-:W-:Y:S04]  /*102b0*/  HMMA.16816.F32 R84, R140, R164.reuse, R84 ;  /* 0x000000a48c54723c */ /* 0x080fe80000001854 */
[----:B------:R-:W-:Y:S04]  /*102c0*/  MOV R158, R193 ;  /* 0x000000c1009e7202 */ /* 0x000fe80000000f00 */
[C---:B------:R-:W-:Y:S07]  /*102d0*/  HMMA.16816.F32 R88, R144.reuse, R164, R88 ;  /* 0x000000a49058723c */ /* 0x040fee0000001858 */
[----:B------:R-:W-:Y:S01]  /*102e0*/  MOV R164, R187 ;  /* 0x000000bb00a47202 */ /* 0x000fe20000000f00 */
[-C--:B------:R-:W-:Y:S04]  /*102f0*/  HMMA.16816.F32 R92, R144, R166.reuse, R92 ;  /* 0x000000a6905c723c */ /* 0x080fe8000000185c */
[----:B------:R-:W-:Y:S02]  /*10300*/  MOV R165, R192 ;  /* 0x000000c000a57202 */ /* 0x000fe40000000f00 */
[----:B------:R-:W-:Y:S02]  /*10310*/  LDSM.16.MT88.4 R192, [R229+0x1800] ;  /* 0x00180000e5c0783b */ /* 0x000fe40000004200 */
[C---:B------:R-:W-:Y:S07]  /*10320*/  HMMA.16816.F32 R96, R140.reuse, R166, R96 ;  /* 0x000000a68c60723c */ /* 0x040fee0000001860 */
[----:B------:R-:W-:Y:S01]  /*10330*/  MOV R167, R186 ;  /* 0x000000ba00a77202 */ /* 0x000fe20000000f00 */
[-C--:B----4-:R-:W-:Y:S04]  /*10340*/  HMMA.16816.F32 R100, R140, R160.reuse, R100 ;  /* 0x000000a08c64723c */ /* 0x090fe80000001864 */
[----:B------:R-:W-:Y:S02]  /*10350*/  MOV R166, R185 ;  /* 0x000000b900a67202 */ /* 0x000fe40000000f00 */
[----:B------:R-:W2:Y:S02]  /*10360*/  LDSM.16.MT88.4 R184, [R226+0x1800] ;  /* 0x00180000e2b8783b */ /* 0x000ea40000004200 */
[C---:B------:R-:W-:Y:S08]  /*10370*/  HMMA.16816.F32 R104, R144.reuse, R160, R104 ;  /* 0x000000a09068723c */ /* 0x040ff00000001868 */
[-C--:B------:R-:W-:Y:S08]  /*10380*/  HMMA.16816.F32 R108, R144, R162.reuse, R108 ;  /* 0x000000a2906c723c */ /* 0x080ff0000000186c */
[C---:B------:R-:W-:Y:S08]  /*10390*/  HMMA.16816.F32 R112, R140.reuse, R162, R112 ;  /* 0x000000a28c70723c */ /* 0x040ff00000001870 */
[-C--:B-1----:R-:W-:Y:S08]  /*103a0*/  HMMA.16816.F32 R116, R140, R148.reuse, R116 ;  /* 0x000000948c74723c */ /* 0x082ff00000001874 */
[C---:B------:R-:W-:Y:S08]  /*103b0*/  HMMA.16816.F32 R120, R144.reuse, R148, R120 ;  /* 0x000000949078723c */ /* 0x040ff00000001878 */
[-C--:B------:R-:W-:Y:S08]  /*103c0*/  HMMA.16816.F32 R124, R144, R150.reuse, R124 ;  /* 0x00000096907c723c */ /* 0x080ff0000000187c */
[----:B------:R-:W-:Y:S08]  /*103d0*/  HMMA.16816.F32 R128, R140, R150, R128 ;  /* 0x000000968c80723c */ /* 0x000ff00000001880 */
[-C--:B---3--:R-:W-:Y:S01]  /*103e0*/  HMMA.16816.F32 R140, R204, R152.reuse, R4 ;  /* 0x00000098cc8c723c */ /* 0x088fe20000001804 */
[----:B------:R-:W1:Y:S07]  /*103f0*/  LDSM.16.MT88.4 R4, [R229+0x3800] ;  /* 0x00380000e504783b */ /* 0x000e6e0000004200 */
[C---:B------:R-:W-:Y:S01]  /*10400*/  HMMA.16816.F32 R144, R208.reuse, R152, R8 ;  /* 0x00000098d090723c */ /* 0x040fe20000001808 */
[----:B------:R-:W3:Y:S07]  /*10410*/  LDSM.16.MT88.4 R8, [R228+0x3800] ;  /* 0x00380000e408783b */ /* 0x000eee0000004200 */
[-C--:B------:R-:W-:Y:S07]  /*10420*/  HMMA.16816.F32 R148, R208, R154.reuse, R12 ;  /* 0x0000009ad094723c */ /* 0x080fee000000180c */
[----:B------:R-:W-:Y:S01]  /*10430*/  MOV R14, R190 ;  /* 0x000000be000e7202 */ /* 0x000fe20000000f00 */
[C---:B------:R-:W-:Y:S04]  /*10440*/  HMMA.16816.F32 R160, R204.reuse, R154, R16 ;  /* 0x0000009acca0723c */ /* 0x040fe80000001810 */
[----:B------:R-:W-:Y:S02]  /*10450*/  MOV R15, R198 ;  /* 0x000000c6000f7202 */ /* 0x000fe40000000f00 */
[----:B------:R-:W-:Y:S02]  /*10460*/  MOV R12, R183 ;  /* 0x000000b7000c7202 */ /* 0x000fe40000000f00 */
[-C--:B--2---:R-:W-:Y:S04]  /*10470*/  HMMA.16816.F32 R172, R204, R184.reuse, R20 ;  /* 0x000000b8ccac723c */ /* 0x084fe80000001814 */
[----:B------:R-:W-:Y:S02]  /*10480*/  MOV R13, R182 ;  /* 0x000000b6000d7202 */ /* 0x000fe40000000f00 */
[----:B------:R-:W-:Y:S02]  /*10490*/  MOV R18, R191 ;  /* 0x000000bf00127202 */ /* 0x000fe40000000f00 */
[C---:B------:R-:W-:Y:S04]  /*104a0*/  HMMA.16816.F32 R152, R208.reuse, R184, R24 ;  /* 0x000000b8d098723c */ /* 0x040fe80000001818 */
[----:B------:R-:W-:Y:S02]  /*104b0*/  MOV R23, R166 ;  /* 0x000000a600177202 */ /* 0x000fe40000000f00 */
[----:B------:R-:W-:Y:S02]  /*104c0*/  MOV R22, R167 ;  /* 0x000000a700167202 */ /* 0x000fe40000000f00 */
[----:B------:R-:W-:Y:S04]  /*104d0*/  MOV R27, R158 ;  /* 0x0000009e001b7202 */ /* 0x000fe80000000f00 */
[----:B------:R-:W-:Y:S02]  /*104e0*/  MOV R26, R159 ;  /* 0x0000009f001a7202 */ /* 0x000fe40000000f00 */
[----:B------:R-:W-:Y:S02]  /*104f0*/  MOV R25, R156 ;  /* 0x0000009c00197202 */ /* 0x000fe40000000f00 */
[----:B------:R-:W-:Y:S02]  /*10500*/  MOV R24, R157 ;  /* 0x0000009d00187202 */ /* 0x000fe40000000f00 */
[-C--:B------:R-:W-:Y:S03]  /*10510*/  HMMA.16816.F32 R156, R208, R186.reuse, R28 ;  /* 0x000000bad09c723c */ /* 0x080fe6000000181c */
[----:B------:R-:W-:Y:S02]  /*10520*/  MOV R17, R171 ;  /* 0x000000ab00117202 */ /* 0x000fe40000000f00 */
[----:B------:R-:W-:Y:S02]  /*10530*/  MOV R16, R170 ;  /* 0x000000aa00107202 */ /* 0x000fe40000000f00 */
[----:B------:R-:W-:Y:S01]  /*10540*/  MOV R19, R196 ;  /* 0x000000c400137202 */ /* 0x000fe20000000f00 */
[C---:B------:R-:W-:Y:S04]  /*10550*/  HMMA.16816.F32 R184, R204.reuse, R186, R32 ;  /* 0x000000baccb8723c */ /* 0x040fe80000001820 */
[----:B------:R-:W-:Y:S02]  /*10560*/  MOV R30, R189 ;  /* 0x000000bd001e7202 */ /* 0x000fe40000000f00 */
[----:B------:R-:W-:Y:S02]  /*10570*/  MOV R28, R188 ;  /* 0x000000bc001c7202 */ /* 0x000fe40000000f00 */
[-C--:B------:R-:W-:Y:S04]  /*10580*/  HMMA.16816.F32 R188, R204, R192.reuse, R36 ;  /* 0x000000c0ccbc723c */ /* 0x080fe80000001824 */
[----:B------:R-:W-:Y:S01]  /*10590*/  MOV R21, R164 ;  /* 0x000000a400157202 */ /* 0x000fe20000000f00 */
[----:B------:R-:W-:Y:S01]  /*105a0*/  FADD.FTZ R2, R28, R2 ;  /* 0x000000021c027221 */ /* 0x000fe20000010000 */
[----:B------:R-:W-:Y:S02]  /*105b0*/  MOV R20, R165 ;  /* 0x000000a500147202 */ /* 0x000fe40000000f00 */
[C---:B------:R-:W-:Y:S04]  /*105c0*/  HMMA.16816.F32 R164, R208.reuse, R192, R40 ;  /* 0x000000c0d0a4723c */ /* 0x040fe80000001828 */
[----:B------:R-:W-:Y:S02]  /*105d0*/  MOV R31, R199 ;  /* 0x000000c7001f7202 */ /* 0x000fe40000000f00 */
[----:B------:R-:W-:Y:S02]  /*105e0*/  MOV R29, R181 ;  /* 0x000000b5001d7202 */ /* 0x000fe40000000f00 */
[-C--:B------:R-:W-:Y:S04]  /*105f0*/  HMMA.16816.F32 R168, R208, R194.reuse, R44 ;  /* 0x000000c2d0a8723c */ /* 0x080fe8000000182c */
[----:B------:R-:W-:Y:S01]  /*10600*/  FADD.FTZ R0, R29, R0 ;  /* 0x000000001d007221 */ /* 0x000fe20000010000 */
[----:B------:R-:W-:Y:S03]  /*10610*/  MOV R35, R180 ;  /* 0x000000b400237202 */ /* 0x000fe60000000f00 */
        /* <DEDUP_REMOVED lines=14> */
[C---:B------:R-:W-:Y:S07]  /*10700*/  HMMA.16816.F32 R104, R208.reuse, R4, R104 ;  /* 0x00000004d068723c */ /* 0x040fee0000001868 */
[----:B------:R-:W-:Y:S01]  /*10710*/  FADD.FTZ R4, R35, R3 ;  /* 0x0000000323047221 */ /* 0x000fe20000010000 */
[-C--:B------:R-:W-:Y:S04]  /*10720*/  HMMA.16816.F32 R108, R208, R6.reuse, R108 ;  /* 0x00000006d06c723c */ /* 0x080fe8000000186c */
[----:B------:R-:W-:Y:S02]  /*10730*/  FADD.FTZ R3, R252, R221 ;  /* 0x000000ddfc037221 */ /* 0x000fe40000010000 */
[----:B------:R-:W-:Y:S02]  /*10740*/  FADD.FTZ R5, R31, R2 ;  /* 0x000000021f057221 */ /* 0x000fe40000010000 */
[C---:B------:R-:W-:Y:S07]  /*10750*/  HMMA.16816.F32 R112, R204.reuse, R6, R112 ;  /* 0x00000006cc70723c */ /* 0x040fee0000001870 */
[----:B------:R-:W-:Y:S01]  /*10760*/  FADD.FTZ R7, R30, R4 ;  /* 0x000000041e077221 */ /* 0x000fe20000010000 */
[-C--:B---3--:R-:W-:Y:S04]  /*10770*/  HMMA.16816.F32 R116, R204, R8.reuse, R116 ;  /* 0x00000008cc74723c */ /* 0x088fe80000001874 */
[----:B------:R-:W-:Y:S02]  /*10780*/  FADD.FTZ R6, R247, R3 ;  /* 0x00000003f7067221 */ /* 0x000fe40000010000 */
[----:B------:R-:W-:Y:S02]  /*10790*/  FADD.FTZ R4, R24, R0 ;  /* 0x0000000018047221 */ /* 0x000fe40000010000 */
[----:B------:R-:W-:Y:S01]  /*107a0*/  FADD.FTZ R3, R25, R7 ;  /* 0x0000000719037221 */ /* 0x000fe20000010000 */
[C---:B------:R-:W-:Y:S04]  /*107b0*/  HMMA.16816.F32 R120, R208.reuse, R8, R120 ;  /* 0x00000008d078723c */ /* 0x040fe80000001878 */
[----:B------:R-:W-:Y:S02]  /*107c0*/  FADD.FTZ R0, R26, R5 ;  /* 0x000000051a007221 */ /* 0x000fe40000010000 */
[----:B------:R-:W-:Y:S02]  /*107d0*/  FADD.FTZ R2, R246, R6 ;  /* 0x00000006f6027221 */ /* 0x000fe40000010000 */
[----:B------:R-:W-:Y:S01]  /*107e0*/  FADD.FTZ R7, R27, R4 ;  /* 0x000000041b077221 */ /* 0x000fe20000010000 */
[-C--:B------:R-:W-:Y:S03]  /*107f0*/  HMMA.16816.F32 R124, R208, R10.reuse, R124 ;  /* 0x0000000ad07c723c */ /* 0x080fe6000000187c */
        /* <DEDUP_REMOVED lines=23> */
[----:B------:R-:W-:Y:S01]  /*10970*/  FADD.FTZ R0, R138, R6 ;  /* 0x000000068a007221 */ /* 0x000fe20000010000 */
[----:B------:R1:W-:Y:S01]  /*10980*/  STL [R1+0x4], R3 ;  /* 0x0000040301007387 */ /* 0x0003e20000100800 */
[----:B------:R-:W-:Y:S02]  /*10990*/  MOV R138, R135 ;  /* 0x00000087008a7202 */ /* 0x000fe40000000f00 */
[----:B------:R-:W-:Y:S01]  /*109a0*/  FADD.FTZ R0, R133, R0 ;  /* 0x0000000085007221 */ /* 0x000fe20000010000 */
[----:B------:R2:W-:Y:S04]  /*109b0*/  STL [R1+0x10], R2 ;  /* 0x0000100201007387 */ /* 0x0005e80000100800 */
[----:B------:R2:W-:Y:S01]  /*109c0*/  STL [R1+0x14], R0 ;  /* 0x0000140001007387 */ /* 0x0005e20000100800 */
[----:B-1----:R-:W-:Y:S01]  /*109d0*/  MOV R3, R137 ;  /* 0x0000008900037202 */ /* 0x002fe20000000f00 */
[----:B------:R-:W-:-:S05]  /*109e0*/  @P0 BRA `(.L_x_961) ;  /* 0xffffb74000000947 */ /* 0x000fca000383ffff */
.L_x_960:
[----:B------:R-:W-:Y:S02]  /*109f0*/  MOV R10, 0x1f ;  /* 0x0000001f000a7802 */ /* 0x000fe40000000f00 */
[----:B------:R-:W-:Y:S01]  /*10a00*/  MOV R9, 0xffffffff ;  /* 0xffffffff00097802 */ /* 0x000fe20000000f00 */
[----:B------:R-:W-:Y:S05]  /*10a10*/  BRA.DIV ~URZ, `(.L_x_962) ;  /* 0x000032727f007947 */ /* 0x000fea000b800000 */
[----:B--2---:R-:W2:Y:S04]  /*10a20*/  LDL R0, [R1+0xc] ;  /* 0x00000c0001007983 */ /* 0x004ea80000100800 */
[----:B--2---:R1:W2:Y:S02]  /*10a30*/  SHFL.BFLY PT, R7, R0, 0x2, 0x1f ;  /* 0x0c401f0000077f89 */ /* 0x0042a400000e0000 */
.L_x_992:
[----:B-1----:R-:W3:Y:S02]  /*10a40*/  LDL.LU R0, [R1+0xc] ;  /* 0x00000c0001007983 */ /* 0x002ee40000300800 */
[----:B--23--:R-:W-:Y:S01]  /*10a50*/  FADD.FTZ R7, R7, R0 ;  /* 0x0000000007077221 */ /* 0x00cfe20000010000 */
[----:B------:R-:W-:Y:S05]  /*10a60*/  BRA.DIV ~URZ, `(.L_x_963) ;  /* 0x000032827f007947 */ /* 0x000fea000b800000 */
[----:B------:R-:W2:Y:S04]  /*10a70*/  LDL.LU R2, [R1+0x4] ;  /* 0x0000040001027983 */ /* 0x000ea80000300800 */
[----:B------:R-:W3:Y:S04]  /*10a80*/  LDL.LU R0, [R1+0x10] ;  /* 0x0000100001007983 */ /* 0x000ee80000300800 */
[----:B------:R-:W4:Y:S04]  /*10a90*/  LDL.LU R9, [R1+0x14] ;  /* 0x0000140001097983 */ /* 0x000f280000300800 */
[----:B--2---:R-:W1:Y:S04]  /*10aa0*/  SHFL.BFLY PT, R4, R2, 0x2, 0x1f ;  /* 0x0c401f0002047f89 */ /* 0x004e6800000e0000 */
[----:B---3--:R-:W2:Y:S04]  /*10ab0*/  SHFL.BFLY PT, R6, R0, 0x2, 0x1f ;  /* 0x0c401f0000067f89 */ /* 0x008ea800000e0000 */
[----:B----4-:R-:W3:Y:S01]  /*10ac0*/  SHFL.BFLY PT, R5, R9, 0x2, 0x1f ;  /* 0x0c401f0009057f89 */ /* 0x010ee200000e0000 */
[----:B-1----:R-:W-:-:S02]  /*10ad0*/  FADD.FTZ R4, R4, R2 ;  /* 0x0000000204047221 */ /* 0x002fc40000010000 */
[----:B--2---:R-:W-:-:S03]  /*10ae0*/  FADD.FTZ R6, R6, R0 ;  /* 0x0000000006067221 */ /* 0x004fc60000010000 */
[----:B------:R-:W1:Y:S01]  /*10af0*/  SHFL.BFLY PT, R2, R4, 0x1, 0x1f ;  /* 0x0c201f0004027f89 */ /* 0x000e6200000e0000 */
[----:B---3--:R-:W-:-:S03]  /*10b00*/  FADD.FTZ R5, R5, R9 ;  /* 0x0000000905057221 */ /* 0x008fc60000010000 */
[----:B------:R-:W2:Y:S04]  /*10b10*/  SHFL.BFLY PT, R0, R7, 0x1, 0x1f ;  /* 0x0c201f0007007f89 */ /* 0x000ea800000e0000 */
[----:B------:R-:W3:Y:S04]  /*10b20*/  SHFL.BFLY PT, R3, R6, 0x1, 0x1f ;  /* 0x0c201f0006037f89 */ /* 0x000ee800000e0000 */
[----:B------:R4:W4:Y:S01]  /*10b30*/  SHFL.BFLY PT, R8, R5, 0x1, 0x1f ;  /* 0x0c201f0005087f89 */ /* 0x00092200000e0000 */
[----:B-1----:R-:W-:Y:S02]  /*10b40*/  FADD.FTZ R4, R4, R2 ;  /* 0x0000000204047221 */ /* 0x002fe40000010000 */
[----:B--2---:R-:W-:-:S02]  /*10b50*/  FADD.FTZ R7, R7, R0 ;  /* 0x0000000007077221 */ /* 0x004fc40000010000 */
[----:B---3--:R-:W-:-:S03]  /*10b60*/  FADD.FTZ R6, R6, R3 ;  /* 0x0000000306067221 */ /* 0x008fc60000010000 */
.L_x_993:
[----:B------:R-:W-:Y:S01]  /*10b70*/  FSETP.NE.FTZ.AND P3, PT, R7, RZ, PT ;  /* 0x000000ff0700720b */ /* 0x000fe20003f75000 */
[----:B------:R-:W-:Y:S01]  /*10b80*/  CS2R R2, SRZ ;  /* 0x0000000000027805 */ /* 0x000fe2000001ff00 */
[----:B------:R-:W-:Y:S01]  /*10b90*/  MOV R0, RZ ;  /* 0x000000ff00007202 */ /* 0x000fe20000000f00 */
[----:B----4-:R-:W-:Y:S01]  /*10ba0*/  FADD.FTZ R5, R8, R5 ;  /* 0x0000000508057221 */ /* 0x010fe20000010000 */
[----:B------:R-:W-:Y:S02]  /*10bb0*/  FSETP.NE.FTZ.AND P2, PT, R4, RZ, PT ;  /* 0x000000ff0400720b */ /* 0x000fe40003f55000 */
[----:B------:R-:W-:Y:S02]  /*10bc0*/  FSETP.NE.FTZ.AND P1, PT, R6, RZ, PT ;  /* 0x000000ff0600720b */ /* 0x000fe40003f35000 */
[----:B------:R-:W-:Y:S02]  /*10bd0*/  FSETP.NE.FTZ.AND P0, PT, R5, RZ, PT ;  /* 0x000000ff0500720b */ /* 0x000fe40003f15000 */
[----:B------:R-:W-:-:S02]  /*10be0*/  MOV R21, 0xff800000 ;  /* 0xff80000000157802 */ /* 0x000fc40000000f00 */
[----:B------:R-:W-:Y:S01]  /*10bf0*/  MOV R20, 0xff800000 ;  /* 0xff80000000147802 */ /* 0x000fe20000000f00 */
[----:B------:R-:W1:Y:S01]  /*10c00*/  @P3 MUFU.RCP R0, R7 ;  /* 0x0000000700003308 */ /* 0x000e620000001000 */
[----:B------:R-:W-:Y:S02]  /*10c10*/  MOV R19, 0xff800000 ;  /* 0xff80000000137802 */ /* 0x000fe40000000f00 */
[----:B------:R-:W-:-:S03]  /*10c20*/  MOV R18, 0xff800000 ;  /* 0xff80000000127802 */ /* 0x000fc60000000f00 */
[----:B------:R-:W-:Y:S02]  /*10c30*/  @P1 MOV R10, 0x3f317218 ;  /* 0x3f317218000a1802 */ /* 0x000fe40000000f00 */
[----:B------:R-:W2:Y:S08]  /*10c40*/  @P3 MUFU.LG2 R7, R7 ;  /* 0x0000000700073308 */ /* 0x000eb00000000c00 */
[----:B------:R-:W3:Y:S01]  /*10c50*/  @P2 MUFU.RCP R3, R4 ;  /* 0x0000000400032308 */ /* 0x000ee20000001000 */
[----:B-1----:R-:W-:-:S02]  /*10c60*/  FMUL.FTZ R140, R0, R140 ;  /* 0x0000008c008c7220 */ /* 0x002fc40000410000 */
[C---:B------:R-:W-:Y:S02]  /*10c70*/  FMUL.FTZ R141, R0.reuse, R141 ;  /* 0x0000008d008d7220 */ /* 0x040fe40000410000 */
[C---:B------:R-:W-:Y:S02]  /*10c80*/  FMUL.FTZ R160, R0.reuse, R160 ;  /* 0x000000a000a07220 */ /* 0x040fe40000410000 */
[C---:B------:R-:W-:Y:S01]  /*10c90*/  FMUL.FTZ R161, R0.reuse, R161 ;  /* 0x000000a100a17220 */ /* 0x040fe20000410000 */
[----:B------:R-:W1:Y:S01]  /*10ca0*/  @P1 MUFU.RCP R2, R6 ;  /* 0x0000000600021308 */ /* 0x000e620000001000 */
[C---:B------:R-:W-:Y:S02]  /*10cb0*/  FMUL.FTZ R172, R0.reuse, R172 ;  /* 0x000000ac00ac7220 */ /* 0x040fe40000410000 */
[C---:B------:R-:W-:Y:S02]  /*10cc0*/  FMUL.FTZ R173, R0.reuse, R173 ;  /* 0x000000ad00ad7220 */ /* 0x040fe40000410000 */
[----:B------:R-:W-:-:S02]  /*10cd0*/  FMUL.FTZ R184, R0, R184 ;  /* 0x000000b800b87220 */ /* 0x000fc40000410000 */
[C---:B------:R-:W-:Y:S01]  /*10ce0*/  FMUL.FTZ R185, R0.reuse, R185 ;  /* 0x000000b900b97220 */ /* 0x040fe20000410000 */
[----:B------:R-:W4:Y:S01]  /*10cf0*/  @P2 MUFU.LG2 R4, R4 ;  /* 0x0000000400042308 */ /* 0x000f220000000c00 */
[C---:B------:R-:W-:Y:S02]  /*10d00*/  FMUL.FTZ R188, R0.reuse, R188 ;  /* 0x000000bc00bc7220 */ /* 0x040fe40000410000 */
[C---:B------:R-:W-:Y:S02]  /*10d10*/  FMUL.FTZ R189, R0.reuse, R189 ;  /* 0x000000bd00bd7220 */ /* 0x040fe40000410000 */
[C---:B------:R-:W-:Y:S02]  /*10d20*/  FMUL.FTZ R192, R0.reuse, R192 ;  /* 0x000000c000c07220 */ /* 0x040fe40000410000 */
[C---:B------:R-:W-:Y:S01]  /*10d30*/  FMUL.FTZ R193, R0.reuse, R193 ;  /* 0x000000c100c17220 */ /* 0x040fe20000410000 */
[----:B------:R-:W1:Y:S01]  /*10d40*/  @P1 MUFU.LG2 R6, R6 ;  /* 0x0000000600061308 */ /* 0x000e620000000c00 */
        /* <DEDUP_REMOVED lines=21> */
[----:B--2---:R-:W-:Y:S02]  /*10ea0*/  @P3 FMUL.FTZ R9, R7, 0.69314718246459960938 ;  /* 0x3f31721807093820 */ /* 0x004fe40000410000 */
[C---:B---3--:R-:W-:Y:S02]  /*10eb0*/  FMUL.FTZ R142, R3.reuse, R142 ;  /* 0x0000008e038e7220 */ /* 0x048fe40000410000 */
[----:B------:R-:W-:Y:S01]  /*10ec0*/  @P3 FMUL.FTZ R7, R0, c[0x0][0x2d0] ;  /* 0x0000b40000073a20 */ /* 0x000fe20000410000 */
[----:B------:R-:W-:Y:S01]  /*10ed0*/  MOV R0, RZ ;  /* 0x000000ff00007202 */ /* 0x000fe20000000f00 */
[C---:B------:R-:W-:Y:S02]  /*10ee0*/  FMUL.FTZ R143, R3.reuse, R143 ;  /* 0x0000008f038f7220 */ /* 0x040fe40000410000 */
[----:B------:R-:W-:-:S02]  /*10ef0*/  FMUL.FTZ R162, R3, R162 ;  /* 0x000000a203a27220 */ /* 0x000fc40000410000 */
[C---:B------:R-:W-:Y:S01]  /*10f00*/  FMUL.FTZ R163, R3.reuse, R163 ;  /* 0x000000a303a37220 */ /* 0x040fe20000410000 */
[----:B------:R-:W2:Y:S01]  /*10f10*/  @P0 MUFU.RCP R0, R5 ;  /* 0x0000000500000308 */ /* 0x000ea20000001000 */
        /* <DEDUP_REMOVED lines=60> */
[----:B------:R-:W-:Y:S02]  /*112e0*/  FMUL.FTZ R125, R2, R125 ;  /* 0x0000007d027d7220 */ /* 0x000fe40000410000 */
[----:B------:R-:W1:Y:S01]  /*112f0*/  @P0 MUFU.LG2 R2, R5 ;  /* 0x0000000500020308 */ /* 0x000e620000000c00 */
[----:B----4-:R-:W-:Y:S02]  /*11300*/  @P2 FMUL.FTZ R8, R4, 0.69314718246459960938 ;  /* 0x3f31721804082820 */ /* 0x010fe40000410000 */
[----:B------:R-:W-:Y:S02]  /*11310*/  @P2 FMUL.FTZ R4, R3, c[0x0][0x2d0] ;  /* 0x0000b40003042a20 */ /* 0x000fe40000410000 */
[----:B------:R-:W-:Y:S02]  /*11320*/  @P1 FMUL.FTZ R6, R6, 0.69314718246459960938 ;  /* 0x3f31721806061820 */ /* 0x000fe40000410000 */
[----:B------:R-:W-:Y:S02]  /*11330*/  @P1 FMUL.FTZ R3, R10, c[0x0][0x2d0] ;  /* 0x0000b4000a031a20 */ /* 0x000fe40000410000 */
[----:B------:R-:W-:Y:S01]  /*11340*/  @P2 FFMA.FTZ R20, R4, R136, R8 ;  /* 0x0000008804142223 */ /* 0x000fe20000010008 */
[----:B------:R-:W-:Y:S01]  /*11350*/  MOV R4, 0x1 ;  /* 0x0000000100047802 */ /* 0x000fe20000000f00 */
[----:B------:R-:W-:Y:S01]  /*11360*/  @P1 FFMA.FTZ R21, R3, R135, R6 ;  /* 0x0000008703151223 */ /* 0x000fe20000010006 */
[----:B------:R-:W-:Y:S01]  /*11370*/  @P0 MOV R3, 0x3f317218 ;  /* 0x3f31721800030802 */ /* 0x000fe20000000f00 */
[----:B--2---:R-:W-:-:S02]  /*11380*/  FMUL.FTZ R146, R0, R146 ;  /* 0x0000009200927220 */ /* 0x004fc40000410000 */
[----:B------:R-:W-:Y:S02]  /*11390*/  FMUL.FTZ R147, R0, R147 ;  /* 0x0000009300937220 */ /* 0x000fe40000410000 */
[----:B-1----:R-:W-:Y:S02]  /*113a0*/  @P0 FMUL.FTZ R2, R2, 0.69314718246459960938 ;  /* 0x3f31721802020820 */ /* 0x002fe40000410000 */
[----:B------:R-:W-:Y:S02]  /*113b0*/  @P0 FMUL.FTZ R3, R3, c[0x0][0x2d0] ;  /* 0x0000b40003030a20 */ /* 0x000fe40000410000 */
        /* <DEDUP_REMOVED lines=30> */
[----:B------:R-:W-:Y:S01]  /*115a0*/  PRMT R0, R4, 0x7610, R0 ;  /* 0x0000761004007816 */ /* 0x000fe20000000000 */
[----:B------:R-:W-:Y:S02]  /*115b0*/  @P3 FFMA.FTZ R19, R7, R137, R9 ;  /* 0x0000008907133223 */ /* 0x000fe40000010009 */
[----:B------:R-:W-:Y:S02]  /*115c0*/  @P0 FFMA.FTZ R18, R3, R134, R2 ;  /* 0x0000008603120223 */ /* 0x000fe40000010002 */
.L_x_929:
        /* <DEDUP_REMOVED lines=19> */
.L_x_965:
[----:B--2---:R-:W-:Y:S05]  /*11700*/  BSYNC B0 ;  /* 0x0000000000007941 */ /* 0x004fea0003800000 */
.L_x_964:
[----:B------:R-:W-:Y:S01]  /*11710*/  PRMT R0, R0, 0x9910, RZ ;  /* 0x0000991000007816 */ /* 0x000fe200000000ff */
[----:B------:R-:W-:Y:S01]  /*11720*/  BSSY B1, `(.L_x_966) ;  /* 0x00001d5000017945 */ /* 0x000fe20003800000 */
[----:B-----5:R-:W-:Y:S02]  /*11730*/  IMAD.MOV.U32 R44, RZ, RZ, R7 ;  /* 0x000000ffff2c7224 */ /* 0x020fe400078e0007 */
[----:B------:R-:W-:-:S13]  /*11740*/  ISETP.NE.AND P0, PT, R0, RZ, PT ;  /* 0x000000ff0000720c */ /* 0x000fda0003f05270 */
[----:B------:R-:W-:Y:S05]  /*11750*/  @!P0 BRA `(.L_x_967) ;  /* 0x00001a5000008947 */ /* 0x000fea0003800000 */
[----:B------:R-:W-:Y:S01]  /*11760*/  WARPSYNC 0xffffffff ;  /* 0xffffffff00007948 */ /* 0x000fe20003800000 */
[----:B------:R-:W-:Y:S06]  /*11770*/  BAR.SYNC.DEFER_BLOCKING 0x1, 0x80 ;  /* 0x0042000000007b1d */ /* 0x000fec0000010000 */
[----:B------:R-:W-:Y:S05]  /*11780*/  BRA.CONV ~URZ, `(.L_x_968) ;  /* 0x000000737f007947 */ /* 0x000fea000b800000 */
[----:B------:R-:W-:Y:S01]  /*11790*/  SHF.R.S32.HI R9, RZ, 0x1f, R6 ;  /* 0x0000001fff097819 */ /* 0x000fe20000011406 */
[----:B------:R-:W-:Y:S01]  /*117a0*/  IMAD.MOV.U32 R8, RZ, RZ, RZ ;  /* 0x000000ffff087224 */ /* 0x000fe200078e00ff */
[----:B------:R-:W-:Y:S01]  /*117b0*/  MOV R2, 0x11800 ;  /* 0x0001180000027802 */ /* 0x000fe20000000f00 */
[----:B------:R-:W-:Y:S01]  /*117c0*/  IMAD.MOV.U32 R3, RZ, RZ, 0x1f ;  /* 0x0000001fff037424 */ /* 0x000fe200078e00ff */
[----:B------:R-:W-:-:S04]  /*117d0*/  LEA.HI R9, R9, R6, RZ, 0x7 ;  /* 0x0000000609097211 */ /* 0x000fc800078f38ff */
[----:B------:R-:W-:Y:S02]  /*117e0*/  SHF.R.S32.HI R9, RZ, 0x7, R9 ;  /* 0x00000007ff097819 */ /* 0x000fe40000011409 */
[----:B-1----:R-:W-:Y:S05]  /*117f0*/  CALL.REL.NOINC `($__internal_19_$__cuda_sm70_shflsync_idx_p) ;  /* 0x0000280000007944 */ /* 0x002fea0003c00000 */
.L_x_968:
[----:B------:R-:W2:Y:S04]  /*11800*/  LDL R8, [R1+0x64] ;  /* 0x0000640001087983 */ /* 0x000ea80000100800 */
[----:B------:R-:W3:Y:S04]  /*11810*/  LDL.LU R5, [R1+0x44] ;  /* 0x0000440001057983 */ /* 0x000ee80000300800 */
[----:B-1----:R-:W4:Y:S04]  /*11820*/  LDL.LU R11, [R1+0x50] ;  /* 0x00005000010b7983 */ /* 0x002f280000300800 */
[----:B------:R-:W5:Y:S04]  /*11830*/  LDL.LU R17, [R1+0x54] ;  /* 0x0000540001117983 */ /* 0x000f680000300800 */
[----:B------:R-:W2:Y:S01]  /*11840*/  LDL.LU R16, [R1+0x58] ;  /* 0x0000580001107983 */ /* 0x000ea20000300800 */
[----:B------:R-:W-:-:S03]  /*11850*/  IMAD.MOV.U32 R3, RZ, RZ, 0x1 ;  /* 0x00000001ff037424 */ /* 0x000fc600078e00ff */
[----:B------:R-:W5:Y:S02]  /*11860*/  LDL R15, [R1+0x68] ;  /* 0x00006800010f7983 */ /* 0x000f640000100800 */
[----:B------:R-:W-:Y:S02]  /*11870*/  ISETP.NE.AND P1, PT, R3, c[0x0][0x4e8], PT ;  /* 0x00013a0003007a0c */ /* 0x000fe40003f25270 */
[----:B------:R-:W5:Y:S01]  /*11880*/  LDL R45, [R1+0x40] ;  /* 0x00004000012d7983 */ /* 0x000f620000100800 */
[----:B------:R-:W-:Y:S02]  /*11890*/  ULDC UR5, c[0x0][0x4e8] ;  /* 0x00013a0000057ab9 */ /* 0x000fe40000000800 */
[----:B------:R-:W-:Y:S02]  /*118a0*/  ULDC UR4, c[0x0][0x388] ;  /* 0x0000e20000047ab9 */ /* 0x000fe40000000800 */
[----:B------:R-:W-:Y:S01]  /*118b0*/  UIMAD UR4, UR5, UR4, URZ ;  /* 0x00000004050472a4 */ /* 0x000fe2000f8e023f */
[----:B------:R-:W-:Y:S01]  /*118c0*/  BSSY B0, `(.L_x_969) ;  /* 0x00000bf000007945 */ /* 0x000fe20003800000 */
[----:B---3--:R-:W-:Y:S01]  /*118d0*/  SHF.R.S32.HI R0, RZ, 0x1f, R5 ;  /* 0x0000001fff007819 */ /* 0x008fe20000011405 */
[----:B------:R-:W-:-:S04]  /*118e0*/  IMAD.WIDE.U32 R6, R5, c[0x0][0x4d0], RZ ;  /* 0x0001340005067a25 */ /* 0x000fc800078e00ff */
[C---:B------:R-:W-:Y:S02]  /*118f0*/  IMAD R2, R0.reuse, c[0x0][0x4d0], RZ ;  /* 0x0001340000027a24 */ /* 0x040fe400078e02ff */
[----:B------:R-:W-:Y:S02]  /*11900*/  IMAD R4, R0, c[0x0][0x438], RZ ;  /* 0x00010e0000047a24 */ /* 0x000fe400078e02ff */
[----:B------:R-:W-:Y:S01]  /*11910*/  IMAD R3, R5, c[0x0][0x4d4], R2 ;  /* 0x0001350005037a24 */ /* 0x000fe200078e0202 */
[----:B----4-:R-:W-:Y:S01]  /*11920*/  SHF.R.S32.HI R2, RZ, 0x1f, R11 ;  /* 0x0000001fff027819 */ /* 0x010fe2000001140b */
[----:B--2---:R-:W-:Y:S02]  /*11930*/  IMAD.IADD R0, R8, 0x1, R16 ;  /* 0x0000000108007824 */ /* 0x004fe400078e0210 */
[----:B------:R-:W-:Y:S02]  /*11940*/  IMAD.IADD R7, R7, 0x1, R3 ;  /* 0x0000000107077824 */ /* 0x000fe400078e0203 */
[----:B------:R-:W-:-:S02]  /*11950*/  IMAD R9, R2, c[0x0][0x4d8], RZ ;  /* 0x0001360002097a24 */ /* 0x000fc400078e02ff */
[----:B------:R-:W-:-:S04]  /*11960*/  IMAD.WIDE.U32 R6, R11, c[0x0][0x4d8], R6 ;  /* 0x000136000b067a25 */ /* 0x000fc800078e0006 */
[----:B------:R-:W-:Y:S02]  /*11970*/  IMAD R9, R11, c[0x0][0x4dc], R9 ;  /* 0x000137000b097a24 */ /* 0x000fe400078e0209 */
[----:B------:R-:W-:Y:S02]  /*11980*/  IMAD R8, R5, c[0x0][0x43c], R4 ;  /* 0x00010f0005087a24 */ /* 0x000fe400078e0204 */
[----:B------:R-:W-:-:S04]  /*11990*/  @P1 IMAD.HI.U32 R10, R0, c[0x0][0x4ec], RZ ;  /* 0x00013b00000a1a27 */ /* 0x000fc800078e00ff */
[----:B------:R-:W-:Y:S01]  /*119a0*/  IMAD.IADD R7, R7, 0x1, R9 ;  /* 0x0000000107077824 */ /* 0x000fe200078e0209 */
[----:B-----5:R-:W-:Y:S01]  /*119b0*/  SHF.R.S32.HI R9, RZ, 0x1f, R17 ;  /* 0x0000001fff097819 */ /* 0x020fe20000011411 */
[----:B------:R-:W-:-:S04]  /*119c0*/  IMAD.WIDE.U32 R4, R5, c[0x0][0x438], RZ ;  /* 0x00010e0005047a25 */ /* 0x000fc800078e00ff */
[----:B------:R-:W-:Y:S01]  /*119d0*/  IMAD.MOV.U32 R3, RZ, RZ, R0 ;  /* 0x000000ffff037224 */ /* 0x000fe200078e0000 */
[----:B------:R-:W-:Y:S01]  /*119e0*/  @P1 SHF.R.U32.HI R3, RZ, c[0x0][0x4f0], R10 ;  /* 0x00013c00ff031a19 */ /* 0x000fe2000001160a */
[----:B------:R-:W-:Y:S02]  /*119f0*/  IMAD.IADD R5, R5, 0x1, R8 ;  /* 0x0000000105057824 */ /* 0x000fe400078e0208 */
[----:B------:R-:W-:Y:S02]  /*11a00*/  IMAD R2, R2, c[0x0][0x440], RZ ;  /* 0x0001100002027a24 */ /* 0x000fe400078e02ff */
[----:B------:R-:W-:Y:S02]  /*11a10*/  IMAD R10, R9, c[0x0][0x4e0], RZ ;  /* 0x00013800090a7a24 */ /* 0x000fe400078e02ff */
[C---:B------:R-:W-:Y:S02]  /*11a20*/  IMAD R14, R11.reuse, c[0x0][0x444], R2 ;  /* 0x000111000b0e7a24 */ /* 0x040fe400078e0202 */
[----:B------:R-:W-:-:S04]  /*11a30*/  IMAD.WIDE.U32 R4, R11, c[0x0][0x440], R4 ;  /* 0x000110000b047a25 */ /* 0x000fc800078e0004 */
[----:B------:R-:W-:-:S04]  /*11a40*/  IMAD.WIDE.U32 R6, R17, c[0x0][0x4e0], R6 ;  /* 0x0001380011067a25 */ /* 0x000fc800078e0006 */
[----:B------:R-:W-:Y:S02]  /*11a50*/  IMAD R11, R17, c[0x0][0x4e4], R10 ;  /* 0x00013900110b7a24 */ /* 0x000fe400078e020a */
[----:B------:R-:W-:Y:S01]  /*11a60*/  @P1 IMAD.HI.U32 R10, R0, c[0x0][0x4ec], RZ ;  /* 0x00013b00000a1a27 */ /* 0x000fe200078e00ff */
[----:B------:R-:W-:Y:S02]  /*11a70*/  SHF.R.S32.HI R12, RZ, 0x1f, R3 ;  /* 0x0000001fff0c7819 */ /* 0x000fe40000011403 */
[----:B------:R-:W-:Y:S01]  /*11a80*/  IADD3 R6, P0, R3, R6, RZ ;  /* 0x0000000603067210 */ /* 0x000fe20007f1e0ff */
[----:B------:R-:W-:Y:S01]  /*11a90*/  IMAD.MOV.U32 R2, RZ, RZ, R0 ;  /* 0x000000ffff027224 */ /* 0x000fe200078e0000 */
[----:B------:R-:W-:Y:S01]  /*11aa0*/  @P1 SHF.R.U32.HI R2, RZ, c[0x0][0x4f0], R10 ;  /* 0x00013c00ff021a19 */ /* 0x000fe2000001160a */
[----:B------:R-:W-:Y:S01]  /*11ab0*/  IMAD.IADD R5, R5, 0x1, R14 ;  /* 0x0000000105057824 */ /* 0x000fe200078e020e */
[----:B------:R-:W-:Y:S01]  /*11ac0*/  IADD3.X R7, R12, R7, R11, P0, !PT ;  /* 0x000000070c077210 */ /* 0x000fe200007fe40b */
[----:B------:R-:W-:-:S02]  /*11ad0*/  IMAD.MOV R8, RZ, RZ, -R3 ;  /* 0x000000ffff087224 */ /* 0x000fc400078e0a03 */
[----:B------:R-:W-:Y:S01]  /*11ae0*/  IMAD.WIDE.U32 R10, R17, c[0x0][0x448], R4 ;  /* 0x00011200110a7a25 */ /* 0x000fe200078e0004 */
[----:B------:R-:W-:-:S03]  /*11af0*/  SHF.R.S32.HI R5, RZ, 0x1f, R2 ;  /* 0x0000001fff057819 */ /* 0x000fc60000011402 */
[----:B------:R-:W-:Y:S02]  /*11b00*/  IMAD.MOV R14, RZ, RZ, -R2 ;  /* 0x000000ffff0e7224 */ /* 0x000fe400078e0a02 */
[--C-:B------:R-:W-:Y:S02]  /*11b10*/  IMAD R8, R8, c[0x0][0x4e8], R0.reuse ;  /* 0x00013a0008087a24 */ /* 0x100fe400078e0200 */
[----:B------:R-:W-:Y:S02]  /*11b20*/  IMAD R9, R9, c[0x0][0x448], RZ ;  /* 0x0001120009097a24 */ /* 0x000fe400078e02ff */
[----:B------:R-:W-:Y:S02]  /*11b30*/  IMAD R14, R14, c[0x0][0x4e8], R0 ;  /* 0x00013a000e0e7a24 */ /* 0x000fe400078e0200 */
[----:B------:R-:W-:Y:S02]  /*11b40*/  IMAD R0, R5, c[0x0][0x430], RZ ;  /* 0x00010c0005007a24 */ /* 0x000fe400078e02ff */
[----:B------:R-:W-:-:S02]  /*11b50*/  IMAD R9, R17, c[0x0][0x44c], R9 ;  /* 0x0001130011097a24 */ /* 0x000fc400078e0209 */
[----:B------:R-:W-:Y:S02]  /*11b60*/  IMAD R17, R2, c[0x0][0x434], R0 ;  /* 0x00010d0002117a24 */ /* 0x000fe400078e0200 */
[----:B------:R-:W-:Y:S02]  /*11b70*/  IMAD.IADD R0, R15, 0x1, R16 ;  /* 0x000000010f007824 */ /* 0x000fe400078e0210 */
[----:B------:R-:W1:Y:S01]  /*11b80*/  S2R R16, SR_TID.X ;  /* 0x0000000000107919 */ /* 0x000e620000002100 */
[----:B------:R-:W-:Y:S01]  /*11b90*/  SHF.R.S32.HI R13, RZ, 0x1f, R8 ;  /* 0x0000001fff0d7819 */ /* 0x000fe20000011408 */
[----:B------:R-:W-:-:S04]  /*11ba0*/  IMAD.WIDE.U32 R6, R8, c[0x0][0x4c8], R6 ;  /* 0x0001320008067a25 */ /* 0x000fc800078e0006 */
[----:B------:R-:W-:-:S04]  /*11bb0*/  IMAD R3, R13, c[0x0][0x4c8], RZ ;  /* 0x000132000d037a24 */ /* 0x000fc800078e02ff */
[----:B------:R-:W-:Y:S01]  /*11bc0*/  IMAD R3, R8, c[0x0][0x4cc], R3 ;  /* 0x0001330008037a24 */ /* 0x000fe200078e0203 */
[----:B------:R-:W-:-:S03]  /*11bd0*/  LEA R4, P0, R6, c[0x0][0x4a8], 0x2 ;  /* 0x00012a0006047a11 */ /* 0x000fc600078010ff */
[----:B------:R-:W-:Y:S01]  /*11be0*/  IMAD.IADD R3, R7, 0x1, R3 ;  /* 0x0000000107037824 */ /* 0x000fe200078e0203 */
[----:B-1----:R-:W-:-:S04]  /*11bf0*/  SHF.R.S32.HI R15, RZ, 0x1f, R16 ;  /* 0x0000001fff0f7819 */ /* 0x002fc80000011410 */
[----:B------:R-:W-:Y:S02]  /*11c00*/  LEA.HI.X R3, R6, c[0x0][0x4ac], R3, 0x2, P0 ;  /* 0x00012b0006037a11 */ /* 0x000fe400000f1403 */
[----:B------:R-:W-:Y:S01]  /*11c10*/  LEA.HI R15, R15, R16, RZ, 0x5 ;  /* 0x000000100f0f7211 */ /* 0x000fe200078f28ff */
[----:B------:R-:W-:-:S03]  /*11c20*/  IMAD.IADD R9, R11, 0x1, R9 ;  /* 0x000000010b097824 */ /* 0x000fc600078e0209 */
[----:B------:R-:W-:Y:S01]  /*11c30*/  LOP3.LUT R15, R15, 0xffffffe0, RZ, 0xc0, !PT ;  /* 0xffffffe00f0f7812 */ /* 0x000fe200078ec0ff */
[----:B------:R-:W-:Y:S01]  /*11c40*/  IMAD.MOV.U32 R8, RZ, RZ, R10 ;  /* 0x000000ffff087224 */ /* 0x000fe200078e000a */
[----:B------:R-:W-:Y:S04]  /*11c50*/  SHFL.IDX PT, R12, R4, RZ, 0x1c1f ;  /* 0x001c1fff040c7589 */ /* 0x000fe800000e0000 */
[----:B------:R-:W1:Y:S01]  /*11c60*/  SHFL.IDX PT, R13, R3, RZ, 0x1c1f ;  /* 0x001c1fff030d7589 */ /* 0x000e6200000e0000 */
[----:B------:R-:W-:-:S03]  /*11c70*/  IMAD.IADD R15, R16, 0x1, -R15 ;  /* 0x00000001100f7824 */ /* 0x000fc600078e0a0f */
[----:B------:R-:W-:Y:S04]  /*11c80*/  SHFL.IDX PT, R10, R4, 0x1, 0x1c1f ;  /* 0x003c1f00040a7f89 */ /* 0x000fe800000e0000 */
[----:B------:R-:W2:Y:S01]  /*11c90*/  SHFL.IDX PT, R11, R3, 0x1, 0x1c1f ;  /* 0x003c1f00030b7f89 */ /* 0x000ea200000e0000 */
[----:B------:R-:W-:Y:S01]  /*11ca0*/  IMAD.WIDE.U32 R8, R2, c[0x0][0x430], R8 ;  /* 0x00010c0002087a25 */ /* 0x000fe200078e0008 */
[----:B------:R-:W-:Y:S02]  /*11cb0*/  LOP3.LUT P5, RZ, R15, 0x3, RZ, 0xc0, !PT ;  /* 0x000000030fff7812 */ /* 0x000fe400078ac0ff */
[C---:B------:R-:W-:Y:S01]  /*11cc0*/  IADD3 R2, R0.reuse, 0x8, RZ ;  /* 0x0000000800027810 */ /* 0x040fe20007ffe0ff */
[----:B------:R-:W-:Y:S01]  /*11cd0*/  SHFL.IDX PT, R6, R4, 0x2, 0x1c1f ;  /* 0x005c1f0004067f89 */ /* 0x000fe200000e0000 */
[----:B------:R-:W-:-:S03]  /*11ce0*/  ISETP.GE.OR P1, PT, R0, UR4, P5 ;  /* 0x0000000400007c0c */ /* 0x000fc6000af26670 */
[----:B------:R-:W3:Y:S01]  /*11cf0*/  SHFL.IDX PT, R7, R3, 0x2, 0x1c1f ;  /* 0x005c1f0003077f89 */ /* 0x000ee200000e0000 */
[----:B------:R-:W-:-:S03]  /*11d00*/  SHF.R.S32.HI R16, RZ, 0x1f, R14 ;  /* 0x0000001fff107819 */ /* 0x000fc6000001140e */
[----:B------:R-:W-:Y:S01]  /*11d10*/  SHFL.IDX PT, R4, R4, 0x3, 0x1c1f ;  /* 0x007c1f0004047f89 */ /* 0x000fe200000e0000 */
[----:B------:R-:W-:-:S03]  /*11d20*/  ISETP.GE.OR P4, PT, R2, UR4, P5 ;  /* 0x0000000402007c0c */ /* 0x000fc6000af86670 */
[----:B------:R4:W5:Y:S01]  /*11d30*/  SHFL.IDX PT, R5, R3, 0x3, 0x1c1f ;  /* 0x007c1f0003057f89 */ /* 0x00096200000e0000 */
[C---:B------:R-:W-:Y:S02]  /*11d40*/  IADD3 R15, R0.reuse, 0x40, RZ ;  /* 0x00000040000f7810 */ /* 0x040fe40007ffe0ff */
[----:B------:R-:W-:Y:S02]  /*11d50*/  ISETP.GE.AND P3, PT, R0, UR4, PT ;  /* 0x0000000400007c0c */ /* 0x000fe4000bf66270 */
[----:B------:R-:W-:Y:S01]  /*11d60*/  ISETP.GE.AND P2, PT, R2, UR4, PT ;  /* 0x0000000402007c0c */ /* 0x000fe2000bf46270 */
[----:B------:R-:W-:Y:S01]  /*11d70*/  IMAD.MOV.U32 R2, RZ, RZ, R8 ;  /* 0x000000ffff027224 */ /* 0x000fe200078e0008 */
[----:B------:R-:W-:Y:S02]  /*11d80*/  IADD3 R0, R0, 0x48, RZ ;  /* 0x0000004800007810 */ /* 0x000fe40007ffe0ff */
[----:B------:R-:W-:Y:S02]  /*11d90*/  ISETP.GE.OR P0, PT, R15, UR4, P5 ;  /* 0x000000040f007c0c */ /* 0x000fe4000af06670 */
[----:B------:R-:W-:Y:S01]  /*11da0*/  ISETP.GE.OR P5, PT, R0, UR4, P5 ;  /* 0x0000000400007c0c */ /* 0x000fe2000afa6670 */
[----:B-1----:R1:W-:Y:S01]  /*11db0*/  @!P1 ST.E [R12.64], R19 ;  /* 0x000000130c009985 */ /* 0x0023e2000c101908 */
[----:B----4-:R-:W-:-:S02]  /*11dc0*/  IMAD.IADD R3, R9, 0x1, R17 ;  /* 0x0000000109037824 */ /* 0x010fc400078e0211 */
[----:B------:R-:W-:Y:S02]  /*11dd0*/  IMAD R9, R16, c[0x0][0x428], RZ ;  /* 0x00010a0010097a24 */ /* 0x000fe400078e02ff */
[----:B------:R-:W-:-:S04]  /*11de0*/  IMAD.WIDE.U32 R2, R14, c[0x0][0x428], R2 ;  /* 0x00010a000e027a25 */ /* 0x000fc800078e0002 */
[----:B------:R-:W-:Y:S01]  /*11df0*/  IMAD R8, R14, c[0x0][0x42c], R9 ;  /* 0x00010b000e087a24 */ /* 0x000fe200078e0209 */
[----:B--2---:R2:W-:Y:S01]  /*11e00*/  @!P4 ST.E [R10.64], R20 ;  /* 0x000000140a00c985 */ /* 0x0045e2000c101908 */
[----:B------:R-:W-:Y:S02]  /*11e10*/  LEA R29, P4, R2, c[0x0][0x400], 0x2 ;  /* 0x00010000021d7a11 */ /* 0x000fe400078810ff */
[----:B------:R-:W-:Y:S01]  /*11e20*/  IMAD.IADD R3, R3, 0x1, R8 ;  /* 0x0000000103037824 */ /* 0x000fe200078e0208 */
[----:B---3--:R3:W-:Y:S01]  /*11e30*/  @!P0 ST.E [R6.64], R21 ;  /* 0x0000001506008985 */ /* 0x0087e2000c101908 */
[----:B------:R-:W-:-:S03]  /*11e40*/  ISETP.GE.AND P1, PT, R15, UR4, PT ;  /* 0x000000040f007c0c */ /* 0x000fc6000bf26270 */
[----:B------:R-:W-:Y:S01]  /*11e50*/  LEA.HI.X R26, R2, c[0x0][0x404], R3, 0x2, P4 ;  /* 0x00010100021a7a11 */ /* 0x000fe200020f1403 */
[----:B-----5:R4:W-:Y:S01]  /*11e60*/  @!P5 ST.E [R4.64], R18 ;  /* 0x000000120400d985 */ /* 0x0209e2000c101908 */
[----:B------:R-:W-:Y:S02]  /*11e70*/  ISETP.GE.AND P0, PT, R0, UR4, PT ;  /* 0x0000000400007c0c */ /* 0x000fe4000bf06270 */
[C---:B------:R-:W-:Y:S01]  /*11e80*/  IADD3 R17, R45.reuse, 0x8, RZ ;  /* 0x000000082d117810 */ /* 0x040fe20007ffe0ff */
[----:B------:R4:W4:Y:S01]  /*11e90*/  SHFL.IDX PT, R0, R29, RZ, 0x1c1f ;  /* 0x001c1fff1d007589 */ /* 0x00092200000e0000 */
[C---:B------:R-:W-:Y:S02]  /*11ea0*/  IADD3 R16, R45.reuse, 0x10, RZ ;  /* 0x000000102d107810 */ /* 0x040fe40007ffe0ff */
[C---:B------:R-:W-:Y:S01]  /*11eb0*/  IADD3 R15, R45.reuse, 0x18, RZ ;  /* 0x000000182d0f7810 */ /* 0x040fe20007ffe0ff */
[----:B------:R4:W4:Y:S01]  /*11ec0*/  SHFL.IDX PT, R2, R26, RZ, 0x1c1f ;  /* 0x001c1fff1a027589 */ /* 0x00092200000e0000 */
[----:B------:R-:W-:-:S02]  /*11ed0*/  IADD3 R14, R45, 0x20, RZ ;  /* 0x000000202d0e7810 */ /* 0x000fc40007ffe0ff */
[C---:B-1----:R-:W-:Y:S02]  /*11ee0*/  IADD3 R13, R45.reuse, 0x28, RZ ;  /* 0x000000282d0d7810 */ /* 0x042fe40007ffe0ff */
[C---:B------:R-:W-:Y:S02]  /*11ef0*/  IADD3 R12, R45.reuse, 0x30, RZ ;  /* 0x000000302d0c7810 */ /* 0x040fe40007ffe0ff */
[C---:B------:R-:W-:Y:S02]  /*11f00*/  IADD3 R9, R45.reuse, 0x48, RZ ;  /* 0x000000482d097810 */ /* 0x040fe40007ffe0ff */
[C---:B------:R-:W-:Y:S02]  /*11f10*/  IADD3 R8, R45.reuse, 0x50, RZ ;  /* 0x000000502d087810 */ /* 0x040fe40007ffe0ff */
[C---:B--2---:R-:W-:Y:S02]  /*11f20*/  IADD3 R11, R45.reuse, 0x38, RZ ;  /* 0x000000382d0b7810 */ /* 0x044fe40007ffe0ff */
[----:B------:R-:W-:-:S02]  /*11f30*/  IADD3 R10, R45, 0x40, RZ ;  /* 0x000000402d0a7810 */ /* 0x000fc40007ffe0ff */
[C---:B---3--:R-:W-:Y:S02]  /*11f40*/  IADD3 R7, R45.reuse, 0x58, RZ ;  /* 0x000000582d077810 */ /* 0x048fe40007ffe0ff */
[C---:B------:R-:W-:Y:S02]  /*11f50*/  IADD3 R3, R45.reuse, 0x60, RZ ;  /* 0x000000602d037810 */ /* 0x040fe40007ffe0ff */
[C---:B------:R-:W-:Y:S02]  /*11f60*/  IADD3 R6, R45.reuse, 0x68, RZ ;  /* 0x000000682d067810 */ /* 0x040fe40007ffe0ff */
[C---:B----4-:R-:W-:Y:S02]  /*11f70*/  IADD3 R5, R45.reuse, 0x70, RZ ;  /* 0x000000702d057810 */ /* 0x050fe40007ffe0ff */
[----:B------:R-:W-:Y:S02]  /*11f80*/  IADD3 R4, R45, 0x78, RZ ;  /* 0x000000782d047810 */ /* 0x000fe40007ffe0ff */
        /* <DEDUP_REMOVED lines=15> */
[----:B------:R-:W-:Y:S01]  /*12080*/  SHF.R.S32.HI R43, RZ, 0x1f, R4 ;  /* 0x0000001fff2b7819 */ /* 0x000fe20000011404 */
[----:B------:R-:W-:Y:S05]  /*12090*/  @P3 BRA `(.L_x_970) ;  /* 0x0000041000003947 */ /* 0x000fea0003800000 */
[----:B------:R-:W-:Y:S02]  /*120a0*/  ISETP.GE.AND P5, PT, R45, c[0x0][0x3c8], PT ;  /* 0x0000f2002d007a0c */ /* 0x000fe40003fa6270 */
[----:B------:R-:W-:Y:S02]  /*120b0*/  ISETP.GE.AND P4, PT, R17, c[0x0][0x3c8], PT ;  /* 0x0000f20011007a0c */ /* 0x000fe40003f86270 */
[----:B------:R-:W-:-:S09]  /*120c0*/  ISETP.GE.AND P6, PT, R6, c[0x0][0x3c8], PT ;  /* 0x0000f20006007a0c */ /* 0x000fd20003fc6270 */
[----:B------:R-:W-:-:S04]  /*120d0*/  @!P5 LEA R18, P3, R45, R0, 0x2 ;  /* 0x000000002d12d211 */ /* 0x000fc800078610ff */
[----:B------:R-:W-:Y:S02]  /*120e0*/  @!P5 LEA.HI.X R19, R45, R2, R27, 0x2, P3 ;  /* 0x000000022d13d211 */ /* 0x000fe400018f141b */
[----:B------:R-:W-:-:S03]  /*120f0*/  ISETP.GE.AND P3, PT, R16, c[0x0][0x3c8], PT ;  /* 0x0000f20010007a0c */ /* 0x000fc60003f66270 */
[----:B------:R1:W-:Y:S02]  /*12100*/  @!P5 ST.E.64 [R18.64], R140 ;  /* 0x0000008c1200d985 */ /* 0x0003e4000c101b08 */
[----:B-1----:R-:W-:-:S04]  /*12110*/  @!P4 LEA R18, P5, R17, R0, 0x2 ;  /* 0x000000001112c211 */ /* 0x002fc800078a10ff */
        /* <DEDUP_REMOVED lines=42> */
[----:B------:R1:W-:Y:S01]  /*123c0*/  @!P3 ST.E.64 [R18.64], R96 ;  /* 0x000000601200b985 */ /* 0x0003e2000c101b08 */
[----:B------:R-:W-:-:S04]  /*123d0*/  @!P5 LEA R24, P3, R3, R0, 0x2 ;  /* 0x000000000318d211 */ /* 0x000fc800078610ff */
[----:B------:R-:W-:Y:S02]  /*123e0*/  @!P5 LEA.HI.X R25, R3, R2, R40, 0x2, P3 ;  /* 0x000000020319d211 */ /* 0x000fe400018f1428 */
[----:B------:R-:W-:Y:S02]  /*123f0*/  ISETP.GE.AND P5, PT, R5, c[0x0][0x3c8], PT ;  /* 0x0000f20005007a0c */ /* 0x000fe40003fa6270 */
[----:B------:R-:W-:-:S04]  /*12400*/  @!P6 LEA R22, P3, R6, R0, 0x2 ;  /* 0x000000000616e211 */ /* 0x000fc800078610ff */
[----:B------:R-:W-:-:S07]  /*12410*/  @!P6 LEA.HI.X R23, R6, R2, R41, 0x2, P3 ;  /* 0x000000020617e211 */ /* 0x000fce00018f1429 */
[----:B------:R-:W-:-:S04]  /*12420*/  @!P5 LEA R20, P3, R5, R0, 0x2 ;  /* 0x000000000514d211 */ /* 0x000fc800078610ff */
[----:B------:R-:W-:Y:S02]  /*12430*/  @!P5 LEA.HI.X R21, R5, R2, R42, 0x2, P3 ;  /* 0x000000020515d211 */ /* 0x000fe400018f142a */
[----:B-1----:R-:W-:-:S04]  /*12440*/  @!P4 LEA R18, P3, R4, R0, 0x2 ;  /* 0x000000000412c211 */ /* 0x002fc800078610ff */
[----:B------:R-:W-:Y:S02]  /*12450*/  @!P4 LEA.HI.X R19, R4, R2, R43, 0x2, P3 ;  /* 0x000000020413c211 */ /* 0x000fe400018f142b */
[----:B------:R-:W-:-:S13]  /*12460*/  ISETP.GE.AND P3, PT, R3, c[0x0][0x3c8], PT ;  /* 0x0000f20003007a0c */ /* 0x000fda0003f66270 */
[----:B------:R1:W-:Y:S04]  /*12470*/  @!P3 ST.E.64 [R24.64], R100 ;  /* 0x000000641800b985 */ /* 0x0003e8000c101b08 */
[----:B------:R1:W-:Y:S04]  /*12480*/  @!P6 ST.E.64 [R22.64], R112 ;  /* 0x000000701600e985 */ /* 0x0003e8000c101b08 */
[----:B------:R1:W-:Y:S04]  /*12490*/  @!P5 ST.E.64 [R20.64], R116 ;  /* 0x000000741400d985 */ /* 0x0003e8000c101b08 */
[----:B------:R1:W-:Y:S02]  /*124a0*/  @!P4 ST.E.64 [R18.64], R128 ;  /* 0x000000801200c985 */ /* 0x0003e4000c101b08 */
.L_x_970:
[----:B------:R-:W-:Y:S05]  /*124b0*/  BSYNC B0 ;  /* 0x0000000000007941 */ /* 0x000fea0003800000 */
.L_x_969:
[----:B------:R2:W3:Y:S01]  /*124c0*/  SHFL.IDX PT, R2, R26, 0x1, 0x1c1f ;  /* 0x003c1f001a027f89 */ /* 0x0004e200000e0000 */
[----:B------:R-:W-:Y:S03]  /*124d0*/  BSSY B0, `(.L_x_971) ;  /* 0x0000043000007945 */ /* 0x000fe60003800000 */
[----:B------:R2:W4:Y:S01]  /*124e0*/  SHFL.IDX PT, R0, R29, 0x1, 0x1c1f ;  /* 0x003c1f001d007f89 */ /* 0x00052200000e0000 */
[----:B------:R-:W-:Y:S05]  /*124f0*/  @P2 BRA `(.L_x_972) ;  /* 0x0000040000002947 */ /* 0x000fea0003800000 */
[----:B------:R-:W-:Y:S02]  /*12500*/  ISETP.GE.AND P5, PT, R45, c[0x0][0x3c8], PT ;  /* 0x0000f2002d007a0c */ /* 0x000fe40003fa6270 */
[----:B------:R-:W-:-:S02]  /*12510*/  ISETP.GE.AND P2, PT, R17, c[0x0][0x3c8], PT ;  /* 0x0000f20011007a0c */ /* 0x000fc40003f46270 */
[----:B------:R-:W-:-:S09]  /*12520*/  ISETP.GE.AND P3, PT, R16, c[0x0][0x3c8], PT ;  /* 0x0000f20010007a0c */ /* 0x000fd20003f66270 */
[----:B-1--4-:R-:W-:-:S04]  /*12530*/  @!P5 LEA R18, P4, R45, R0, 0x2 ;  /* 0x000000002d12d211 */ /* 0x012fc800078810ff */
[----:B---3--:R-:W-:Y:S02]  /*12540*/  @!P5 LEA.HI.X R19, R45, R2, R27, 0x2, P4 ;  /* 0x000000022d13d211 */ /* 0x008fe400020f141b */
[----:B------:R-:W-:-:S03]  /*12550*/  @!P2 LEA R20, P4, R17, R0, 0x2 ;  /* 0x000000001114a211 */ /* 0x000fc600078810ff */
[----:B------:R1:W-:Y:S01]  /*12560*/  @!P5 ST.E.64 [R18.64], R142 ;  /* 0x0000008e1200d985 */ /* 0x0003e2000c101b08 */
[----:B------:R-:W-:Y:S02]  /*12570*/  ISETP.GE.AND P5, PT, R15, c[0x0][0x3c8], PT ;  /* 0x0000f2000f007a0c */ /* 0x000fe40003fa6270 */
[----:B------:R-:W-:-:S05]  /*12580*/  @!P2 LEA.HI.X R21, R17, R2, R28, 0x2, P4 ;  /* 0x000000021115a211 */ /* 0x000fca00020f141c */
[----:B------:R3:W-:Y:S01]  /*12590*/  @!P2 ST.E.64 [R20.64], R162 ;  /* 0x000000a21400a985 */ /* 0x0007e2000c101b08 */
[----:B------:R-:W-:Y:S02]  /*125a0*/  ISETP.GE.AND P2, PT, R14, c[0x0][0x3c8], PT ;  /* 0x0000f2000e007a0c */ /* 0x000fe40003f46270 */
[----:B-1----:R-:W-:-:S04]  /*125b0*/  @!P3 LEA R18, P4, R16, R0, 0x2 ;  /* 0x000000001012b211 */ /* 0x002fc800078810ff */
[----:B------:R-:W-:Y:S02]  /*125c0*/  @!P3 LEA.HI.X R19, R16, R2, R30, 0x2, P4 ;  /* 0x000000021013b211 */ /* 0x000fe400020f141e */
[----:B---3--:R-:W-:-:S03]  /*125d0*/  @!P5 LEA R20, P4, R15, R0, 0x2 ;  /* 0x000000000f14d211 */ /* 0x008fc600078810ff */
        /* <DEDUP_REMOVED lines=33> */
[----:B------:R-:W-:Y:S02]  /*127f0*/  @!P3 LEA.HI.X R21, R7, R2, R38, 0x2, P4 ;  /* 0x000000020715b211 */ /* 0x000fe400020f1426 */
[----:B------:R-:W-:-:S03]  /*12800*/  ISETP.GE.AND P4, PT, R6, c[0x0][0x3c8], PT ;  /* 0x0000f20006007a0c */ /* 0x000fc60003f86270 */
[----:B------:R3:W-:Y:S01]  /*12810*/  @!P3 ST.E.64 [R20.64], R98 ;  /* 0x000000621400b985 */ /* 0x0007e2000c101b08 */
[----:B------:R-:W-:Y:S02]  /*12820*/  ISETP.GE.AND P3, PT, R5, c[0x0][0x3c8], PT ;  /* 0x0000f20005007a0c */ /* 0x000fe40003f66270 */
[----:B-1----:R-:W-:-:S04]  /*12830*/  @!P5 LEA R18, P2, R3, R0, 0x2 ;  /* 0x000000000312d211 */ /* 0x002fc800078410ff */
[----:B------:R-:W-:Y:S02]  /*12840*/  @!P5 LEA.HI.X R19, R3, R2, R40, 0x2, P2 ;  /* 0x000000020313d211 */ /* 0x000fe400010f1428 */
[----:B------:R-:W-:-:S03]  /*12850*/  ISETP.GE.AND P2, PT, R4, c[0x0][0x3c8], PT ;  /* 0x0000f20004007a0c */ /* 0x000fc60003f46270 */
[----:B------:R1:W-:Y:S01]  /*12860*/  @!P5 ST.E.64 [R18.64], R102 ;  /* 0x000000661200d985 */ /* 0x0003e2000c101b08 */
[----:B------:R-:W-:-:S04]  /*12870*/  @!P4 LEA R22, P5, R6, R0, 0x2 ;  /* 0x000000000616c211 */ /* 0x000fc800078a10ff */
[----:B------:R-:W-:Y:S02]  /*12880*/  @!P4 LEA.HI.X R23, R6, R2, R41, 0x2, P5 ;  /* 0x000000020617c211 */ /* 0x000fe400028f1429 */
[----:B---3--:R-:W-:-:S03]  /*12890*/  @!P3 LEA R20, P5, R5, R0, 0x2 ;  /* 0x000000000514b211 */ /* 0x008fc600078a10ff */
[----:B------:R3:W-:Y:S01]  /*128a0*/  @!P4 ST.E.64 [R22.64], R114 ;  /* 0x000000721600c985 */ /* 0x0007e2000c101b08 */
[----:B------:R-:W-:-:S05]  /*128b0*/  @!P3 LEA.HI.X R21, R5, R2, R42, 0x2, P5 ;  /* 0x000000020515b211 */ /* 0x000fca00028f142a */
[----:B------:R3:W-:Y:S01]  /*128c0*/  @!P3 ST.E.64 [R20.64], R118 ;  /* 0x000000761400b985 */ /* 0x0007e2000c101b08 */
[----:B-1----:R-:W-:-:S04]  /*128d0*/  @!P2 LEA R18, P5, R4, R0, 0x2 ;  /* 0x000000000412a211 */ /* 0x002fc800078a10ff */
[----:B------:R-:W-:-:S05]  /*128e0*/  @!P2 LEA.HI.X R19, R4, R2, R43, 0x2, P5 ;  /* 0x000000020413a211 */ /* 0x000fca00028f142b */
[----:B------:R3:W-:Y:S04]  /*128f0*/  @!P2 ST.E.64 [R18.64], R130 ;  /* 0x000000821200a985 */ /* 0x0007e8000c101b08 */
.L_x_972:
[----:B------:R-:W-:Y:S05]  /*12900*/  BSYNC B0 ;  /* 0x0000000000007941 */ /* 0x000fea0003800000 */
.L_x_971:
[----:B---3--:R3:W1:Y:S01]  /*12910*/  SHFL.IDX PT, R2, R26, 0x2, 0x1c1f ;  /* 0x005c1f001a027f89 */ /* 0x00866200000e0000 */
[----:B------:R-:W-:Y:S03]  /*12920*/  BSSY B0, `(.L_x_973) ;  /* 0x0000043000007945 */ /* 0x000fe60003800000 */
[----:B----4-:R3:W4:Y:S01]  /*12930*/  SHFL.IDX PT, R0, R29, 0x2, 0x1c1f ;  /* 0x005c1f001d007f89 */ /* 0x01072200000e0000 */
[----:B------:R-:W-:Y:S05]  /*12940*/  @P1 BRA `(.L_x_974) ;  /* 0x0000040000001947 */ /* 0x000fea0003800000 */
[----:B------:R-:W-:Y:S02]  /*12950*/  ISETP.GE.AND P3, PT, R45, c[0x0][0x3c8], PT ;  /* 0x0000f2002d007a0c */ /* 0x000fe40003f66270 */
[----:B------:R-:W-:Y:S02]  /*12960*/  ISETP.GE.AND P5, PT, R17, c[0x0][0x3c8], PT ;  /* 0x0000f20011007a0c */ /* 0x000fe40003fa6270 */
[----:B------:R-:W-:Y:S02]  /*12970*/  ISETP.GE.AND P2, PT, R16, c[0x0][0x3c8], PT ;  /* 0x0000f20010007a0c */ /* 0x000fe40003f46270 */
[----:B------:R-:W-:-:S07]  /*12980*/  ISETP.GE.AND P1, PT, R15, c[0x0][0x3c8], PT ;  /* 0x0000f2000f007a0c */ /* 0x000fce0003f26270 */
[----:B-1--4-:R-:W-:-:S04]  /*12990*/  @!P3 LEA R18, P4, R45, R0, 0x2 ;  /* 0x000000002d12b211 */ /* 0x012fc800078810ff */
[----:B------:R-:W-:Y:S02]  /*129a0*/  @!P3 LEA.HI.X R19, R45, R2, R27, 0x2, P4 ;  /* 0x000000022d13b211 */ /* 0x000fe400020f141b */
        /* <DEDUP_REMOVED lines=8> */
[----:B----4-:R-:W-:-:S03]  /*12a30*/  @!P1 LEA R20, P4, R15, R0, 0x2 ;  /* 0x000000000f149211 */ /* 0x010fc600078810ff */
        /* <DEDUP_REMOVED lines=23> */
[----:B------:R-:W-:-:S03]  /*12bb0*/  @!P5 LEA R22, P4, R9, R0, 0x2 ;  /* 0x000000000916d211 */ /* 0x000fc600078810ff */
[----:B------:R1:W-:Y:S01]  /*12bc0*/  @!P3 ST.E.64 [R18.64], R72 ;  /* 0x000000481200b985 */ /* 0x0003e2000c101b08 */
[----:B------:R-:W-:Y:S02]  /*12bd0*/  @!P5 LEA.HI.X R23, R9, R2, R37, 0x2, P4 ;  /* 0x000000020917d211 */ /* 0x000fe400020f1425 */
[----:B------:R-:W-:Y:S02]  /*12be0*/  ISETP.GE.AND P4, PT, R3, c[0x0][0x3c8], PT ;  /* 0x0000f20003007a0c */ /* 0x000fe40003f86270 */
[C---:B----4-:R-:W-:Y:S01]  /*12bf0*/  @!P2 LEA R20, P3, R8.reuse, R0, 0x2 ;  /* 0x000000000814a211 */ /* 0x050fe200078610ff */
[----:B------:R4:W-:Y:S03]  /*12c00*/  @!P5 ST.E.64 [R22.64], R76 ;  /* 0x0000004c1600d985 */ /* 0x0009e6000c101b08 */
        /* <DEDUP_REMOVED lines=8> */
[----:B------:R-:W-:Y:S02]  /*12c90*/  ISETP.GE.AND P1, PT, R4, c[0x0][0x3c8], PT ;  /* 0x0000f20004007a0c */ /* 0x000fe40003f26270 */
[----:B------:R-:W-:Y:S02]  /*12ca0*/  @!P4 LEA.HI.X R25, R3, R2, R40, 0x2, P5 ;  /* 0x000000020319c211 */ /* 0x000fe400028f1428 */
[----:B----4-:R-:W-:-:S03]  /*12cb0*/  @!P3 LEA R22, P5, R6, R0, 0x2 ;  /* 0x000000000616b211 */ /* 0x010fc600078a10ff */
[----:B------:R4:W-:Y:S01]  /*12cc0*/  @!P4 ST.E.64 [R24.64], R104 ;  /* 0x000000681800c985 */ /* 0x0009e2000c101b08 */
[----:B------:R-:W-:Y:S02]  /*12cd0*/  @!P3 LEA.HI.X R23, R6, R2, R41, 0x2, P5 ;  /* 0x000000020617b211 */ /* 0x000fe400028f1429 */
[----:B-----5:R-:W-:-:S03]  /*12ce0*/  @!P2 LEA R20, P5, R5, R0, 0x2 ;  /* 0x000000000514a211 */ /* 0x020fc600078a10ff */
[----:B------:R4:W-:Y:S01]  /*12cf0*/  @!P3 ST.E.64 [R22.64], R108 ;  /* 0x0000006c1600b985 */ /* 0x0009e2000c101b08 */
[----:B------:R-:W-:-:S05]  /*12d00*/  @!P2 LEA.HI.X R21, R5, R2, R42, 0x2, P5 ;  /* 0x000000020515a211 */ /* 0x000fca00028f142a */
[----:B------:R4:W-:Y:S01]  /*12d10*/  @!P2 ST.E.64 [R20.64], R120 ;  /* 0x000000781400a985 */ /* 0x0009e2000c101b08 */
[----:B-1----:R-:W-:-:S04]  /*12d20*/  @!P1 LEA R18, P5, R4, R0, 0x2 ;  /* 0x0000000004129211 */ /* 0x002fc800078a10ff */
[----:B------:R-:W-:-:S05]  /*12d30*/  @!P1 LEA.HI.X R19, R4, R2, R43, 0x2, P5 ;  /* 0x0000000204139211 */ /* 0x000fca00028f142b */
[----:B------:R4:W-:Y:S04]  /*12d40*/  @!P1 ST.E.64 [R18.64], R124 ;  /* 0x0000007c12009985 */ /* 0x0009e8000c101b08 */
.L_x_974:
[----:B------:R-:W-:Y:S05]  /*12d50*/  BSYNC B0 ;  /* 0x0000000000007941 */ /* 0x000fea0003800000 */
.L_x_973:
[----:B-1----:R1:W2:Y:S04]  /*12d60*/  SHFL.IDX PT, R2, R26, 0x3, 0x1c1f ;  /* 0x007c1f001a027f89 */ /* 0x0022a800000e0000 */
[----:B----4-:R1:W4:Y:S01]  /*12d70*/  SHFL.IDX PT, R0, R29, 0x3, 0x1c1f ;  /* 0x007c1f001d007f89 */ /* 0x01032200000e0000 */
[----:B------:R-:W-:Y:S05]  /*12d80*/  @P0 BRA `(.L_x_975) ;  /* 0x000006e000000947 */ /* 0x000fea0003800000 */
[----:B------:R-:W-:Y:S02]  /*12d90*/  ISETP.GE.AND P3, PT, R45, c[0x0][0x3c8], PT ;  /* 0x0000f2002d007a0c */ /* 0x000fe40003f66270 */
[----:B------:R-:W-:Y:S02]  /*12da0*/  ISETP.GE.AND P2, PT, R17, c[0x0][0x3c8], PT ;  /* 0x0000f20011007a0c */ /* 0x000fe40003f46270 */
[----:B------:R-:W-:Y:S02]  /*12db0*/  ISETP.GE.AND P1, PT, R16, c[0x0][0x3c8], PT ;  /* 0x0000f20010007a0c */ /* 0x000fe40003f26270 */
[----:B------:R-:W-:-:S02]  /*12dc0*/  ISETP.GE.AND P0, PT, R15, c[0x0][0x3c8], PT ;  /* 0x0000f2000f007a0c */ /* 0x000fc40003f06270 */
[----:B------:R-:W-:-:S05]  /*12dd0*/  ISETP.GE.AND P4, PT, R14, c[0x0][0x3c8], PT ;  /* 0x0000f2000e007a0c */ /* 0x000fca0003f86270 */
[----:B----4-:R-:W-:-:S04]  /*12de0*/  @!P3 LEA R18, P5, R45, R0, 0x2 ;  /* 0x000000002d12b211 */ /* 0x010fc800078a10ff */
[----:B--2---:R-:W-:Y:S02]  /*12df0*/  @!P3 LEA.HI.X R19, R45, R2, R27, 0x2, P5 ;  /* 0x000000022d13b211 */ /* 0x004fe400028f141b */
[----:B------:R-:W-:-:S03]  /*12e00*/  @!P2 LEA R20, P5, R17, R0, 0x2 ;  /* 0x000000001114a211 */ /* 0x000fc600078a10ff */
[----:B------:R2:W-:Y:S01]  /*12e10*/  @!P3 ST.E.64 [R18.64], R146 ;  /* 0x000000921200b985 */ /* 0x0005e2000c101b08 */
[----:B------:R-:W-:Y:S02]  /*12e20*/  @!P2 LEA.HI.X R21, R17, R2, R28, 0x2, P5 ;  /* 0x000000021115a211 */ /* 0x000fe400028f141c */
[----:B------:R-:W-:-:S03]  /*12e30*/  ISETP.GE.AND P3, PT, R13, c[0x0][0x3c8], PT ;  /* 0x0000f2000d007a0c */ /* 0x000fc60003f66270 */
[----:B------:R4:W-:Y:S01]  /*12e40*/  @!P2 ST.E.64 [R20.64], R150 ;  /* 0x000000961400a985 */ /* 0x0009e2000c101b08 */
[----:B--2---:R-:W-:-:S04]  /*12e50*/  @!P1 LEA R18, P5, R16, R0, 0x2 ;  /* 0x0000000010129211 */ /* 0x004fc800078a10ff */
[----:B------:R-:W-:Y:S02]  /*12e60*/  @!P1 LEA.HI.X R19, R16, R2, R30, 0x2, P5 ;  /* 0x0000000210139211 */ /* 0x000fe400028f141e */
[CC--:B----4-:R-:W-:Y:S02]  /*12e70*/  @!P0 LEA R20, P2, R15.reuse, R0.reuse, 0x2 ;  /* 0x000000000f148211 */ /* 0x0d0fe400078410ff */
[----:B------:R-:W-:Y:S01]  /*12e80*/  @!P4 LEA R22, P5, R14, R0, 0x2 ;  /* 0x000000000e16c211 */ /* 0x000fe200078a10ff */
[----:B------:R2:W-:Y:S01]  /*12e90*/  @!P1 ST.E.64 [R18.64], R154 ;  /* 0x0000009a12009985 */ /* 0x0005e2000c101b08 */
[-C--:B------:R-:W-:Y:S02]  /*12ea0*/  @!P0 LEA.HI.X R21, R15, R2.reuse, R32, 0x2, P2 ;  /* 0x000000020f158211 */ /* 0x080fe400010f1420 */
[----:B------:R-:W-:Y:S02]  /*12eb0*/  ISETP.GE.AND P2, PT, R12, c[0x0][0x3c8], PT ;  /* 0x0000f2000c007a0c */ /* 0x000fe40003f46270 */
[----:B------:R-:W-:Y:S01]  /*12ec0*/  ISETP.GE.AND P1, PT, R11, c[0x0][0x3c8], PT ;  /* 0x0000f2000b007a0c */ /* 0x000fe20003f26270 */
[----:B------:R-:W-:Y:S01]  /*12ed0*/  @!P0 ST.E.64 [R20.64], R158 ;  /* 0x0000009e14008985 */ /* 0x000fe2000c101b08 */
[----:B------:R-:W-:-:S02]  /*12ee0*/  @!P4 LEA.HI.X R23, R14, R2, R31, 0x2, P5 ;  /* 0x000000020e17c211 */ /* 0x000fc400028f141f */
[----:B------:R-:W-:-:S03]  /*12ef0*/  ISETP.GE.AND P0, PT, R10, c[0x0][0x3c8], PT ;  /* 0x0000f2000a007a0c */ /* 0x000fc60003f06270 */
[----:B------:R-:W-:Y:S01]  /*12f00*/  @!P4 ST.E.64 [R22.64], R166 ;  /* 0x000000a61600c985 */ /* 0x000fe2000c101b08 */
[----:B--2---:R-:W-:-:S04]  /*12f10*/  @!P3 LEA R18, P5, R13, R0, 0x2 ;  /* 0x000000000d12b211 */ /* 0x004fc800078a10ff */
[----:B------:R-:W-:Y:S02]  /*12f20*/  @!P3 LEA.HI.X R19, R13, R2, R33, 0x2, P5 ;  /* 0x000000020d13b211 */ /* 0x000fe400028f1421 */
[----:B------:R-:W-:-:S03]  /*12f30*/  @!P2 LEA R16, P5, R12, R0, 0x2 ;  /* 0x000000000c10a211 */ /* 0x000fc600078a10ff */
[----:B------:R-:W-:Y:S01]  /*12f40*/  @!P3 ST.E.64 [R18.64], R170 ;  /* 0x000000aa1200b985 */ /* 0x000fe2000c101b08 */
[----:B------:R-:W-:Y:S02]  /*12f50*/  @!P2 LEA.HI.X R17, R12, R2, R34, 0x2, P5 ;  /* 0x000000020c11a211 */ /* 0x000fe400028f1422 */
        /* <DEDUP_REMOVED lines=16> */
[----:B----4-:R-:W-:Y:S02]  /*13060*/  @!P3 LEA R12, P5, R7, R0, 0x2 ;  /* 0x00000000070cb211 */ /* 0x010fe400078a10ff */
[-C--:B------:R-:W-:Y:S02]  /*13070*/  @!P4 LEA.HI.X R15, R8, R2.reuse, R39, 0x2, P0 ;  /* 0x00000002080fc211 */ /* 0x080fe400000f1427 */
[----:B------:R-:W-:Y:S02]  /*13080*/  ISETP.GE.AND P0, PT, R5, c[0x0][0x3c8], PT ;  /* 0x0000f20005007a0c */ /* 0x000fe40003f06270 */
[----:B------:R-:W-:Y:S01]  /*13090*/  @!P3 LEA.HI.X R13, R7, R2, R38, 0x2, P5 ;  /* 0x00000002070db211 */ /* 0x000fe200028f1426 */
[----:B------:R2:W-:Y:S04]  /*130a0*/  @!P4 ST.E.64 [R14.64], R90 ;  /* 0x0000005a0e00c985 */ /* 0x0005e8000c101b08 */
[----:B------:R2:W-:Y:S01]  /*130b0*/  @!P3 ST.E.64 [R12.64], R94 ;  /* 0x0000005e0c00b985 */ /* 0x0005e2000c101b08 */
[----:B-----5:R-:W-:-:S04]  /*130c0*/  @!P2 LEA R10, P5, R3, R0, 0x2 ;  /* 0x00000000030aa211 */ /* 0x020fc800078a10ff */
        /* <DEDUP_REMOVED lines=10> */
[----:B--2---:R-:W-:-:S04]  /*13170*/  LEA R6, P0, R4, R0, 0x2 ;  /* 0x0000000004067211 */ /* 0x004fc800078010ff */
[----:B------:R-:W-:-:S05]  /*13180*/  LEA.HI.X R7, R4, R2, R43, 0x2, P0 ;  /* 0x0000000204077211 */ /* 0x000fca00000f142b */
[----:B------:R2:W-:Y:S01]  /*13190*/  ST.E.64 [R6.64], R126 ;  /* 0x0000007e06007985 */ /* 0x0005e2000c101b08 */
[----:B------:R-:W-:Y:S05]  /*131a0*/  BRA `(.L_x_975) ;  /* 0x000002c000007947 */ /* 0x000fea0003800000 */
.L_x_967:
        /* <DEDUP_REMOVED lines=44> */
.L_x_975:
[----:B------:R-:W-:Y:S05]  /*13470*/  BSYNC B1 ;  /* 0x0000000000017941 */ /* 0x000fea0003800000 */
.L_x_966:
[----:B------:R-:W-:-:S13]  /*13480*/  ISETP.NE.AND P0, PT, RZ, UR6, PT ;  /* 0x00000006ff007c0c */ /* 0x000fda000bf05270 */
[----:B------:R-:W-:Y:S01]  /*13490*/  @P0 WARPSYNC 0xffffffff ;  /* 0xffffffff00000948 */ /* 0x000fe20003800000 */
[----:B------:R-:W-:Y:S06]  /*134a0*/  @P0 BAR.SYNC.DEFER_BLOCKING 0x5, 0x80 ;  /* 0x0142000000000b1d */ /* 0x000fec0000010000 */
[----:B--2-4-:R-:W2:Y:S04]  /*134b0*/  @P0 LDS R0, [0x10100] ;  /* 0x01010000ff000984 */ /* 0x014ea80000000800 */
[----:B--2---:R2:W-:Y:S04]  /*134c0*/  @P0 STL [R1+0x5c], R0 ;  /* 0x00005c0001000387 */ /* 0x0045e80000100800 */
[----:B------:R-:W-:Y:S06]  /*134d0*/  @P0 BAR.ARV 0x4, 0x80 ;  /* 0x0102000000000b1d */ /* 0x000fec0000002000 */
[----:B------:R-:W-:Y:S05]  /*134e0*/  @P0 BRA `(.L_x_976) ;  /* 0x0000009000000947 */ /* 0x000fea0003800000 */
[----:B------:R-:W-:Y:S05]  /*134f0*/  BRA.DIV ~URZ, `(.L_x_977) ;  /* 0x00000a527f007947 */ /* 0x000fea000b800000 */
[----:B--2---:R2:W4:Y:S02]  /*13500*/  SHFL.IDX PT, R0, R44, RZ, 0x1f ;  /* 0x00001fff2c007589 */ /* 0x00452400000e0000 */
.L_x_994:
[----:B------:R-:W5:Y:S01]  /*13510*/  S2R R2, SR_TID.X ;  /* 0x0000000000027919 */ /* 0x000f620000002100 */
[----:B------:R-:W-:Y:S03]  /*13520*/  WARPSYNC 0xffffffff ;  /* 0xffffffff00007948 */ /* 0x000fe60003800000 */
[----:B------:R-:W-:Y:S06]  /*13530*/  BAR.SYNC.DEFER_BLOCKING 0x4, 0x80 ;  /* 0x0102000000007b1d */ /* 0x000fec0000010000 */
[----:B----4-:R4:W-:Y:S01]  /*13540*/  STL [R1+0x5c], R0 ;  /* 0x00005c0001007387 */ /* 0x0109e20000100800 */
[----:B-----5:R-:W-:-:S13]  /*13550*/  LOP3.LUT P0, RZ, R2, 0x7f, RZ, 0xc0, !PT ;  /* 0x0000007f02ff7812 */ /* 0x020fda000780c0ff */
[----:B------:R4:W-:Y:S04]  /*13560*/  @!P0 STS [0x10100], R44 ;  /* 0x0101002cff008388 */ /* 0x0009e80000000800 */
[----:B------:R-:W-:Y:S06]  /*13570*/  BAR.ARV 0x5, 0x80 ;  /* 0x0142000000007b1d */ /* 0x000fec0000002000 */
.L_x_976:
[----:B--2-4-:R-:W2:Y:S02]  /*13580*/  LDL R0, [R1+0x5c] ;  /* 0x00005c0001007983 */ /* 0x014ea40000100800 */
[----:B--2---:R-:W-:-:S13]  /*13590*/  ISETP.GE.AND P0, PT, R0, c[0x0][0x538], PT ;  /* 0x00014e0000007a0c */ /* 0x004fda0003f06270 */
[----:B-1-3--:R-:W-:Y:S01]  /*135a0*/  @P0 CALL.REL.NOINC `(.L_x_978) ;  /* 0x0000001000000944 */ /* 0x00afe20003c00000 */
[----:B------:R-:W-:Y:S05]  /*135b0*/  BRA `(.L_x_979) ;  /* 0xfffed1c000007947 */ /* 0x000fea000383ffff */
.L_x_978:
[----:B------:R-:W-:Y:S05]  /*135c0*/  EXIT ;  /* 0x000000000000794d */ /* 0x000fea0003800000 */
.L_x_930:
[----:B-1----:R-:W-:Y:S01]  /*135d0*/  IMAD.MOV.U32 R9, RZ, RZ, R5 ;  /* 0x000000ffff097224 */ /* 0x002fe200078e0005 */
[----:B------:R-:W-:Y:S01]  /*135e0*/  MOV R8, RZ ;  /* 0x000000ff00087202 */ /* 0x000fe20000000f00 */
[----:B------:R-:W-:Y:S01]  /*135f0*/  IMAD.MOV.U32 R3, RZ, RZ, 0x181f ;  /* 0x0000181fff037424 */ /* 0x000fe200078e00ff */
[----:B------:R-:W-:Y:S02]  /*13600*/  MOV R2, 0x13620 ;  /* 0x0001362000027802 */ /* 0x000fe40000000f00 */
[----:B------:R-:W-:Y:S05]  /*13610*/  CALL.REL.NOINC `($__internal_19_$__cuda_sm70_shflsync_idx_p) ;  /* 0x000009e000007944 */ /* 0x000fea0003c00000 */
[----:B------:R-:W-:Y:S01]  /*13620*/  MOV R7, R8 ;  /* 0x0000000800077202 */ /* 0x000fe20000000f00 */
[----:B------:R-:W-:Y:S05]  /*13630*/  BRA `(.L_x_980) ;  /* 0xfffee1e000007947 */ /* 0x000fea000383ffff */
.L_x_931:
[----:B-1----:R-:W-:Y:S01]  /*13640*/  IMAD.MOV.U32 R9, RZ, RZ, R6 ;  /* 0x000000ffff097224 */ /* 0x002fe200078e0006 */
[----:B------:R-:W-:Y:S01]  /*13650*/  MOV R8, RZ ;  /* 0x000000ff00087202 */ /* 0x000fe20000000f00 */
[----:B------:R-:W-:Y:S01]  /*13660*/  IMAD.MOV.U32 R3, RZ, RZ, 0x181f ;  /* 0x0000181fff037424 */ /* 0x000fe200078e00ff */
[----:B------:R-:W-:Y:S02]  /*13670*/  MOV R2, 0x13690 ;  /* 0x0001369000027802 */ /* 0x000fe40000000f00 */
[----:B--23--:R-:W-:Y:S05]  /*13680*/  CALL.REL.NOINC `($__internal_19_$__cuda_sm70_shflsync_idx_p) ;  /* 0x0000097000007944 */ /* 0x00cfea0003c00000 */
[----:B------:R-:W-:Y:S01]  /*13690*/  MOV R3, R8 ;  /* 0x0000000800037202 */ /* 0x000fe20000000f00 */
[----:B------:R-:W-:Y:S05]  /*136a0*/  BRA `(.L_x_981) ;  /* 0xfffee19000007947 */ /* 0x000fea000383ffff */
.L_x_934:
[----:B--2---:R-:W-:Y:S01]  /*136b0*/  IMAD.MOV.U32 R9, RZ, RZ, R5 ;  /* 0x000000ffff097224 */ /* 0x004fe200078e0005 */
[----:B------:R-:W-:Y:S01]  /*136c0*/  MOV R8, 0x1 ;  /* 0x0000000100087802 */ /* 0x000fe20000000f00 */
[----:B----4-:R-:W-:Y:S01]  /*136d0*/  IMAD.MOV.U32 R3, RZ, RZ, 0x181f ;  /* 0x0000181fff037424 */ /* 0x010fe200078e00ff */
[----:B------:R-:W-:-:S02]  /*136e0*/  MOV R2, 0x13700 ;  /* 0x0001370000027802 */ /* 0x000fc40000000f00 */
[----:B-1-3--:R-:W-:Y:S05]  /*136f0*/  CALL.REL.NOINC `($__internal_19_$__cuda_sm70_shflsync_idx_p) ;  /* 0x0000090000007944 */ /* 0x00afea0003c00000 */
[----:B------:R-:W-:Y:S01]  /*13700*/  IMAD.MOV.U32 R7, RZ, RZ, R8 ;  /* 0x000000ffff077224 */ /* 0x000fe200078e0008 */
[----:B------:R-:W-:Y:S01]  /*13710*/  MOV R8, 0x1 ;  /* 0x0000000100087802 */ /* 0x000fe20000000f00 */
[----:B------:R-:W-:Y:S01]  /*13720*/  IMAD.MOV.U32 R9, RZ, RZ, R6 ;  /* 0x000000ffff097224 */ /* 0x000fe200078e0006 */
[----:B------:R-:W-:-:S02]  /*13730*/  MOV R3, 0x181f ;  /* 0x0000181f00037802 */ /* 0x000fc40000000f00 */
[----:B------:R-:W-:Y:S02]  /*13740*/  MOV R2, 0x13760 ;  /* 0x0001376000027802 */ /* 0x000fe40000000f00 */
[----:B------:R-:W-:Y:S05]  /*13750*/  CALL.REL.NOINC `($__internal_19_$__cuda_sm70_shflsync_idx_p) ;  /* 0x000008a000007944 */ /* 0x000fea0003c00000 */
[----:B------:R-:W-:Y:S01]  /*13760*/  MOV R3, R8 ;  /* 0x0000000800037202 */ /* 0x000fe20000000f00 */
[----:B------:R-:W-:Y:S05]  /*13770*/  BRA `(.L_x_982) ;  /* 0xfffee21000007947 */ /* 0x000fea000383ffff */
.L_x_937:
[----:B-1----:R-:W-:Y:S01]  /*13780*/  IMAD.MOV.U32 R9, RZ, RZ, R5 ;  /* 0x000000ffff097224 */ /* 0x002fe200078e0005 */
[----:B------:R-:W-:Y:S01]  /*13790*/  MOV R8, 0x2 ;  /* 0x0000000200087802 */ /* 0x000fe20000000f00 */
[----:B--2---:R-:W-:Y:S01]  /*137a0*/  IMAD.MOV.U32 R3, RZ, RZ, 0x181f ;  /* 0x0000181fff037424 */ /* 0x004fe200078e00ff */
[----:B------:R-:W-:Y:S02]  /*137b0*/  MOV R2, 0x137d0 ;  /* 0x000137d000027802 */ /* 0x000fe40000000f00 */
[----:B---3--:R-:W-:Y:S05]  /*137c0*/  CALL.REL.NOINC `($__internal_19_$__cuda_sm70_shflsync_idx_p) ;  /* 0x0000083000007944 */ /* 0x008fea0003c00000 */
[----:B------:R-:W-:Y:S01]  /*137d0*/  MOV R7, R8 ;  /* 0x0000000800077202 */ /* 0x000fe20000000f00 */
[----:B------:R-:W-:Y:S05]  /*137e0*/  BRA `(.L_x_983) ;  /* 0xfffee2d000007947 */ /* 0x000fea000383ffff */
.L_x_938:
[----:B------:R-:W-:Y:S01]  /*137f0*/  IMAD.MOV.U32 R9, RZ, RZ, R6 ;  /* 0x000000ffff097224 */ /* 0x000fe200078e0006 */
[----:B------:R-:W-:Y:S01]  /*13800*/  MOV R8, 0x2 ;  /* 0x0000000200087802 */ /* 0x000fe20000000f00 */
[----:B--2---:R-:W-:Y:S01]  /*13810*/  IMAD.MOV.U32 R3, RZ, RZ, 0x181f ;  /* 0x0000181fff037424 */ /* 0x004fe200078e00ff */
[----:B------:R-:W-:Y:S02]  /*13820*/  MOV R2, 0x13840 ;  /* 0x0001384000027802 */ /* 0x000fe40000000f00 */
[----:B-1-34-:R-:W-:Y:S05]  /*13830*/  CALL.REL.NOINC `($__internal_19_$__cuda_sm70_shflsync_idx_p) ;  /* 0x000007c000007944 */ /* 0x01afea0003c00000 */
[----:B------:R-:W-:Y:S01]  /*13840*/  MOV R3, R8 ;  /* 0x0000000800037202 */ /* 0x000fe20000000f00 */
[----:B------:R-:W-:Y:S05]  /*13850*/  BRA `(.L_x_984) ;  /* 0xfffee28000007947 */ /* 0x000fea000383ffff */
.L_x_941:
[----:B-1----:R-:W-:Y:S01]  /*13860*/  IMAD.MOV.U32 R9, RZ, RZ, R5 ;  /* 0x000000ffff097224 */ /* 0x002fe200078e0005 */
[----:B------:R-:W-:Y:S01]  /*13870*/  MOV R8, 0x3 ;  /* 0x0000000300087802 */ /* 0x000fe20000000f00 */
[----:B------:R-:W-:Y:S01]  /*13880*/  IMAD.MOV.U32 R3, RZ, RZ, 0x181f ;  /* 0x0000181fff037424 */ /* 0x000fe200078e00ff */
[----:B------:R-:W-:-:S02]  /*13890*/  MOV R2, 0x138b0 ;  /* 0x000138b000027802 */ /* 0x000fc40000000f00 */
[----:B--234-:R-:W-:Y:S05]  /*138a0*/  CALL.REL.NOINC `($__internal_19_$__cuda_sm70_shflsync_idx_p) ;  /* 0x0000075000007944 */ /* 0x01cfea0003c00000 */
        /* <DEDUP_REMOVED lines=8> */
.L_x_944:
[----:B-1----:R-:W-:Y:S01]  /*13930*/  IMAD.MOV.U32 R9, RZ, RZ, R5 ;  /* 0x000000ffff097224 */ /* 0x002fe200078e0005 */
[----:B------:R-:W-:Y:S01]  /*13940*/  MOV R8, 0x4 ;  /* 0x0000000400087802 */ /* 0x000fe20000000f00 */
[----:B------:R-:W-:Y:S01]  /*13950*/  IMAD.MOV.U32 R3, RZ, RZ, 0x181f ;  /* 0x0000181fff037424 */ /* 0x000fe200078e00ff */
[----:B------:R-:W-:Y:S02]  /*13960*/  MOV R2, 0x13980 ;  /* 0x0001398000027802 */ /* 0x000fe40000000f00 */
[----:B--234-:R-:W-:Y:S05]  /*13970*/  CALL.REL.NOINC `($__internal_19_$__cuda_sm70_shflsync_idx_p) ;  /* 0x0000068000007944 */ /* 0x01cfea0003c00000 */
[----:B------:R-:W-:Y:S01]  /*13980*/  MOV R7, R8 ;  /* 0x0000000800077202 */ /* 0x000fe20000000f00 */
[----:B------:R-:W-:Y:S05]  /*13990*/  BRA `(.L_x_986) ;  /* 0xfffee3b000007947 */ /* 0x000fea000383ffff */
.L_x_945:
[----:B-1----:R-:W-:Y:S01]  /*139a0*/  IMAD.MOV.U32 R9, RZ, RZ, R6 ;  /* 0x000000ffff097224 */ /* 0x002fe200078e0006 */
[----:B------:R-:W-:Y:S01]  /*139b0*/  MOV R8, 0x4 ;  /* 0x0000000400087802 */ /* 0x000fe20000000f00 */
[----:B------:R-:W-:Y:S01]  /*139c0*/  IMAD.MOV.U32 R3, RZ, RZ, 0x181f ;  /* 0x0000181fff037424 */ /* 0x000fe200078e00ff */
[----:B------:R-:W-:Y:S02]  /*139d0*/  MOV R2, 0x139f0 ;  /* 0x000139f000027802 */ /* 0x000fe40000000f00 */
[----:B--234-:R-:W-:Y:S05]  /*139e0*/  CALL.REL.NOINC `($__internal_19_$__cuda_sm70_shflsync_idx_p) ;  /* 0x0000061000007944 */ /* 0x01cfea0003c00000 */
[----:B------:R-:W-:Y:S01]  /*139f0*/  MOV R3, R8 ;  /* 0x0000000800037202 */ /* 0x000fe20000000f00 */
[----:B------:R-:W-:Y:S05]  /*13a00*/  BRA `(.L_x_987) ;  /* 0xfffee36000007947 */ /* 0x000fea000383ffff */
.L_x_948:
[----:B--2---:R-:W-:Y:S01]  /*13a10*/  IMAD.MOV.U32 R9, RZ, RZ, R5 ;  /* 0x000000ffff097224 */ /* 0x004fe200078e0005 */
[----:B------:R-:W-:Y:S01]  /*13a20*/  MOV R8, 0x5 ;  /* 0x0000000500087802 */ /* 0x000fe20000000f00 */
[----:B------:R-:W-:Y:S01]  /*13a30*/  IMAD.MOV.U32 R3, RZ, RZ, 0x181f ;  /* 0x0000181fff037424 */ /* 0x000fe200078e00ff */
[----:B------:R-:W-:-:S02]  /*13a40*/  MOV R2, 0x13a60 ;  /* 0x00013a6000027802 */ /* 0x000fc40000000f00 */
[----:B-1-34-:R-:W-:Y:S05]  /*13a50*/  CALL.REL.NOINC `($__internal_19_$__cuda_sm70_shflsync_idx_p) ;  /* 0x000005a000007944 */ /* 0x01afea0003c00000 */
        /* <DEDUP_REMOVED lines=8> */
.L_x_951:
[----:B-1----:R-:W-:Y:S01]  /*13ae0*/  IMAD.MOV.U32 R9, RZ, RZ, R5 ;  /* 0x000000ffff097224 */ /* 0x002fe200078e0005 */
[----:B------:R-:W-:Y:S01]  /*13af0*/  MOV R8, 0x6 ;  /* 0x0000000600087802 */ /* 0x000fe20000000f00 */
[----:B--2---:R-:W-:Y:S01]  /*13b00*/  IMAD.MOV.U32 R3, RZ, RZ, 0x181f ;  /* 0x0000181fff037424 */ /* 0x004fe200078e00ff */
[----:B------:R-:W-:Y:S02]  /*13b10*/  MOV R2, 0x13b30 ;  /* 0x00013b3000027802 */ /* 0x000fe40000000f00 */
[----:B---34-:R-:W-:Y:S05]  /*13b20*/  CALL.REL.NOINC `($__internal_19_$__cuda_sm70_shflsync_idx_p) ;  /* 0x000004d000007944 */ /* 0x018fea0003c00000 */
[----:B------:R-:W-:Y:S01]  /*13b30*/  MOV R7, R8 ;  /* 0x0000000800077202 */ /* 0x000fe20000000f00 */
[----:B------:R-:W-:Y:S05]  /*13b40*/  BRA `(.L_x_989) ;  /* 0xfffee49000007947 */ /* 0x000fea000383ffff */
.L_x_952:
[----:B------:R-:W-:Y:S01]  /*13b50*/  IMAD.MOV.U32 R9, RZ, RZ, R6 ;  /* 0x000000ffff097224 */ /* 0x000fe200078e0006 */
[----:B------:R-:W-:Y:S01]  /*13b60*/  MOV R8, 0x6 ;  /* 0x0000000600087802 */ /* 0x000fe20000000f00 */
[----:B--2---:R-:W-:Y:S01]  /*13b70*/  IMAD.MOV.U32 R3, RZ, RZ, 0x181f ;  /* 0x0000181fff037424 */ /* 0x004fe200078e00ff */
[----:B------:R-:W-:Y:S02]  /*13b80*/  MOV R2, 0x13ba0 ;  /* 0x00013ba000027802 */ /* 0x000fe40000000f00 */
[----:B-1-34-:R-:W-:Y:S05]  /*13b90*/  CALL.REL.NOINC `($__internal_19_$__cuda_sm70_shflsync_idx_p) ;  /* 0x0000046000007944 */ /* 0x01afea0003c00000 */
[----:B------:R-:W-:Y:S01]  /*13ba0*/  MOV R3, R8 ;  /* 0x0000000800037202 */ /* 0x000fe20000000f00 */
[----:B------:R-:W-:Y:S05]  /*13bb0*/  BRA `(.L_x_990) ;  /* 0xfffee44000007947 */ /* 0x000fea000383ffff */
.L_x_955:
        /* <DEDUP_REMOVED lines=13> */
.L_x_962:
[----:B--2---:R1:W5:Y:S01]  /*13c90*/  LDL R0, [R1+0xc] ;  /* 0x00000c0001007983 */ /* 0x0043620000100800 */
[----:B------:R-:W-:Y:S02]  /*13ca0*/  MOV R3, 0x2 ;  /* 0x0000000200037802 */ /* 0x000fe40000000f00 */
[----:B------:R-:W-:Y:S02]  /*13cb0*/  MOV R2, 0x13cd0 ;  /* 0x00013cd000027802 */ /* 0x000fe40000000f00 */
[----:B-1---5:R-:W-:Y:S05]  /*13cc0*/  CALL.REL.NOINC `($__internal_18_$__cuda_sm70_shflsync_bfly_p) ;  /* 0x000002f000007944 */ /* 0x022fea0003c00000 */
[----:B------:R-:W-:Y:S01]  /*13cd0*/  MOV R7, R8 ;  /* 0x0000000800077202 */ /* 0x000fe20000000f00 */
[----:B------:R-:W-:Y:S05]  /*13ce0*/  BRA `(.L_x_992) ;  /* 0xffffcd5000007947 */ /* 0x000fea000383ffff */
.L_x_963:
[----:B------:R-:W-:Y:S01]  /*13cf0*/  IMAD.MOV.U32 R0, RZ, RZ, R7 ;  /* 0x000000ffff007224 */ /* 0x000fe200078e0007 */
[----:B------:R-:W-:Y:S02]  /*13d00*/  MOV R3, 0x1 ;  /* 0x0000000100037802 */ /* 0x000fe40000000f00 */
[----:B------:R-:W-:Y:S02]  /*13d10*/  MOV R2, 0x13d30 ;  /* 0x00013d3000027802 */ /* 0x000fe40000000f00 */
[----:B-----5:R-:W-:Y:S05]  /*13d20*/  CALL.REL.NOINC `($__internal_18_$__cuda_sm70_shflsync_bfly_p) ;  /* 0x0000029000007944 */ /* 0x020fea0003c00000 */
[----:B------:R1:W5:Y:S01]  /*13d30*/  LDL R0, [R1+0x4] ;  /* 0x0000040001007983 */ /* 0x0003620000100800 */
[----:B------:R-:W-:Y:S01]  /*13d40*/  FADD.FTZ R7, R7, R8 ;  /* 0x0000000807077221 */ /* 0x000fe20000010000 */
[----:B------:R-:W-:-:S02]  /*13d50*/  MOV R3, 0x2 ;  /* 0x0000000200037802 */ /* 0x000fc40000000f00 */
[----:B------:R-:W-:Y:S02]  /*13d60*/  MOV R2, 0x13d80 ;  /* 0x00013d8000027802 */ /* 0x000fe40000000f00 */
[----:B-1---5:R-:W-:Y:S05]  /*13d70*/  CALL.REL.NOINC `($__internal_18_$__cuda_sm70_shflsync_bfly_p) ;  /* 0x0000024000007944 */ /* 0x022fea0003c00000 */
[----:B------:R-:W2:Y:S01]  /*13d80*/  LDL.LU R0, [R1+0x4] ;  /* 0x0000040001007983 */ /* 0x000ea20000300800 */
[----:B------:R-:W-:Y:S02]  /*13d90*/  MOV R3, 0x1 ;  /* 0x0000000100037802 */ /* 0x000fe40000000f00 */
[----:B------:R-:W-:Y:S01]  /*13da0*/  MOV R2, 0x13de0 ;  /* 0x00013de000027802 */ /* 0x000fe20000000f00 */
[----:B--2---:R-:W-:-:S05]  /*13db0*/  FADD.FTZ R4, R0, R8 ;  /* 0x0000000800047221 */ /* 0x004fca0000010000 */
[----:B------:R-:W-:Y:S02]  /*13dc0*/  MOV R0, R4 ;  /* 0x0000000400007202 */ /* 0x000fe40000000f00 */
[----:B------:R-:W-:Y:S05]  /*13dd0*/  CALL.REL.NOINC `($__internal_18_$__cuda_sm70_shflsync_bfly_p) ;  /* 0x000001e000007944 */ /* 0x000fea0003c00000 */
[----:B------:R1:W5:Y:S01]  /*13de0*/  LDL R0, [R1+0x10] ;  /* 0x0000100001007983 */ /* 0x0003620000100800 */
[----:B------:R-:W-:Y:S01]  /*13df0*/  FADD.FTZ R4, R4, R8 ;  /* 0x0000000804047221 */ /* 0x000fe20000010000 */
[----:B------:R-:W-:Y:S02]  /*13e00*/  MOV R3, 0x2 ;  /* 0x0000000200037802 */ /* 0x000fe40000000f00 */
        /* <DEDUP_REMOVED lines=19> */
[----:B------:R-:W-:Y:S05]  /*13f40*/  BRA `(.L_x_993) ;  /* 0xffffcc2000007947 */ /* 0x000fea000383ffff */
.L_x_977:
[----:B------:R-:W-:Y:S01]  /*13f50*/  IMAD.MOV.U32 R9, RZ, RZ, R44 ;  /* 0x000000ffff097224 */ /* 0x000fe200078e002c */
[----:B------:R-:W-:Y:S01]  /*13f60*/  MOV R8, RZ ;  /* 0x000000ff00087202 */ /* 0x000fe20000000f00 */
[----:B------:R-:W-:Y:S01]  /*13f70*/  IMAD.MOV.U32 R3, RZ, RZ, 0x1f ;  /* 0x0000001fff037424 */ /* 0x000fe200078e00ff */
[----:B------:R-:W-:Y:S02]  /*13f80*/  MOV R2, 0x13fa0 ;  /* 0x00013fa000027802 */ /* 0x000fe40000000f00 */
[----:B-123--:R-:W-:Y:S05]  /*13f90*/  CALL.REL.NOINC `($__internal_19_$__cuda_sm70_shflsync_idx_p) ;  /* 0x0000006000007944 */ /* 0x00efea0003c00000 */
[----:B------:R-:W-:Y:S01]  /*13fa0*/  MOV R0, R8 ;  /* 0x0000000800007202 */ /* 0x000fe20000000f00 */
[----:B------:R-:W-:Y:S05]  /*13fb0*/  BRA `(.L_x_994) ;  /* 0xfffff55000007947 */ /* 0x000fea000383ffff */
        .weak           $__internal_18_$__cuda_sm70_shflsync_bfly_p
        .type           $__internal_18_$__cuda_sm70_shflsync_bfly_p,@function
        .size           $__internal_18_$__cuda_sm70_shflsync_bfly_p,($__internal_19_$__cuda_sm70_shflsync_idx_p - $__internal_18_$__cuda_sm70_shflsync_bfly_p)
$__internal_18_$__cuda_sm70_shflsync_bfly_p:
[----:B------:R-:W-:Y:S04]  /*13fc0*/  WARPSYNC R9 ;  /* 0x0000000900007348 */ /* 0x000fe80003800000 */
[----:B------:R1:W2:Y:S02]  /*13fd0*/  SHFL.BFLY PT, R8, R0, R3, R10 ;  /* 0x0c00000300087389 */ /* 0x0002a400000e000a */
[----:B-1----:R-:W-:-:S04]  /*13fe0*/  MOV R3, 0x0 ;  /* 0x0000000000037802 */ /* 0x002fc80000000f00 */
[----:B--2---:R-:W-:Y:S05]  /*13ff0*/  RET.REL.NODEC R2 `(_ZN7cutlass13device_kernelIN5flash19enable_sm80_to_sm89INS1_16FlashAttnFwdSm80INS1_25CollectiveMainloopFwdSm80ILi4ELi1ELb0EN4cute5tupleIJNS5_1CILi128EEENS7_ILi64EEES8_EEELi128ENS_6half_tEfNS_4arch4Sm80ELb1ELb0ELb1ELb0ELb0ELb0ELb1ELb1EEENS1_21CollectiveEpilogueFwdINS6_IJS8_S8_S9_EEENS6_IJNS7_ILi1EEESH_SH_EEESB_SD_Li128ELb0ELb1ELb1ELb0EEENS1_30DynamicPersistentTileSchedulerILi128ELi128ELb1ELb1ELb0EEEEEEEEEvNT_6ParamsE) ;  /* 0xfffec00002007950 */ /* 0x004fea0003c3ffff */
        .weak           $__internal_19_$__cuda_sm70_shflsync_idx_p
        .type           $__internal_19_$__cuda_sm70_shflsync_idx_p,@function
        .size           $__internal_19_$__cuda_sm70_shflsync_idx_p,(.L_x_1363 - $__internal_19_$__cuda_sm70_shflsync_idx_p)
$__internal_19_$__cuda_sm70_shflsync_idx_p:
[----:B------:R-:W-:-:S04]  /*14000*/  MOV R12, 0xffffffff ;  /* 0xffffffff000c7802 */ /* 0x000fc80000000f00 */
[----:B------:R-:W-:Y:S04]  /*14010*/  WARPSYNC R12 ;  /* 0x0000000c00007348 */ /* 0x000fe80003800000 */
[----:B------:R1:W2:Y:S02]  /*14020*/  SHFL.IDX PT, R8, R9, R8, R3 ;  /* 0x0000000809087389 */ /* 0x0002a400000e0003 */
[----:B-1----:R-:W-:-:S04]  /*14030*/  MOV R3, 0x0 ;  /* 0x0000000000037802 */ /* 0x002fc80000000f00 */
[----:B--2---:R-:W-:Y:S05]  /*14040*/  RET.REL.NODEC R2 `(_ZN7cutlass13device_kernelIN5flash19enable_sm80_to_sm89INS1_16FlashAttnFwdSm80INS1_25CollectiveMainloopFwdSm80ILi4ELi1ELb0EN4cute5tupleIJNS5_1CILi128EEENS7_ILi64EEES8_EEELi128ENS_6half_tEfNS_4arch4Sm80ELb1ELb0ELb1ELb0ELb0ELb0ELb1ELb1EEENS1_21CollectiveEpilogueFwdINS6_IJS8_S8_S9_EEENS6_IJNS7_ILi1EEESH_SH_EEESB_SD_Li128ELb0ELb1ELb1ELb0EEENS1_30DynamicPersistentTileSchedulerILi128ELi128ELb1ELb1ELb0EEEEEEEEEvNT_6ParamsE) ;  /* 0xfffebfb002007950 */ /* 0x004fea0003c3ffff */
.L_x_995:
        /* <DEDUP_REMOVED lines=11> */
.L_x_1363:


//--------------------- .text._ZN7cutlass13device_kernelIN5flash19enable_sm80_to_sm89INS1_16FlashAttnFwdSm80INS1_25CollectiveMainloopFwdSm80ILi8ELi1ELb1EN4cute5tupleIJNS5_1CILi128EEENS7_ILi112EEES8_EEELi128ENS_6half_tEfNS_4arch4Sm80ELb1ELb0ELb1ELb1ELb0ELb0ELb1ELb1EEENS1_21CollectiveEpilogueFwdINS6_IJS8_S8_S9_EEENS6_IJNS7_ILi1EEESH_SH_EEESB_SD_Li256ELb1ELb1ELb1ELb0EEENS1_36VarlenDynamicPersistentTileSchedulerILi128ELi112ELi256ELi256ELb1ELb1ELb0ELb1ELb1ELb1EEEEEEEEEvNT_6ParamsE --------------------------
	.section	.text._ZN7cutlass13device_kernelIN5flash19enable_sm80_to_sm89INS1_16FlashAttnFwdSm80INS1_25CollectiveMainloopFwdSm80ILi8ELi1ELb1EN4cute5tupleIJNS5_1CILi128EEENS7_ILi112EEES8_EEELi128ENS_6half_tEfNS_4arch4Sm80ELb1ELb0ELb1ELb1ELb0ELb0ELb1ELb1EEENS1_21CollectiveEpilogueFwdINS6_IJS8_S8_S9_EEENS6_IJNS7_ILi1EEESH_SH_EEESB_SD_Li256ELb1ELb1ELb1ELb0EEENS1_36VarlenDynamicPersistentTileSchedulerILi128ELi112ELi256ELi256ELb1ELb1ELb0ELb1ELb1ELb1EEEEEEEEEvNT_6ParamsE,"ax",@progbits
	.sectioninfo	@"SHI_REGISTERS=255"
	.align	128
.text._ZN7cutlass13device_kernelIN5flash19enable_sm80_to_sm89INS1_16FlashAttnFwdSm80INS1_25CollectiveMainloopFwdSm80ILi8ELi1ELb1EN4cute5tupleIJNS5_1CILi128EEENS7_ILi112EEES8_EEELi128ENS_6half_tEfNS_4arch4Sm80ELb1ELb0ELb1ELb1ELb0ELb0ELb1ELb1EEENS1_21CollectiveEpilogueFwdINS6_IJS8_S8_S9_EEENS6_IJNS7_ILi1EEESH_SH_EEESB_SD_Li256ELb1ELb1ELb1ELb0EEENS1_36VarlenDynamicPersistentTileSchedulerILi128ELi112ELi256ELi256ELb1ELb1ELb0ELb1ELb1ELb1EEEEEEEEEvNT_6ParamsE:
        .type           _ZN7cutlass13device_kernelIN5flash19enable_sm80_to_sm89INS1_16FlashAttnFwdSm80INS1_25CollectiveMainloopFwdSm80ILi8ELi1ELb1EN4cute5tupleIJNS5_1CILi128EEENS7_ILi112EEES8_EEELi128ENS_6half_tEfNS_4arch4Sm80ELb1ELb0ELb1ELb1ELb0ELb0ELb1ELb1EEENS1_21CollectiveEpilogueFwdINS6_IJS8_S8_S9_EEENS6_IJNS7_ILi1EEESH_SH_EEESB_SD_Li256ELb1ELb1ELb1ELb0EEENS1_36VarlenDynamicPersistentTileSchedulerILi128ELi112ELi256ELi256ELb1ELb1ELb0ELb1ELb1ELb1EEEEEEEEEvNT_6ParamsE,@function
        .size           _ZN7cutlass13device_kernelIN5flash19enable_sm80_to_sm89INS1_16FlashAttnFwdSm80INS1_25CollectiveMainloopFwdSm80ILi8ELi1ELb1EN4cute5tupleIJNS5_1CILi128EEENS7_ILi112EEES8_EEELi128ENS_6half_tEfNS_4arch4Sm80ELb1ELb0ELb1ELb1ELb0ELb0ELb1ELb1EEENS1_21CollectiveEpilogueFwdINS6_IJS8_S8_S9_EEENS6_IJNS7_ILi1EEESH_SH_EEESB_SD_Li256ELb1ELb1ELb1ELb0EEENS1_36VarlenDynamicPersistentTileSchedulerILi128ELi112ELi256ELi256ELb1ELb1ELb0ELb1ELb1ELb1EEEEEEEEEvNT_6ParamsE,(.L_x_1366 - _ZN7cutlass13device_kernelIN5flash19enable_sm80_to_sm89INS1_16FlashAttnFwdSm80INS1_25CollectiveMainloopFwdSm80ILi8ELi1ELb1EN4cute5tupleIJNS5_1CILi128EEENS7_ILi112EEES8_EEELi128ENS_6half_tEfNS_4arch4Sm80ELb1ELb0ELb1ELb1ELb0ELb0ELb1ELb1EEENS1_21CollectiveEpilogueFwdINS6_IJS8_S8_S9_EEENS6_IJNS7_ILi1EEESH_SH_EEESB_SD_Li256ELb1ELb1ELb1ELb0EEENS1_36VarlenDynamicPersistentTileSchedulerILi128ELi112ELi256ELi256ELb1ELb1ELb0ELb1ELb1ELb1EEEEEEEEEvNT_6ParamsE)
        .other          _ZN7cutlass13device_kernelIN5flash19enable_sm80_to_sm89INS1_16FlashAttnFwdSm80INS1_25CollectiveMainloopFwdSm80ILi8ELi1ELb1EN4cute5tupleIJNS5_1CILi128EEENS7_ILi112EEES8_EEELi128ENS_6half_tEfNS_4arch4Sm80ELb1ELb0ELb1ELb1ELb0ELb0ELb1ELb1EEENS1_21CollectiveEpilogueFwdINS6_IJS8_S8_S9_EEENS6_IJNS7_ILi1EEESH_SH_EEESB_SD_Li256ELb1ELb1ELb1ELb0EEENS1_36VarlenDynamicPersistentTileSchedulerILi128ELi112ELi256ELi256ELb1ELb1ELb0ELb1ELb1ELb1EEEEEEEEEvNT_6ParamsE,@"STO_CUDA_ENTRY STV_DEFAULT"
_ZN7cutlass13device_kernelIN5flash19enable_sm80_to_sm89INS1_16FlashAttnFwdSm80INS1_25CollectiveMainloopFwdSm80ILi8ELi1ELb1EN4cute5tupleIJNS5_1CILi128EEENS7_ILi112EEES8_EEELi128ENS_6half_tEfNS_4arch4Sm80ELb1ELb0ELb1ELb1ELb0ELb0ELb1ELb1EEENS1_21CollectiveEpilogueFwdINS6_IJS8_S8_S9_EEENS6_IJNS7_ILi1EEESH_SH_EEESB_SD_Li256ELb1ELb1ELb1ELb0EEENS1_36VarlenDynamicPersistentTileSchedulerILi128ELi112ELi256ELi256ELb1ELb1ELb0ELb1ELb1ELb1EEEEEEEEEvNT_6ParamsE:
        /* <DEDUP_REMOVED lines=54> */
.L_x_1001:
        /* <DEDUP_REMOVED lines=16> */
.L_x_1092:
        /* <DEDUP_REMOVED lines=16> */
.L_x_1093:
[----:B--2---:R-:W-:-:S05]  /*0560*/  IMAD R0, R0, c[0x0][0x538], RZ ;  /* 0x00014e0000007a24 */ /* 0x004fca00078e02ff */
[----:B------:R-:W-:-:S04]  /*0570*/  IADD3 R6, R0, R6, RZ ;  /* 0x0000000600067210 */ /* 0x000fc80007ffe0ff */
[----:B------:R-:W-:-:S13]  /*0580*/  ISETP.GT.AND P0, PT, R6, UR4, PT ;  /* 0x0000000406007c0c */ /* 0x000fda000bf04270 */
[----:B-1----:R-:W-:Y:S05]  /*0590*/  @!P0 BRA `(.L_x_1001) ;  /* 0xfffffdc000008947 */ /* 0x002fea000383ffff */
.L_x_997:
[----:B------:R-:W-:-:S05]  /*05a0*/  IADD3 R11, -R0, R6, RZ ;  /* 0x00000006000b7210 */ /* 0x000fca0007ffe1ff */
[----:B------:R-:W-:-:S05]  /*05b0*/  IMAD R0, R4, c[0x0][0x538], R11 ;  /* 0x00014e0004007a24 */ /* 0x000fca00078e020b */
[----:B------:R-:W-:Y:S01]  /*05c0*/  ISETP.GT.AND P0, PT, R0, UR4, PT ;  /* 0x0000000400007c0c */ /* 0x000fe2000bf04270 */
[----:B------:R-:W-:-:S12]  /*05d0*/  BRA.DIV ~URZ, `(.L_x_1002) ;  /* 0x00012af27f007947 */ /* 0x000fd8000b800000 */
[----:B------:R-:W-:-:S04]  /*05e0*/  VOTE.ANY R10, PT, !P0 ;  /* 0x00000000000a7806 */ /* 0x000fc800040e0100 */
.L_x_1094:
[----:B------:R-:W1:Y:S02]  /*05f0*/  POPC R6, R10 ;  /* 0x0000000a00067309 */ /* 0x000e640000000000 */
[----:B-1----:R-:W-:-:S05]  /*0600*/  IADD3 R0, R6, R7, RZ ;  /* 0x0000000706007210 */ /* 0x002fca0007ffe0ff */
[----:B------:R1:W-:Y:S01]  /*0610*/  STL [R1+0x5c], R0 ;  /* 0x00005c0001007387 */ /* 0x0003e20000100800 */
[----:B------:R-:W-:Y:S05]  /*0620*/  BRA.DIV ~URZ, `(.L_x_1003) ;  /* 0x00012af27f007947 */ /* 0x000fea000b800000 */
[----:B------:R2:W3:Y:S01]  /*0630*/  SHFL.IDX PT, R12, R9, R6, 0x1f ;  /* 0x00001f06090c7589 */ /* 0x0004e200000e0000 */
[----:B------:R-:W-:-:S03]  /*0640*/  MOV R7, RZ ;  /* 0x000000ff00077202 */ /* 0x000fc60000000f00 */
[----:B------:R2:W4:Y:S04]  /*0650*/  SHFL.IDX PT, R9, R8, R6, 0x1f ;  /* 0x00001f0608097589 */ /* 0x00052800000e0000 */
.L_x_1095:
[----:B------:R-:W-:Y:S01]  /*0660*/  ISETP.NE.AND P0, PT, R10, RZ, PT ;  /* 0x000000ff0a00720c */ /* 0x000fe20003f05270 */
[----:B------:R-:W-:-:S12]  /*0670*/  BSSY B0, `(.L_x_1004) ;  /* 0x0000005000007945 */ /* 0x000fd80003800000 */
[----:B------:R-:W-:Y:S05]  /*0680*/  @!P0 BRA `(.L_x_1005) ;  /* 0x0000003000008947 */ /* 0x000fea0003800000 */
[----:B------:R-:W-:Y:S01]  /*0690*/  IADD3 R3, R6, -0x1, RZ ;  /* 0xffffffff06037810 */ /* 0x000fe20007ffe0ff */
[----:B------:R-:W-:Y:S05]  /*06a0*/  BRA.DIV ~URZ, `(.L_x_1006) ;  /* 0x00012b527f007947 */ /* 0x000fea000b800000 */
[----:B------:R1:W2:Y:S02]  /*06b0*/  SHFL.IDX PT, R7, R4, R3, 0x1f ;  /* 0x00001f0304077589 */ /* 0x0002a400000e0000 */
.L_x_1005:
[----:B------:R-:W-:Y:S05]  /*06c0*/  BSYNC B0 ;  /* 0x0000000000007941 */ /* 0x000fea0003800000 */
.L_x_1004:
        /* <DEDUP_REMOVED lines=69> */
.L_x_1008:
        /* <DEDUP_REMOVED lines=70> */
.L_x_1009:
[----:B------:R-:W-:Y:S05]  /*0f80*/  BSYNC B0 ;  /* 0x0000000000007941 */ /* 0x000fea0003800000 */
.L_x_1007:
[----:B------:R-:W-:-:S04]  /*0f90*/  LOP3.LUT R0, RZ, R0, RZ, 0x33, !PT ;  /* 0x00000000ff007212 */ /* 0x000fc800078e33ff */
[----:B------:R-:W-:-:S05]  /*0fa0*/  IADD3 R0, R0, R12, RZ ;  /* 0x0000000c00007210 */ /* 0x000fca0007ffe0ff */
[----:B------:R2:W-:Y:S01]  /*0fb0*/  STL [R1+0x54], R0 ;  /* 0x0000540001007387 */ /* 0x0005e20000100800 */
[----:B------:R-:W-:Y:S05]  /*0fc0*/  BRA `(.L_x_1010) ;  /* 0x0000006000007947 */ /* 0x000fea0003800000 */
.L_x_998:
[----:B------:R-:W-:Y:S01]  /*0fd0*/  MOV R0, UR4 ;  /* 0x0000000400007c02 */ /* 0x000fe20008000f00 */
[----:B------:R-:W-:Y:S04]  /*0fe0*/  STL [R1+0x54], RZ ;  /* 0x000054ff01007387 */ /* 0x000fe80000100800 */
[----:B------:R-:W-:Y:S04]  /*0ff0*/  STL [R1+0x58], RZ ;  /* 0x000058ff01007387 */ /* 0x000fe80000100800 */
[----:B------:R1:W-:Y:S02]  /*1000*/  STL [R1+0x50], R0 ;  /* 0x0000500001007387 */ /* 0x0003e40000100800 */
[----:B-1----:R-:W-:-:S05]  /*1010*/  MOV R0, c[0x0][0x53c] ;  /* 0x00014f0000007a02 */ /* 0x002fca0000000f00 */
[----:B------:R1:W-:Y:S02]  /*1020*/  STL [R1+0x5c], R0 ;  /* 0x00005c0001007387 */ /* 0x0003e40000100800 */
.L_x_1010:
        /* <DEDUP_REMOVED lines=8> */
.L_x_996:
        /* <DEDUP_REMOVED lines=13> */
[----:B------:R-:W-:Y:S01]  /*1180*/  LEA.HI R8, R9, R20, RZ, 0x5 ;  /* 0x0000001409087211 */ /* 0x000fe200078f28ff */
[----:B------:R-:W-:Y:S01]  /*1190*/  IMAD.IADD R13, R3, 0x1, -R0 ;  /* 0x00000001030d7824 */ /* 0x000fe200078e0a00 */
[----:B------:R-:W-:Y:S01]  /*11a0*/  LOP3.LUT R0, R2, 0xfffffff0, RZ, 0xc0, !PT ;  /* 0xfffffff002007812 */ /* 0x000fe200078ec0ff */
[----:B------:R-:W-:Y:S01]  /*11b0*/  IMAD.SHL.U32 R4, R17, 0x40, RZ ;  /* 0x0000004011047824 */ /* 0x000fe200078e00ff */
[----:B------:R-:W-:Y:S02]  /*11c0*/  SHF.R.S32.HI R2, RZ, 0x1f, R14 ;  /* 0x0000001fff027819 */ /* 0x000fe4000001140e */
[----:B------:R-:W-:Y:S01]  /*11d0*/  LOP3.LUT R3, R10, 0xfffffff8, RZ, 0xc0, !PT ;  /* 0xfffffff80a037812 */ /* 0x000fe200078ec0ff */
[----:B------:R-:W-:Y:S01]  /*11e0*/  IMAD.IADD R0, R20, 0x1, -R0 ;  /* 0x0000000114007824 */ /* 0x000fe200078e0a00 */
[----:B------:R-:W-:-:S02]  /*11f0*/  LEA.HI R2, R2, R6, RZ, 0x3 ;  /* 0x0000000602027211 */ /* 0x000fc400078f18ff */
[----:B------:R-:W-:Y:S01]  /*1200*/  SHF.R.S32.HI R210, RZ, 0x5, R8 ;  /* 0x00000005ffd27819 */ /* 0x000fe20000011408 */
[----:B------:R-:W-:Y:S01]  /*1210*/  IMAD.IADD R7, R20, 0x1, -R3 ;  /* 0x0000000114077824 */ /* 0x000fe200078e0a03 */
[----:B------:R-:W-:Y:S02]  /*1220*/  SHF.R.S32.HI R5, RZ, 0x1f, R0 ;  /* 0x0000001fff057819 */ /* 0x000fe40000011400 */
[----:B------:R-:W-:Y:S01]  /*1230*/  LOP3.LUT R3, R2, 0xfffffff8, RZ, 0xc0, !PT ;  /* 0xfffffff802037812 */ /* 0x000fe200078ec0ff */
[C---:B------:R-:W-:Y:S01]  /*1240*/  IMAD.SHL.U32 R18, R7.reuse, 0x8, RZ ;  /* 0x0000000807127824 */ /* 0x040fe200078e00ff */
[----:B------:R-:W-:Y:S01]  /*1250*/  LOP3.LUT R2, R4, 0x1c0, RZ, 0xc0, !PT ;  /* 0x000001c004027812 */ /* 0x000fe200078ec0ff */
[----:B------:R-:W-:Y:S01]  /*1260*/  IMAD.SHL.U32 R4, R7, 0x40, RZ ;  /* 0x0000004007047824 */ /* 0x000fe200078e00ff */
[----:B------:R-:W-:Y:S01]  /*1270*/  LEA.HI R11, R5, R0, RZ, 0x3 ;  /* 0x00000000050b7211 */ /* 0x000fe200078f18ff */
[----:B------:R-:W-:Y:S01]  /*1280*/  IMAD.IADD R6, R6, 0x1, -R3 ;  /* 0x0000000106067824 */ /* 0x000fe200078e0a03 */
[----:B------:R-:W-:Y:S01]  /*1290*/  SHF.R.U32.HI R5, RZ, 0x3, R2 ;  /* 0x00000003ff057819 */ /* 0x000fe20000011602 */
[----:B------:R-:W-:Y:S01]  /*12a0*/  STL [R1+0x40], R18 ;  /* 0x0000401201007387 */ /* 0x000fe20000100800 */
[----:B------:R-:W-:-:S02]  /*12b0*/  LOP3.LUT R3, R2, 0x38, R18, 0xf8, !PT ;  /* 0x0000003802037812 */ /* 0x000fc400078ef812 */
[----:B------:R-:W-:Y:S02]  /*12c0*/  LOP3.LUT R2, R11, 0xfffffff8, RZ, 0xc0, !PT ;  /* 0xfffffff80b027812 */ /* 0x000fe400078ec0ff */
[----:B------:R-:W-:Y:S02]  /*12d0*/  LOP3.LUT R7, R3, R5, RZ, 0x3c, !PT ;  /* 0x0000000503077212 */ /* 0x000fe400078e3cff */
[----:B------:R-:W-:Y:S01]  /*12e0*/  SHF.R.S32.HI R3, RZ, 0x1f, R8 ;  /* 0x0000001fff037819 */ /* 0x000fe20000011408 */
[----:B------:R-:W-:Y:S01]  /*12f0*/  IMAD.IADD R5, R0, 0x1, -R2 ;  /* 0x0000000100057824 */ /* 0x000fe200078e0a02 */
[----:B------:R-:W-:Y:S02]  /*1300*/  LOP3.LUT R2, R8, 0xffffffe0, RZ, 0xc0, !PT ;  /* 0xffffffe008027812 */ /* 0x000fe400078ec0ff */
[----:B------:R-:W-:Y:S02]  /*1310*/  LOP3.LUT R0, R4, 0x1c0, RZ, 0xc0, !PT ;  /* 0x000001c004007812 */ /* 0x000fe400078ec0ff */
[----:B------:R-:W-:Y:S01]  /*1320*/  LEA.HI R8, R9, R20, RZ, 0x6 ;  /* 0x0000001409087211 */ /* 0x000fe200078f30ff */
[----:B------:R-:W-:Y:S01]  /*1330*/  IMAD.IADD R16, R20, 0x1, -R2 ;  /* 0x0000000114107824 */ /* 0x000fe200078e0a02 */
[----:B------:R-:W-:-:S02]  /*1340*/  LOP3.LUT R4, R0, 0x8, R10, 0xf8, !PT ;  /* 0x0000000800047812 */ /* 0x000fc400078ef80a */
[----:B------:R-:W-:Y:S02]  /*1350*/  SHF.R.U32.HI R2, RZ, 0x3, R0 ;  /* 0x00000003ff027819 */ /* 0x000fe40000011600 */
[----:B------:R-:W-:Y:S02]  /*1360*/  LEA.HI R0, R3, R210, RZ, 0x3 ;  /* 0x000000d203007211 */ /* 0x000fe400078f18ff */
[----:B------:R-:W-:Y:S02]  /*1370*/  SHF.R.S32.HI R9, RZ, 0x1f, R16 ;  /* 0x0000001fff097819 */ /* 0x000fe40000011410 */
[----:B------:R-:W-:Y:S01]  /*1380*/  LOP3.LUT R12, R4, R2, RZ, 0x3c, !PT ;  /* 0x00000002040c7212 */ /* 0x000fe200078e3cff */
[----:B------:R-:W-:Y:S01]  /*1390*/  IMAD.SHL.U32 R2, R8, 0x8, RZ ;  /* 0x0000000808027824 */ /* 0x000fe200078e00ff */
[----:B------:R-:W-:Y:S02]  /*13a0*/  LOP3.LUT R0, R0, 0xffffff8, RZ, 0xc0, !PT ;  /* 0x0ffffff800007812 */ /* 0x000fe400078ec0ff */
[----:B------:R-:W-:-:S02]  /*13b0*/  LEA.HI R9, R9, R16, RZ, 0x2 ;  /* 0x0000001009097211 */ /* 0x000fc400078f10ff */
[----:B------:R-:W-:Y:S02]  /*13c0*/  LOP3.LUT R3, R6, 0x1, RZ, 0xc0, !PT ;  /* 0x0000000106037812 */ /* 0x000fe400078ec0ff */
[----:B------:R-:W-:Y:S01]  /*13d0*/  LOP3.LUT R214, R7, 0x7ffffe00, R2, 0xf8, !PT ;  /* 0x7ffffe0007d67812 */ /* 0x000fe200078ef802 */
[----:B------:R-:W-:Y:S01]  /*13e0*/  IMAD.IADD R2, R210, 0x1, -R0 ;  /* 0x00000001d2027824 */ /* 0x000fe200078e0a00 */
[----:B------:R-:W-:Y:S02]  /*13f0*/  SHF.R.S32.HI R0, RZ, 0x2, R9 ;  /* 0x00000002ff007819 */ /* 0x000fe40000011409 */
[----:B------:R-:W-:Y:S01]  /*1400*/  ISETP.NE.U32.AND P4, PT, R3, 0x1, PT ;  /* 0x000000010300780c */ /* 0x000fe20003f85070 */
[C---:B------:R-:W-:Y:S01]  /*1410*/  IMAD.SHL.U32 R3, R5.reuse, 0x40, RZ ;  /* 0x0000004005037824 */ /* 0x040fe200078e00ff */
[----:B------:R-:W-:Y:S01]  /*1420*/  LOP3.LUT R4, R14, 0xfffffffc, RZ, 0xc0, !PT ;  /* 0xfffffffc0e047812 */ /* 0x000fe200078ec0ff */
[----:B------:R-:W-:Y:S01]  /*1430*/  IMAD R15, R2, 0x10, R0 ;  /* 0x00000010020f7824 */ /* 0x000fe200078e0200 */
[----:B------:R-:W-:Y:S01]  /*1440*/  LOP3.LUT P3, RZ, R5, 0x2, RZ, 0xc0, !PT ;  /* 0x0000000205ff7812 */ /* 0x000fe2000786c0ff */
[----:B------:R-:W-:Y:S01]  /*1450*/  IMAD.SHL.U32 R2, R13, 0x8, RZ ;  /* 0x000000080d027824 */ /* 0x000fe200078e00ff */
[----:B------:R-:W-:Y:S01]  /*1460*/  LOP3.LUT R0, R3, 0x1c0, RZ, 0xc0, !PT ;  /* 0x000001c003007812 */ /* 0x000fe200078ec0ff */
[----:B------:R-:W-:Y:S01]  /*1470*/  IMAD.IADD R3, R20, 0x1, -R4 ;  /* 0x0000000114037824 */ /* 0x000fe200078e0a04 */
[----:B------:R-:W-:Y:S01]  /*1480*/  LOP3.LUT P0, RZ, R5, 0x4, RZ, 0xc0, !PT ;  /* 0x0000000405ff7812 */ /* 0x000fe2000780c0ff */
[----:B------:R-:W-:Y:S01]  /*1490*/  IMAD.SHL.U32 R4, R6, 0x40, RZ ;  /* 0x0000004006047824 */ /* 0x000fe200078e00ff */
[----:B------:R-:W-:Y:S01]  /*14a0*/  LOP3.LUT R5, R0, 0x8, R2, 0xf8, !PT ;  /* 0x0000000800057812 */ /* 0x000fe200078ef802 */
[----:B------:R-:W-:Y:S01]  /*14b0*/  IMAD.MOV.U32 R14, RZ, RZ, 0x20 ;  /* 0x00000020ff0e7424 */ /* 0x000fe200078e00ff */
[----:B------:R-:W-:Y:S01]  /*14c0*/  SHF.R.U32.HI R2, RZ, 0x3, R0 ;  /* 0x00000003ff027819 */ /* 0x000fe20000011600 */
[----:B------:R-:W-:Y:S01]  /*14d0*/  STL [R1+0x9c], R15 ;  /* 0x00009c0f01007387 */ /* 0x000fe20000100800 */
[----:B------:R-:W-:Y:S01]  /*14e0*/  LEA.HI R0, R3, R3, RZ, 0x1 ;  /* 0x0000000303007211 */ /* 0x000fe200078f08ff */
[----:B------:R-:W-:Y:S01]  /*14f0*/  IMAD.SHL.U32 R214, R214, 0x2, RZ ;  /* 0x00000002d6d67824 */ /* 0x000fe200078e00ff */
[----:B------:R-:W-:Y:S01]  /*1500*/  LOP3.LUT R7, R5, R2, RZ, 0x3c, !PT ;  /* 0x0000000205077212 */ /* 0x000fe200078e3cff */
[----:B------:R-:W-:Y:S01]  /*1510*/  IMAD R5, R210, 0x200, R3 ;  /* 0x00000200d2057824 */ /* 0x000fe200078e0203 */
[----:B------:R-:W-:-:S02]  /*1520*/  LOP3.LUT R2, R4, 0x1c0, RZ, 0xc0, !PT ;  /* 0x000001c004027812 */ /* 0x000fc400078ec0ff */
[----:B------:R-:W-:Y:S01]  /*1530*/  R2P PR, R6, 0x6 ;  /* 0x0000000606007804 */ /* 0x000fe20000000000 */
[----:B------:R-:W-:Y:S01]  /*1540*/  IMAD.MOV.U32 R6, RZ, RZ, 0x10 ;  /* 0x00000010ff067424 */ /* 0x000fe200078e00ff */
[----:B------:R-:W-:Y:S02]  /*1550*/  LOP3.LUT R0, R0, 0x1ffffffe, RZ, 0xc0, !PT ;  /* 0x1ffffffe00007812 */ /* 0x000fe400078ec0ff */
[----:B------:R-:W-:Y:S02]  /*1560*/  LEA.HI R2, R2, R2, RZ, 0x1d ;  /* 0x0000000202027211 */ /* 0x000fe400078fe8ff */
[----:B------:R-:W-:Y:S01]  /*1570*/  SEL R4, R6, 0xfffffff0, !P3 ;  /* 0xfffffff006047807 */ /* 0x000fe20005800000 */
[----:B------:R-:W-:Y:S01]  /*1580*/  IMAD.IADD R10, R3, 0x1, -R0 ;  /* 0x00000001030a7824 */ /* 0x000fe200078e0a00 */
[----:B------:R-:W-:Y:S01]  /*1590*/  SEL R3, R14, 0xffffffe0, !P0 ;  /* 0xffffffe00e037807 */ /* 0x000fe20004000000 */
[----:B------:R-:W-:Y:S01]  /*15a0*/  IMAD.U32 R8, R5, 0x2, R2 ;  /* 0x0000000205087824 */ /* 0x000fe200078e0002 */
[----:B------:R-:W-:Y:S01]  /*15b0*/  LOP3.LUT R2, R9, 0x7ffffffc, RZ, 0xc0, !PT ;  /* 0x7ffffffc09027812 */ /* 0x000fe200078ec0ff */
[----:B------:R-:W-:Y:S01]  /*15c0*/  IMAD.SHL.U32 R6, R11, 0x40, RZ ;  /* 0x000000400b067824 */ /* 0x000fe200078e00ff */
[----:B------:R-:W-:Y:S01]  /*15d0*/  IADD3 R5, R18, 0x40, RZ ;  /* 0x0000004012057810 */ /* 0x000fe20007ffe0ff */
[----:B------:R-:W-:Y:S01]  /*15e0*/  IMAD.IADD R4, R4, 0x1, R3 ;  /* 0x0000000104047824 */ /* 0x000fe200078e0203 */
[----:B------:R-:W-:Y:S01]  /*15f0*/  LEA R11, R8, 0x80, 0x1 ;  /* 0x00000080080b7811 */ /* 0x000fe200078e08ff */
[----:B------:R-:W-:Y:S01]  /*1600*/  IMAD.IADD R2, R16, 0x1, -R2 ;  /* 0x0000000110027824 */ /* 0x000fe200078e0a02 */
[----:B------:R-:W-:Y:S01]  /*1610*/  LOP3.LUT R3, R7, 0x7ffffe00, R6, 0xf8, !PT ;  /* 0x7ffffe0007037812 */ /* 0x000fe200078ef806 */
[----:B------:R-:W-:Y:S01]  /*1620*/  IMAD.MOV.U32 R7, RZ, RZ, 0x40 ;  /* 0x00000040ff077424 */ /* 0x000fe200078e00ff */
[----:B------:R-:W-:Y:S01]  /*1630*/  SEL R6, R14, 0xffffffe0, !P1 ;  /* 0xffffffe00e067807 */ /* 0x000fe20004800000 */
[----:B------:R-:W-:Y:S01]  /*1640*/  IMAD R0, R13, 0x200, R12 ;  /* 0x000002000d007824 */ /* 0x000fe200078e020c */
[----:B------:R1:W-:Y:S01]  /*1650*/  STL [R1+0x3c], R5 ;  /* 0x00003c0501007387 */ /* 0x0003e20000100800 */
[----:B------:R-:W-:Y:S01]  /*1660*/  IMAD.SHL.U32 R8, R2, 0x2, RZ ;  /* 0x0000000202087824 */ /* 0x000fe200078e00ff */
[----:B------:R-:W-:Y:S01]  /*1670*/  LEA R191, R3, 0x100, 0x1 ;  /* 0x0000010003bf7811 */ /* 0x000fe200078e08ff */
[----:B------:R-:W-:Y:S01]  /*1680*/  IMAD R2, R10, 0x8, R15 ;  /* 0x000000080a027824 */ /* 0x000fe200078e020f */
[----:B------:R-:W-:Y:S01]  /*1690*/  LEA R188, R0, 0x8100, 0x1 ;  /* 0x0000810000bc7811 */ /* 0x000fe200078e08ff */
[----:B------:R-:W-:Y:S01]  /*16a0*/  IMAD.IADD R9, R11, 0x1, R6 ;  /* 0x000000010b097824 */ /* 0x000fe200078e0206 */
[----:B------:R2:W-:Y:S01]  /*16b0*/  STL [R1+0x48], R8 ;  /* 0x0000480801007387 */ /* 0x0005e20000100800 */
[----:B------:R-:W-:Y:S01]  /*16c0*/  SEL R0, R7, 0xffffffc0, !P0 ;  /* 0xffffffc007007807 */ /* 0x000fe20004000000 */
[--C-:B------:R-:W-:Y:S01]  /*16d0*/  IMAD R210, R210, 0x800, R191.reuse ;  /* 0x00000800d2d27824 */ /* 0x100fe200078e02bf */
[----:B------:R-:W-:Y:S01]  /*16e0*/  IADD3 R228, -R17, 0x70, RZ ;  /* 0x0000007011e47810 */ /* 0x000fe20007ffe1ff */
[----:B------:R-:W-:Y:S01]  /*16f0*/  STL [R1+0x70], R11 ;  /* 0x0000700b01007387 */ /* 0x000fe20000100800 */
[----:B------:R-:W-:-:S02]  /*1700*/  IMAD R196, R4, 0x2, R191 ;  /* 0x0000000204c47824 */ /* 0x000fc400078e02bf */
[----:B------:R-:W-:Y:S01]  /*1710*/  IMAD.IADD R192, R191, 0x1, R0 ;  /* 0x00000001bfc07824 */ /* 0x000fe200078e0200 */
[----:B------:R3:W-:Y:S01]  /*1720*/  STL [R1+0x94], R2 ;  /* 0x0000940201007387 */ /* 0x0007e20000100800 */
[----:B------:R-:W-:-:S03]  /*1730*/  IMAD.IADD R213, R0, 0x1, R210 ;  /* 0x0000000100d57824 */ /* 0x000fc600078e02d2 */
[----:B------:R-:W-:Y:S01]  /*1740*/  STL [R1+0x7c], R9 ;  /* 0x00007c0901007387 */ /* 0x000fe20000100800 */
[----:B-1----:R-:W-:-:S05]  /*1750*/  SEL R5, R7, 0xffffffc0, !P2 ;  /* 0xffffffc007057807 */ /* 0x002fca0005000000 */
[C---:B------:R-:W-:Y:S01]  /*1760*/  IMAD.IADD R7, R11.reuse, 0x1, R5 ;  /* 0x000000010b077824 */ /* 0x040fe200078e0205 */
[C---:B--2---:R-:W-:Y:S02]  /*1770*/  IADD3 R8, R11.reuse, -0x10, RZ ;  /* 0xfffffff00b087810 */ /* 0x044fe40007ffe0ff */
[----:B------:R-:W-:Y:S02]  /*1780*/  @P4 IADD3 R8, R11, 0x10, RZ ;  /* 0x000000100b084810 */ /* 0x000fe40007ffe0ff */
[----:B------:R1:W-:Y:S03]  /*1790*/  STL [R1+0x8c], R7 ;  /* 0x00008c0701007387 */ /* 0x0003e60000100800 */
[--C-:B------:R-:W-:Y:S01]  /*17a0*/  IMAD.IADD R3, R6, 0x1, R8.reuse ;  /* 0x0000000106037824 */ /* 0x100fe200078e0208 */
[----:B---3--:R-:W-:Y:S01]  /*17b0*/  SEL R2, R14, 0xffffffe0, !P3 ;  /* 0xffffffe00e027807 */ /* 0x008fe20005800000 */
[----:B------:R-:W-:Y:S01]  /*17c0*/  IMAD.IADD R6, R5, 0x1, R8 ;  /* 0x0000000105067824 */ /* 0x000fe200078e0208 */
[----:B------:R2:W-:Y:S02]  /*17d0*/  STL [R1+0x74], R8 ;  /* 0x0000740801007387 */ /* 0x0005e40000100800 */
[--C-:B------:R-:W-:Y:S01]  /*17e0*/  IADD3 R194, R0, R191, R2.reuse ;  /* 0x000000bf00c27210 */ /* 0x100fe20007ffe002 */
[----:B------:R-:W-:-:S02]  /*17f0*/  IMAD.IADD R193, R191, 0x1, R2 ;  /* 0x00000001bfc17824 */ /* 0x000fc400078e0202 */
[----:B------:R-:W-:Y:S02]  /*1800*/  IMAD.IADD R211, R2, 0x1, R210 ;  /* 0x0000000102d37824 */ /* 0x000fe400078e02d2 */
[----:B------:R-:W-:Y:S02]  /*1810*/  IMAD.IADD R2, R3, 0x1, R5 ;  /* 0x0000000103027824 */ /* 0x000fe400078e0205 */
[----:B------:R-:W-:Y:S02]  /*1820*/  IMAD.IADD R212, R0, 0x1, R211 ;  /* 0x0000000100d47824 */ /* 0x000fe400078e02d3 */
[----:B-1----:R-:W-:-:S05]  /*1830*/  IMAD.IADD R7, R9, 0x1, R5 ;  /* 0x0000000109077824 */ /* 0x002fca00078e0205 */
[----:B------:R2:W-:Y:S04]  /*1840*/  STL [R1+0x88], R7 ;  /* 0x0000880701007387 */ /* 0x0005e80000100800 */
[----:B------:R2:W-:Y:S04]  /*1850*/  STL [R1+0x84], R6 ;  /* 0x0000840601007387 */ /* 0x0005e80000100800 */
[----:B------:R2:W-:Y:S04]  /*1860*/  STL [R1+0x78], R3 ;  /* 0x0000780301007387 */ /* 0x0005e80000100800 */
[----:B------:R2:W-:Y:S02]  /*1870*/  STL [R1+0x80], R2 ;  /* 0x0000800201007387 */ /* 0x0005e40000100800 */
.L_x_1091:
[----:B------:R-:W3:Y:S01]  /*1880*/  LDL R0, [R1+0x5c] ;  /* 0x00005c0001007983 */ /* 0x000ee20000100800 */
[----:B------:R-:W-:Y:S01]  /*1890*/  IMAD.MOV.U32 R12, RZ, RZ, 0x4 ;  /* 0x00000004ff0c7424 */ /* 0x000fe200078e00ff */
[----:B------:R-:W-:-:S02]  /*18a0*/  ISETP.NE.U32.AND P0, PT, RZ, c[0x0][0x370], PT ;  /* 0x0000dc00ff007a0c */ /* 0x000fc40003f05070 */
[----:B------:R-:W-:Y:S01]  /*18b0*/  ISETP.NE.U32.AND P3, PT, RZ, c[0x0][0x360], PT ;  /* 0x0000d800ff007a0c */ /* 0x000fe20003f65070 */
[----:B------:R-:W4:Y:S01]  /*18c0*/  LDL R10, [R1+0x58] ;  /* 0x00005800010a7983 */ /* 0x000f220000100800 */
[----:B------:R-:W-:Y:S01]  /*18d0*/  ISETP.NE.AND.EX P1, PT, RZ, c[0x0][0x374], PT, P0 ;  /* 0x0000dd00ff007a0c */ /* 0x000fe20003f25300 */
[----:B--23--:R-:W-:-:S05]  /*18e0*/  IMAD.WIDE R2, R0, R12, c[0x0][0x588] ;  /* 0x0001620000027625 */ /* 0x00cfca00078e020c */
[----:B------:R-:W2:Y:S01]  /*18f0*/  LDG.E R17, [R2.64] ;  /* 0x0000000602117981 */ /* 0x000ea2000c1e1900 */
[----:B------:R-:W-:Y:S01]  /*1900*/  ISETP.NE.AND.EX P3, PT, RZ, c[0x0][0x364], PT, P3 ;  /* 0x0000d900ff007a0c */ /* 0x000fe20003f65330 */
[----:B------:R-:W-:Y:S01]  /*1910*/  CS2R R8, SRZ ;  /* 0x0000000000087805 */ /* 0x000fe2000001ff00 */
[----:B------:R-:W-:Y:S02]  /*1920*/  ISETP.NE.U32.AND P4, PT, RZ, c[0x0][0x348], PT ;  /* 0x0000d200ff007a0c */ /* 0x000fe40003f85070 */
        /* <DEDUP_REMOVED lines=8> */
[C---:B------:R-:W-:Y:S02]  /*19b0*/  @P3 LEA R6, P0, R17.reuse, c[0x0][0x360], 0x2 ;  /* 0x0000d80011063a11 */ /* 0x040fe400078010ff */
[C---:B------:R-:W-:Y:S01]  /*19c0*/  LEA R4, P2, R17.reuse, c[0x0][0x348], 0x2 ;  /* 0x0000d20011047a11 */ /* 0x040fe200078410ff */
[----:B------:R2:W5:Y:S01]  /*19d0*/  @P1 LDG.E R8, [R2.64] ;  /* 0x0000000602081981 */ /* 0x000562000c1e1900 */
[C-C-:B------:R-:W-:Y:S02]  /*19e0*/  @P3 LEA.HI.X R7, R17.reuse, c[0x0][0x364], R13.reuse, 0x2, P0 ;  /* 0x0000d90011073a11 */ /* 0x140fe400000f140d */
[----:B------:R-:W-:-:S03]  /*19f0*/  LEA.HI.X R5, R17, c[0x0][0x34c], R13, 0x2, P2 ;  /* 0x0000d30011057a11 */ /* 0x000fc600010f140d */
[----:B------:R-:W3:Y:S04]  /*1a00*/  @P3 LDG.E R0, [R6.64] ;  /* 0x0000000606003981 */ /* 0x000ee8000c1e1900 */
[----:B------:R1:W5:Y:S01]  /*1a10*/  @P4 LDG.E R11, [R4.64] ;  /* 0x00000006040b4981 */ /* 0x000362000c1e1900 */
[----:B--2---:R-:W-:-:S04]  /*1a20*/  LEA R2, P1, R17, c[0x0][0x350], 0x2 ;  /* 0x0000d40011027a11 */ /* 0x004fc800078210ff */
[----:B------:R-:W-:-:S05]  /*1a30*/  LEA.HI.X R3, R17, c[0x0][0x354], R13, 0x2, P1 ;  /* 0x0000d50011037a11 */ /* 0x000fca00008f140d */
[----:B------:R1:W5:Y:S01]  /*1a40*/  @P6 LDG.E R9, [R2.64] ;  /* 0x0000000602096981 */ /* 0x000362000c1e1900 */
[----:B----4-:R-:W-:-:S05]  /*1a50*/  LOP3.LUT R26, R10, 0xffff, RZ, 0xc0, !PT ;  /* 0x0000ffff0a1a7812 */ /* 0x010fca00078ec0ff */
[----:B------:R1:W-:Y:S01]  /*1a60*/  STL [R1+0x64], R26 ;  /* 0x0000641a01007387 */ /* 0x0003e20000100800 */
[----:B------:R-:W-:Y:S03]  /*1a70*/  YIELD ;  /* 0x0000000000007946 */ /* 0x000fe60003800000 */
[----:B---3--:R1:W-:Y:S01]  /*1a80*/  @P3 STL [R1+0x2c], R0 ;  /* 0x00002c0001003387 */ /* 0x0083e20000100800 */
        /* <DEDUP_REMOVED lines=8> */
.L_x_1011:
[----:B------:R-:W-:-:S04]  /*1b10*/  ISETP.NE.U32.AND P0, PT, RZ, c[0x0][0x368], PT ;  /* 0x0000da00ff007a0c */ /* 0x000fc80003f05070 */
[----:B------:R-:W-:-:S13]  /*1b20*/  ISETP.NE.AND.EX P0, PT, RZ, c[0x0][0x36c], PT, P0 ;  /* 0x0000db00ff007a0c */ /* 0x000fda0003f05300 */
[----:B------:R-:W-:Y:S05]  /*1b30*/  @!P0 BRA `(.L_x_1012) ;  /* 0x0000004000008947 */ /* 0x000fea0003800000 */
[----:B-1----:R-:W-:-:S04]  /*1b40*/  LEA R2, P0, R17, c[0x0][0x368], 0x2 ;  /* 0x0000da0011027a11 */ /* 0x002fc800078010ff */
[----:B------:R-:W-:-:S05]  /*1b50*/  LEA.HI.X R3, R17, c[0x0][0x36c], R13, 0x2, P0 ;  /* 0x0000db0011037a11 */ /* 0x000fca00000f140d */
[----:B------:R1:W5:Y:S01]  /*1b60*/  LDG.E R0, [R2.64] ;  /* 0x0000000602007981 */ /* 0x000362000c1e1900 */
[----:B------:R-:W-:Y:S05]  /*1b70*/  BRA `(.L_x_1013) ;  /* 0x0000005000007947 */ /* 0x000fea0003800000 */
.L_x_1012:
[----:B-1----:R-:W-:Y:S01]  /*1b80*/  MOV R0, c[0x0][0x1d0] ;  /* 0x0000740000007a02 */ /* 0x002fe20000000f00 */
[----:B------:R-:W-:Y:S05]  /*1b90*/  @!P6 BRA `(.L_x_1013) ;  /* 0x000000300000e947 */ /* 0x000fea0003800000 */
[----:B------:R-:W2:Y:S04]  /*1ba0*/  LDG.E R4, [R2.64] ;  /* 0x0000000602047981 */ /* 0x000ea8000c1e1900 */
[----:B------:R-:W2:Y:S02]  /*1bb0*/  LDG.E R0, [R2.64+0x4] ;  /* 0x0000040602007981 */ /* 0x000ea4000c1e1900 */
[----:B--2---:R-:W-:Y:S02]  /*1bc0*/  IADD3 R0, -R4, R0, RZ ;  /* 0x0000000004007210 */ /* 0x004fe40007ffe1ff */
.L_x_1013:
[----:B------:R-:W2:Y:S04]  /*1bd0*/  LDL R5, [R1+0x2c] ;  /* 0x00002c0001057983 */ /* 0x000ea80000100800 */
[----:B-1----:R-:W3:Y:S04]  /*1be0*/  LDL.LU R2, [R1+0x54] ;  /* 0x0000540001027983 */ /* 0x002ee80000300800 */
[----:B------:R-:W4:Y:S01]  /*1bf0*/  LDL.LU R3, [R1+0x90] ;  /* 0x0000900001037983 */ /* 0x000f220000300800 */
[----:B------:R-:W-:Y:S01]  /*1c00*/  IMAD.MOV.U32 R143, RZ, RZ, c[0x0][0x2c4] ;  /* 0x0000b100ff8f7624 */ /* 0x000fe200078e00ff */
[----:B------:R-:W-:Y:S01]  /*1c10*/  BSSY B0, `(.L_x_1014) ;  /* 0x0000043000007945 */ /* 0x000fe20003800000 */
[----:B-----5:R-:W-:-:S02]  /*1c20*/  IMAD.IADD R153, R0, 0x1, -R8 ;  /* 0x0000000100997824 */ /* 0x020fc400078e0a08 */
[----:B------:R-:W-:Y:S01]  /*1c30*/  IMAD.MOV.U32 R4, RZ, RZ, RZ ;  /* 0x000000ffff047224 */ /* 0x000fe200078e00ff */
[----:B------:R-:W-:Y:S01]  /*1c40*/  ISETP.NE.AND P3, PT, R143, 0x1, PT ;  /* 0x000000018f00780c */ /* 0x000fe20003f65270 */
[----:B------:R-:W-:Y:S02]  /*1c50*/  IMAD.IADD R16, R9, 0x1, R8 ;  /* 0x0000000109107824 */ /* 0x000fe400078e0208 */
[----:B--2---:R-:W-:Y:S01]  /*1c60*/  IMAD.MOV.U32 R151, RZ, RZ, R5 ;  /* 0x000000ffff977224 */ /* 0x004fe200078e0005 */
[----:B------:R-:W-:Y:S01]  /*1c70*/  IADD3 R5, R153, 0x6f, RZ ;  /* 0x0000006f99057810 */ /* 0x000fe20007ffe0ff */
[----:B---3--:R-:W-:Y:S01]  /*1c80*/  IMAD.SHL.U32 R142, R2, 0x80, RZ ;  /* 0x00000080028e7824 */ /* 0x008fe200078e00ff */
[----:B----4-:R-:W-:-:S04]  /*1c90*/  LOP3.LUT R3, R3, 0xfffffffd, RZ, 0xc0, !PT ;  /* 0xfffffffd03037812 */ /* 0x010fc800078ec0ff */
[----:B------:R-:W-:Y:S01]  /*1ca0*/  STL [R1+0x68], R142 ;  /* 0x0000688e01007387 */ /* 0x000fe20000100800 */
[----:B------:R-:W-:Y:S02]  /*1cb0*/  IADD3 R2, R142, 0x7f, RZ ;  /* 0x0000007f8e027810 */ /* 0x000fe40007ffe0ff */
[----:B------:R-:W-:Y:S01]  /*1cc0*/  @P3 LOP3.LUT R3, R3, 0x2, RZ, 0xfc, !PT ;  /* 0x0000000203033812 */ /* 0x000fe200078efcff */
[----:B------:R-:W-:Y:S02]  /*1cd0*/  STL [R1+0x54], R153 ;  /* 0x0000549901007387 */ /* 0x000fe40000100800 */
[----:B------:R-:W-:Y:S02]  /*1ce0*/  @P3 IMAD.HI.U32 R0, R2, c[0x0][0x2c8], RZ ;  /* 0x0000b20002003a27 */ /* 0x000fe400078e00ff */
[----:B------:R1:W-:Y:S03]  /*1cf0*/  STL [R1+0x90], R3 ;  /* 0x0000900301007387 */ /* 0x0003e60000100800 */
[----:B------:R-:W-:Y:S01]  /*1d00*/  @P3 SHF.R.U32.HI R2, RZ, c[0x0][0x2cc], R0 ;  /* 0x0000b300ff023a19 */ /* 0x000fe20000011600 */
[----:B------:R-:W-:-:S05]  /*1d10*/  IMAD.HI R0, R5, -0x6db6db6d, R4 ;  /* 0x9249249305007827 */ /* 0x000fca00078e0204 */
[----:B------:R-:W-:-:S04]  /*1d20*/  SHF.R.U32.HI R4, RZ, 0x1f, R0 ;  /* 0x0000001fff047819 */ /* 0x000fc80000011600 */
[----:B------:R-:W-:Y:S02]  /*1d30*/  LEA.HI.SX32 R4, R0, R4, 0x1a ;  /* 0x0000000400047211 */ /* 0x000fe400078fd2ff */
[----:B------:R-:W-:-:S04]  /*1d40*/  LOP3.LUT R0, R10, 0xff000000, RZ, 0xc0, !PT ;  /* 0xff0000000a007812 */ /* 0x000fc800078ec0ff */
[----:B------:R-:W-:Y:S02]  /*1d50*/  SHF.R.U32.HI R0, RZ, 0x8, R0 ;  /* 0x00000008ff007819 */ /* 0x000fe40000011600 */
[----:B-1----:R-:W-:-:S05]  /*1d60*/  IADD3 R3, R153, 0x70, -R151 ;  /* 0x0000007099037810 */ /* 0x002fca0007ffe897 */
[----:B------:R-:W-:Y:S02]  /*1d70*/  IMAD.IADD R3, R3, 0x1, R2 ;  /* 0x0000000103037824 */ /* 0x000fe400078e0202 */
[----:B------:R-:W-:-:S04]  /*1d80*/  IMAD.MOV.U32 R2, RZ, RZ, RZ ;  /* 0x000000ffff027224 */ /* 0x000fc800078e00ff */
[----:B------:R-:W-:-:S05]  /*1d90*/  IMAD.HI R2, R3, -0x6db6db6d, R2 ;  /* 0x9249249303027827 */ /* 0x000fca00078e0202 */
[----:B------:R-:W-:-:S04]  /*1da0*/  SHF.R.U32.HI R3, RZ, 0x1f, R2 ;  /* 0x0000001fff037819 */ /* 0x000fc80000011602 */
[----:B------:R-:W-:Y:S02]  /*1db0*/  LEA.HI.SX32 R2, R2, R3, 0x1a ;  /* 0x0000000302027211 */ /* 0x000fe400078fd2ff */
[----:B------:R-:W-:Y:S02]  /*1dc0*/  LOP3.LUT R3, R10, 0xff0000, RZ, 0xc0, !PT ;  /* 0x00ff00000a037812 */ /* 0x000fe400078ec0ff */
[----:B------:R-:W-:Y:S01]  /*1dd0*/  IMNMX R6, R4, R2, PT ;  /* 0x0000000204067217 */ /* 0x000fe20003800200 */
[----:B------:R-:W-:Y:S01]  /*1de0*/  IMAD.MOV.U32 R2, RZ, RZ, RZ ;  /* 0x000000ffff027224 */ /* 0x000fe200078e00ff */
[----:B------:R-:W-:Y:S02]  /*1df0*/  LEA.HI R3, R3, R0, RZ, 0x10 ;  /* 0x0000000003037211 */ /* 0x000fe400078f80ff */
[----:B------:R-:W-:Y:S02]  /*1e00*/  ISETP.GE.AND P0, PT, R6, 0x1, PT ;  /* 0x000000010600780c */ /* 0x000fe40003f06270 */
[----:B------:R-:W-:-:S02]  /*1e10*/  LOP3.LUT R14, R3, 0xff, RZ, 0xc0, !PT ;  /* 0x000000ff030e7812 */ /* 0x000fc400078ec0ff */
        /* <DEDUP_REMOVED lines=34> */
.L_x_1015:
[----:B------:R-:W-:Y:S05]  /*2040*/  BSYNC B0 ;  /* 0x0000000000007941 */ /* 0x000fea0003800000 */
.L_x_1014:
[----:B------:R-:W-:Y:S01]  /*2050*/  IMAD R148, R14, R2, RZ ;  /* 0x000000020e947224 */ /* 0x000fe200078e02ff */
[----:B------:R-:W-:Y:S01]  /*2060*/  PRMT R0, RZ, 0x7610, R0 ;  /* 0x00007610ff007816 */ /* 0x000fe20000000000 */
[----:B------:R-:W-:Y:S01]  /*2070*/  IMAD.MOV.U32 R20, RZ, RZ, RZ ;  /* 0x000000ffff147224 */ /* 0x000fe200078e00ff */
[----:B------:R-:W-:Y:S01]  /*2080*/  MOV R15, RZ ;  /* 0x000000ff000f7202 */ /* 0x000fe20000000f00 */
        /* <DEDUP_REMOVED lines=37> */
[----:B--2---:R-:W2:Y:S01]  /*22e0*/  LDL.64 R8, [R1+0x40] ;  /* 0x0000400001087983 */ /* 0x004ea20000100a00 */
[----:B------:R-:W-:-:S03]  /*22f0*/  ISETP.NE.U32.AND P2, PT, RZ, c[0x0][0x340], PT ;  /* 0x0000d000ff007a0c */ /* 0x000fc60003f45070 */
[----:B------:R3:W2:Y:S01]  /*2300*/  LDL.64 R28, [R1+0x40] ;  /* 0x00004000011c7983 */ /* 0x0006a20000100a00 */
[----:B------:R-:W-:-:S03]  /*2310*/  ISETP.NE.AND.EX P2, PT, RZ, c[0x0][0x344], PT, P2 ;  /* 0x0000d100ff007a0c */ /* 0x000fc60003f45320 */
[----:B------:R-:W4:Y:S04]  /*2320*/  LDL R27, [R1+0x3c] ;  /* 0x00003c00011b7983 */ /* 0x000f280000100800 */
[----:B------:R-:W5:Y:S06]  /*2330*/  S2R R4, SR_TID.X ;  /* 0x0000000000047919 */ /* 0x000f6c0000002100 */
[----:B------:R-:W-:-:S05]  /*2340*/  @P2 IMAD.WIDE R2, R17, R12, c[0x0][0x340] ;  /* 0x0000d00011022625 */ /* 0x000fca00078e020c */
[----:B-1----:R1:W3:Y:S01]  /*2350*/  @P2 LDG.E R14, [R2.64] ;  /* 0x00000006020e2981 */ /* 0x0022e2000c1e1900 */
[----:B------:R-:W-:Y:S02]  /*2360*/  SHF.R.S32.HI R0, RZ, 0x1f, R11 ;  /* 0x0000001fff007819 */ /* 0x000fe4000001140b */
[--C-:B-----5:R-:W-:Y:S02]  /*2370*/  SHF.R.S32.HI R106, RZ, 0x1f, R4.reuse ;  /* 0x0000001fff6a7819 */ /* 0x120fe40000011404 */
[----:B------:R-:W-:Y:S02]  /*2380*/  SHF.R.S32.HI R25, RZ, 0x1f, R4 ;  /* 0x0000001fff197819 */ /* 0x000fe40000011404 */
[-C--:B------:R-:W-:Y:S02]  /*2390*/  LEA.HI R106, R106, R4.reuse, RZ, 0x3 ;  /* 0x000000046a6a7211 */ /* 0x080fe400078f18ff */
[----:B------:R-:W-:Y:S02]  /*23a0*/  LEA.HI R25, R25, R4, RZ, 0x3 ;  /* 0x0000000419197211 */ /* 0x000fe400078f18ff */
[----:B------:R-:W-:Y:S01]  /*23b0*/  LOP3.LUT R106, R106, 0xfffffff8, RZ, 0xc0, !PT ;  /* 0xfffffff86a6a7812 */ /* 0x000fe200078ec0ff */
[----:B------:R-:W-:Y:S01]  /*23c0*/  IMAD R0, R0, c[0x0][0x178], RZ ;  /* 0x00005e0000007a24 */ /* 0x000fe200078e02ff */
[----:B------:R-:W-:-:S03]  /*23d0*/  SHF.R.S32.HI R25, RZ, 0x3, R25 ;  /* 0x00000003ff197819 */ /* 0x000fc60000011419 */
[----:B------:R-:W-:Y:S02]  /*23e0*/  IMAD.IADD R106, R4, 0x1, -R106 ;  /* 0x00000001046a7824 */ /* 0x000fe400078e0a6a */
[----:B-1----:R-:W-:-:S04]  /*23f0*/  IMAD.WIDE.U32 R2, R11, c[0x0][0x178], RZ ;  /* 0x00005e000b027a25 */ /* 0x002fc800078e00ff */
[----:B------:R-:W-:Y:S02]  /*2400*/  IMAD R0, R11, c[0x0][0x17c], R0 ;  /* 0x00005f000b007a24 */ /* 0x000fe400078e0200 */
[----:B------:R-:W-:-:S03]  /*2410*/  IMAD R5, R106, 0x20, R25 ;  /* 0x000000206a057824 */ /* 0x000fc600078e0219 */
[----:B------:R-:W-:Y:S01]  /*2420*/  IADD3 R3, R3, R0, RZ ;  /* 0x0000000003037210 */ /* 0x000fe20007ffe0ff */
[----:B------:R-:W-:Y:S01]  /*2430*/  IMAD.IADD R5, R142, 0x1, R5 ;  /* 0x000000018e057824 */ /* 0x000fe200078e0205 */
[----:B------:R-:W-:-:S03]  /*2440*/  SEL R6, R13, RZ, !P4 ;  /* 0x000000ff0d067207 */ /* 0x000fc60006000000 */
[----:B------:R-:W-:Y:S01]  /*2450*/  IMAD.WIDE.U32 R2, R26, c[0x0][0x1b8], R2 ;  /* 0x00006e001a027a25 */ /* 0x000fe200078e0002 */
[----:B------:R-:W-:-:S03]  /*2460*/  SEL R4, R17, RZ, !P4 ;  /* 0x000000ff11047207 */ /* 0x000fc60006000000 */
[----:B------:R-:W-:-:S04]  /*2470*/  @P3 IMAD.HI.U32 R7, R5, c[0x0][0x2c8], RZ ;  /* 0x0000b20005073a27 */ /* 0x000fc800078e00ff */
[----:B------:R-:W-:Y:S01]  /*2480*/  IMAD.MOV.U32 R0, RZ, RZ, R5 ;  /* 0x000000ffff007224 */ /* 0x000fe200078e0005 */
[----:B------:R-:W-:Y:S01]  /*2490*/  @P3 SHF.R.U32.HI R0, RZ, c[0x0][0x2cc], R7 ;  /* 0x0000b300ff003a19 */ /* 0x000fe20000011607 */
[----:B------:R-:W-:Y:S02]  /*24a0*/  IMAD R3, R26, c[0x0][0x1bc], R3 ;  /* 0x00006f001a037a24 */ /* 0x000fe400078e0203 */
[----:B------:R-:W-:Y:S02]  /*24b0*/  IMAD R6, R6, c[0x0][0x1c0], RZ ;  /* 0x0000700006067a24 */ /* 0x000fe400078e02ff */
[----:B------:R-:W-:Y:S01]  /*24c0*/  IMAD.WIDE.U32 R2, R4, c[0x0][0x1c0], R2 ;  /* 0x0000700004027a25 */ /* 0x000fe200078e0002 */
[----:B------:R-:W-:-:S03]  /*24d0*/  SHF.R.S32.HI R7, RZ, 0x1f, R0 ;  /* 0x0000001fff077819 */ /* 0x000fc60000011400 */
[----:B------:R-:W-:Y:S01]  /*24e0*/  IMAD R6, R4, c[0x0][0x1c4], R6 ;  /* 0x0000710004067a24 */ /* 0x000fe200078e0206 */
[----:B------:R-:W-:-:S05]  /*24f0*/  IADD3 R4, -R0, RZ, RZ ;  /* 0x000000ff00047210 */ /* 0x000fca0007ffe1ff */
        /* <DEDUP_REMOVED lines=9> */
[----:B------:R-:W-:Y:S01]  /*2590*/  IMAD.WIDE.U32 R4, R4, c[0x0][0x1a8], R2 ;  /* 0x00006a0004047a25 */ /* 0x000fe200078e0002 */
[----:B------:R-:W-:Y:S01]  /*25a0*/  WARPSYNC 0xffffffff ;  /* 0xffffffff00007948 */ /* 0x000fe20003800000 */
[----:B------:R-:W-:Y:S03]  /*25b0*/  BAR.SYNC.DEFER_BLOCKING 0x0 ;  /* 0x0000000000007b1d */ /* 0x000fe60000010000 */
[----:B------:R-:W-:-:S02]  /*25c0*/  IADD3 R0, R5, R0, RZ ;  /* 0x0000000005007210 */ /* 0x000fc40007ffe0ff */
[C---:B------:R-:W-:Y:S01]  /*25d0*/  LEA R2, P0, R4.reuse, c[0x0][0x160], 0x1 ;  /* 0x0000580004027a11 */ /* 0x040fe200078008ff */
[----:B------:R-:W-:Y:S02]  /*25e0*/  IMAD R11, R151, c[0x0][0x2c4], RZ ;  /* 0x0000b100970b7a24 */ /* 0x000fe400078e02ff */
[----:B------:R-:W-:Y:S01]  /*25f0*/  IMAD.MOV.U32 R23, RZ, RZ, 0x70 ;  /* 0x00000070ff177424 */ /* 0x000fe200078e00ff */
[----:B------:R-:W-:Y:S01]  /*2600*/  LEA.HI.X R0, R4, c[0x0][0x164], R0, 0x1, P0 ;  /* 0x0000590004007a11 */ /* 0x000fe200000f0c00 */
[----:B------:R-:W-:Y:S01]  /*2610*/  IMAD.IADD R3, R25, 0x1, R142 ;  /* 0x0000000119037824 */ /* 0x000fe200078e028e */
[----:B------:R-:W1:Y:S01]  /*2620*/  SHFL.IDX PT, R4, R2, RZ, 0x181f ;  /* 0x00181fff02047589 */ /* 0x000e6200000e0000 */
[----:B------:R-:W-:Y:S01]  /*2630*/  IADD3 R141, R152, -0x1, RZ ;  /* 0xffffffff988d7810 */ /* 0x000fe20007ffe0ff */
[----:B------:R-:W-:Y:S01]  /*2640*/  IMAD.MOV.U32 R76, RZ, RZ, 0x40 ;  /* 0x00000040ff4c7424 */ /* 0x000fe200078e00ff */
[----:B------:R-:W-:Y:S01]  /*2650*/  ULDC.64 UR4, c[0x0][0x208] ;  /* 0x0000820000047ab9 */ /* 0x000fe20000000a00 */
[----:B------:R-:W5:Y:S01]  /*2660*/  SHFL.IDX PT, R5, R0, RZ, 0x181f ;  /* 0x00181fff00057589 */ /* 0x000f6200000e0000 */
[----:B------:R-:W-:-:S03]  /*2670*/  ISETP.GE.AND P0, PT, R3, R11, PT ;  /* 0x0000000b0300720c */ /* 0x000fc60003f06270 */
[----:B------:R-:W1:Y:S04]  /*2680*/  SHFL.IDX PT, R10, R2, 0x1, 0x181f ;  /* 0x00381f00020a7f89 */ /* 0x000e6800000e0000 */
[----:B------:R-:W-:Y:S04]  /*2690*/  SHFL.IDX PT, R12, R2, 0x2, 0x181f ;  /* 0x00581f00020c7f89 */ /* 0x000fe800000e0000 */
[----:B------:R-:W-:Y:S01]  /*26a0*/  SHFL.IDX PT, R18, R0, 0x2, 0x181f ;  /* 0x00581f0000127f89 */ /* 0x000fe200000e0000 */
[----:B------:R-:W-:Y:S01]  /*26b0*/  IADD3 R15, R3, 0x60, RZ ;  /* 0x00000060030f7810 */ /* 0x000fe20007ffe0ff */
[----:B------:R-:W-:-:S05]  /*26c0*/  IMAD R23, R152, -0x70, R23 ;  /* 0xffffff9098177824 */ /* 0x000fca00078e0217 */
[----:B------:R-:W-:Y:S02]  /*26d0*/  IADD3 R140, R153, R23, RZ ;  /* 0x00000017998c7210 */ /* 0x000fe40007ffe0ff */
[----:B------:R-:W-:Y:S01]  /*26e0*/  SHF.R.S32.HI R24, RZ, 0x1f, R141 ;  /* 0x0000001fff187819 */ /* 0x000fe2000001148d */
[----:B--2---:R-:W-:-:S05]  /*26f0*/  IMAD.MOV.U32 R28, RZ, RZ, R8 ;  /* 0x000000ffff1c7224 */ /* 0x004fca00078e0008 */
[C---:B------:R-:W-:Y:S02]  /*2700*/  ISETP.GE.AND P5, PT, R28.reuse, c[0x0][0x198], PT ;  /* 0x000066001c007a0c */ /* 0x040fe40003fa6270 */
[----:B------:R-:W-:Y:S02]  /*2710*/  SHF.R.S32.HI R29, RZ, 0x1f, R28 ;  /* 0x0000001fff1d7819 */ /* 0x000fe4000001141c */
[C---:B-1----:R-:W-:Y:S02]  /*2720*/  @!P0 LEA R6, P1, R28.reuse, R4, 0x1 ;  /* 0x000000041c068211 */ /* 0x042fe400078208ff */
[----:B----4-:R-:W-:Y:S02]  /*2730*/  ISETP.GE.AND P3, PT, R27, c[0x0][0x198], PT ;  /* 0x000066001b007a0c */ /* 0x010fe40003f66270 */
[----:B-----5:R-:W-:Y:S02]  /*2740*/  @!P0 LEA.HI.X R7, R28, R5, R29, 0x1, P1 ;  /* 0x000000051c078211 */ /* 0x020fe400008f0c1d */
[----:B------:R-:W-:-:S02]  /*2750*/  SHF.R.S32.HI R19, RZ, 0x1f, R27 ;  /* 0x0000001fff137819 */ /* 0x000fc4000001141b */
[----:B------:R-:W-:Y:S01]  /*2760*/  @!P0 LEA R4, P1, R27, R4, 0x1 ;  /* 0x000000041b048211 */ /* 0x000fe200078208ff */
[----:B------:R1:W-:Y:S01]  /*2770*/  @!P0 LDGSTS.E.BYPASS.LTC128B.128 [R214+0x100], [R6.64], !P5 ;  /* 0x0010000006d68fae */ /* 0x0003e2000e901d46 */
[----:B------:R-:W-:Y:S02]  /*2780*/  IADD3 R8, R3, 0x20, RZ ;  /* 0x0000002003087810 */ /* 0x000fe40007ffe0ff */
[----:B------:R-:W-:Y:S02]  /*2790*/  @!P0 LEA.HI.X R5, R27, R5, R19, 0x1, P1 ;  /* 0x000000051b058211 */ /* 0x000fe400008f0c13 */
[----:B------:R-:W-:-:S03]  /*27a0*/  ISETP.GE.AND P1, PT, R8, R11, PT ;  /* 0x0000000b0800720c */ /* 0x000fc60003f26270 */
[----:B------:R2:W-:Y:S01]  /*27b0*/  @!P0 LDGSTS.E.BYPASS.LTC128B.128 [R214+0x4100], [R4.64], !P3 ;  /* 0x0410000004d68fae */ /* 0x0005e2000d901d46 */
[----:B------:R-:W-:-:S03]  /*27c0*/  IADD3 R8, R3, 0x40, RZ ;  /* 0x0000004003087810 */ /* 0x000fc60007ffe0ff */
[----:B-1----:R-:W1:Y:S01]  /*27d0*/  SHFL.IDX PT, R7, R0, 0x1, 0x181f ;  /* 0x00381f0000077f89 */ /* 0x002e6200000e0000 */
[----:B------:R-:W-:Y:S02]  /*27e0*/  SHF.R.S32.HI R6, RZ, 0x1f, R16 ;  /* 0x0000001fff067819 */ /* 0x000fe40000011410 */
[C---:B--2---:R-:W-:Y:S02]  /*27f0*/  IADD3 R4, P0, R25.reuse, R16, RZ ;  /* 0x0000001019047210 */ /* 0x044fe40007f1e0ff */
[----:B---3--:R-:W-:Y:S02]  /*2800*/  @P2 SHF.R.S32.HI R5, RZ, 0x1f, R14 ;  /* 0x0000001fff052819 */ /* 0x008fe4000001140e */
[----:B------:R-:W-:Y:S02]  /*2810*/  @!P2 MOV R5, R13 ;  /* 0x0000000d0005a202 */ /* 0x000fe40000000f00 */
[----:B------:R-:W-:Y:S01]  /*2820*/  LEA.HI.X.SX32 R6, R25, R6, 0x1, P0 ;  /* 0x0000000619067211 */ /* 0x000fe200000f0eff */
[----:B------:R2:W3:Y:S01]  /*2830*/  SHFL.IDX PT, R13, R2, 0x3, 0x181f ;  /* 0x00781f00020d7f89 */ /* 0x0004e200000e0000 */
[----:B------:R-:W-:-:S03]  /*2840*/  ISETP.GE.AND P0, PT, R8, R11, PT ;  /* 0x0000000b0800720c */ /* 0x000fc60003f06270 */
[----:B------:R-:W4:Y:S01]  /*2850*/  SHFL.IDX PT, R0, R0, 0x3, 0x181f ;  /* 0x00781f0000007f89 */ /* 0x000f2200000e0000 */
[----:B------:R-:W-:Y:S01]  /*2860*/  @!P2 IMAD.MOV.U32 R14, RZ, RZ, R17 ;  /* 0x000000ffff0ea224 */ /* 0x000fe200078e0011 */
[----:B------:R-:W-:Y:S01]  /*2870*/  @!P1 LEA R8, P2, R28, R10, 0x1 ;  /* 0x0000000a1c089211 */ /* 0x000fe200078408ff */
[----:B------:R-:W-:Y:S01]  /*2880*/  IMAD R9, R6, c[0x0][0x1e0], RZ ;  /* 0x0000780006097a24 */ /* 0x000fe200078e02ff */
[----:B------:R-:W-:Y:S02]  /*2890*/  SEL R20, R5, RZ, !P6 ;  /* 0x000000ff05147207 */ /* 0x000fe40007000000 */
[----:B------:R-:W-:Y:S01]  /*28a0*/  ISETP.GE.AND P3, PT, R15, R11, PT ;  /* 0x0000000b0f00720c */ /* 0x000fe20003f66270 */
[----:B------:R-:W-:Y:S01]  /*28b0*/  IMAD R5, R4, c[0x0][0x1e4], R9 ;  /* 0x0000790004057a24 */ /* 0x000fe200078e0209 */
[----:B------:R-:W-:Y:S01]  /*28c0*/  SEL R21, R14, RZ, !P6 ;  /* 0x000000ff0e157207 */ /* 0x000fe20007000000 */
[----:B------:R-:W-:Y:S01]  /*28d0*/  IMAD R6, R6, c[0x0][0x208], RZ ;  /* 0x0000820006067a24 */ /* 0x000fe200078e02ff */
[----:B-1----:R-:W-:-:S02]  /*28e0*/  @!P1 LEA.HI.X R9, R28, R7, R29, 0x1, P2 ;  /* 0x000000071c099211 */ /* 0x002fc400010f0c1d */
[----:B------:R-:W-:Y:S01]  /*28f0*/  @!P0 LEA R14, P2, R28, R12, 0x1 ;  /* 0x0000000c1c0e8211 */ /* 0x000fe200078408ff */
[C---:B------:R-:W-:Y:S01]  /*2900*/  IMAD R22, R4.reuse, c[0x0][0x20c], R6 ;  /* 0x0000830004167a24 */ /* 0x040fe200078e0206 */
[C---:B------:R-:W-:Y:S01]  /*2910*/  @!P1 LEA R10, P4, R27.reuse, R10, 0x1 ;  /* 0x0000000a1b0a9211 */ /* 0x040fe200078808ff */
[--C-:B------:R-:W-:Y:S01]  /*2920*/  IMAD.WIDE.U32 R16, R4, c[0x0][0x208], R28.reuse ;  /* 0x0000820004107a25 */ /* 0x100fe200078e001c */
[--C-:B------:R-:W-:Y:S01]  /*2930*/  @!P0 LEA.HI.X R15, R28, R18, R29.reuse, 0x1, P2 ;  /* 0x000000121c0f8211 */ /* 0x100fe200010f0c1d */
[----:B------:R1:W-:Y:S01]  /*2940*/  @!P1 LDGSTS.E.BYPASS.LTC128B.128 [R214+0x1100], [R8.64], !P5 ;  /* 0x0110000008d69fae */ /* 0x0003e2000e901d46 */
[C---:B------:R-:W-:Y:S01]  /*2950*/  @!P0 LEA R6, P2, R27.reuse, R12, 0x1 ;  /* 0x0000000c1b068211 */ /* 0x040fe200078408ff */
[----:B--2---:R-:W-:Y:S01]  /*2960*/  IMAD.WIDE.U32 R2, R4, c[0x0][0x1e0], R28 ;  /* 0x0000780004027a25 */ /* 0x004fe200078e001c */
[C-C-:B------:R-:W-:Y:S02]  /*2970*/  @!P1 LEA.HI.X R11, R27.reuse, R7, R19.reuse, 0x1, P4 ;  /* 0x000000071b0b9211 */ /* 0x140fe400020f0c13 */
[----:B------:R-:W-:-:S02]  /*2980*/  @!P0 LEA.HI.X R7, R27, R18, R19, 0x1, P2 ;  /* 0x000000121b078211 */ /* 0x000fc400010f0c13 */
[C---:B---3--:R-:W-:Y:S02]  /*2990*/  @!P3 LEA R4, P2, R28.reuse, R13, 0x1 ;  /* 0x0000000d1c04b211 */ /* 0x048fe400078408ff */
[----:B------:R-:W-:Y:S02]  /*29a0*/  ISETP.GE.AND P6, PT, R27, c[0x0][0x198], PT ;  /* 0x000066001b007a0c */ /* 0x000fe40003fc6270 */
[----:B------:R-:W-:Y:S02]  /*29b0*/  IADD3 R3, R3, R5, RZ ;  /* 0x0000000503037210 */ /* 0x000fe40007ffe0ff */
[----:B----4-:R-:W-:Y:S02]  /*29c0*/  @!P3 LEA.HI.X R5, R28, R0, R29, 0x1, P2 ;  /* 0x000000001c05b211 */ /* 0x010fe400010f0c1d */
[----:B------:R-:W-:Y:S01]  /*29d0*/  @!P3 LEA R12, P2, R27, R13, 0x1 ;  /* 0x0000000d1b0cb211 */ /* 0x000fe200078408ff */
[----:B------:R-:W-:-:S03]  /*29e0*/  IMAD.WIDE.U32 R2, R26, c[0x0][0x1e8], R2 ;  /* 0x00007a001a027a25 */ /* 0x000fc600078e0002 */
[C---:B------:R-:W-:Y:S02]  /*29f0*/  @!P3 LEA.HI.X R13, R27.reuse, R0, R19, 0x1, P2 ;  /* 0x000000001b0db211 */ /* 0x040fe400010f0c13 */
[----:B------:R-:W-:Y:S01]  /*2a00*/  IMNMX R0, R140, 0x70, PT ;  /* 0x000000708c007817 */ /* 0x000fe20003800200 */
[----:B------:R-:W-:Y:S01]  /*2a10*/  IMAD R3, R26, c[0x0][0x1ec], R3 ;  /* 0x00007b001a037a24 */ /* 0x000fe200078e0203 */
[----:B------:R2:W-:Y:S01]  /*2a20*/  @!P1 LDGSTS.E.BYPASS.LTC128B.128 [R214+0x5100], [R10.64], !P6 ;  /* 0x051000000ad69fae */ /* 0x0005e2000f101d46 */
[----:B------:R-:W-:Y:S01]  /*2a30*/  IMAD R18, R20, c[0x0][0x1f0], RZ ;  /* 0x00007c0014127a24 */ /* 0x000fe200078e02ff */
[----:B------:R-:W-:Y:S01]  /*2a40*/  ISETP.GE.AND P1, PT, R27, c[0x0][0x198], PT ;  /* 0x000066001b007a0c */ /* 0x000fe20003f26270 */
[----:B------:R-:W-:Y:S01]  /*2a50*/  IMAD.IADD R0, R0, 0x1, -R25 ;  /* 0x0000000100007824 */ /* 0x000fe200078e0a19 */
[----:B------:R3:W-:Y:S01]  /*2a60*/  @!P0 LDGSTS.E.BYPASS.LTC128B.128 [R214+0x2100], [R14.64], !P5 ;  /* 0x021000000ed68fae */ /* 0x0007e2000e901d46 */
[----:B------:R-:W-:Y:S02]  /*2a70*/  IMAD R19, R24, c[0x0][0x1e0], RZ ;  /* 0x0000780018137a24 */ /* 0x000fe400078e02ff */
[----:B------:R-:W-:-:S02]  /*2a80*/  IMAD R18, R21, c[0x0][0x1f4], R18 ;  /* 0x00007d0015127a24 */ /* 0x000fc400078e0212 */
[----:B------:R-:W-:Y:S01]  /*2a90*/  IMAD.WIDE.U32 R146, R21, c[0x0][0x1f0], R2 ;  /* 0x00007c0015927a25 */ /* 0x000fe200078e0002 */
[----:B------:R-:W-:-:S03]  /*2aa0*/  ISETP.GE.AND P4, PT, R0, 0x1, PT ;  /* 0x000000010000780c */ /* 0x000fc60003f86270 */
[----:B------:R-:W-:Y:S01]  /*2ab0*/  IMAD.WIDE.U32 R2, R141, c[0x0][0x1e0], RZ ;  /* 0x000078008d027a25 */ /* 0x000fe200078e00ff */
[----:B------:R-:W-:Y:S01]  /*2ac0*/  IADD3 R145, R147, R18, RZ ;  /* 0x0000001293917210 */ /* 0x000fe20007ffe0ff */
[----:B------:R4:W-:Y:S02]  /*2ad0*/  @!P0 LDGSTS.E.BYPASS.LTC128B.128 [R214+0x6100], [R6.64], !P1 ;  /* 0x0610000006d68fae */ /* 0x0009e4000c901d46 */
[----:B-1----:R-:W-:Y:S01]  /*2ae0*/  IMAD R8, R141, c[0x0][0x1e4], R19 ;  /* 0x000079008d087a24 */ /* 0x002fe200078e0213 */
[----:B------:R-:W-:Y:S01]  /*2af0*/  MOV R144, R146 ;  /* 0x0000009200907202 */ /* 0x000fe20000000f00 */
[----:B------:R1:W-:Y:S02]  /*2b00*/  @!P3 LDGSTS.E.BYPASS.LTC128B.128 [R214+0x3100], [R4.64], !P5 ;  /* 0x0310000004d6bfae */ /* 0x0003e4000e901d46 */
[----:B------:R-:W-:Y:S01]  /*2b10*/  IMAD.IADD R8, R3, 0x1, R8 ;  /* 0x0000000103087824 */ /* 0x000fe200078e0208 */
[----:B------:R-:W-:Y:S01]  /*2b20*/  ISETP.GE.AND P6, PT, R28, c[0x0][0x1d4], PT ;  /* 0x000075001c007a0c */ /* 0x000fe20003fc6270 */
[----:B------:R-:W-:Y:S01]  /*2b30*/  IMAD.WIDE.U32 R2, R2, 0x70, R144 ;  /* 0x0000007002027825 */ /* 0x000fe200078e0090 */
[----:B------:R-:W-:Y:S01]  /*2b40*/  ISETP.GE.AND P5, PT, R27, c[0x0][0x1d4], PT ;  /* 0x000075001b007a0c */ /* 0x000fe20003fa6270 */
[----:B------:R5:W-:Y:S02]  /*2b50*/  @!P3 LDGSTS.E.BYPASS.LTC128B.128 [R214+0x7100], [R12.64], !P1 ;  /* 0x071000000cd6bfae */ /* 0x000be4000c901d46 */
[----:B------:R-:W-:Y:S01]  /*2b60*/  IMAD R8, R8, 0x70, RZ ;  /* 0x0000007008087824 */ /* 0x000fe200078e02ff */
[----:B------:R-:W-:Y:S01]  /*2b70*/  ISETP.GE.AND P2, PT, R0, 0x21, PT ;  /* 0x000000210000780c */ /* 0x000fe20003f46270 */
[----:B------:R-:W0:Y:S01]  /*2b80*/  LDGDEPBAR ;  /* 0x00000000000079af */ /* 0x000e220000000000 */
[----:B--2---:R-:W-:-:S02]  /*2b90*/  MOV R10, 0x20 ;  /* 0x00000020000a7802 */ /* 0x004fc40000000f00 */
[----:B------:R-:W-:-:S03]  /*2ba0*/  IADD3 R3, R3, R8, RZ ;  /* 0x0000000803037210 */ /* 0x000fc60007ffe0ff */
[----:B------:R-:W-:Y:S01]  /*2bb0*/  IMAD.WIDE.U32 R8, R10, c[0x0][0x1e0], RZ ;  /* 0x000078000a087a25 */ /* 0x000fe200078e00ff */
[----:B----4-:R-:W-:-:S04]  /*2bc0*/  @P4 LEA R6, P0, R2, c[0x0][0x1c8], 0x1 ;  /* 0x0000720002064a11 */ /* 0x010fc800078008ff */
[----:B------:R-:W-:Y:S02]  /*2bd0*/  @P4 LEA.HI.X R7, R2, c[0x0][0x1cc], R3, 0x1, P0 ;  /* 0x0000730002074a11 */ /* 0x000fe400000f0c03 */
[C---:B------:R-:W-:Y:S02]  /*2be0*/  ISETP.GE.AND P1, PT, R0.reuse, 0x41, PT ;  /* 0x000000410000780c */ /* 0x040fe40003f26270 */
[----:B------:R-:W-:Y:S01]  /*2bf0*/  ISETP.GE.AND P0, PT, R0, 0x61, PT ;  /* 0x000000610000780c */ /* 0x000fe20003f06270 */
[----:B------:R2:W-:Y:S01]  /*2c00*/  @P4 LDGSTS.E.BYPASS.LTC128B.128 [R214+0x8100], [R6.64], !P6 ;  /* 0x0810000006d64fae */ /* 0x0005e2000f101d46 */
[----:B------:R-:W-:-:S03]  /*2c10*/  @P2 IADD3 R0, P3, R2, R8, RZ ;  /* 0x0000000802002210 */ /* 0x000fc60007f7e0ff */
[----:B------:R2:W-:Y:S01]  /*2c20*/  @P4 LDGSTS.E.BYPASS.LTC128B.128 [R214+0xb900], [R6.64+0x80], !P5 ;  /* 0x0b90008006d64fae */ /* 0x0005e2000e901d46 */
[----:B-1----:R-:W-:Y:S02]  /*2c30*/  IMAD.IADD R5, R17, 0x1, R22 ;  /* 0x0000000111057824 */ /* 0x002fe400078e0216 */
[----:B------:R-:W-:-:S04]  /*2c40*/  IMAD.MOV.U32 R4, RZ, RZ, R16 ;  /* 0x000000ffff047224 */ /* 0x000fc800078e0010 */
[----:B------:R-:W-:-:S04]  /*2c50*/  IMAD.WIDE.U32 R4, R26, c[0x0][0x210], R4 ;  /* 0x000084001a047a25 */ /* 0x000fc800078e0004 */
[----:B------:R-:W-:Y:S02]  /*2c60*/  IMAD R5, R26, c[0x0][0x214], R5 ;  /* 0x000085001a057a24 */ /* 0x000fe400078e0205 */
[----:B-----5:R-:W-:Y:S02]  /*2c70*/  IMAD R13, R76, c[0x0][0x1e4], RZ ;  /* 0x000079004c0d7a24 */ /* 0x020fe400078e02ff */
[----:B--2---:R-:W-:-:S05]  /*2c80*/  IMAD R6, R10, c[0x0][0x1e4], RZ ;  /* 0x000079000a067a24 */ /* 0x004fca00078e02ff */
[----:B------:R-:W-:Y:S01]  /*2c90*/  @P2 IADD3.X R6, R3, R9, R6, P3, !PT ;  /* 0x0000000903062210 */ /* 0x000fe20001ffe406 */
[----:B------:R-:W-:Y:S01]  /*2ca0*/  IMAD.WIDE.U32 R8, R76, c[0x0][0x1e0], RZ ;  /* 0x000078004c087a25 */ /* 0x000fe200078e00ff */
[----:B------:R-:W-:-:S04]  /*2cb0*/  @P2 LEA R10, P3, R0, c[0x0][0x1c8], 0x1 ;  /* 0x00007200000a2a11 */ /* 0x000fc800078608ff */
[----:B------:R-:W-:Y:S01]  /*2cc0*/  @P2 LEA.HI.X R11, R0, c[0x0][0x1cc], R6, 0x1, P3 ;  /* 0x00007300000b2a11 */ /* 0x000fe200018f0c06 */
[----:B------:R-:W-:Y:S01]  /*2cd0*/  IMAD R6, R20, c[0x0][0x218], RZ ;  /* 0x0000860014067a24 */ /* 0x000fe200078e02ff */
[----:B------:R-:W-:Y:S02]  /*2ce0*/  @P1 IADD3 R7, P3, R2, R8, RZ ;  /* 0x0000000802071210 */ /* 0x000fe40007f7e0ff */
[----:B------:R-:W-:Y:S01]  /*2cf0*/  @P0 MOV R0, 0x60 ;  /* 0x0000006000000802 */ /* 0x000fe20000000f00 */
[----:B------:R-:W-:Y:S01]  /*2d00*/  IMAD.WIDE.U32 R16, R21, c[0x0][0x218], R4 ;  /* 0x0000860015107a25 */ /* 0x000fe200078e0004 */
[----:B------:R-:W-:Y:S01]  /*2d10*/  @P1 IADD3.X R4, R3, R9, R13, P3, !PT ;  /* 0x0000000903041210 */ /* 0x000fe20001ffe40d */
[----:B------:R1:W-:Y:S02]  /*2d20*/  @P2 LDGSTS.E.BYPASS.LTC128B.128 [R214+0x9100], [R10.64], !P6 ;  /* 0x091000000ad62fae */ /* 0x0003e4000f101d46 */
[----:B------:R-:W-:Y:S01]  /*2d30*/  IMAD R12, R21, c[0x0][0x21c], R6 ;  /* 0x00008700150c7a24 */ /* 0x000fe200078e0206 */
[----:B------:R-:W-:Y:S01]  /*2d40*/  @P1 LEA R6, P3, R7, c[0x0][0x1c8], 0x1 ;  /* 0x0000720007061a11 */ /* 0x000fe200078608ff */
[----:B------:R-:W-:Y:S01]  /*2d50*/  @P0 IMAD.WIDE.U32 R2, R0, c[0x0][0x1e0], R2 ;  /* 0x0000780000020a25 */ /* 0x000fe200078e0002 */
[----:B------:R1:W-:Y:S03]  /*2d60*/  @P2 LDGSTS.E.BYPASS.LTC128B.128 [R214+0xc900], [R10.64+0x80], !P5 ;  /* 0x0c9000800ad62fae */ /* 0x0003e6000e901d46 */
[----:B------:R-:W-:-:S02]  /*2d70*/  IMAD R5, R24, c[0x0][0x208], RZ ;  /* 0x0000820018057a24 */ /* 0x000fc400078e02ff */
[----:B------:R-:W-:Y:S01]  /*2d80*/  @P0 IMAD R0, R0, c[0x0][0x1e4], RZ ;  /* 0x0000790000000a24 */ /* 0x000fe200078e02ff */
[----:B------:R-:W-:Y:S01]  /*2d90*/  @P1 LEA.HI.X R7, R7, c[0x0][0x1cc], R4, 0x1, P3 ;  /* 0x0000730007071a11 */ /* 0x000fe200018f0c04 */
[----:B------:R-:W-:Y:S01]  /*2da0*/  IMAD.WIDE.U32 R8, R141, c[0x0][0x208], RZ ;  /* 0x000082008d087a25 */ /* 0x000fe200078e00ff */
[C---:B------:R-:W-:Y:S02]  /*2db0*/  @P0 LEA R4, P3, R2.reuse, c[0x0][0x1c8], 0x1 ;  /* 0x0000720002040a11 */ /* 0x040fe400078608ff */
[----:B------:R-:W-:Y:S01]  /*2dc0*/  @P0 IADD3 R0, R3, R0, RZ ;  /* 0x0000000003000210 */ /* 0x000fe20007ffe0ff */
[----:B------:R-:W-:Y:S01]  /*2dd0*/  IMAD R5, R141, c[0x0][0x20c], R5 ;  /* 0x000083008d057a24 */ /* 0x000fe200078e0205 */
[----:B------:R2:W-:Y:S03]  /*2de0*/  @P1 LDGSTS.E.BYPASS.LTC128B.128 [R214+0xa100], [R6.64], !P6 ;  /* 0x0a10000006d61fae */ /* 0x0005e6000f101d46 */
[----:B------:R-:W-:Y:S01]  /*2df0*/  IMAD.IADD R3, R9, 0x1, R5 ;  /* 0x0000000109037824 */ /* 0x000fe200078e0205 */
[----:B------:R-:W-:Y:S01]  /*2e00*/  @P0 LEA.HI.X R5, R2, c[0x0][0x1cc], R0, 0x1, P3 ;  /* 0x0000730002050a11 */ /* 0x000fe200018f0c00 */
[----:B------:R2:W-:Y:S04]  /*2e10*/  @P1 LDGSTS.E.BYPASS.LTC128B.128 [R214+0xd900], [R6.64+0x80], !P5 ;  /* 0x0d90008006d61fae */ /* 0x0005e8000e901d46 */
[----:B------:R4:W-:Y:S04]  /*2e20*/  @P0 LDGSTS.E.BYPASS.LTC128B.128 [R214+0xb100], [R4.64], !P6 ;  /* 0x0b10000004d60fae */ /* 0x0009e8000f101d46 */
[----:B------:R4:W-:Y:S04]  /*2e30*/  @P0 LDGSTS.E.BYPASS.LTC128B.128 [R214+0xe900], [R4.64+0x80], !P5 ;  /* 0x0e90008004d60fae */ /* 0x0009e8000e901d46 */
[----:B------:R-:W0:Y:S01]  /*2e40*/  LDGDEPBAR ;  /* 0x00000000000079af */ /* 0x000e220000000000 */
[----:B---3--:R-:W-:Y:S01]  /*2e50*/  IMAD.IADD R15, R17, 0x1, R12 ;  /* 0x00000001110f7824 */ /* 0x008fe200078e020c */
[----:B------:R-:W-:-:S02]  /*2e60*/  MOV R14, R16 ;  /* 0x00000010000e7202 */ /* 0x000fc40000000f00 */
[----:B------:R-:W-:Y:S01]  /*2e70*/  STL [R1+0x44], R29 ;  /* 0x0000441d01007387 */ /* 0x000fe20000100800 */
[----:B------:R-:W-:-:S04]  /*2e80*/  DEPBAR.LE SB0, 0x1 ;  /* 0x000080400000791a */ /* 0x000fc80000000000 */
[----:B------:R-:W-:Y:S01]  /*2e90*/  BAR.SYNC.DEFER_BLOCKING 0x0 ;  /* 0x0000000000007b1d */ /* 0x000fe20000010000 */
[----:B------:R-:W-:-:S05]  /*2ea0*/  IMAD.WIDE.U32 R8, R8, 0x70, R14 ;  /* 0x0000007008087825 */ /* 0x000fca00078e000e */
[----:B------:R-:W-:Y:S04]  /*2eb0*/  STL.64 [R1+0x18], R146 ;  /* 0x0000189201007387 */ /* 0x000fe80000100a00 */
[----:B------:R-:W-:Y:S04]  /*2ec0*/  STL.64 [R1+0x10], R144 ;  /* 0x0000109001007387 */ /* 0x000fe80000100a00 */
[----:B------:R-:W-:Y:S04]  /*2ed0*/  STL.64 [R1+0x8], R16 ;  /* 0x0000081001007387 */ /* 0x000fe80000100a00 */
[----:B------:R3:W-:Y:S04]  /*2ee0*/  STL.64 [R1], R14 ;  /* 0x0000000e01007387 */ /* 0x0007e80000100a00 */
[----:B------:R-:W-:Y:S04]  /*2ef0*/  LDSM.16.M88.4 R128, [R210] ;  /* 0x00000000d280783b */ /* 0x000fe80000000200 */
[----:B------:R-:W-:Y:S04]  /*2f00*/  LDSM.16.M88.4 R132, [R211] ;  /* 0x00000000d384783b */ /* 0x000fe80000000200 */
[----:B------:R-:W-:Y:S04]  /*2f10*/  LDSM.16.M88.4 R164, [R213] ;  /* 0x00000000d5a4783b */ /* 0x000fe80000000200 */
[----:B------:R-:W-:Y:S04]  /*2f20*/  LDSM.16.M88.4 R168, [R212] ;  /* 0x00000000d4a8783b */ /* 0x000fe80000000200 */
[----:B------:R-:W-:Y:S04]  /*2f30*/  LDSM.16.M88.4 R172, [R210+0x4000] ;  /* 0x00400000d2ac783b */ /* 0x000fe80000000200 */
[----:B------:R-:W-:Y:S04]  /*2f40*/  LDSM.16.M88.4 R176, [R211+0x4000] ;  /* 0x00400000d3b0783b */ /* 0x000fe80000000200 */
[----:B---3--:R-:W3:Y:S04]  /*2f50*/  S2R R14, SR_TID.X ;  /* 0x00000000000e7919 */ /* 0x008ee80000002100 */
[----:B------:R-:W-:Y:S04]  /*2f60*/  LDSM.16.M88.4 R180, [R213+0x4000] ;  /* 0x00400000d5b4783b */ /* 0x000fe80000000200 */
[----:B------:R-:W-:Y:S04]  /*2f70*/  LDSM.16.M88.4 R184, [R212+0x4000] ;  /* 0x00400000d4b8783b */ /* 0x000fe80000000200 */
[----:B------:R-:W-:Y:S01]  /*2f80*/  BAR.SYNC.DEFER_BLOCKING 0x0 ;  /* 0x0000000000007b1d */ /* 0x000fe20000010000 */
[----:B------:R-:W-:Y:S01]  /*2f90*/  IMAD R0, R3, 0x70, RZ ;  /* 0x0000007003007824 */ /* 0x000fe200078e02ff */
[----:B------:R-:W-:Y:S01]  /*2fa0*/  USHF.L.U32 UR9, UR4, 0x6, URZ ;  /* 0x0000000604097899 */ /* 0x000fe2000800063f */
[----:B-1----:R-:W-:-:S02]  /*2fb0*/  LEA R10, P0, R8, c[0x0][0x1f8], 0x1 ;  /* 0x00007e00080a7a11 */ /* 0x002fc400078008ff */
[----:B------:R-:W-:Y:S01]  /*2fc0*/  IMAD.IADD R0, R9, 0x1, R0 ;  /* 0x0000000109007824 */ /* 0x000fe200078e0200 */
[----:B------:R-:W-:Y:S01]  /*2fd0*/  UMOV UR8, 0x6 ;  /* 0x0000000600087882 */ /* 0x000fe20000000000 */
[----:B------:R-:W-:Y:S01]  /*2fe0*/  LOP3.LUT P1, RZ, R106, 0x2, RZ, 0xc0, !PT ;  /* 0x000000026aff7812 */ /* 0x000fe2000782c0ff */
[----:B------:R-:W-:Y:S02]  /*2ff0*/  USHF.L.U64.HI UR5, UR4, UR8, UR5 ;  /* 0x0000000804057299 */ /* 0x000fe40008010205 */
[----:B------:R-:W-:Y:S02]  /*3000*/  LEA.HI.X R11, R8, c[0x0][0x1fc], R0, 0x1, P0 ;  /* 0x00007f00080b7a11 */ /* 0x000fe400000f0c00 */
[----:B---3--:R-:W-:Y:S02]  /*3010*/  ISETP.GT.AND P3, PT, R14, 0x7f, PT ;  /* 0x0000007f0e00780c */ /* 0x008fe40003f64270 */
[----:B----4-:R-:W-:Y:S02]  /*3020*/  IADD3 R4, P0, R10, UR9, RZ ;  /* 0x000000090a047c10 */ /* 0x010fe4000ff1e0ff */
[----:B------:R-:W-:-:S02]  /*3030*/  SEL R2, RZ, 0x1, P6 ;  /* 0x00000001ff027807 */ /* 0x000fc40003000000 */
[----:B------:R-:W-:Y:S02]  /*3040*/  SEL R0, RZ, 0x2, P5 ;  /* 0x00000002ff007807 */ /* 0x000fe40002800000 */
[----:B------:R-:W-:Y:S01]  /*3050*/  IADD3.X R5, R11, UR5, RZ, P0, !PT ;  /* 0x000000050b057c10 */ /* 0x000fe200087fe4ff */
[----:B------:R-:W-:-:S04]  /*3060*/  DEPBAR.LE SB0, 0x0 ;  /* 0x000080000000791a */ /* 0x000fc80000000000 */
[----:B------:R-:W-:Y:S01]  /*3070*/  BAR.SYNC.DEFER_BLOCKING 0x0 ;  /* 0x0000000000007b1d */ /* 0x000fe20000010000 */
[----:B--2---:R-:W-:Y:S02]  /*3080*/  IADD3 R6, P0, R4, UR9, RZ ;  /* 0x0000000904067c10 */ /* 0x004fe4000ff1e0ff */
[----:B------:R-:W-:Y:S02]  /*3090*/  IADD3 R0, R2, R0, RZ ;  /* 0x0000000002007210 */ /* 0x000fe40007ffe0ff */
[C---:B------:R-:W-:Y:S02]  /*30a0*/  IADD3 R195, R188.reuse, 0x20, RZ ;  /* 0x00000020bcc37810 */ /* 0x040fe40007ffe0ff */
[----:B------:R-:W-:Y:S02]  /*30b0*/  IADD3.X R7, R5, UR5, RZ, P0, !PT ;  /* 0x0000000505077c10 */ /* 0x000fe400087fe4ff */
[----:B------:R-:W-:Y:S02]  /*30c0*/  @P1 IADD3 R195, R188, -0x20, RZ ;  /* 0xffffffe0bcc31810 */ /* 0x000fe40007ffe0ff */
[----:B------:R-:W-:-:S02]  /*30d0*/  @!P3 IADD3 R8, P0, R6, UR9, RZ ;  /* 0x000000090608bc10 */ /* 0x000fc4000ff1e0ff */
[----:B------:R-:W-:Y:S02]  /*30e0*/  LOP3.LUT P1, RZ, R0, 0x1, RZ, 0xc0, !PT ;  /* 0x0000000100ff7812 */ /* 0x000fe4000782c0ff */
[----:B------:R-:W-:Y:S02]  /*30f0*/  IADD3 R2, R23, R153, -R25 ;  /* 0x0000009917027210 */ /* 0x000fe40007ffe819 */
[----:B------:R-:W-:Y:S02]  /*3100*/  @!P3 IADD3.X R9, R7, UR5, RZ, P0, !PT ;  /* 0x000000050709bc10 */ /* 0x000fe400087fe4ff */
[----:B------:R-:W-:Y:S02]  /*3110*/  ISETP.LT.OR P0, PT, R2, 0x1, !P1 ;  /* 0x000000010200780c */ /* 0x000fe40004f01670 */
[----:B------:R-:W-:Y:S01]  /*3120*/  LOP3.LUT P2, RZ, R0, 0x2, RZ, 0xc0, !PT ;  /* 0x0000000200ff7812 */ /* 0x000fe2000784c0ff */
[----:B------:R-:W1:Y:S04]  /*3130*/  LDSM.16.M88.4 R20, [R188] ;  /* 0x00000000bc14783b */ /* 0x000e680000000200 */
[----:B------:R-:W-:Y:S04]  /*3140*/  LDSM.16.M88.4 R16, [R188+0x800] ;  /* 0x00080000bc10783b */ /* 0x000fe80000000200 */
[----:B------:R-:W2:Y:S04]  /*3150*/  LDSM.16.M88.4 R12, [R188+0x1000] ;  /* 0x00100000bc0c783b */ /* 0x000ea80000000200 */
[----:B------:R-:W-:Y:S04]  /*3160*/  LDSM.16.M88.4 R32, [R188+0x1800] ;  /* 0x00180000bc20783b */ /* 0x000fe80000000200 */
[----:B------:R-:W3:Y:S04]  /*3170*/  LDSM.16.M88.4 R52, [R188+0x2000] ;  /* 0x00200000bc34783b */ /* 0x000ee80000000200 */
[----:B------:R-:W-:Y:S04]  /*3180*/  LDSM.16.M88.4 R72, [R188+0x2800] ;  /* 0x00280000bc48783b */ /* 0x000fe80000000200 */
[----:B------:R-:W-:Y:S04]  /*3190*/  LDSM.16.M88.4 R84, [R188+0x3000] ;  /* 0x00300000bc54783b */ /* 0x000fe80000000200 */
[----:B------:R-:W4:Y:S04]  /*31a0*/  LDSM.16.M88.4 R56, [R195] ;  /* 0x00000000c338783b */ /* 0x000f280000000200 */
[----:B------:R-:W-:Y:S04]  /*31b0*/  LDSM.16.M88.4 R68, [R195+0x800] ;  /* 0x00080000c344783b */ /* 0x000fe80000000200 */
[----:B------:R-:W5:Y:S04]  /*31c0*/  LDSM.16.M88.4 R64, [R195+0x1000] ;  /* 0x00100000c340783b */ /* 0x000f680000000200 */
[----:B------:R-:W-:Y:S04]  /*31d0*/  LDSM.16.M88.4 R60, [R195+0x1800] ;  /* 0x00180000c33c783b */ /* 0x000fe80000000200 */
[----:B------:R-:W1:Y:S04]  /*31e0*/  LDSM.16.M88.4 R88, [R195+0x2000] ;  /* 0x00200000c358783b */ /* 0x000e680000000200 */
[----:B------:R-:W-:Y:S04]  /*31f0*/  LDSM.16.M88.4 R116, [R195+0x2800] ;  /* 0x00280000c374783b */ /* 0x000fe80000000200 */
[----:B------:R-:W-:Y:S04]  /*3200*/  LDSM.16.M88.4 R120, [R195+0x3000] ;  /* 0x00300000c378783b */ /* 0x000fe80000000200 */
[----:B------:R-:W-:Y:S01]  /*3210*/  @!PT LDS RZ, [RZ] ;  /* 0x00000000fffff984 */ /* 0x000fe20000000800 */
[----:B------:R-:W-:Y:S01]  /*3220*/  @!PT LDS RZ, [RZ] ;  /* 0x00000000fffff984 */ /* 0x000fe20000000800 */
[----:B------:R-:W-:Y:S01]  /*3230*/  @!PT LDS RZ, [RZ] ;  /* 0x00000000fffff984 */ /* 0x000fe20000000800 */
[----:B------:R1:W-:Y:S01]  /*3240*/  LDGSTS.E.BYPASS.LTC128B.128 [R214+0x100], [R10.64], !P0 ;  /* 0x001000000ad67fae */ /* 0x0003e2000c101d46 */
[----:B------:R-:W-:-:S13]  /*3250*/  ISETP.LT.OR P0, PT, R2, 0x1, !P2 ;  /* 0x000000010200780c */ /* 0x000fda0005701670 */
[----:B------:R1:W-:Y:S01]  /*3260*/  LDGSTS.E.BYPASS.LTC128B.128 [R214+0x3900], [R10.64+0x80], !P0 ;  /* 0x039000800ad67fae */ /* 0x0003e2000c101d46 */
[C---:B------:R-:W-:Y:S02]  /*3270*/  ISETP.LT.OR P0, PT, R2.reuse, 0x21, !P1 ;  /* 0x000000210200780c */ /* 0x040fe40004f01670 */
[----:B------:R-:W-:-:S11]  /*3280*/  ISETP.LT.OR P1, PT, R2, 0x41, !P1 ;  /* 0x000000410200780c */ /* 0x000fd60004f21670 */
[----:B------:R2:W-:Y:S01]  /*3290*/  LDGSTS.E.BYPASS.LTC128B.128 [R214+0x1100], [R4.64], !P0 ;  /* 0x0110000004d67fae */ /* 0x0005e2000c101d46 */
[C---:B------:R-:W-:Y:S02]  /*32a0*/  ISETP.LT.OR P0, PT, R2.reuse, 0x21, !P2 ;  /* 0x000000210200780c */ /* 0x040fe40005701670 */
[----:B------:R-:W-:-:S11]  /*32b0*/  ISETP.LT.OR P2, PT, R2, 0x41, !P2 ;  /* 0x000000410200780c */ /* 0x000fd60005741670 */
[----:B------:R3:W-:Y:S01]  /*32c0*/  LDGSTS.E.BYPASS.LTC128B.128 [R214+0x4900], [R4.64+0x80], !P0 ;  /* 0x0490008004d67fae */ /* 0x0007e2000c101d46 */
[----:B------:R-:W-:-:S03]  /*32d0*/  LOP3.LUT P0, RZ, R106, 0x4, RZ, 0xc0, !PT ;  /* 0x000000046aff7812 */ /* 0x000fc6000780c0ff */
[----:B------:R3:W-:Y:S01]  /*32e0*/  LDGSTS.E.BYPASS.LTC128B.128 [R214+0x2100], [R6.64], !P1 ;  /* 0x0210000006d67fae */ /* 0x0007e2000c901d46 */
[----:B------:R-:W-:Y:S02]  /*32f0*/  SEL R0, R76, 0xffffffc0, !P0 ;  /* 0xffffffc04c007807 */ /* 0x000fe40004000000 */
[C---:B------:R-:W-:Y:S01]  /*3300*/  @!P3 ISETP.LT.OR P1, PT, R2.reuse, 0x61, P6 ;  /* 0x000000610200b80c */ /* 0x040fe20003721670 */
[C---:B-1----:R-:W-:Y:S01]  /*3310*/  HMMA.16816.F32 R48, R128.reuse, R20, RZ ;  /* 0x000000148030723c */ /* 0x042fe200000018ff */
[----:B------:R-:W-:Y:S01]  /*3320*/  @!P3 ISETP.LT.OR P0, PT, R2, 0x61, P5 ;  /* 0x000000610200b80c */ /* 0x000fe20002f01670 */
[----:B------:R-:W-:Y:S01]  /*3330*/  IMAD.IADD R190, R188, 0x1, R0 ;  /* 0x00000001bcbe7824 */ /* 0x000fe200078e0200 */
[----:B------:R1:W-:Y:S05]  /*3340*/  LDGSTS.E.BYPASS.LTC128B.128 [R214+0x5900], [R6.64+0x80], !P2 ;  /* 0x0590008006d67fae */ /* 0x0003ea000d101d46 */
[C---:B--2---:R-:W-:Y:S04]  /*3350*/  HMMA.16816.F32 R28, R128.reuse, R12, RZ ;  /* 0x0000000c801c723c */ /* 0x044fe800000018ff */
[----:B------:R2:W-:Y:S04]  /*3360*/  @!P3 LDGSTS.E.BYPASS.LTC128B.128 [R214+0x3100], [R8.64], !P1 ;  /* 0x0310000008d6bfae */ /* 0x0005e8000c901d46 */
[----:B------:R2:W-:Y:S04]  /*3370*/  @!P3 LDGSTS.E.BYPASS.LTC128B.128 [R214+0x6900], [R8.64+0x80], !P0 ;  /* 0x0690008008d6bfae */ /* 0x0005e8000c101d46 */
[----:B------:R-:W1:Y:S01]  /*3380*/  LDSM.16.M88.4 R76, [R190] ;  /* 0x00000000be4c783b */ /* 0x000e620000000200 */
[----:B------:R-:W-:Y:S01]  /*3390*/  HMMA.16816.F32 R44, R128, R22, RZ ;  /* 0x00000016802c723c */ /* 0x000fe200000018ff */
[----:B------:R-:W-:-:S02]  /*33a0*/  IADD3 R189, R195, R0, RZ ;  /* 0x00000000c3bd7210 */ /* 0x000fc40007ffe0ff */
[----:B------:R-:W0:Y:S05]  /*33b0*/  LDGDEPBAR ;  /* 0x00000000000079af */ /* 0x000e2a0000000000 */
[C---:B------:R-:W-:Y:S08]  /*33c0*/  HMMA.16816.F32 R24, R128.reuse, R14, RZ ;  /* 0x0000000e8018723c */ /* 0x040ff000000018ff */
[----:B---3--:R-:W-:Y:S08]  /*33d0*/  HMMA.16816.F32 R12, R128, R52, RZ ;  /* 0x00000034800c723c */ /* 0x008ff000000018ff */
[----:B----4-:R-:W-:Y:S08]  /*33e0*/  HMMA.16816.F32 R48, R132, R56, R48 ;  /* 0x000000388430723c */ /* 0x010ff00000001830 */
[----:B------:R-:W-:Y:S08]  /*33f0*/  HMMA.16816.F32 R40, R128, R16, RZ ;  /* 0x000000108028723c */ /* 0x000ff000000018ff */
[----:B-----5:R-:W-:Y:S01]  /*3400*/  HMMA.16816.F32 R96, R132, R64, R28 ;  /* 0x000000408460723c */ /* 0x020fe2000000181c */
[----:B------:R-:W3:Y:S07]  /*3410*/  LDSM.16.M88.4 R28, [R189] ;  /* 0x00000000bd1c783b */ /* 0x000eee0000000200 */
[C---:B------:R-:W-:Y:S08]  /*3420*/  HMMA.16816.F32 R20, R128.reuse, R32, RZ ;  /* 0x000000208014723c */ /* 0x040ff000000018ff */
[C---:B------:R-:W-:Y:S08]  /*3430*/  HMMA.16816.F32 R36, R128.reuse, R18, RZ ;  /* 0x000000128024723c */ /* 0x040ff000000018ff */
[C---:B------:R-:W-:Y:S01]  /*3440*/  HMMA.16816.F32 R16, R128.reuse, R34, RZ ;  /* 0x000000228010723c */ /* 0x040fe200000018ff */
[----:B------:R-:W4:Y:S07]  /*3450*/  LDSM.16.M88.4 R32, [R190+0x800] ;  /* 0x00080000be20783b */ /* 0x000f2e0000000200 */
[----:B-1----:R-:W-:Y:S08]  /*3460*/  HMMA.16816.F32 R4, R128, R86, RZ ;  /* 0x000000568004723c */ /* 0x002ff000000018ff */
[C---:B------:R-:W-:Y:S08]  /*3470*/  HMMA.16816.F32 R80, R132.reuse, R58, R44 ;  /* 0x0000003a8450723c */ /* 0x040ff0000000182c */
[C---:B------:R-:W-:Y:S08]  /*3480*/  HMMA.16816.F32 R108, R132.reuse, R88, R12 ;  /* 0x00000058846c723c */ /* 0x040ff0000000180c */
[----:B------:R-:W-:Y:S08]  /*3490*/  HMMA.16816.F32 R92, R132, R66, R24 ;  /* 0x00000042845c723c */ /* 0x000ff00000001818 */
[----:B------:R-:W-:Y:S08]  /*34a0*/  HMMA.16816.F32 R12, R128, R74, RZ ;  /* 0x0000004a800c723c */ /* 0x000ff000000018ff */
[----:B------:R-:W-:Y:S01]  /*34b0*/  HMMA.16816.F32 R24, R164, R76, R48 ;  /* 0x0000004ca418723c */ /* 0x000fe20000001830 */
[----:B------:R-:W-:Y:S07]  /*34c0*/  LDSM.16.M88.4 R48, [R188+0x3800] ;  /* 0x00380000bc30783b */ /* 0x000fee0000000200 */
[----:B------:R-:W-:Y:S01]  /*34d0*/  HMMA.16816.F32 R100, R132, R68, R40 ;  /* 0x000000448464723c */ /* 0x000fe20000001828 */
[----:B------:R-:W1:Y:S07]  /*34e0*/  LDSM.16.M88.4 R40, [R190+0x1000] ;  /* 0x00100000be28783b */ /* 0x000e6e0000000200 */
[----:B--2---:R-:W-:Y:S08]  /*34f0*/  HMMA.16816.F32 R8, R128, R84, RZ ;  /* 0x000000548008723c */ /* 0x004ff000000018ff */
[----:B------:R-:W-:Y:S08]  /*3500*/  HMMA.16816.F32 R64, R132, R60, R20 ;  /* 0x0000003c8440723c */ /* 0x000ff00000001814 */
[----:B------:R-:W-:Y:S01]  /*3510*/  HMMA.16816.F32 R20, R128, R54, RZ ;  /* 0x000000368014723c */ /* 0x000fe200000018ff */
[----:B------:R-:W2:Y:S07]  /*3520*/  LDSM.16.M88.4 R52, [R190+0x1800] ;  /* 0x00180000be34783b */ /* 0x000eae0000000200 */
[----:B------:R-:W-:Y:S08]  /*3530*/  HMMA.16816.F32 R112, R132, R62, R16 ;  /* 0x0000003e8470723c */ /* 0x000ff00000001810 */
[----:B------:R-:W-:Y:S08]  /*3540*/  HMMA.16816.F32 R16, R128, R72, RZ ;  /* 0x000000488010723c */ /* 0x000ff000000018ff */
[C---:B------:R-:W-:Y:S01]  /*3550*/  HMMA.16816.F32 R104, R132.reuse, R70, R36 ;  /* 0x000000468468723c */ /* 0x040fe20000001824 */
[----:B------:R-:W5:Y:S04]  /*3560*/  LDSM.16.M88.4 R36, [R189+0x800] ;  /* 0x00080000bd24783b */ /* 0x000f680000000200 */
[----:B------:R-:W-:Y:S03]  /*3570*/  LDSM.16.M88.4 R68, [R195+0x3800] ;  /* 0x00380000c344783b */ /* 0x000fe60000000200 */
[----:B------:R-:W-:Y:S08]  /*3580*/  HMMA.16816.F32 R72, R132, R122, R4 ;  /* 0x0000007a8448723c */ /* 0x000ff00000001804 */
[----:B------:R-:W-:Y:S01]  /*3590*/  HMMA.16816.F32 R4, R164, R78, R80 ;  /* 0x0000004ea404723c */ /* 0x000fe20000001850 */
[----:B------:R-:W-:Y:S07]  /*35a0*/  LDSM.16.M88.4 R76, [R188+0x4000] ;  /* 0x00400000bc4c783b */ /* 0x000fee0000000200 */
[----:B------:R-:W-:Y:S08]  /*35b0*/  HMMA.16816.F32 R124, R132, R118, R12 ;  /* 0x00000076847c723c */ /* 0x000ff0000000180c */
[----:B---3--:R-:W-:Y:S08]  /*35c0*/  HMMA.16816.F32 R12, R168, R28, R24 ;  /* 0x0000001ca80c723c */ /* 0x008ff00000001818 */
[C---:B------:R-:W-:Y:S01]  /*35d0*/  HMMA.16816.F32 R136, R132.reuse, R120, R8 ;  /* 0x000000788488723c */ /* 0x040fe20000001808 */
[----:B------:R-:W3:Y:S07]  /*35e0*/  LDSM.16.M88.4 R8, [R190+0x2000] ;  /* 0x00200000be08783b */ /* 0x000eee0000000200 */
[----:B------:R-:W-:Y:S08]  /*35f0*/  HMMA.16816.F32 R44, R132, R116, R16 ;  /* 0x00000074842c723c */ /* 0x000ff00000001810 */
[C---:B----4-:R-:W-:Y:S01]  /*3600*/  HMMA.16816.F32 R16, R164.reuse, R32, R100 ;  /* 0x00000020a410723c */ /* 0x050fe20000001864 */
[----:B------:R-:W-:Y:S07]  /*3610*/  LDSM.16.M88.4 R100, [R189+0x3800] ;  /* 0x00380000bd64783b */ /* 0x000fee0000000200 */
[----:B------:R-:W-:Y:S01]  /*3620*/  HMMA.16816.F32 R60, R164, R34, R104 ;  /* 0x00000022a43c723c */ /* 0x000fe20000001868 */
[----:B------:R-:W-:Y:S07]  /*3630*/  LDSM.16.M88.4 R32, [R189+0x2800] ;  /* 0x00280000bd20783b */ /* 0x000fee0000000200 */
[----:B------:R-:W-:Y:S01]  /*3640*/  HMMA.16816.F32 R56, R132, R90, R20 ;  /* 0x0000005a8438723c */ /* 0x000fe20000001814 */
[----:B------:R-:W4:Y:S04]  /*3650*/  LDSM.16.M88.4 R20, [R190+0x2800] ;  /* 0x00280000be14783b */ /* 0x000f280000000200 */
[----:B------:R-:W-:Y:S03]  /*3660*/  LDSM.16.M88.4 R88, [R195+0x4000] ;  /* 0x00400000c358783b */ /* 0x000fe60000000200 */
[C---:B-1----:R-:W-:Y:S08]  /*3670*/  HMMA.16816.F32 R84, R164.reuse, R40, R96 ;  /* 0x00000028a454723c */ /* 0x042ff00000001860 */
[----:B------:R-:W-:Y:S01]  /*3680*/  HMMA.16816.F32 R104, R164, R42, R92 ;  /* 0x0000002aa468723c */ /* 0x000fe2000000185c */
[----:B------:R-:W1:Y:S04]  /*3690*/  LDSM.16.M88.4 R40, [R190+0x3000] ;  /* 0x00300000be28783b */ /* 0x000e680000000200 */
[----:B------:R-:W-:Y:S03]  /*36a0*/  LDSM.16.M88.4 R92, [R190+0x3800] ;  /* 0x00380000be5c783b */ /* 0x000fe60000000200 */
[----:B------:R-:W-:Y:S08]  /*36b0*/  HMMA.16816.F32 R4, R168, R30, R4 ;  /* 0x0000001ea804723c */ /* 0x000ff00000001804 */
[----:B------:R-:W-:Y:S08]  /*36c0*/  HMMA.16816.F32 R12, R172, R48, R12 ;  /* 0x00000030ac0c723c */ /* 0x000ff0000000180c */
[----:B--2---:R-:W-:Y:S01]  /*36d0*/  HMMA.16816.F32 R116, R164, R52, R64 ;  /* 0x00000034a474723c */ /* 0x004fe20000001840 */
[----:B------:R-:W2:Y:S07]  /*36e0*/  LDSM.16.M88.4 R64, [R189+0x1000] ;  /* 0x00100000bd40783b */ /* 0x000eae0000000200 */
[----:B-----5:R-:W-:Y:S08]  /*36f0*/  HMMA.16816.F32 R16, R168, R36, R16 ;  /* 0x00000024a810723c */ /* 0x020ff00000001810 */
[----:B---3--:R-:W-:Y:S01]  /*3700*/  HMMA.16816.F32 R96, R164, R10, R56 ;  /* 0x0000000aa460723c */ /* 0x008fe20000001838 */
[----:B------:R-:W3:Y:S07]  /*3710*/  LDSM.16.M88.4 R56, [R189+0x3000] ;  /* 0x00300000bd38783b */ /* 0x000eee0000000200 */
[----:B------:R-:W-:Y:S01]  /*3720*/  HMMA.16816.F32 R4, R172, R50, R4 ;  /* 0x00000032ac04723c */ /* 0x000fe20000001804 */
[----:B------:R-:W5:Y:S07]  /*3730*/  LDSM.16.M88.4 R48, [R189+0x1800] ;  /* 0x00180000bd30783b */ /* 0x000f6e0000000200 */
[----:B------:R-:W-:Y:S08]  /*3740*/  HMMA.16816.F32 R12, R176, R68, R12 ;  /* 0x00000044b00c723c */ /* 0x000ff0000000180c */
[C---:B----4-:R-:W-:Y:S01]  /*3750*/  HMMA.16816.F32 R80, R164.reuse, R20, R44 ;  /* 0x00000014a450723c */ /* 0x050fe2000000182c */
[----:B------:R-:W-:Y:S07]  /*3760*/  LDSM.16.M88.4 R44, [R189+0x2000] ;  /* 0x00200000bd2c783b */ /* 0x000fee0000000200 */
[C---:B------:R-:W-:Y:S08]  /*3770*/  HMMA.16816.F32 R28, R164.reuse, R22, R124 ;  /* 0x00000016a41c723c */ /* 0x040ff0000000187c */
[----:B-1----:R-:W-:Y:S08]  /*3780*/  HMMA.16816.F32 R24, R164, R40, R136 ;  /* 0x00000028a418723c */ /* 0x002ff00000001888 */
[----:B------:R-:W-:Y:S01]  /*3790*/  HMMA.16816.F32 R20, R168, R38, R60 ;  /* 0x00000026a814723c */ /* 0x000fe2000000183c */
[----:B------:R-:W1:Y:S07]  /*37a0*/  LDSM.16.M88.4 R36, [R188+0x4800] ;  /* 0x00480000bc24783b */ /* 0x000e6e0000000200 */
[----:B------:R-:W-:Y:S08]  /*37b0*/  HMMA.16816.F32 R16, R172, R76, R16 ;  /* 0x0000004cac10723c */ /* 0x000ff00000001810 */
[C---:B------:R-:W-:Y:S08]  /*37c0*/  HMMA.16816.F32 R112, R164.reuse, R54, R112 ;  /* 0x00000036a470723c */ /* 0x040ff00000001870 */
[----:B------:R-:W-:Y:S08]  /*37d0*/  HMMA.16816.F32 R108, R164, R8, R108 ;  /* 0x00000008a46c723c */ /* 0x000ff0000000186c */
[----:B------:R-:W-:Y:S01]  /*37e0*/  HMMA.16816.F32 R8, R176, R70, R4 ;  /* 0x00000046b008723c */ /* 0x000fe20000001804 */
[----:B------:R-:W-:Y:S07]  /*37f0*/  LDSM.16.M88.4 R68, [R188+0x5000] ;  /* 0x00500000bc44783b */ /* 0x000fee0000000200 */
[----:B------:R-:W-:Y:S08]  /*3800*/  HMMA.16816.F32 R72, R164, R42, R72 ;  /* 0x0000002aa448723c */ /* 0x000ff00000001848 */
[C---:B--2---:R-:W-:Y:S08]  /*3810*/  HMMA.16816.F32 R60, R168.reuse, R64, R84 ;  /* 0x00000040a83c723c */ /* 0x044ff00000001854 */
[----:B------:R-:W-:Y:S01]  /*3820*/  HMMA.16816.F32 R40, R168, R66, R104 ;  /* 0x00000042a828723c */ /* 0x000fe20000001868 */
[----:B------:R-:W2:Y:S07]  /*3830*/  LDSM.16.M88.4 R64, [R190+0x4000] ;  /* 0x00400000be40783b */ /* 0x000eae0000000200 */
[----:B------:R-:W-:Y:S08]  /*3840*/  HMMA.16816.F32 R4, R180, R92, R12 ;  /* 0x0000005cb404723c */ /* 0x000ff0000000180c */
[----:B---3--:R-:W-:Y:S08]  /*3850*/  HMMA.16816.F32 R104, R168, R56, R24 ;  /* 0x00000038a868723c */ /* 0x008ff00000001818 */
[----:B------:R-:W-:Y:S08]  /*3860*/  HMMA.16816.F32 R24, R172, R78, R20 ;  /* 0x0000004eac18723c */ /* 0x000ff00000001814 */
[----:B------:R-:W-:Y:S08]  /*3870*/  HMMA.16816.F32 R20, R176, R88, R16 ;  /* 0x00000058b014723c */ /* 0x000ff00000001810 */
[C---:B-----5:R-:W-:Y:S08]  /*3880*/  HMMA.16816.F32 R52, R168.reuse, R48, R116 ;  /* 0x00000030a834723c */ /* 0x060ff00000001874 */
[C---:B------:R-:W-:Y:S08]  /*3890*/  HMMA.16816.F32 R48, R168.reuse, R50, R112 ;  /* 0x00000032a830723c */ /* 0x040ff00000001870 */
[C---:B------:R-:W-:Y:S08]  /*38a0*/  HMMA.16816.F32 R80, R168.reuse, R32, R80 ;  /* 0x00000020a850723c */ /* 0x040ff00000001850 */
[----:B------:R-:W-:Y:S01]  /*38b0*/  HMMA.16816.F32 R84, R168, R34, R28 ;  /* 0x00000022a854723c */ /* 0x000fe2000000181c */
[----:B------:R-:W3:Y:S04]  /*38c0*/  LDSM.16.M88.4 R32, [R195+0x4800] ;  /* 0x00480000c320783b */ /* 0x000ee80000000200 */
[----:B------:R-:W-:Y:S03]  /*38d0*/  LDSM.16.M88.4 R28, [R195+0x5000] ;  /* 0x00500000c31c783b */ /* 0x000fe60000000200 */
[----:B------:R-:W-:Y:S08]  /*38e0*/  HMMA.16816.F32 R16, R180, R94, R8 ;  /* 0x0000005eb410723c */ /* 0x000ff00000001808 */
[----:B------:R-:W-:Y:S01]  /*38f0*/  HMMA.16816.F32 R92, R168, R58, R72 ;  /* 0x0000003aa85c723c */ /* 0x000fe20000001848 */
[----:B------:R-:W4:Y:S07]  /*3900*/  LDSM.16.M88.4 R56, [R189+0x4000] ;  /* 0x00400000bd38783b */ /* 0x000f2e0000000200 */
[----:B------:R-:W-:Y:S08]  /*3910*/  HMMA.16816.F32 R4, R184, R100, R4 ;  /* 0x00000064b804723c */ /* 0x000ff00000001804 */
[----:B-1----:R-:W-:Y:S08]  /*3920*/  HMMA.16816.F32 R12, R172, R36, R60 ;  /* 0x00000024ac0c723c */ /* 0x002ff0000000183c */
[----:B--2---:R-:W-:Y:S08]  /*3930*/  HMMA.16816.F32 R8, R180, R64, R20 ;  /* 0x00000040b408723c */ /* 0x004ff00000001814 */
[----:B------:R-:W-:Y:S01]  /*3940*/  HMMA.16816.F32 R24, R176, R90, R24 ;  /* 0x0000005ab018723c */ /* 0x000fe20000001818 */
[----:B------:R-:W-:-:S07]  /*3950*/  FMUL.FTZ R0, R4, c[0x0][0x320] ;  /* 0x0000c80004007a20 */ /* 0x000fce0000410000 */
[----:B------:R-:W-:Y:S01]  /*3960*/  HMMA.16816.F32 R76, R172, R70, R48 ;  /* 0x00000046ac4c723c */ /* 0x000fe20000001830 */
[----:B------:R-:W1:Y:S07]  /*3970*/  LDSM.16.M88.4 R48, [R190+0x4800] ;  /* 0x00480000be30783b */ /* 0x000e6e0000000200 */
[----:B------:R-:W-:Y:S01]  /*3980*/  HMMA.16816.F32 R16, R184, R102, R16 ;  /* 0x00000066b810723c */ /* 0x000fe20000001810 */
[----:B------:R2:W1:Y:S07]  /*3990*/  MUFU.TANH R113, R0 ;  /* 0x0000000000717308 */ /* 0x00046e0000002400 */
[----:B------:R-:W-:Y:S01]  /*39a0*/  HMMA.16816.F32 R108, R168, R44, R108 ;  /* 0x0000002ca86c723c */ /* 0x000fe2000000186c */
[----:B--2---:R-:W-:-:S07]  /*39b0*/  FMUL.FTZ R0, R5, c[0x0][0x320] ;  /* 0x0000c80005007a20 */ /* 0x004fce0000410000 */
[----:B------:R-:W-:Y:S01]  /*39c0*/  HMMA.16816.F32 R96, R168, R46, R96 ;  /* 0x0000002ea860723c */ /* 0x000fe20000001860 */
[----:B------:R2:W1:Y:S07]  /*39d0*/  MUFU.TANH R112, R0 ;  /* 0x0000000000707308 */ /* 0x00046e0000002400 */
[----:B------:R-:W-:Y:S01]  /*39e0*/  HMMA.16816.F32 R44, R172, R38, R40 ;  /* 0x00000026ac2c723c */ /* 0x000fe20000001828 */
[----:B------:R-:W5:Y:S04]  /*39f0*/  LDSM.16.M88.4 R40, [R188+0x5800] ;  /* 0x00580000bc28783b */ /* 0x000f680000000200 */
[----:B------:R-:W1:Y:S03]  /*3a00*/  LDSM.16.M88.4 R36, [R189+0x4800] ;  /* 0x00480000bd24783b */ /* 0x000e660000000200 */
[----:B---3--:R-:W-:Y:S01]  /*3a10*/  HMMA.16816.F32 R12, R176, R32, R12 ;  /* 0x00000020b00c723c */ /* 0x008fe2000000180c */
[----:B--2---:R-:W-:-:S04]  /*3a20*/  FMUL.FTZ R0, R6, c[0x0][0x320] ;  /* 0x0000c80006007a20 */ /* 0x004fc80000410000 */
[----:B------:R2:W3:Y:S02]  /*3a30*/  MUFU.TANH R115, R0 ;  /* 0x0000000000737308 */ /* 0x0004e40000002400 */
[----:B--2---:R-:W-:Y:S02]  /*3a40*/  FMUL.FTZ R0, R7, c[0x0][0x320] ;  /* 0x0000c80007007a20 */ /* 0x004fe40000410000 */
[----:B----4-:R-:W-:Y:S04]  /*3a50*/  HMMA.16816.F32 R4, R184, R56, R8 ;  /* 0x00000038b804723c */ /* 0x010fe80000001808 */
[----:B------:R2:W4:Y:S04]  /*3a60*/  MUFU.TANH R114, R0 ;  /* 0x0000000000727308 */ /* 0x0005280000002400 */
[----:B------:R-:W-:Y:S01]  /*3a70*/  HMMA.16816.F32 R8, R180, R66, R24 ;  /* 0x00000042b408723c */ /* 0x000fe20000001818 */
[----:B--2---:R-:W-:-:S04]  /*3a80*/  FMUL.FTZ R0, R16, c[0x0][0x320] ;  /* 0x0000c80010007a20 */ /* 0x004fc80000410000 */
[----:B------:R2:W1:Y:S03]  /*3a90*/  MUFU.TANH R101, R0 ;  /* 0x0000000000657308 */ /* 0x0004660000002400 */
[----:B------:R-:W-:Y:S01]  /*3aa0*/  HMMA.16816.F32 R20, R176, R34, R44 ;  /* 0x00000022b014723c */ /* 0x000fe2000000182c */
[----:B------:R-:W-:Y:S04]  /*3ab0*/  LDSM.16.M88.4 R32, [R190+0x5000] ;  /* 0x00500000be20783b */ /* 0x000fe80000000200 */
[----:B------:R-:W-:Y:S01]  /*3ac0*/  LDSM.16.M88.4 R44, [R190+0x5800] ;  /* 0x00580000be2c783b */ /* 0x000fe20000000200 */
[----:B--2---:R-:W-:-:S04]  /*3ad0*/  FMUL.FTZ R0, R17, c[0x0][0x320] ;  /* 0x0000c80011007a20 */ /* 0x004fc80000410000 */
[----:B------:R2:W1:Y:S01]  /*3ae0*/  MUFU.TANH R100, R0 ;  /* 0x0000000000647308 */ /* 0x0004620000002400 */
[----:B------:R-:W-:Y:S01]  /*3af0*/  HMMA.16816.F32 R72, R172, R68, R52 ;  /* 0x00000044ac48723c */ /* 0x000fe20000001834 */
[----:B------:R-:W3:Y:S01]  /*3b00*/  LDSM.16.M88.4 R52, [R188+0x6000] ;  /* 0x00600000bc34783b */ /* 0x000ee20000000200 */
[----:B--2---:R-:W-:-:S05]  /*3b10*/  FMUL.FTZ R0, R18, c[0x0][0x320] ;  /* 0x0000c80012007a20 */ /* 0x004fca0000410000 */
[----:B------:R2:W1:Y:S02]  /*3b20*/  MUFU.TANH R103, R0 ;  /* 0x0000000000677308 */ /* 0x0004640000002400 */
[----:B--2---:R-:W-:Y:S02]  /*3b30*/  FMUL.FTZ R0, R19, c[0x0][0x320] ;  /* 0x0000c80013007a20 */ /* 0x004fe40000410000 */
[----:B-1----:R-:W-:Y:S04]  /*3b40*/  HMMA.16816.F32 R16, R180, R48, R12 ;  /* 0x00000030b410723c */ /* 0x002fe8000000180c */
[----:B------:R1:W2:Y:S04]  /*3b50*/  MUFU.TANH R102, R0 ;  /* 0x0000000000667308 */ /* 0x0002a80000002400 */
[----:B------:R-:W-:Y:S01]  /*3b60*/  HMMA.16816.F32 R12, R184, R58, R8 ;  /* 0x0000003ab80c723c */ /* 0x000fe20000001808 */
[----:B------:R-:W-:Y:S01]  /*3b70*/  LDSM.16.M88.4 R56, [R188+0x6800] ;  /* 0x00680000bc38783b */ /* 0x000fe20000000200 */
[----:B-1----:R-:W-:-:S04]  /*3b80*/  FMUL.FTZ R0, R4, c[0x0][0x320] ;  /* 0x0000c80004007a20 */ /* 0x002fc80000410000 */
[----:B------:R1:W1:Y:S02]  /*3b90*/  MUFU.TANH R91, R0 ;  /* 0x00000000005b7308 */ /* 0x0002640000002400 */
[----:B-----5:R-:W-:Y:S01]  /*3ba0*/  HMMA.16816.F32 R60, R172, R42, R96 ;  /* 0x0000002aac3c723c */ /* 0x020fe20000001860 */
[----:B-1----:R-:W-:-:S05]  /*3bb0*/  FMUL.FTZ R0, R5, c[0x0][0x320] ;  /* 0x0000c80005007a20 */ /* 0x002fca0000410000 */
[----:B------:R1:W1:Y:S02]  /*3bc0*/  MUFU.TANH R90, R0 ;  /* 0x00000000005a7308 */ /* 0x0002640000002400 */
        /* <DEDUP_REMOVED lines=14> */
[----:B---3--:R-:W-:Y:S01]  /*3cb0*/  HMMA.16816.F32 R68, R172, R52, R80 ;  /* 0x00000034ac44723c */ /* 0x008fe20000001850 */
[----:B--2---:R-:W-:-:S05]  /*3cc0*/  FMUL.FTZ R0, R13, c[0x0][0x320] ;  /* 0x0000c8000d007a20 */ /* 0x004fca0000410000 */
[----:B------:R2:W3:Y:S02]  /*3cd0*/  MUFU.TANH R88, R0 ;  /* 0x0000000000587308 */ /* 0x0004e40000002400 */
[----:B------:R-:W-:Y:S01]  /*3ce0*/  HMMA.16816.F32 R4, R184, R38, R4 ;  /* 0x00000026b804723c */ /* 0x000fe20000001804 */
[----:B------:R-:W1:Y:S07]  /*3cf0*/  LDSM.16.M88.4 R36, [R189+0x5800] ;  /* 0x00580000bd24783b */ /* 0x000e6e0000000200 */
[----:B------:R-:W-:Y:S01]  /*3d00*/  HMMA.16816.F32 R16, R180, R32, R8 ;  /* 0x00000020b410723c */ /* 0x000fe20000001808 */
[----:B--2---:R-:W-:-:S04]  /*3d10*/  FMUL.FTZ R0, R14, c[0x0][0x320] ;  /* 0x0000c8000e007a20 */ /* 0x004fc80000410000 */
[----:B------:R2:W1:Y:S02]  /*3d20*/  MUFU.TANH R80, R0 ;  /* 0x0000000000507308 */ /* 0x0004640000002400 */
[----:B--2---:R-:W-:-:S06]  /*3d30*/  FMUL.FTZ R0, R15, c[0x0][0x320] ;  /* 0x0000c8000f007a20 */ /* 0x004fcc0000410000 */
[----:B------:R2:W1:Y:S01]  /*3d40*/  MUFU.TANH R78, R0 ;  /* 0x00000000004e7308 */ /* 0x0004620000002400 */
[----:B------:R-:W-:Y:S01]  /*3d50*/  HMMA.16816.F32 R8, R180, R34, R20 ;  /* 0x00000022b408723c */ /* 0x000fe20000001814 */
[----:B--2---:R-:W-:-:S06]  /*3d60*/  FMUL.FTZ R0, R24, c[0x0][0x320] ;  /* 0x0000c80018007a20 */ /* 0x004fcc0000410000 */
[----:B------:R2:W1:Y:S01]  /*3d70*/  MUFU.TANH R75, R0 ;  /* 0x00000000004b7308 */ /* 0x0004620000002400 */
[----:B-----5:R-:W-:Y:S01]  /*3d80*/  HMMA.16816.F32 R12, R176, R40, R64 ;  /* 0x00000028b00c723c */ /* 0x020fe20000001840 */
[----:B--2---:R-:W-:-:S06]  /*3d90*/  FMUL.FTZ R0, R25, c[0x0][0x320] ;  /* 0x0000c80019007a20 */ /* 0x004fcc0000410000 */
        /* <DEDUP_REMOVED lines=119> */
[----:B------:R-:W-:Y:S01]  /*4510*/  IADD3 R197, R195, 0x4000, RZ ;  /* 0x00004000c3c57810 */ /* 0x000fe20007ffe0ff */
[----:B------:R-:W-:Y:S06]  /*4520*/  BAR.SYNC.DEFER_BLOCKING 0x0 ;  /* 0x0000000000007b1d */ /* 0x000fec0000010000 */
[----:B------:R-:W-:Y:S05]  /*4530*/  @!P0 BRA `(.L_x_1018) ;  /* 0x0000034000008947 */ /* 0x000fea0003800000 */
[----:B-1234-:R-:W-:Y:S02]  /*4540*/  IADD3 R0, R152, -0x2, RZ ;  /* 0xfffffffe98007810 */ /* 0x01efe40007ffe0ff */
[----:B------:R-:W-:Y:S02]  /*4550*/  ISETP.GE.AND P0, PT, R228, 0x1, PT ;  /* 0x00000001e400780c */ /* 0x000fe40003f06270 */
[----:B------:R-:W-:-:S02]  /*4560*/  SHF.R.S32.HI R2, RZ, 0x1f, R0 ;  /* 0x0000001fff027819 */ /* 0x000fc40000011400 */
[----:B------:R-:W-:-:S03]  /*4570*/  ISETP.GE.AND P2, PT, R228, 0x21, PT ;  /* 0x00000021e400780c */ /* 0x000fc60003f46270 */
        /* <DEDUP_REMOVED lines=8> */
[----:B------:R-:W-:Y:S01]  /*4600*/  IMAD.IADD R3, R3, 0x1, R4 ;  /* 0x0000000103037824 */ /* 0x000fe200078e0204 */
[----:B------:R-:W-:Y:S01]  /*4610*/  @P0 LEA R4, P4, R0, c[0x0][0x1c8], 0x1 ;  /* 0x0000720000040a11 */ /* 0x000fe200078808ff */
[----:B------:R-:W-:Y:S01]  /*4620*/  @P2 IMAD.MOV.U32 R8, RZ, RZ, c[0x0][0x1e4] ;  /* 0x00007900ff082624 */ /* 0x000fe200078e00ff */
[----:B------:R-:W-:Y:S01]  /*4630*/  @P2 LEA R7, P3, R6, R2, 0x5 ;  /* 0x0000000206072211 */ /* 0x000fe200078628ff */
[----:B------:R-:W-:Y:S01]  /*4640*/  @P0 IMAD.X R5, R3, 0x1, R145, P1 ;  /* 0x0000000103050824 */ /* 0x000fe200008e0691 */
[----:B------:R-:W-:Y:S02]  /*4650*/  ISETP.GE.AND P1, PT, R228, 0x41, PT ;  /* 0x00000041e400780c */ /* 0x000fe40003f26270 */
[----:B------:R-:W-:-:S02]  /*4660*/  @P2 LEA.HI.X R6, R6, R3, R8, 0x5, P3 ;  /* 0x0000000306062211 */ /* 0x000fc400018f2c08 */
[----:B------:R-:W-:Y:S02]  /*4670*/  @P0 LEA.HI.X R5, R0, c[0x0][0x1cc], R5, 0x1, P4 ;  /* 0x0000730000050a11 */ /* 0x000fe400020f0c05 */
[----:B------:R-:W-:-:S03]  /*4680*/  @P2 IADD3 R0, P3, R7, R146, RZ ;  /* 0x0000009207002210 */ /* 0x000fc60007f7e0ff */
[----:B------:R-:W-:Y:S01]  /*4690*/  @!PT LDS RZ, [RZ] ;  /* 0x00000000fffff984 */ /* 0x000fe20000000800 */
[----:B------:R-:W-:Y:S01]  /*46a0*/  @!PT LDS RZ, [RZ] ;  /* 0x00000000fffff984 */ /* 0x000fe20000000800 */
[----:B------:R-:W-:Y:S01]  /*46b0*/  @!PT LDS RZ, [RZ] ;  /* 0x00000000fffff984 */ /* 0x000fe20000000800 */
[----:B------:R1:W-:Y:S04]  /*46c0*/  @P0 LDGSTS.E.BYPASS.LTC128B.128 [R214+0x8100], [R4.64], !P6 ;  /* 0x0810000004d60fae */ /* 0x0003e8000f101d46 */
[----:B------:R1:W-:Y:S01]  /*46d0*/  @P0 LDGSTS.E.BYPASS.LTC128B.128 [R214+0xb900], [R4.64+0x80], !P5 ;  /* 0x0b90008004d60fae */ /* 0x0003e2000e901d46 */
[----:B------:R-:W-:-:S13]  /*46e0*/  ISETP.GE.AND P0, PT, R228, 0x61, PT ;  /* 0x00000061e400780c */ /* 0x000fda0003f06270 */
[----:B------:R-:W-:Y:S02]  /*46f0*/  @P0 IMAD.MOV.U32 R9, RZ, RZ, c[0x0][0x1e0] ;  /* 0x00007800ff090624 */ /* 0x000fe400078e00ff */
[----:B------:R-:W-:-:S04]  /*4700*/  @P0 IMAD.MOV.U32 R8, RZ, RZ, c[0x0][0x1e4] ;  /* 0x00007900ff080624 */ /* 0x000fc800078e00ff */
[----:B------:R-:W-:Y:S02]  /*4710*/  @P0 IMAD R8, R8, 0x60, RZ ;  /* 0x0000006008080824 */ /* 0x000fe400078e02ff */
[----:B-1----:R-:W-:Y:S01]  /*4720*/  @P2 IMAD.X R4, R6, 0x1, R145, P3 ;  /* 0x0000000106042824 */ /* 0x002fe200018e0691 */
[----:B------:R-:W-:Y:S01]  /*4730*/  @P2 LEA R6, P3, R0, c[0x0][0x1c8], 0x1 ;  /* 0x0000720000062a11 */ /* 0x000fe200078608ff */
[----:B------:R-:W-:-:S03]  /*4740*/  @P1 IMAD.MOV.U32 R5, RZ, RZ, c[0x0][0x1e0] ;  /* 0x00007800ff051624 */ /* 0x000fc600078e00ff */
[----:B------:R-:W-:Y:S01]  /*4750*/  @P2 LEA.HI.X R7, R0, c[0x0][0x1cc], R4, 0x1, P3 ;  /* 0x0000730000072a11 */ /* 0x000fe200018f0c04 */
[----:B------:R-:W-:Y:S01]  /*4760*/  @P1 IMAD.MOV.U32 R4, RZ, RZ, c[0x0][0x1e4] ;  /* 0x00007900ff041624 */ /* 0x000fe200078e00ff */
[----:B------:R-:W-:-:S03]  /*4770*/  @P1 LEA R0, P3, R5, R2, 0x6 ;  /* 0x0000000205001211 */ /* 0x000fc600078630ff */
[----:B------:R1:W-:Y:S01]  /*4780*/  @P2 LDGSTS.E.BYPASS.LTC128B.128 [R214+0x9100], [R6.64], !P6 ;  /* 0x0910000006d62fae */ /* 0x0003e2000f101d46 */
[----:B------:R-:W-:Y:S01]  /*4790*/  @P1 LEA.HI.X R4, R5, R3, R4, 0x6, P3 ;  /* 0x0000000305041211 */ /* 0x000fe200018f3404 */
[----:B------:R-:W-:Y:S01]  /*47a0*/  @P0 IMAD.WIDE.U32 R2, R9, 0x60, R2 ;  /* 0x0000006009020825 */ /* 0x000fe200078e0002 */
[----:B------:R-:W-:Y:S01]  /*47b0*/  @P1 IADD3 R0, P3, R0, R146, RZ ;  /* 0x0000009200001210 */ /* 0x000fe20007f7e0ff */
[----:B------:R1:W-:Y:S04]  /*47c0*/  @P2 LDGSTS.E.BYPASS.LTC128B.128 [R214+0xc900], [R6.64+0x80], !P5 ;  /* 0x0c90008006d62fae */ /* 0x0003e8000e901d46 */
[----:B------:R-:W-:Y:S01]  /*47d0*/  @P1 IMAD.X R5, R4, 0x1, R145, P3 ;  /* 0x0000000104051824 */ /* 0x000fe200018e0691 */
[----:B------:R-:W-:-:S04]  /*47e0*/  @P1 LEA R4, P3, R0, c[0x0][0x1c8], 0x1 ;  /* 0x0000720000041a11 */ /* 0x000fc800078608ff */
[----:B------:R-:W-:Y:S02]  /*47f0*/  @P1 LEA.HI.X R5, R0, c[0x0][0x1cc], R5, 0x1, P3 ;  /* 0x0000730000051a11 */ /* 0x000fe400018f0c05 */
        /* <DEDUP_REMOVED lines=8> */
.L_x_1018:
[----:B-1234-:R-:W-:Y:S05]  /*4880*/  BSYNC B0 ;  /* 0x0000000000007941 */ /* 0x01efea0003800000 */
.L_x_1017:
[----:B------:R-:W2:Y:S04]  /*4890*/  LDL R0, [R1+0x94] ;  /* 0x0000940001007983 */ /* 0x000ea80000100800 */
[----:B------:R-:W3:Y:S01]  /*48a0*/  LDL R3, [R1+0x48] ;  /* 0x0000480001037983 */ /* 0x000ee20000100800 */
[----:B------:R-:W-:-:S03]  /*48b0*/  ISETP.NE.AND P0, PT, R143, 0x1, PT ;  /* 0x000000018f00780c */ /* 0x000fc60003f05270 */
[----:B------:R-:W0:Y:S01]  /*48c0*/  LDGDEPBAR ;  /* 0x00000000000079af */ /* 0x000e220000000000 */
[----:B--2---:R-:W-:-:S09]  /*48d0*/  IMAD.IADD R0, R0, 0x1, R142 ;  /* 0x0000000100007824 */ /* 0x004fd200078e028e */
[----:B------:R-:W-:-:S05]  /*48e0*/  @P0 IMAD.HI.U32 R2, R0, c[0x0][0x2c8], RZ ;  /* 0x0000b20000020a27 */ /* 0x000fca00078e00ff */
[----:B------:R-:W-:-:S05]  /*48f0*/  @P0 SHF.R.U32.HI R0, RZ, c[0x0][0x2cc], R2 ;  /* 0x0000b300ff000a19 */ /* 0x000fca0000011602 */
[----:B------:R-:W1:Y:S04]  /*4900*/  SHFL.IDX PT, R4, R0, RZ, 0x1c1f ;  /* 0x001c1fff00047589 */ /* 0x000e6800000e0000 */
[----:B------:R3:W2:Y:S02]  /*4910*/  SHFL.IDX PT, R2, R0, 0x1, 0x1c1f ;  /* 0x003c1f0000027f89 */ /* 0x0006a400000e0000 */
[----:B---3--:R-:W-:Y:S01]  /*4920*/  IADD3 R0, -R3, 0x1, R140 ;  /* 0x0000000103007810 */ /* 0x008fe20007ffe18c */
[----:B------:R-:W-:-:S04]  /*4930*/  IMAD.IADD R3, R140, 0x1, -R3 ;  /* 0x000000018c037824 */ /* 0x000fc800078e0a03 */
[----:B------:R-:W-:-:S04]  /*4940*/  IMAD.IADD R0, R0, 0x1, -R151 ;  /* 0x0000000100007824 */ /* 0x000fc800078e0a97 */
[C---:B-1----:R-:W-:Y:S02]  /*4950*/  IMAD.IADD R4, R0.reuse, 0x1, R4 ;  /* 0x0000000100047824 */ /* 0x042fe400078e0204 */
[----:B--2---:R-:W-:-:S03]  /*4960*/  IMAD.IADD R0, R0, 0x1, R2 ;  /* 0x0000000100007824 */ /* 0x004fc600078e0202 */
        /* <DEDUP_REMOVED lines=31> */
[----:B------:R-:W-:Y:S02]  /*4b60*/  FMNMX.FTZ R3, R6, R7, !PT ;  /* 0x0000000706037209 */ /* 0x000fe40007810000 */
[----:B------:R-:W-:Y:S02]  /*4b70*/  ISETP.GT.AND P2, PT, R2, 0x48, PT ;  /* 0x000000480200780c */ /* 0x000fe40003f44270 */
[----:B------:R-:W-:Y:S02]  /*4b80*/  FSEL R146, R49, -INF , P0 ;  /* 0xff80000031927808 */ /* 0x000fe40000000000 */
[----:B------:R-:W-:Y:S02]  /*4b90*/  FSEL R147, R48, -INF , P1 ;  /* 0xff80000030937808 */ /* 0x000fe40000800000 */
[----:B------:R-:W-:-:S02]  /*4ba0*/  ISETP.GT.AND P0, PT, R2, 0x50, PT ;  /* 0x000000500200780c */ /* 0x000fc40003f04270 */
[----:B------:R-:W-:Y:S02]  /*4bb0*/  ISETP.GT.AND P1, PT, R2, 0x51, PT ;  /* 0x000000510200780c */ /* 0x000fe40003f24270 */
[----:B------:R-:W-:Y:S02]  /*4bc0*/  FSEL R38, R88, -INF , P3 ;  /* 0xff80000058267808 */ /* 0x000fe40001800000 */
[C---:B------:R-:W-:Y:S02]  /*4bd0*/  ISETP.GT.AND P3, PT, R2.reuse, 0x29, PT ;  /* 0x000000290200780c */ /* 0x040fe40003f64270 */
[----:B------:R-:W-:Y:S02]  /*4be0*/  FMNMX.FTZ R3, R9, R3, !PT ;  /* 0x0000000309037209 */ /* 0x000fe40007810000 */
[----:B------:R-:W-:Y:S02]  /*4bf0*/  FSEL R155, R37, -INF , P2 ;  /* 0xff800000259b7808 */ /* 0x000fe40001000000 */
[----:B------:R-:W-:-:S02]  /*4c00*/  ISETP.GT.AND P2, PT, R2, 0x58, PT ;  /* 0x000000580200780c */ /* 0x000fc40003f44270 */
[----:B------:R-:W-:Y:S02]  /*4c10*/  FSEL R220, R24, -INF , P0 ;  /* 0xff80000018dc7808 */ /* 0x000fe40000000000 */
[----:B------:R-:W-:Y:S02]  /*4c20*/  FSEL R221, R20, -INF , P1 ;  /* 0xff80000014dd7808 */ /* 0x000fe40000800000 */
[C---:B------:R-:W-:Y:S02]  /*4c30*/  ISETP.GT.AND P0, PT, R2.reuse, 0x60, PT ;  /* 0x000000600200780c */ /* 0x040fe40003f04270 */
[----:B------:R-:W-:Y:S02]  /*4c40*/  ISETP.GT.AND P1, PT, R2, 0x61, PT ;  /* 0x000000610200780c */ /* 0x000fe40003f24270 */
[----:B------:R-:W-:Y:S02]  /*4c50*/  FSEL R93, R64, -INF , P3 ;  /* 0xff800000405d7808 */ /* 0x000fe40001800000 */
[----:B------:R-:W-:-:S02]  /*4c60*/  FMNMX.FTZ R3, R10, R3, !PT ;  /* 0x000000030a037209 */ /* 0x000fc40007810000 */
[C---:B------:R-:W-:Y:S02]  /*4c70*/  ISETP.GT.AND P3, PT, R2.reuse, 0x39, PT ;  /* 0x000000390200780c */ /* 0x040fe40003f64270 */
[----:B------:R-:W-:Y:S02]  /*4c80*/  FSEL R222, R15, -INF , P2 ;  /* 0xff8000000fde7808 */ /* 0x000fe40001000000 */
[----:B------:R-:W-:Y:S02]  /*4c90*/  ISETP.GT.AND P2, PT, R2, 0x68, PT ;  /* 0x000000680200780c */ /* 0x000fe40003f44270 */
[----:B------:R-:W-:Y:S02]  /*4ca0*/  FSEL R250, R13, -INF , P0 ;  /* 0xff8000000dfa7808 */ /* 0x000fe40000000000 */
[----:B------:R-:W-:Y:S02]  /*4cb0*/  FSEL R252, R12, -INF , P1 ;  /* 0xff8000000cfc7808 */ /* 0x000fe40000800000 */
[----:B------:R-:W-:-:S02]  /*4cc0*/  ISETP.GT.AND P0, PT, R0, RZ, PT ;  /* 0x000000ff0000720c */ /* 0x000fc40003f04270 */
[----:B------:R-:W-:Y:S02]  /*4cd0*/  ISETP.GT.AND P1, PT, R0, 0x1, PT ;  /* 0x000000010000780c */ /* 0x000fe40003f24270 */
[----:B------:R-:W-:Y:S02]  /*4ce0*/  FMNMX.FTZ R3, R19, R3, !PT ;  /* 0x0000000313037209 */ /* 0x000fe40007810000 */
[----:B------:R-:W-:Y:S02]  /*4cf0*/  FSEL R143, R56, -INF , P3 ;  /* 0xff800000388f7808 */ /* 0x000fe40001800000 */
[----:B------:R-:W-:Y:S02]  /*4d00*/  ISETP.GT.AND P3, PT, R2, 0x49, PT ;  /* 0x000000490200780c */ /* 0x000fe40003f64270 */
[----:B------:R-:W-:Y:S02]  /*4d10*/  FSEL R251, R11, -INF , P2 ;  /* 0xff8000000bfb7808 */ /* 0x000fe40001000000 */
[----:B------:R-:W-:-:S02]  /*4d20*/  ISETP.GT.AND P2, PT, R0, 0x8, PT ;  /* 0x000000080000780c */ /* 0x000fc40003f44270 */
[----:B------:R-:W-:Y:S02]  /*4d30*/  FSEL R8, R115, -INF , P0 ;  /* 0xff80000073087808 */ /* 0x000fe40000000000 */
[----:B------:R-:W-:Y:S02]  /*4d40*/  FSEL R18, R114, -INF , P1 ;  /* 0xff80000072127808 */ /* 0x000fe40000800000 */
[----:B------:R-:W-:Y:S02]  /*4d50*/  FMNMX.FTZ R3, R32, R3, !PT ;  /* 0x0000000320037209 */ /* 0x000fe40007810000 */
[----:B------:R-:W-:Y:S02]  /*4d60*/  FSEL R159, R36, -INF , P3 ;  /* 0xff800000249f7808 */ /* 0x000fe40001800000 */
[C---:B------:R-:W-:Y:S02]  /*4d70*/  ISETP.GT.AND P3, PT, R2.reuse, 0x59, PT ;  /* 0x000000590200780c */ /* 0x040fe40003f64270 */
[----:B------:R-:W-:-:S02]  /*4d80*/  ISETP.GT.AND P4, PT, R2, 0x69, PT ;  /* 0x000000690200780c */ /* 0x000fc40003f84270 */
        /* <DEDUP_REMOVED lines=44> */
[----:B------:R-:W-:Y:S02]  /*5050*/  FSEL R223, R14, -INF , P3 ;  /* 0xff8000000edf7808 */ /* 0x000fe40001800000 */
[----:B------:R-:W-:Y:S01]  /*5060*/  ISETP.GT.AND P3, PT, R0, 0x38, PT ;  /* 0x000000380000780c */ /* 0x000fe20003f64270 */
[----:B------:R-:W-:Y:S01]  /*5070*/  LDSM.16.MT88.4 R12, [R193] ;  /* 0x00000000c10c783b */ /* 0x000fe20000004200 */
        /* <DEDUP_REMOVED lines=38> */
[----:B------:R-:W-:Y:S01]  /*52e0*/  FMNMX.FTZ R2, R163, R2, !PT ;  /* 0x00000002a3027209 */ /* 0x000fe20007810000 */
[----:B------:R-:W-:Y:S01]  /*52f0*/  LDSM.16.MT88.4 R28, [R196] ;  /* 0x00000000c41c783b */ /* 0x000fe20000004200 */
[----:B------:R-:W-:Y:S02]  /*5300*/  FMNMX.FTZ R3, R251, R3, !PT ;  /* 0x00000003fb037209 */ /* 0x000fe40007810000 */
[----:B------:R-:W-:Y:S02]  /*5310*/  ISETP.GT.AND P0, PT, R0, 0x60, PT ;  /* 0x000000600000780c */ /* 0x000fe40003f04270 */
[----:B------:R-:W-:Y:S02]  /*5320*/  FSEL R215, R27, -INF , P1 ;  /* 0xff8000001bd77808 */ /* 0x000fe40000800000 */
[----:B------:R-:W-:Y:S02]  /*5330*/  FMNMX.FTZ R2, R162, R2, !PT ;  /* 0x00000002a2027209 */ /* 0x000fe40007810000 */
[----:B------:R-:W-:-:S02]  /*5340*/  FMNMX.FTZ R3, R230, R3, !PT ;  /* 0x00000003e6037209 */ /* 0x000fc40007810000 */
[----:B------:R-:W-:Y:S02]  /*5350*/  ISETP.GT.AND P2, PT, R0, 0x61, PT ;  /* 0x000000610000780c */ /* 0x000fe40003f44270 */
[----:B------:R-:W-:Y:S01]  /*5360*/  FSEL R229, R26, -INF , P0 ;  /* 0xff8000001ae57808 */ /* 0x000fe20000000000 */
[----:B------:R-:W1:Y:S01]  /*5370*/  SHFL.BFLY PT, R5, R3, 0x2, 0x1f ;  /* 0x0c401f0003057f89 */ /* 0x000e6200000e0000 */
[----:B------:R-:W-:Y:S02]  /*5380*/  FMNMX.FTZ R2, R215, R2, !PT ;  /* 0x00000002d7027209 */ /* 0x000fe40007810000 */
[C---:B------:R-:W-:Y:S02]  /*5390*/  ISETP.GT.AND P1, PT, R0.reuse, 0x68, PT ;  /* 0x000000680000780c */ /* 0x040fe40003f24270 */
[----:B------:R-:W-:Y:S02]  /*53a0*/  FSEL R233, R25, -INF , P2 ;  /* 0xff80000019e97808 */ /* 0x000fe40001000000 */
[----:B------:R-:W-:Y:S01]  /*53b0*/  FMNMX.FTZ R2, R229, R2, !PT ;  /* 0x00000002e5027209 */ /* 0x000fe20007810000 */
[----:B------:R-:W-:Y:S01]  /*53c0*/  LDSM.16.MT88.4 R24, [R191+0x3800] ;  /* 0x00380000bf18783b */ /* 0x000fe20000004200 */
[----:B------:R-:W-:-:S02]  /*53d0*/  ISETP.GT.AND P0, PT, R0, 0x69, PT ;  /* 0x000000690000780c */ /* 0x000fc40003f04270 */
[----:B------:R-:W-:Y:S02]  /*53e0*/  FSEL R232, R23, -INF , P1 ;  /* 0xff80000017e87808 */ /* 0x000fe40000800000 */
[----:B------:R-:W-:Y:S02]  /*53f0*/  FMNMX.FTZ R2, R233, R2, !PT ;  /* 0x00000002e9027209 */ /* 0x000fe40007810000 */
[----:B------:R-:W-:Y:S02]  /*5400*/  FSEL R231, R22, -INF , P0 ;  /* 0xff80000016e77808 */ /* 0x000fe40000000000 */
[----:B------:R-:W-:Y:S01]  /*5410*/  FMNMX.FTZ R2, R232, R2, !PT ;  /* 0x00000002e8027209 */ /* 0x000fe20007810000 */
[----:B------:R-:W-:Y:S03]  /*5420*/  LDSM.16.MT88.4 R20, [R192] ;  /* 0x00000000c014783b */ /* 0x000fe60000004200 */
[----:B------:R-:W-:-:S02]  /*5430*/  FMNMX.FTZ R2, R231, R2, !PT ;  /* 0x00000002e7027209 */ /* 0x000fc40007810000 */
        /* <DEDUP_REMOVED lines=9> */
[----:B------:R-:W-:-:S04]  /*54d0*/  FFMA.FTZ R0, R6, c[0x0][0x2d0], -R2 ;  /* 0x0000b40006007a23 */ /* 0x000fc80000010802 */
[----:B------:R2:W-:Y:S01]  /*54e0*/  MUFU.EX2 R248, R0 ;  /* 0x0000000000f87308 */ /* 0x0005e20000000800 */
[----:B-1----:R-:W-:Y:S01]  /*54f0*/  FMNMX.FTZ R68, R3, R4, !PT ;  /* 0x0000000403447209 */ /* 0x002fe20007810000 */
[----:B------:R-:W-:-:S03]  /*5500*/  FFMA.FTZ R3, R9, c[0x0][0x2d0], -R2 ;  /* 0x0000b40009037a23 */ /* 0x000fc60000010802 */
[----:B------:R-:W-:-:S03]  /*5510*/  FSETP.NEU.FTZ.AND P0, PT, R68, -INF , PT ;  /* 0xff8000004400780b */ /* 0x000fc60003f1d000 */
[----:B------:R1:W-:Y:S01]  /*5520*/  MUFU.EX2 R246, R3 ;  /* 0x0000000300f67308 */ /* 0x0003e20000000800 */
[----:B--2---:R-:W-:-:S07]  /*5530*/  FFMA.FTZ R0, R7, c[0x0][0x2d0], -R2 ;  /* 0x0000b40007007a23 */ /* 0x004fce0000010802 */
[----:B------:R2:W3:Y:S01]  /*5540*/  MUFU.EX2 R247, R0 ;  /* 0x0000000000f77308 */ /* 0x0004e20000000800 */
[----:B-1----:R-:W-:-:S07]  /*5550*/  FFMA.FTZ R3, R10, c[0x0][0x2d0], -R2 ;  /* 0x0000b4000a037a23 */ /* 0x002fce0000010802 */
[----:B------:R1:W4:Y:S01]  /*5560*/  MUFU.EX2 R249, R3 ;  /* 0x0000000300f97308 */ /* 0x0003220000000800 */
[----:B--2---:R-:W-:Y:S01]  /*5570*/  FMUL.FTZ R0, R68, c[0x0][0x2d0] ;  /* 0x0000b40044007a20 */ /* 0x004fe20000410000 */
[----:B---3--:R-:W-:-:S04]  /*5580*/  F2FP.PACK_AB R4, R247, R248 ;  /* 0x000000f8f704723e */ /* 0x008fc800000000ff */
[----:B------:R-:W-:-:S05]  /*5590*/  FSEL R0, R0, RZ, P0 ;  /* 0x000000ff00007208 */ /* 0x000fca0000000000 */
[--C-:B-1----:R-:W-:Y:S01]  /*55a0*/  FFMA.FTZ R3, R8, c[0x0][0x2d0], -R0.reuse ;  /* 0x0000b40008037a23 */ /* 0x102fe20000010800 */
[----:B----4-:R-:W-:Y:S01]  /*55b0*/  F2FP.PACK_AB R6, R249, R246 ;  /* 0x000000f6f906723e */ /* 0x010fe200000000ff */
[----:B------:R-:W1:Y:S02]  /*55c0*/  LDSM.16.MT88.4 R8, [R191] ;  /* 0x00000000bf08783b */ /* 0x000e640000004200 */
[----:B------:R2:W-:Y:S02]  /*55d0*/  MUFU.EX2 R242, R3 ;  /* 0x0000000300f27308 */ /* 0x0005e40000000800 */
[----:B--2---:R-:W-:-:S06]  /*55e0*/  FFMA.FTZ R3, R18, c[0x0][0x2d0], -R0 ;  /* 0x0000b40012037a23 */ /* 0x004fcc0000010800 */
[----:B------:R2:W3:Y:S02]  /*55f0*/  MUFU.EX2 R239, R3 ;  /* 0x0000000300ef7308 */ /* 0x0004e40000000800 */
[----:B--2---:R-:W-:Y:S01]  /*5600*/  FFMA.FTZ R3, R17, c[0x0][0x2d0], -R0 ;  /* 0x0000b40011037a23 */ /* 0x004fe20000010800 */
[----:B---3--:R-:W-:-:S05]  /*5610*/  F2FP.PACK_AB R5, R239, R242 ;  /* 0x000000f2ef05723e */ /* 0x008fca00000000ff */
[----:B------:R2:W-:Y:S02]  /*5620*/  MUFU.EX2 R238, R3 ;  /* 0x0000000300ee7308 */ /* 0x0005e40000000800 */
[----:B--2---:R-:W-:-:S06]  /*5630*/  FFMA.FTZ R3, R16, c[0x0][0x2d0], -R0 ;  /* 0x0000b40010037a23 */ /* 0x004fcc0000010800 */
[----:B------:R-:W2:Y:S02]  /*5640*/  MUFU.EX2 R245, R3 ;  /* 0x0000000300f57308 */ /* 0x000ea40000000800 */
[----:B--2---:R-:W-:Y:S01]  /*5650*/  F2FP.PACK_AB R7, R245, R238 ;  /* 0x000000eef507723e */ /* 0x004fe200000000ff */
[--C-:B------:R-:W-:Y:S02]  /*5660*/  FFMA.FTZ R3, R19, c[0x0][0x2d0], -R2.reuse ;  /* 0x0000b40013037a23 */ /* 0x100fe40000010802 */
[----:B------:R-:W-:Y:S03]  /*5670*/  LDSM.16.MT88.4 R16, [R193+0x3800] ;  /* 0x00380000c110783b */ /* 0x000fe60000004200 */
[----:B------:R2:W-:Y:S01]  /*5680*/  MUFU.EX2 R241, R3 ;  /* 0x0000000300f17308 */ /* 0x0005e20000000800 */
[C---:B------:R-:W-:Y:S08]  /*5690*/  HMMA.16816.F32 R80, R4.reuse, R12, RZ ;  /* 0x0000000c0450723c */ /* 0x040ff000000018ff */
[----:B------:R-:W-:Y:S01]  /*56a0*/  HMMA.16816.F32 R72, R4, R14, RZ ;  /* 0x0000000e0448723c */ /* 0x000fe200000018ff */
[----:B------:R-:W3:Y:S01]  /*56b0*/  LDSM.16.MT88.4 R12, [R192+0x3800] ;  /* 0x00380000c00c783b */ /* 0x000ee20000004200 */
[----:B--2---:R-:W-:-:S06]  /*56c0*/  FFMA.FTZ R3, R32, c[0x0][0x2d0], -R2 ;  /* 0x0000b40020037a23 */ /* 0x004fcc0000010802 */
[C---:B-1----:R-:W-:Y:S01]  /*56d0*/  HMMA.16816.F32 R60, R4.reuse, R8, RZ ;  /* 0x00000008043c723c */ /* 0x042fe200000018ff */
[----:B------:R1:W2:Y:S07]  /*56e0*/  MUFU.EX2 R243, R3 ;  /* 0x0000000300f37308 */ /* 0x0002ae0000000800 */
[C---:B------:R-:W-:Y:S01]  /*56f0*/  HMMA.16816.F32 R76, R4.reuse, R10, RZ ;  /* 0x0000000a044c723c */ /* 0x040fe200000018ff */
[----:B------:R-:W4:Y:S07]  /*5700*/  LDSM.16.MT88.4 R8, [R194+0x3800] ;  /* 0x00380000c208783b */ /* 0x000f2e0000004200 */
[----:B------:R-:W-:Y:S01]  /*5710*/  HMMA.16816.F32 R40, R4, R24, RZ ;  /* 0x000000180428723c */ /* 0x000fe200000018ff */
[----:B-1----:R-:W-:-:S04]  /*5720*/  FFMA.FTZ R3, R33, c[0x0][0x2d0], -R2 ;  /* 0x0000b40021037a23 */ /* 0x002fc80000010802 */
[----:B------:R1:W-:Y:S03]  /*5730*/  MUFU.EX2 R240, R3 ;  /* 0x0000000300f07308 */ /* 0x0003e60000000800 */
[C---:B------:R-:W-:Y:S08]  /*5740*/  HMMA.16816.F32 R64, R4.reuse, R20, RZ ;  /* 0x000000140440723c */ /* 0x040ff000000018ff */
[----:B------:R-:W-:Y:S01]  /*5750*/  HMMA.16816.F32 R56, R4, R22, RZ ;  /* 0x000000160438723c */ /* 0x000fe200000018ff */
[----:B------:R-:W-:Y:S01]  /*5760*/  LDSM.16.MT88.4 R20, [R191+0x800] ;  /* 0x00080000bf14783b */ /* 0x000fe20000004200 */
[----:B-1----:R-:W-:-:S06]  /*5770*/  FFMA.FTZ R3, R38, c[0x0][0x2d0], -R2 ;  /* 0x0000b40026037a23 */ /* 0x002fcc0000010802 */
[C---:B---3--:R-:W-:Y:S01]  /*5780*/  HMMA.16816.F32 R52, R4.reuse, R14, RZ ;  /* 0x0000000e0434723c */ /* 0x048fe200000018ff */
[----:B------:R1:W-:Y:S07]  /*5790*/  MUFU.EX2 R244, R3 ;  /* 0x0000000300f47308 */ /* 0x0003ee0000000800 */
[C---:B------:R-:W-:Y:S08]  /*57a0*/  HMMA.16816.F32 R48, R4.reuse, R28, RZ ;  /* 0x0000001c0430723c */ /* 0x040ff000000018ff */
[----:B----4-:R-:W-:Y:S01]  /*57b0*/  HMMA.16816.F32 R112, R4, R8, RZ ;  /* 0x000000080470723c */ /* 0x010fe200000018ff */
[----:B-1----:R-:W-:-:S04]  /*57c0*/  FFMA.FTZ R3, R34, c[0x0][0x2d0], -R0 ;  /* 0x0000b40022037a23 */ /* 0x002fc80000010800 */
[----:B------:R1:W-:Y:S03]  /*57d0*/  MUFU.EX2 R235, R3 ;  /* 0x0000000300eb7308 */ /* 0x0003e60000000800 */
[C---:B------:R-:W-:Y:S01]  /*57e0*/  HMMA.16816.F32 R104, R4.reuse, R10, RZ ;  /* 0x0000000a0468723c */ /* 0x040fe200000018ff */
[----:B------:R-:W3:Y:S07]  /*57f0*/  LDSM.16.MT88.4 R8, [R192+0x800] ;  /* 0x00080000c008783b */ /* 0x000eee0000004200 */
[----:B------:R-:W-:Y:S01]  /*5800*/  HMMA.16816.F32 R44, R4, R30, RZ ;  /* 0x0000001e042c723c */ /* 0x000fe200000018ff */
[----:B-1----:R-:W-:-:S07]  /*5810*/  FFMA.FTZ R3, R37, c[0x0][0x2d0], -R0 ;  /* 0x0000b40025037a23 */ /* 0x002fce0000010800 */
[----:B------:R-:W-:Y:S01]  /*5820*/  HMMA.16816.F32 R28, R4, R18, RZ ;  /* 0x00000012041c723c */ /* 0x000fe200000018ff */
[----:B------:R1:W4:Y:S02]  /*5830*/  MUFU.EX2 R236, R3 ;  /* 0x0000000300ec7308 */ /* 0x0003240000000800 */
[----:B-1----:R-:W-:-:S05]  /*5840*/  FFMA.FTZ R3, R36, c[0x0][0x2d0], -R0 ;  /* 0x0000b40024037a23 */ /* 0x002fca0000010800 */
[C---:B------:R-:W-:Y:S01]  /*5850*/  HMMA.16816.F32 R36, R4.reuse, R26, RZ ;  /* 0x0000001a0424723c */ /* 0x040fe200000018ff */
[----:B------:R1:W-:Y:S07]  /*5860*/  MUFU.EX2 R234, R3 ;  /* 0x0000000300ea7308 */ /* 0x0003ee0000000800 */
[----:B------:R-:W-:Y:S01]  /*5870*/  HMMA.16816.F32 R24, R4, R12, RZ ;  /* 0x0000000c0418723c */ /* 0x000fe200000018ff */
[----:B------:R-:W5:Y:S01]  /*5880*/  LDSM.16.MT88.4 R12, [R193+0x800] ;  /* 0x00080000c10c783b */ /* 0x000f620000004200 */
[----:B-1----:R-:W-:-:S06]  /*5890*/  FFMA.FTZ R3, R35, c[0x0][0x2d0], -R0 ;  /* 0x0000b40023037a23 */ /* 0x002fcc0000010800 */
[----:B------:R-:W-:Y:S01]  /*58a0*/  HMMA.16816.F32 R32, R4, R16, RZ ;  /* 0x000000100420723c */ /* 0x000fe200000018ff */
[----:B------:R-:W1:Y:S01]  /*58b0*/  LDSM.16.MT88.4 R16, [R194+0x800] ;  /* 0x00080000c210783b */ /* 0x000e620000004200 */
[----:B------:R-:W3:Y:S05]  /*58c0*/  MUFU.EX2 R237, R3 ;  /* 0x0000000300ed7308 */ /* 0x000eea0000000800 */
[----:B--2---:R-:W-:Y:S02]  /*58d0*/  F2FP.PACK_AB R4, R243, R241 ;  /* 0x000000f1f304723e */ /* 0x004fe400000000ff */
[----:B----4-:R-:W-:Y:S02]  /*58e0*/  F2FP.PACK_AB R5, R236, R235 ;  /* 0x000000ebec05723e */ /* 0x010fe400000000ff */
[----:B------:R-:W-:-:S02]  /*58f0*/  F2FP.PACK_AB R6, R244, R240 ;  /* 0x000000f0f406723e */ /* 0x000fc400000000ff */
[----:B---3--:R-:W-:Y:S01]  /*5900*/  F2FP.PACK_AB R7, R237, R234 ;  /* 0x000000eaed07723e */ /* 0x008fe200000000ff */
[----:B------:R-:W-:-:S04]  /*5910*/  FFMA.FTZ R3, R85, c[0x0][0x2d0], -R2 ;  /* 0x0000b40055037a23 */ /* 0x000fc80000010802 */
[----:B------:R2:W-:Y:S02]  /*5920*/  MUFU.EX2 R225, R3 ;  /* 0x0000000300e17308 */ /* 0x0005e40000000800 */
[C---:B------:R-:W-:Y:S08]  /*5930*/  HMMA.16816.F32 R124, R4.reuse, R8, R64 ;  /* 0x00000008047c723c */ /* 0x040ff00000001840 */
[----:B-----5:R-:W-:Y:S01]  /*5940*/  HMMA.16816.F32 R120, R4, R14, R72 ;  /* 0x0000000e0478723c */ /* 0x020fe20000001848 */
[----:B--2---:R-:W-:-:S07]  /*5950*/  FFMA.FTZ R3, R86, c[0x0][0x2d0], -R2 ;  /* 0x0000b40056037a23 */ /* 0x004fce0000010802 */
[C---:B------:R-:W-:Y:S01]  /*5960*/  HMMA.16816.F32 R72, R4.reuse, R10, R56 ;  /* 0x0000000a0448723c */ /* 0x040fe20000001838 */
[----:B------:R-:W2:Y:S01]  /*5970*/  LDSM.16.MT88.4 R8, [R193+0x4000] ;  /* 0x00400000c108783b */ /* 0x000ea20000004200 */
[----:B------:R3:W4:Y:S06]  /*5980*/  MUFU.EX2 R227, R3 ;  /* 0x0000000300e37308 */ /* 0x00072c0000000800 */
[C---:B------:R-:W-:Y:S08]  /*5990*/  HMMA.16816.F32 R108, R4.reuse, R20, R60 ;  /* 0x00000014046c723c */ /* 0x040ff0000000183c */
[----:B------:R-:W-:Y:S01]  /*59a0*/  HMMA.16816.F32 R100, R4, R22, R76 ;  /* 0x000000160464723c */ /* 0x000fe2000000184c */
[----:B------:R-:W5:Y:S01]  /*59b0*/  LDSM.16.MT88.4 R20, [R191+0x4000] ;  /* 0x00400000bf14783b */ /* 0x000f620000004200 */
[----:B---3--:R-:W-:-:S04]  /*59c0*/  FFMA.FTZ R3, R92, c[0x0][0x2d0], -R2 ;  /* 0x0000b4005c037a23 */ /* 0x008fc80000010802 */
[----:B------:R3:W-:Y:S02]  /*59d0*/  MUFU.EX2 R224, R3 ;  /* 0x0000000300e07308 */ /* 0x0007e40000000800 */
[C---:B------:R-:W-:Y:S01]  /*59e0*/  HMMA.16816.F32 R88, R4.reuse, R12, R80 ;  /* 0x0000000c0458723c */ /* 0x040fe20000001850 */
[----:B------:R-:W4:Y:S07]  /*59f0*/  LDSM.16.MT88.4 R12, [R192+0x4000] ;  /* 0x00400000c00c783b */ /* 0x000f2e0000004200 */
[----:B-1----:R-:W-:Y:S01]  /*5a00*/  HMMA.16816.F32 R116, R4, R16, R48 ;  /* 0x000000100474723c */ /* 0x002fe20000001830 */
[----:B---3--:R-:W-:-:S07]  /*5a10*/  FFMA.FTZ R3, R93, c[0x0][0x2d0], -R2 ;  /* 0x0000b4005d037a23 */ /* 0x008fce0000010802 */
[C---:B------:R-:W-:Y:S01]  /*5a20*/  HMMA.16816.F32 R96, R4.reuse, R18, R44 ;  /* 0x000000120460723c */ /* 0x040fe2000000182c */
[----:B------:R-:W-:Y:S01]  /*5a30*/  LDSM.16.MT88.4 R16, [R191+0x4800] ;  /* 0x00480000bf10783b */ /* 0x000fe20000004200 */
[----:B------:R1:W-:Y:S06]  /*5a40*/  MUFU.EX2 R226, R3 ;  /* 0x0000000300e27308 */ /* 0x0003ec0000000800 */
[C---:B--2---:R-:W-:Y:S08]  /*5a50*/  HMMA.16816.F32 R64, R4.reuse, R8, R32 ;  /* 0x000000080440723c */ /* 0x044ff00000001820 */
[----:B------:R-:W-:Y:S01]  /*5a60*/  HMMA.16816.F32 R60, R4, R10, R28 ;  /* 0x0000000a043c723c */ /* 0x000fe2000000181c */
[----:B------:R-:W2:Y:S01]  /*5a70*/  LDSM.16.MT88.4 R8, [R194+0x4000] ;  /* 0x00400000c208783b */ /* 0x000ea20000004200 */
[----:B-1----:R-:W-:-:S02]  /*5a80*/  FFMA.FTZ R3, R70, c[0x0][0x2d0], -R0 ;  /* 0x0000b40046037a23 */ /* 0x002fc40000010800 */
[----:B------:R-:W-:Y:S02]  /*5a90*/  IMAD.MOV.U32 R70, RZ, RZ, R151 ;  /* 0x000000ffff467224 */ /* 0x000fe400078e0097 */
[----:B------:R1:W-:Y:S02]  /*5aa0*/  MUFU.EX2 R219, R3 ;  /* 0x0000000300db7308 */ /* 0x0003e40000000800 */
[C---:B-----5:R-:W-:Y:S08]  /*5ab0*/  HMMA.16816.F32 R80, R4.reuse, R20, R40 ;  /* 0x000000140450723c */ /* 0x060ff00000001828 */
[----:B----4-:R-:W-:Y:S01]  /*5ac0*/  HMMA.16816.F32 R40, R4, R12, R24 ;  /* 0x0000000c0428723c */ /* 0x010fe20000001818 */
[----:B-1----:R-:W-:-:S07]  /*5ad0*/  FFMA.FTZ R3, R84, c[0x0][0x2d0], -R0 ;  /* 0x0000b40054037a23 */ /* 0x002fce0000010800 */
[C---:B------:R-:W-:Y:S01]  /*5ae0*/  HMMA.16816.F32 R32, R4.reuse, R14, R52 ;  /* 0x0000000e0420723c */ /* 0x040fe20000001834 */
[----:B------:R-:W1:Y:S01]  /*5af0*/  LDSM.16.MT88.4 R12, [R191+0x1000] ;  /* 0x00100000bf0c783b */ /* 0x000e620000004200 */
[----:B------:R3:W4:Y:S06]  /*5b00*/  MUFU.EX2 R217, R3 ;  /* 0x0000000300d97308 */ /* 0x00072c0000000800 */
[C---:B------:R-:W-:Y:S01]  /*5b10*/  HMMA.16816.F32 R76, R4.reuse, R22, R36 ;  /* 0x00000016044c723c */ /* 0x040fe20000001824 */
[----:B------:R-:W5:Y:S07]  /*5b20*/  LDSM.16.MT88.4 R20, [R193+0x1000] ;  /* 0x00100000c114783b */ /* 0x000f6e0000004200 */
[----:B--2---:R-:W-:Y:S01]  /*5b30*/  HMMA.16816.F32 R28, R4, R8, R112 ;  /* 0x00000008041c723c */ /* 0x004fe20000001870 */
[----:B---3--:R-:W-:-:S02]  /*5b40*/  FFMA.FTZ R3, R71, c[0x0][0x2d0], -R0 ;  /* 0x0000b40047037a23 */ /* 0x008fc40000010800 */
[----:B------:R-:W-:Y:S02]  /*5b50*/  IMAD.MOV.U32 R71, RZ, RZ, R153 ;  /* 0x000000ffff477224 */ /* 0x000fe400078e0099 */
[----:B------:R2:W-:Y:S03]  /*5b60*/  MUFU.EX2 R216, R3 ;  /* 0x0000000300d87308 */ /* 0x0005e60000000800 */
[----:B------:R-:W-:Y:S01]  /*5b70*/  HMMA.16816.F32 R24, R4, R10, R104 ;  /* 0x0000000a0418723c */ /* 0x000fe20000001868 */
[----:B------:R-:W3:Y:S06]  /*5b80*/  LDSM.16.MT88.4 R8, [R194+0x1000] ;  /* 0x00100000c208783b */ /* 0x000eec0000004200 */
[----:B------:R-:W-:-:S02]  /*5b90*/  F2FP.PACK_AB R4, R227, R225 ;  /* 0x000000e1e304723e */ /* 0x000fc400000000ff */
[----:B----4-:R-:W-:Y:S02]  /*5ba0*/  F2FP.PACK_AB R5, R217, R219 ;  /* 0x000000dbd905723e */ /* 0x010fe400000000ff */
[----:B------:R-:W-:Y:S01]  /*5bb0*/  F2FP.PACK_AB R6, R226, R224 ;  /* 0x000000e0e206723e */ /* 0x000fe200000000ff */
[----:B--2---:R-:W-:-:S04]  /*5bc0*/  FFMA.FTZ R3, R87, c[0x0][0x2d0], -R0 ;  /* 0x0000b40057037a23 */ /* 0x004fc80000010800 */
[----:B------:R-:W2:Y:S02]  /*5bd0*/  MUFU.EX2 R218, R3 ;  /* 0x0000000300da7308 */ /* 0x000ea40000000800 */
[----:B--2---:R-:W-:Y:S01]  /*5be0*/  F2FP.PACK_AB R7, R218, R216 ;  /* 0x000000d8da07723e */ /* 0x004fe200000000ff */
[----:B------:R-:W-:-:S05]  /*5bf0*/  FFMA.FTZ R3, R140, c[0x0][0x2d0], -R2 ;  /* 0x0000b4008c037a23 */ /* 0x000fca0000010802 */
[----:B------:R2:W-:Y:S01]  /*5c00*/  MUFU.EX2 R160, R3 ;  /* 0x0000000300a07308 */ /* 0x0005e20000000800 */
[C---:B-1----:R-:W-:Y:S08]  /*5c10*/  HMMA.16816.F32 R56, R4.reuse, R12, R108 ;  /* 0x0000000c0438723c */ /* 0x042ff0000000186c */
[----:B------:R-:W-:Y:S01]  /*5c20*/  HMMA.16816.F32 R52, R4, R14, R100 ;  /* 0x0000000e0434723c */ /* 0x000fe20000001864 */
[----:B------:R-:W1:Y:S01]  /*5c30*/  LDSM.16.MT88.4 R12, [R192+0x1000] ;  /* 0x00100000c00c783b */ /* 0x000e620000004200 */
[----:B--2---:R-:W-:-:S06]  /*5c40*/  FFMA.FTZ R3, R142, c[0x0][0x2d0], -R2 ;  /* 0x0000b4008e037a23 */ /* 0x004fcc0000010802 */
[C---:B-----5:R-:W-:Y:S01]  /*5c50*/  HMMA.16816.F32 R48, R4.reuse, R20, R88 ;  /* 0x000000140430723c */ /* 0x060fe20000001858 */
[----:B------:R2:W4:Y:S07]  /*5c60*/  MUFU.EX2 R158, R3 ;  /* 0x00000003009e7308 */ /* 0x00052e0000000800 */
[C---:B------:R-:W-:Y:S01]  /*5c70*/  HMMA.16816.F32 R44, R4.reuse, R22, R120 ;  /* 0x00000016042c723c */ /* 0x040fe20000001878 */
[----:B------:R-:W5:Y:S07]  /*5c80*/  LDSM.16.MT88.4 R20, [R193+0x4800] ;  /* 0x00480000c114783b */ /* 0x000f6e0000004200 */
[----:B---3--:R-:W-:Y:S01]  /*5c90*/  HMMA.16816.F32 R120, R4, R8, R116 ;  /* 0x000000080478723c */ /* 0x008fe20000001874 */
[----:B--2---:R-:W-:-:S04]  /*5ca0*/  FFMA.FTZ R3, R141, c[0x0][0x2d0], -R2 ;  /* 0x0000b4008d037a23 */ /* 0x004fc80000010802 */
[----:B------:R2:W-:Y:S03]  /*5cb0*/  MUFU.EX2 R157, R3 ;  /* 0x00000003009d7308 */ /* 0x0005e60000000800 */
[C---:B------:R-:W-:Y:S01]  /*5cc0*/  HMMA.16816.F32 R112, R4.reuse, R10, R96 ;  /* 0x0000000a0470723c */ /* 0x040fe20000001860 */
[----:B------:R-:W3:Y:S07]  /*5cd0*/  LDSM.16.MT88.4 R8, [R192+0x4800] ;  /* 0x00480000c008783b */ /* 0x000eee0000004200 */
[----:B------:R-:W-:Y:S01]  /*5ce0*/  HMMA.16816.F32 R100, R4, R16, R80 ;  /* 0x000000100464723c */ /* 0x000fe20000001850 */
[----:B--2---:R-:W-:-:S07]  /*5cf0*/  FFMA.FTZ R3, R143, c[0x0][0x2d0], -R2 ;  /* 0x0000b4008f037a23 */ /* 0x004fce0000010802 */
[C---:B-1----:R-:W-:Y:S01]  /*5d00*/  HMMA.16816.F32 R36, R4.reuse, R12, R124 ;  /* 0x0000000c0424723c */ /* 0x042fe2000000187c */
[----:B------:R1:W-:Y:S06]  /*5d10*/  MUFU.EX2 R156, R3 ;  /* 0x00000003009c7308 */ /* 0x0003ec0000000800 */
[----:B------:R-:W-:Y:S01]  /*5d20*/  IMAD.MOV.U32 R127, RZ, RZ, R152 ;  /* 0x000000ffff7f7224 */ /* 0x000fe200078e0098 */
[----:B------:R-:W-:Y:S01]  /*5d30*/  HMMA.16816.F32 R72, R4, R14, R72 ;  /* 0x0000000e0448723c */ /* 0x000fe20000001848 */
[----:B------:R-:W2:Y:S01]  /*5d40*/  LDSM.16.MT88.4 R12, [R194+0x4800] ;  /* 0x00480000c20c783b */ /* 0x000ea20000004200 */
[----:B------:R-:W-:-:S06]  /*5d50*/  IMAD.MOV.U32 R126, RZ, RZ, R148 ;  /* 0x000000ffff7e7224 */ /* 0x000fcc00078e0094 */
[----:B-----5:R-:W-:Y:S01]  /*5d60*/  HMMA.16816.F32 R88, R4, R20, R64 ;  /* 0x000000140458723c */ /* 0x020fe20000001840 */
[----:B-1----:R-:W-:-:S04]  /*5d70*/  FFMA.FTZ R3, R137, c[0x0][0x2d0], -R0 ;  /* 0x0000b40089037a23 */ /* 0x002fc80000010800 */
[----:B------:R1:W-:Y:S03]  /*5d80*/  MUFU.EX2 R154, R3 ;  /* 0x00000003009a7308 */ /* 0x0003e60000000800 */
[C---:B------:R-:W-:Y:S01]  /*5d90*/  HMMA.16816.F32 R92, R4.reuse, R18, R76 ;  /* 0x00000012045c723c */ /* 0x040fe2000000184c */
[----:B------:R-:W-:Y:S07]  /*5da0*/  LDSM.16.MT88.4 R16, [R191+0x1800] ;  /* 0x00180000bf10783b */ /* 0x000fee0000004200 */
[----:B---3--:R-:W-:Y:S01]  /*5db0*/  HMMA.16816.F32 R64, R4, R8, R40 ;  /* 0x000000080440723c */ /* 0x008fe20000001828 */
[----:B-1----:R-:W-:-:S07]  /*5dc0*/  FFMA.FTZ R3, R136, c[0x0][0x2d0], -R0 ;  /* 0x0000b40088037a23 */ /* 0x002fce0000010800 */
[C---:B------:R-:W-:Y:S01]  /*5dd0*/  HMMA.16816.F32 R80, R4.reuse, R10, R32 ;  /* 0x0000000a0450723c */ /* 0x040fe20000001820 */
[----:B------:R-:W1:Y:S01]  /*5de0*/  LDSM.16.MT88.4 R8, [R193+0x1800] ;  /* 0x00180000c108783b */ /* 0x000e620000004200 */
[----:B------:R3:W5:Y:S06]  /*5df0*/  MUFU.EX2 R151, R3 ;  /* 0x0000000300977308 */ /* 0x00076c0000000800 */
[C---:B------:R-:W-:Y:S01]  /*5e00*/  HMMA.16816.F32 R84, R4.reuse, R22, R60 ;  /* 0x000000160454723c */ /* 0x040fe2000000183c */
[----:B------:R-:W1:Y:S07]  /*5e10*/  LDSM.16.MT88.4 R20, [R192+0x1800] ;  /* 0x00180000c014783b */ /* 0x000e6e0000004200 */
[----:B--2---:R-:W-:Y:S01]  /*5e20*/  HMMA.16816.F32 R96, R4, R12, R28 ;  /* 0x0000000c0460723c */ /* 0x004fe2000000181c */
[----:B---3--:R-:W-:-:S04]  /*5e30*/  FFMA.FTZ R3, R139, c[0x0][0x2d0], -R0 ;  /* 0x0000b4008b037a23 */ /* 0x008fc80000010800 */
[----:B------:R2:W-:Y:S03]  /*5e40*/  MUFU.EX2 R153, R3 ;  /* 0x0000000300997308 */ /* 0x0005e60000000800 */
[----:B------:R-:W-:Y:S01]  /*5e50*/  HMMA.16816.F32 R76, R4, R14, R24 ;  /* 0x0000000e044c723c */ /* 0x000fe20000001818 */
[----:B------:R-:W3:Y:S06]  /*5e60*/  LDSM.16.MT88.4 R12, [R194+0x1800] ;  /* 0x00180000c20c783b */ /* 0x000eec0000004200 */
[----:B----4-:R-:W-:-:S02]  /*5e70*/  F2FP.PACK_AB R4, R158, R160 ;  /* 0x000000a09e04723e */ /* 0x010fc400000000ff */
[----:B-----5:R-:W-:Y:S02]  /*5e80*/  F2FP.PACK_AB R5, R151, R154 ;  /* 0x0000009a9705723e */ /* 0x020fe400000000ff */
[----:B------:R-:W-:Y:S01]  /*5e90*/  F2FP.PACK_AB R6, R156, R157 ;  /* 0x0000009d9c06723e */ /* 0x000fe200000000ff */
[----:B--2---:R-:W-:-:S04]  /*5ea0*/  FFMA.FTZ R3, R138, c[0x0][0x2d0], -R0 ;  /* 0x0000b4008a037a23 */ /* 0x004fc80000010800 */
[----:B------:R-:W2:Y:S02]  /*5eb0*/  MUFU.EX2 R152, R3 ;  /* 0x0000000300987308 */ /* 0x000ea40000000800 */
[----:B--2---:R-:W-:Y:S01]  /*5ec0*/  F2FP.PACK_AB R7, R152, R153 ;  /* 0x000000999807723e */ /* 0x004fe200000000ff */
[----:B------:R-:W-:-:S06]  /*5ed0*/  FFMA.FTZ R3, R146, c[0x0][0x2d0], -R2 ;  /* 0x0000b40092037a23 */ /* 0x000fcc0000010802 */
[C---:B-1----:R-:W-:Y:S08]  /*5ee0*/  HMMA.16816.F32 R116, R4.reuse, R8, R48 ;  /* 0x000000080474723c */ /* 0x042ff00000001830 */
[C---:B------:R-:W-:Y:S01]  /*5ef0*/  HMMA.16816.F32 R104, R4.reuse, R10, R44 ;  /* 0x0000000a0468723c */ /* 0x040fe2000000182c */
[----:B------:R-:W1:Y:S07]  /*5f00*/  LDSM.16.MT88.4 R8, [R191+0x5000] ;  /* 0x00500000bf08783b */ /* 0x000e6e0000004200 */
[C---:B------:R-:W-:Y:S08]  /*5f10*/  HMMA.16816.F32 R44, R4.reuse, R20, R36 ;  /* 0x00000014042c723c */ /* 0x040ff00000001824 */
[C---:B------:R-:W-:Y:S01]  /*5f20*/  HMMA.16816.F32 R40, R4.reuse, R22, R72 ;  /* 0x000000160428723c */ /* 0x040fe20000001848 */
[----:B------:R-:W2:Y:S07]  /*5f30*/  LDSM.16.MT88.4 R20, [R192+0x5000] ;  /* 0x00500000c014783b */ /* 0x000eae0000004200 */
[C---:B------:R-:W-:Y:S08]  /*5f40*/  HMMA.16816.F32 R60, R4.reuse, R16, R56 ;  /* 0x00000010043c723c */ /* 0x040ff00000001838 */
[C---:B------:R-:W-:Y:S01]  /*5f50*/  HMMA.16816.F32 R108, R4.reuse, R18, R52 ;  /* 0x00000012046c723c */ /* 0x040fe20000001834 */
[----:B------:R-:W4:Y:S07]  /*5f60*/  LDSM.16.MT88.4 R16, [R193+0x5000] ;  /* 0x00500000c110783b */ /* 0x000f2e0000004200 */
[C---:B---3--:R-:W-:Y:S01]  /*5f70*/  HMMA.16816.F32 R28, R4.reuse, R12, R120 ;  /* 0x0000000c041c723c */ /* 0x048fe20000001878 */
[----:B------:R3:W-:Y:S07]  /*5f80*/  MUFU.EX2 R120, R3 ;  /* 0x0000000300787308 */ /* 0x0007ee0000000800 */
[C---:B-1----:R-:W-:Y:S08]  /*5f90*/  HMMA.16816.F32 R24, R4.reuse, R8, R100 ;  /* 0x000000080418723c */ /* 0x042ff00000001864 */
[----:B------:R-:W-:Y:S01]  /*5fa0*/  HMMA.16816.F32 R32, R4, R10, R92 ;  /* 0x0000000a0420723c */ /* 0x000fe2000000185c */
[----:B------:R-:W1:Y:S01]  /*5fb0*/  LDSM.16.MT88.4 R8, [R194+0x5000] ;  /* 0x00500000c208783b */ /* 0x000e620000004200 */
[----:B---3--:R-:W-:-:S04]  /*5fc0*/  FFMA.FTZ R3, R147, c[0x0][0x2d0], -R2 ;  /* 0x0000b40093037a23 */ /* 0x008fc80000010802 */
[----:B------:R3:W5:Y:S02]  /*5fd0*/  MUFU.EX2 R148, R3 ;  /* 0x0000000300947308 */ /* 0x0007640000000800 */
[C---:B--2---:R-:W-:Y:S08]  /*5fe0*/  HMMA.16816.F32 R56, R4.reuse, R20, R64 ;  /* 0x000000140438723c */ /* 0x044ff00000001840 */
[----:B------:R-:W-:Y:S01]  /*5ff0*/  HMMA.16816.F32 R36, R4, R14, R112 ;  /* 0x0000000e0424723c */ /* 0x000fe20000001870 */
[----:B------:R-:W-:Y:S01]  /*6000*/  LDSM.16.MT88.4 R12, [R193+0x2000] ;  /* 0x00200000c10c783b */ /* 0x000fe20000004200 */
[----:B---3--:R-:W-:-:S06]  /*6010*/  FFMA.FTZ R3, R155, c[0x0][0x2d0], -R2 ;  /* 0x0000b4009b037a23 */ /* 0x008fcc0000010802 */
[C---:B----4-:R-:W-:Y:S01]  /*6020*/  HMMA.16816.F32 R48, R4.reuse, R16, R88 ;  /* 0x000000100430723c */ /* 0x050fe20000001858 */
[----:B------:R-:W-:Y:S01]  /*6030*/  IMAD.MOV.U32 R155, RZ, RZ, R126 ;  /* 0x000000ffff9b7224 */ /* 0x000fe200078e007e */
[----:B------:R2:W-:Y:S06]  /*6040*/  MUFU.EX2 R146, R3 ;  /* 0x0000000300927308 */ /* 0x0005ec0000000800 */
[----:B------:R-:W-:Y:S01]  /*6050*/  HMMA.16816.F32 R52, R4, R18, R84 ;  /* 0x000000120434723c */ /* 0x000fe20000001854 */
[----:B------:R-:W-:Y:S01]  /*6060*/  LDSM.16.MT88.4 R16, [R194+0x2000] ;  /* 0x00200000c210783b */ /* 0x000fe20000004200 */
[----:B--2---:R-:W-:-:S03]  /*6070*/  FFMA.FTZ R3, R159, c[0x0][0x2d0], -R2 ;  /* 0x0000b4009f037a23 */ /* 0x004fc60000010802 */
[----:B------:R-:W2:Y:S03]  /*6080*/  LDL R159, [R1+0x68] ;  /* 0x00006800019f7983 */ /* 0x000ea60000100800 */
[C---:B------:R-:W-:Y:S01]  /*6090*/  HMMA.16816.F32 R64, R4.reuse, R22, R80 ;  /* 0x000000160440723c */ /* 0x040fe20000001850 */
[----:B------:R3:W4:Y:S01]  /*60a0*/  MUFU.EX2 R147, R3 ;  /* 0x0000000300937308 */ /* 0x0007220000000800 */
[----:B------:R-:W4:Y:S06]  /*60b0*/  LDSM.16.MT88.4 R20, [R191+0x2000] ;  /* 0x00200000bf14783b */ /* 0x000f2c0000004200 */
[C---:B-1----:R-:W-:Y:S08]  /*60c0*/  HMMA.16816.F32 R88, R4.reuse, R8, R96 ;  /* 0x000000080458723c */ /* 0x042ff00000001860 */
[----:B------:R-:W-:Y:S01]  /*60d0*/  HMMA.16816.F32 R76, R4, R10, R76 ;  /* 0x0000000a044c723c */ /* 0x000fe2000000184c */
[----:B---3--:R-:W-:Y:S01]  /*60e0*/  FFMA.FTZ R3, R144, c[0x0][0x2d0], -R0 ;  /* 0x0000b40090037a23 */ /* 0x008fe20000010800 */
[----:B------:R-:W1:Y:S03]  /*60f0*/  LDSM.16.MT88.4 R8, [R192+0x2000] ;  /* 0x00200000c008783b */ /* 0x000e660000004200 */
[----:B------:R3:W-:Y:S02]  /*6100*/  MUFU.EX2 R142, R3 ;  /* 0x00000003008e7308 */ /* 0x0007e40000000800 */
[----:B-----5:R-:W-:-:S02]  /*6110*/  F2FP.PACK_AB R4, R148, R120 ;  /* 0x000000789404723e */ /* 0x020fc400000000ff */
[----:B----4-:R-:W-:Y:S01]  /*6120*/  F2FP.PACK_AB R6, R147, R146 ;  /* 0x000000929306723e */ /* 0x010fe200000000ff */
[--C-:B---3--:R-:W-:Y:S02]  /*6130*/  FFMA.FTZ R3, R150, c[0x0][0x2d0], -R0.reuse ;  /* 0x0000b40096037a23 */ /* 0x108fe40000010800 */
[----:B------:R-:W-:Y:S02]  /*6140*/  IMAD.MOV.U32 R150, RZ, RZ, R127 ;  /* 0x000000ffff967224 */ /* 0x000fe400078e007f */
[----:B------:R3:W4:Y:S01]  /*6150*/  MUFU.EX2 R143, R3 ;  /* 0x00000003008f7308 */ /* 0x0007220000000800 */
[----:B------:R-:W-:Y:S01]  /*6160*/  LDSM.16.MT88.4 R124, [R192+0x6800] ;  /* 0x00680000c07c783b */ /* 0x000fe20000004200 */
[----:B---3--:R-:W-:Y:S01]  /*6170*/  FFMA.FTZ R3, R149, c[0x0][0x2d0], -R0 ;  /* 0x0000b40095037a23 */ /* 0x008fe20000010800 */
[----:B----4-:R-:W-:Y:S01]  /*6180*/  F2FP.PACK_AB R5, R143, R142 ;  /* 0x0000008e8f05723e */ /* 0x010fe200000000ff */
[----:B------:R-:W-:-:S04]  /*6190*/  IMAD.MOV.U32 R149, RZ, RZ, R71 ;  /* 0x000000ffff957224 */ /* 0x000fc800078e0047 */
[----:B------:R3:W-:Y:S02]  /*61a0*/  MUFU.EX2 R144, R3 ;  /* 0x0000000300907308 */ /* 0x0007e40000000800 */
[----:B---3--:R-:W-:-:S06]  /*61b0*/  FFMA.FTZ R3, R145, c[0x0][0x2d0], -R0 ;  /* 0x0000b40091037a23 */ /* 0x008fcc0000010800 */
[----:B------:R-:W3:Y:S02]  /*61c0*/  MUFU.EX2 R145, R3 ;  /* 0x0000000300917308 */ /* 0x000ee40000000800 */
[----:B---3--:R-:W-:Y:S01]  /*61d0*/  F2FP.PACK_AB R7, R145, R144 ;  /* 0x000000909107723e */ /* 0x008fe200000000ff */
[----:B------:R-:W-:Y:S02]  /*61e0*/  FFMA.FTZ R3, R220, c[0x0][0x2d0], -R2 ;  /* 0x0000b400dc037a23 */ /* 0x000fe40000010802 */
[----:B------:R-:W-:-:S03]  /*61f0*/  IMAD.MOV.U32 R220, RZ, RZ, R70 ;  /* 0x000000ffffdc7224 */ /* 0x000fc600078e0046 */
[----:B------:R3:W-:Y:S01]  /*6200*/  MUFU.EX2 R138, R3 ;  /* 0x00000003008a7308 */ /* 0x0007e20000000800 */
[C---:B------:R-:W-:Y:S08]  /*6210*/  HMMA.16816.F32 R72, R4.reuse, R20, R60 ;  /* 0x000000140448723c */ /* 0x040ff0000000183c */
[----:B------:R-:W-:Y:S01]  /*6220*/  HMMA.16816.F32 R80, R4, R22, R108 ;  /* 0x000000160450723c */ /* 0x000fe2000000186c */
[----:B------:R-:W4:Y:S01]  /*6230*/  LDSM.16.MT88.4 R20, [R191+0x5800] ;  /* 0x00580000bf14783b */ /* 0x000f220000004200 */
[----:B---3--:R-:W-:-:S06]  /*6240*/  FFMA.FTZ R3, R221, c[0x0][0x2d0], -R2 ;  /* 0x0000b400dd037a23 */ /* 0x008fcc0000010802 */
[C---:B-1----:R-:W-:Y:S01]  /*6250*/  HMMA.16816.F32 R108, R4.reuse, R8, R44 ;  /* 0x00000008046c723c */ /* 0x042fe2000000182c */
[----:B------:R-:W-:Y:S01]  /*6260*/  IMAD.MOV.U32 R221, RZ, RZ, c[0x0][0x2c4] ;  /* 0x0000b100ffdd7624 */ /* 0x000fe200078e00ff */
[----:B------:R1:W3:Y:S04]  /*6270*/  MUFU.EX2 R140, R3 ;  /* 0x00000003008c7308 */ /* 0x0002e80000000800 */
[----:B------:R-:W-:Y:S02]  /*6280*/  ISETP.NE.AND P3, PT, R221, 0x1, PT ;  /* 0x00000001dd00780c */ /* 0x000fe40003f65270 */
[C---:B------:R-:W-:Y:S01]  /*6290*/  HMMA.16816.F32 R96, R4.reuse, R10, R40 ;  /* 0x0000000a0460723c */ /* 0x040fe20000001828 */
[----:B------:R-:W5:Y:S07]  /*62a0*/  LDSM.16.MT88.4 R8, [R193+0x5800] ;  /* 0x00580000c108783b */ /* 0x000f6e0000004200 */
[----:B------:R-:W-:Y:S01]  /*62b0*/  HMMA.16816.F32 R92, R4, R18, R36 ;  /* 0x00000012045c723c */ /* 0x000fe20000001824 */
[----:B-1----:R-:W-:-:S04]  /*62c0*/  FFMA.FTZ R3, R222, c[0x0][0x2d0], -R2 ;  /* 0x0000b400de037a23 */ /* 0x002fc80000010802 */
[----:B------:R1:W-:Y:S03]  /*62d0*/  MUFU.EX2 R139, R3 ;  /* 0x00000003008b7308 */ /* 0x0003e60000000800 */
[C---:B------:R-:W-:Y:S01]  /*62e0*/  HMMA.16816.F32 R84, R4.reuse, R12, R116 ;  /* 0x0000000c0454723c */ /* 0x040fe20000001874 */
[----:B------:R-:W-:Y:S07]  /*62f0*/  LDSM.16.MT88.4 R116, [R193+0x6800] ;  /* 0x00680000c174783b */ /* 0x000fee0000004200 */
[----:B------:R-:W-:Y:S01]  /*6300*/  HMMA.16816.F32 R100, R4, R14, R104 ;  /* 0x0000000e0464723c */ /* 0x000fe20000001868 */
[----:B------:R-:W3:Y:S01]  /*6310*/  LDSM.16.MT88.4 R12, [R192+0x5800] ;  /* 0x00580000c00c783b */ /* 0x000ee20000004200 */
[----:B-1----:R-:W-:-:S06]  /*6320*/  FFMA.FTZ R3, R223, c[0x0][0x2d0], -R2 ;  /* 0x0000b400df037a23 */ /* 0x002fcc0000010802 */
[C---:B----4-:R-:W-:Y:S01]  /*6330*/  HMMA.16816.F32 R60, R4.reuse, R20, R24 ;  /* 0x00000014043c723c */ /* 0x050fe20000001818 */
[----:B------:R1:W-:Y:S07]  /*6340*/  MUFU.EX2 R141, R3 ;  /* 0x00000003008d7308 */ /* 0x0003ee0000000800 */
[C---:B------:R-:W-:Y:S01]  /*6350*/  HMMA.16816.F32 R40, R4.reuse, R22, R32 ;  /* 0x000000160428723c */ /* 0x040fe20000001820 */
[----:B------:R-:W-:Y:S07]  /*6360*/  LDSM.16.MT88.4 R20, [R193+0x2800] ;  /* 0x00280000c114783b */ /* 0x000fee0000004200 */
[----:B-----5:R-:W-:Y:S01]  /*6370*/  HMMA.16816.F32 R36, R4, R8, R48 ;  /* 0x000000080424723c */ /* 0x020fe20000001830 */
[----:B-1----:R-:W-:-:S04]  /*6380*/  FFMA.FTZ R3, R161, c[0x0][0x2d0], -R0 ;  /* 0x0000b400a1037a23 */ /* 0x002fc80000010800 */
[----:B------:R1:W-:Y:S03]  /*6390*/  MUFU.EX2 R137, R3 ;  /* 0x0000000300897308 */ /* 0x0003e60000000800 */
[C---:B------:R-:W-:Y:S01]  /*63a0*/  HMMA.16816.F32 R24, R4.reuse, R10, R52 ;  /* 0x0000000a0418723c */ /* 0x040fe20000001834 */
[----:B------:R-:W4:Y:S07]  /*63b0*/  LDSM.16.MT88.4 R8, [R194+0x5800] ;  /* 0x00580000c208783b */ /* 0x000f2e0000004200 */
[----:B------:R-:W-:Y:S01]  /*63c0*/  HMMA.16816.F32 R104, R4, R16, R28 ;  /* 0x000000100468723c */ /* 0x000fe2000000181c */
[----:B------:R-:W5:Y:S01]  /*63d0*/  LDSM.16.MT88.4 R16, [R192+0x2800] ;  /* 0x00280000c010783b */ /* 0x000f620000004200 */
[----:B-1----:R-:W-:-:S06]  /*63e0*/  FFMA.FTZ R3, R163, c[0x0][0x2d0], -R0 ;  /* 0x0000b400a3037a23 */ /* 0x002fcc0000010800 */
[C---:B---3--:R-:W-:Y:S01]  /*63f0*/  HMMA.16816.F32 R44, R4.reuse, R12, R56 ;  /* 0x0000000c042c723c */ /* 0x048fe20000001838 */
[----:B------:R1:W3:Y:S07]  /*6400*/  MUFU.EX2 R71, R3 ;  /* 0x0000000300477308 */ /* 0x0002ee0000000800 */
[----:B------:R-:W-:Y:S01]  /*6410*/  HMMA.16816.F32 R28, R4, R14, R64 ;  /* 0x0000000e041c723c */ /* 0x000fe20000001840 */
[----:B------:R-:W5:Y:S01]  /*6420*/  LDSM.16.MT88.4 R12, [R191+0x2800] ;  /* 0x00280000bf0c783b */ /* 0x000f620000004200 */
[----:B-1----:R-:W-:-:S04]  /*6430*/  FFMA.FTZ R3, R162, c[0x0][0x2d0], -R0 ;  /* 0x0000b400a2037a23 */ /* 0x002fc80000010800 */
[----:B------:R1:W-:Y:S02]  /*6440*/  MUFU.EX2 R70, R3 ;  /* 0x0000000300467308 */ /* 0x0003e40000000800 */
[C---:B----4-:R-:W-:Y:S08]  /*6450*/  HMMA.16816.F32 R48, R4.reuse, R8, R88 ;  /* 0x000000080430723c */ /* 0x050ff00000001858 */
[----:B------:R-:W-:Y:S01]  /*6460*/  HMMA.16816.F32 R32, R4, R10, R76 ;  /* 0x0000000a0420723c */ /* 0x000fe2000000184c */
[----:B------:R-:W4:Y:S01]  /*6470*/  LDSM.16.MT88.4 R8, [R191+0x6000] ;  /* 0x00600000bf08783b */ /* 0x000f220000004200 */
[----:B-1----:R-:W-:-:S03]  /*6480*/  FFMA.FTZ R3, R215, c[0x0][0x2d0], -R0 ;  /* 0x0000b400d7037a23 */ /* 0x002fc60000010800 */
[----:B------:R-:W-:Y:S02]  /*6490*/  LDSM.16.MT88.4 R76, [R191+0x3000] ;  /* 0x00300000bf4c783b */ /* 0x000fe40000004200 */
[----:B------:R-:W-:Y:S01]  /*64a0*/  F2FP.PACK_AB R4, R140, R138 ;  /* 0x0000008a8c04723e */ /* 0x000fe200000000ff */
[----:B------:R-:W1:Y:S01]  /*64b0*/  MUFU.EX2 R136, R3 ;  /* 0x0000000300887308 */ /* 0x000e620000000800 */
[----:B---3--:R-:W-:Y:S02]  /*64c0*/  F2FP.PACK_AB R5, R71, R137 ;  /* 0x000000894705723e */ /* 0x008fe400000000ff */
[----:B------:R-:W-:Y:S02]  /*64d0*/  F2FP.PACK_AB R6, R141, R139 ;  /* 0x0000008b8d06723e */ /* 0x000fe400000000ff */
[----:B-1----:R-:W-:Y:S01]  /*64e0*/  F2FP.PACK_AB R7, R136, R70 ;  /* 0x000000468807723e */ /* 0x002fe200000000ff */
[----:B------:R-:W-:-:S06]  /*64f0*/  FFMA.FTZ R3, R250, c[0x0][0x2d0], -R2 ;  /* 0x0000b400fa037a23 */ /* 0x000fcc0000010802 */
[C---:B-----5:R-:W-:Y:S01]  /*6500*/  HMMA.16816.F32 R88, R4.reuse, R16, R108 ;  /* 0x000000100458723c */ /* 0x060fe2000000186c */
[----:B------:R1:W-:Y:S01]  /*6510*/  MUFU.EX2 R17, R3 ;  /* 0x0000000300117308 */ /* 0x0003e20000000800 */
[----:B------:R-:W-:Y:S06]  /*6520*/  LDSM.16.MT88.4 R108, [R191+0x6800] ;  /* 0x00680000bf6c783b */ /* 0x000fec0000004200 */
[C---:B------:R-:W-:Y:S08]  /*6530*/  HMMA.16816.F32 R52, R4.reuse, R14, R80 ;  /* 0x0000000e0434723c */ /* 0x040ff00000001850 */
[----:B----4-:R-:W-:Y:S01]  /*6540*/  HMMA.16816.F32 R60, R4, R8, R60 ;  /* 0x00000008043c723c */ /* 0x010fe2000000183c */
[----:B-1----:R-:W-:-:S07]  /*6550*/  FFMA.FTZ R3, R252, c[0x0][0x2d0], -R2 ;  /* 0x0000b400fc037a23 */ /* 0x002fce0000010802 */
[C---:B------:R-:W-:Y:S01]  /*6560*/  HMMA.16816.F32 R40, R4.reuse, R10, R40 ;  /* 0x0000000a0428723c */ /* 0x040fe20000001828 */
[----:B------:R-:W1:Y:S07]  /*6570*/  LDSM.16.MT88.4 R8, [R192+0x6000] ;  /* 0x00600000c008783b */ /* 0x000e6e0000004200 */
[C---:B------:R-:W-:Y:S01]  /*6580*/  HMMA.16816.F32 R80, R4.reuse, R20, R84 ;  /* 0x000000140450723c */ /* 0x040fe20000001854 */
[----:B------:R-:W-:Y:S07]  /*6590*/  LDSM.16.MT88.4 R84, [R193+0x3000] ;  /* 0x00300000c154783b */ /* 0x000fee0000004200 */
[C---:B------:R-:W-:Y:S01]  /*65a0*/  HMMA.16816.F32 R56, R4.reuse, R22, R100 ;  /* 0x000000160438723c */ /* 0x040fe20000001864 */
[----:B------:R-:W3:Y:S04]  /*65b0*/  LDSM.16.MT88.4 R20, [R193+0x6000] ;  /* 0x00600000c114783b */ /* 0x000ee80000004200 */
[----:B------:R-:W-:Y:S03]  /*65c0*/  LDSM.16.MT88.4 R100, [R194+0x3000] ;  /* 0x00300000c264783b */ /* 0x000fe60000004200 */
[C---:B------:R-:W-:Y:S01]  /*65d0*/  HMMA.16816.F32 R96, R4.reuse, R18, R96 ;  /* 0x000000120460723c */ /* 0x040fe20000001860 */
[----:B------:R4:W5:Y:S07]  /*65e0*/  MUFU.EX2 R18, R3 ;  /* 0x0000000300127308 */ /* 0x00096e0000000800 */
[----:B------:R-:W-:Y:S01]  /*65f0*/  HMMA.16816.F32 R72, R4, R12, R72 ;  /* 0x0000000c0448723c */ /* 0x000fe20000001848 */
[----:B------:R-:W2:Y:S01]  /*6600*/  LDSM.16.MT88.4 R12, [R194+0x2800] ;  /* 0x00280000c20c783b */ /* 0x000ea20000004200 */
[----:B----4-:R-:W-:-:S06]  /*6610*/  FFMA.FTZ R3, R251, c[0x0][0x2d0], -R2 ;  /* 0x0000b400fb037a23 */ /* 0x010fcc0000010802 */
[----:B-1----:R-:W-:Y:S01]  /*6620*/  HMMA.16816.F32 R44, R4, R8, R44 ;  /* 0x00000008042c723c */ /* 0x002fe2000000182c */
[----:B------:R-:W-:Y:S01]  /*6630*/  FFMA.FTZ R2, R230, c[0x0][0x2d0], -R2 ;  /* 0x0000b400e6027a23 */ /* 0x000fe20000010802 */
[----:B-----5:R-:W-:-:S03]  /*6640*/  F2FP.PACK_AB R64, R18, R17 ;  /* 0x000000111240723e */ /* 0x020fc600000000ff */
[----:B------:R1:W-:Y:S03]  /*6650*/  MUFU.EX2 R19, R2 ;  /* 0x0000000200137308 */ /* 0x0003e60000000800 */
[C---:B------:R-:W-:Y:S08]  /*6660*/  HMMA.16816.F32 R28, R4.reuse, R10, R28 ;  /* 0x0000000a041c723c */ /* 0x040ff0000000181c */
[----:B---3--:R-:W-:Y:S01]  /*6670*/  HMMA.16816.F32 R36, R4, R20, R36 ;  /* 0x000000140424723c */ /* 0x008fe20000001824 */
[----:B------:R-:W3:Y:S01]  /*6680*/  MUFU.EX2 R20, R3 ;  /* 0x0000000300147308 */ /* 0x000ee20000000800 */
[----:B-1----:R-:W-:-:S06]  /*6690*/  FFMA.FTZ R2, R229, c[0x0][0x2d0], -R0 ;  /* 0x0000b400e5027a23 */ /* 0x002fcc0000010800 */
[C---:B------:R-:W-:Y:S01]  /*66a0*/  HMMA.16816.F32 R24, R4.reuse, R22, R24 ;  /* 0x000000160418723c */ /* 0x040fe20000001818 */
[----:B------:R1:W-:Y:S07]  /*66b0*/  MUFU.EX2 R16, R2 ;  /* 0x0000000200107308 */ /* 0x0003ee0000000800 */
[----:B--2---:R-:W-:Y:S01]  /*66c0*/  HMMA.16816.F32 R104, R4, R12, R104 ;  /* 0x0000000c0468723c */ /* 0x004fe20000001868 */
[----:B---3--:R-:W-:-:S07]  /*66d0*/  F2FP.PACK_AB R66, R19, R20 ;  /* 0x000000141342723e */ /* 0x008fce00000000ff */
[----:B------:R-:W-:Y:S01]  /*66e0*/  HMMA.16816.F32 R112, R4, R14, R92 ;  /* 0x0000000e0470723c */ /* 0x000fe2000000185c */
[--C-:B-1----:R-:W-:Y:S01]  /*66f0*/  FFMA.FTZ R2, R233, c[0x0][0x2d0], -R0.reuse ;  /* 0x0000b400e9027a23 */ /* 0x102fe20000010800 */
[----:B------:R-:W1:Y:S03]  /*6700*/  LDSM.16.MT88.4 R12, [R194+0x6000] ;  /* 0x00600000c20c783b */ /* 0x000e660000004200 */
[----:B------:R2:W3:Y:S01]  /*6710*/  MUFU.EX2 R9, R2 ;  /* 0x0000000200097308 */ /* 0x0004e20000000800 */
[----:B------:R-:W4:Y:S01]  /*6720*/  LDSM.16.MT88.4 R92, [R192+0x3000] ;  /* 0x00300000c05c783b */ /* 0x000f220000004200 */
[--C-:B--2---:R-:W-:Y:S01]  /*6730*/  FFMA.FTZ R2, R232, c[0x0][0x2d0], -R0.reuse ;  /* 0x0000b400e8027a23 */ /* 0x104fe20000010800 */
[----:B---3--:R-:W-:Y:S01]  /*6740*/  F2FP.PACK_AB R65, R9, R16 ;  /* 0x000000100941723e */ /* 0x008fe200000000ff */
[----:B------:R-:W-:-:S04]  /*6750*/  FFMA.FTZ R0, R231, c[0x0][0x2d0], -R0 ;  /* 0x0000b400e7007a23 */ /* 0x000fc80000010800 */
[----:B------:R2:W-:Y:S08]  /*6760*/  MUFU.EX2 R10, R2 ;  /* 0x00000002000a7308 */ /* 0x0005f00000000800 */
[----:B------:R3:W5:Y:S01]  /*6770*/  MUFU.EX2 R8, R0 ;  /* 0x0000000000087308 */ /* 0x0007620000000800 */
[----:B--2---:R-:W-:Y:S01]  /*6780*/  FADD.FTZ R2, R248, R247 ;  /* 0x000000f7f8027221 */ /* 0x004fe20000010000 */
[----:B-1----:R-:W-:Y:S03]  /*6790*/  HMMA.16816.F32 R48, R4, R12, R48 ;  /* 0x0000000c0430723c */ /* 0x002fe60000001830 */
[----:B------:R-:W-:-:S02]  /*67a0*/  FADD.FTZ R2, R246, R2 ;  /* 0x00000002f6027221 */ /* 0x000fc40000010000 */
[----:B---3--:R-:W-:-:S03]  /*67b0*/  FADD.FTZ R0, R242, R239 ;  /* 0x000000eff2007221 */ /* 0x008fc60000010000 */
[----:B------:R-:W-:Y:S01]  /*67c0*/  HMMA.16816.F32 R32, R4, R14, R32 ;  /* 0x0000000e0420723c */ /* 0x000fe20000001820 */
[----:B------:R-:W-:Y:S01]  /*67d0*/  FADD.FTZ R2, R249, R2 ;  /* 0x00000002f9027221 */ /* 0x000fe20000010000 */
[----:B------:R-:W1:Y:S01]  /*67e0*/  LDSM.16.MT88.4 R12, [R194+0x6800] ;  /* 0x00680000c20c783b */ /* 0x000e620000004200 */
[----:B------:R-:W-:Y:S01]  /*67f0*/  FADD.FTZ R0, R238, R0 ;  /* 0x00000000ee007221 */ /* 0x000fe20000010000 */
[----:B-----5:R-:W-:Y:S01]  /*6800*/  F2FP.PACK_AB R67, R8, R10 ;  /* 0x0000000a0843723e */ /* 0x020fe200000000ff */
[----:B------:R-:W-:Y:S02]  /*6810*/  FADD.FTZ R2, R241, R2 ;  /* 0x00000002f1027221 */ /* 0x000fe40000010000 */
[----:B------:R-:W-:Y:S02]  /*6820*/  FADD.FTZ R0, R245, R0 ;  /* 0x00000000f5007221 */ /* 0x000fe40000010000 */
[----:B------:R-:W-:Y:S02]  /*6830*/  FADD.FTZ R2, R243, R2 ;  /* 0x00000002f3027221 */ /* 0x000fe40000010000 */
[----:B------:R-:W-:Y:S01]  /*6840*/  FADD.FTZ R0, R235, R0 ;  /* 0x00000000eb007221 */ /* 0x000fe20000010000 */
[----:B----4-:R-:W-:Y:S01]  /*6850*/  HMMA.16816.F32 R88, R64, R92, R88 ;  /* 0x0000005c4058723c */ /* 0x010fe20000001858 */
[----:B------:R-:W-:-:S02]  /*6860*/  FADD.FTZ R3, R240, R2 ;  /* 0x00000002f0037221 */ /* 0x000fc40000010000 */
[----:B------:R-:W-:Y:S02]  /*6870*/  FADD.FTZ R0, R236, R0 ;  /* 0x00000000ec007221 */ /* 0x000fe40000010000 */
[----:B------:R-:W-:-:S03]  /*6880*/  @P3 IMAD.HI.U32 R4, R159, c[0x0][0x2c8], RZ ;  /* 0x0000b2009f043a27 */ /* 0x000fc600078e00ff */
[C---:B------:R-:W-:Y:S01]  /*6890*/  HMMA.16816.F32 R92, R64.reuse, R94, R96 ;  /* 0x0000005e405c723c */ /* 0x040fe20000001860 */
[----:B------:R-:W-:Y:S02]  /*68a0*/  FADD.FTZ R2, R234, R0 ;  /* 0x00000000ea027221 */ /* 0x000fe40000010000 */
[----:B------:R-:W-:Y:S02]  /*68b0*/  FADD.FTZ R0, R244, R3 ;  /* 0x00000003f4007221 */ /* 0x000fe40000010000 */
[----:B------:R-:W-:Y:S02]  /*68c0*/  FADD.FTZ R2, R237, R2 ;  /* 0x00000002ed027221 */ /* 0x000fe40000010000 */
[----:B------:R-:W-:Y:S01]  /*68d0*/  FADD.FTZ R0, R225, R0 ;  /* 0x00000000e1007221 */ /* 0x000fe20000010000 */
[----:B------:R-:W-:Y:S01]  /*68e0*/  HMMA.16816.F32 R96, R64, R100, R104 ;  /* 0x000000644060723c */ /* 0x000fe20000001868 */
[----:B------:R-:W-:Y:S02]  /*68f0*/  FADD.FTZ R2, R219, R2 ;  /* 0x00000002db027221 */ /* 0x000fe40000010000 */
[----:B------:R-:W-:-:S02]  /*6900*/  FADD.FTZ R0, R227, R0 ;  /* 0x00000000e3007221 */ /* 0x000fc40000010000 */
[----:B------:R-:W-:Y:S02]  /*6910*/  FADD.FTZ R2, R217, R2 ;  /* 0x00000002d9027221 */ /* 0x000fe40000010000 */
[----:B------:R-:W-:Y:S01]  /*6920*/  FADD.FTZ R0, R224, R0 ;  /* 0x00000000e0007221 */ /* 0x000fe20000010000 */
[C---:B------:R-:W-:Y:S01]  /*6930*/  HMMA.16816.F32 R100, R64.reuse, R102, R112 ;  /* 0x000000664064723c */ /* 0x040fe20000001870 */
[----:B------:R-:W-:Y:S01]  /*6940*/  FADD.FTZ R2, R216, R2 ;  /* 0x00000002d8027221 */ /* 0x000fe20000010000 */
[----:B------:R-:W-:Y:S01]  /*6950*/  IADD3 R216, R150, -0x2, RZ ;  /* 0xfffffffe96d87810 */ /* 0x000fe20007ffe0ff */
        /* <DEDUP_REMOVED lines=19> */
[----:B------:R-:W-:Y:S01]  /*6a90*/  IMAD.MOV.U32 R0, RZ, RZ, R159 ;  /* 0x000000ffff007224 */ /* 0x000fe200078e009f */
[----:B------:R-:W-:Y:S01]  /*6aa0*/  @P3 SHF.R.U32.HI R0, RZ, c[0x0][0x2cc], R4 ;  /* 0x0000b300ff003a19 */ /* 0x000fe20000011604 */
[----:B------:R-:W-:-:S02]  /*6ab0*/  FADD.FTZ R2, R147, R2 ;  /* 0x0000000293027221 */ /* 0x000fc40000010000 */
[----:B------:R-:W-:Y:S02]  /*6ac0*/  FADD.FTZ R3, R144, R3 ;  /* 0x0000000390037221 */ /* 0x000fe40000010000 */
[----:B------:R-:W-:Y:S01]  /*6ad0*/  FADD.FTZ R2, R138, R2 ;  /* 0x000000028a027221 */ /* 0x000fe20000010000 */
[C---:B------:R-:W-:Y:S01]  /*6ae0*/  HMMA.16816.F32 R120, R64.reuse, R124, R44 ;  /* 0x0000007c4078723c */ /* 0x040fe2000000182c */
[----:B------:R-:W-:Y:S01]  /*6af0*/  FADD.FTZ R4, R145, R3 ;  /* 0x0000000391047221 */ /* 0x000fe20000010000 */
[----:B------:R-:W-:Y:S01]  /*6b00*/  IADD3 R3, R0, R149, -R220 ;  /* 0x0000009500037210 */ /* 0x000fe20007ffe8dc */
[----:B------:R-:W-:Y:S02]  /*6b10*/  FADD.FTZ R0, R140, R2 ;  /* 0x000000028c007221 */ /* 0x000fe40000010000 */
[----:B------:R-:W-:Y:S02]  /*6b20*/  IMAD.MOV.U32 R2, RZ, RZ, RZ ;  /* 0x000000ffff027224 */ /* 0x000fe400078e00ff */
[----:B------:R-:W-:Y:S01]  /*6b30*/  FADD.FTZ R4, R137, R4 ;  /* 0x0000000489047221 */ /* 0x000fe20000010000 */
[----:B------:R-:W-:Y:S01]  /*6b40*/  HMMA.16816.F32 R76, R64, R78, R52 ;  /* 0x0000004e404c723c */ /* 0x000fe20000001834 */
[----:B------:R-:W-:-:S04]  /*6b50*/  IMAD.HI R2, R3, -0x6db6db6d, R2 ;  /* 0x9249249303027827 */ /* 0x000fc800078e0202 */
[----:B------:R-:W-:Y:S02]  /*6b60*/  FADD.FTZ R3, R71, R4 ;  /* 0x0000000447037221 */ /* 0x000fe40000010000 */
[----:B------:R-:W-:Y:S01]  /*6b70*/  FADD.FTZ R0, R139, R0 ;  /* 0x000000008b007221 */ /* 0x000fe20000010000 */
[----:B------:R-:W-:Y:S01]  /*6b80*/  HMMA.16816.F32 R84, R64, R86, R56 ;  /* 0x000000564054723c */ /* 0x000fe20000001838 */
[----:B------:R-:W-:Y:S02]  /*6b90*/  FADD.FTZ R3, R70, R3 ;  /* 0x0000000346037221 */ /* 0x000fe40000010000 */
[----:B------:R-:W-:Y:S01]  /*6ba0*/  FADD.FTZ R4, R141, R0 ;  /* 0x000000008d047221 */ /* 0x000fe20000010000 */
[----:B------:R-:W-:Y:S01]  /*6bb0*/  SHF.R.U32.HI R0, RZ, 0x1f, R2 ;  /* 0x0000001fff007819 */ /* 0x000fe20000011602 */
[----:B------:R-:W-:-:S03]  /*6bc0*/  FADD.FTZ R3, R136, R3 ;  /* 0x0000000388037221 */ /* 0x000fc60000010000 */
[----:B------:R-:W-:Y:S01]  /*6bd0*/  LEA.HI.SX32 R2, R2, R0, 0x1a ;  /* 0x0000000002027211 */ /* 0x000fe200078fd2ff */
[----:B------:R-:W-:Y:S01]  /*6be0*/  FADD.FTZ R0, R17, R4 ;  /* 0x0000000411007221 */ /* 0x000fe20000010000 */
[C---:B------:R-:W-:Y:S01]  /*6bf0*/  HMMA.16816.F32 R108, R64.reuse, R110, R40 ;  /* 0x0000006e406c723c */ /* 0x040fe20000001828 */
[----:B------:R-:W-:Y:S01]  /*6c00*/  FADD.FTZ R3, R16, R3 ;  /* 0x0000000310037221 */ /* 0x000fe20000010000 */
[----:B------:R-:W-:Y:S01]  /*6c10*/  IMNMX R4, R155, R2, !PT ;  /* 0x000000029b047217 */ /* 0x000fe20007800200 */
[----:B------:R-:W-:Y:S02]  /*6c20*/  FADD.FTZ R0, R18, R0 ;  /* 0x0000000012007221 */ /* 0x000fe40000010000 */
[----:B------:R-:W-:Y:S01]  /*6c30*/  FADD.FTZ R2, R9, R3 ;  /* 0x0000000309027221 */ /* 0x000fe20000010000 */
[----:B------:R-:W-:Y:S01]  /*6c40*/  ISETP.GE.AND P0, PT, R216, R4, PT ;  /* 0x00000004d800720c */ /* 0x000fe20003f06270 */
[----:B------:R-:W-:Y:S01]  /*6c50*/  FADD.FTZ R0, R20, R0 ;  /* 0x0000000014007221 */ /* 0x000fe20000010000 */
[----:B------:R2:W-:Y:S01]  /*6c60*/  STL [R1+0x24], R4 ;  /* 0x0000240401007387 */ /* 0x0005e20000100800 */
[----:B------:R-:W-:Y:S01]  /*6c70*/  FADD.FTZ R2, R10, R2 ;  /* 0x000000020a027221 */ /* 0x000fe20000010000 */
[----:B------:R-:W-:Y:S01]  /*6c80*/  HMMA.16816.F32 R116, R64, R118, R24 ;  /* 0x000000764074723c */ /* 0x000fe20000001818 */
[----:B------:R-:W-:-:S02]  /*6c90*/  FADD.FTZ R3, R19, R0 ;  /* 0x0000000013037221 */ /* 0x000fc40000010000 */
[----:B------:R-:W-:-:S05]  /*6ca0*/  FADD.FTZ R0, R8, R2 ;  /* 0x0000000208007221 */ /* 0x000fca0000010000 */
[----:B------:R2:W-:Y:S01]  /*6cb0*/  STL [R1+0x30], R0 ;  /* 0x0000300001007387 */ /* 0x0005e20000100800 */
[C---:B------:R-:W-:Y:S03]  /*6cc0*/  HMMA.16816.F32 R124, R64.reuse, R126, R28 ;  /* 0x0000007e407c723c */ /* 0x040fe6000000181c */
[----:B------:R2:W-:Y:S05]  /*6cd0*/  STL [R1+0x34], R3 ;  /* 0x0000340301007387 */ /* 0x0005ea0000100800 */
[C---:B-1----:R-:W-:Y:S08]  /*6ce0*/  HMMA.16816.F32 R60, R64.reuse, R12, R48 ;  /* 0x0000000c403c723c */ /* 0x042ff00000001830 */
[----:B------:R-:W-:Y:S01]  /*6cf0*/  HMMA.16816.F32 R64, R64, R14, R32 ;  /* 0x0000000e4040723c */ /* 0x000fe20000001820 */
[----:B------:R-:W-:Y:S07]  /*6d00*/  @!P0 BRA `(.L_x_1019) ;  /* 0x000042e000008947 */ /* 0x000fee0003800000 */
[----:B------:R-:W3:Y:S01]  /*6d10*/  LDL R155, [R1+0x94] ;  /* 0x00009400019b7983 */ /* 0x000ee20000100800 */
[----:B------:R-:W-:Y:S01]  /*6d20*/  IMAD.MOV.U32 R70, RZ, RZ, R68 ;  /* 0x000000ffff467224 */ /* 0x000fe200078e0044 */
[----:B--2---:R-:W-:-:S02]  /*6d30*/  MOV R3, R69 ;  /* 0x0000004500037202 */ /* 0x004fc40000000f00 */
[----:B------:R-:W-:Y:S01]  /*6d40*/  MOV R215, R216 ;  /* 0x000000d800d77202 */ /* 0x000fe20000000f00 */
[----:B---3--:R-:W-:-:S05]  /*6d50*/  IMAD.IADD R0, R155, 0x1, R159 ;  /* 0x000000019b007824 */ /* 0x008fca00078e029f */
[----:B------:R1:W-:Y:S02]  /*6d60*/  STL [R1+0x20], R0 ;  /* 0x0000200001007387 */ /* 0x0003e40000100800 */
[----:B-1----:R-:W-:-:S05]  /*6d70*/  @P3 IMAD.HI.U32 R0, R0, c[0x0][0x2c8], RZ ;  /* 0x0000b20000003a27 */ /* 0x002fca00078e00ff */
[----:B------:R-:W-:-:S05]  /*6d80*/  @P3 SHF.R.U32.HI R0, RZ, c[0x0][0x2cc], R0 ;  /* 0x0000b300ff003a19 */ /* 0x000fca0000011600 */
[----:B------:R1:W-:Y:S02]  /*6d90*/  @P3 STL [R1+0x28], R0 ;  /* 0x0000280001003387 */ /* 0x0003e40000100800 */
.L_x_1024:
[----:B------:R-:W2:Y:S01]  /*6da0*/  LDL R216, [R1+0x38] ;  /* 0x0000380001d87983 */ /* 0x000ea20000100800 */
[----:B------:R-:W-:Y:S04]  /*6db0*/  DEPBAR.LE SB0, 0x0 ;  /* 0x000080000000791a */ /* 0x000fe80000000000 */
[----:B------:R-:W-:Y:S01]  /*6dc0*/  WARPSYNC 0xffffffff ;  /* 0xffffffff00007948 */ /* 0x000fe20003800000 */
[----:B------:R-:W-:Y:S06]  /*6dd0*/  BAR.SYNC.DEFER_BLOCKING 0x0 ;  /* 0x0000000000007b1d */ /* 0x000fec0000010000 */
[----:B------:R3:W4:Y:S01]  /*6de0*/  LDSM.16.M88.4 R8, [R188] ;  /* 0x00000000bc08783b */ /* 0x0007220000000200 */
[----:B------:R-:W-:Y:S03]  /*6df0*/  BSSY B0, `(.L_x_1020) ;  /* 0x000004b000007945 */ /* 0x000fe60003800000 */
[----:B------:R3:W1:Y:S04]  /*6e00*/  LDSM.16.M88.4 R16, [R188+0x800] ;  /* 0x00080000bc10783b */ /* 0x0006680000000200 */
[----:B------:R3:W1:Y:S04]  /*6e10*/  LDSM.16.M88.4 R24, [R188+0x1000] ;  /* 0x00100000bc18783b */ /* 0x0006680000000200 */
[----:B------:R3:W1:Y:S04]  /*6e20*/  LDSM.16.M88.4 R32, [R188+0x1800] ;  /* 0x00180000bc20783b */ /* 0x0006680000000200 */
[----:B------:R3:W1:Y:S04]  /*6e30*/  LDSM.16.M88.4 R40, [R188+0x2000] ;  /* 0x00200000bc28783b */ /* 0x0006680000000200 */
[----:B------:R3:W1:Y:S04]  /*6e40*/  LDSM.16.M88.4 R48, [R188+0x2800] ;  /* 0x00280000bc30783b */ /* 0x0006680000000200 */
[----:B------:R3:W1:Y:S04]  /*6e50*/  LDSM.16.M88.4 R56, [R188+0x3000] ;  /* 0x00300000bc38783b */ /* 0x0006680000000200 */
[----:B------:R3:W1:Y:S04]  /*6e60*/  LDSM.16.M88.4 R136, [R195] ;  /* 0x00000000c388783b */ /* 0x0006680000000200 */
[----:B------:R3:W1:Y:S04]  /*6e70*/  LDSM.16.M88.4 R140, [R204] ;  /* 0x00000000cc8c783b */ /* 0x0006680000000200 */
[----:B------:R3:W1:Y:S04]  /*6e80*/  LDSM.16.M88.4 R144, [R205] ;  /* 0x00000000cd90783b */ /* 0x0006680000000200 */
[----:B------:R3:W1:Y:S04]  /*6e90*/  LDSM.16.M88.4 R148, [R206] ;  /* 0x00000000ce94783b */ /* 0x0006680000000200 */
[----:B------:R3:W1:Y:S04]  /*6ea0*/  LDSM.16.M88.4 R152, [R207] ;  /* 0x00000000cf98783b */ /* 0x0006680000000200 */
[----:B------:R3:W1:Y:S04]  /*6eb0*/  LDSM.16.M88.4 R156, [R208] ;  /* 0x00000000d09c783b */ /* 0x0006680000000200 */
[----:B------:R3:W1:Y:S01]  /*6ec0*/  LDSM.16.M88.4 R160, [R209] ;  /* 0x00000000d1a0783b */ /* 0x0006620000000200 */
[----:B--2---:R-:W-:Y:S11]  /*6ed0*/  ISETP.GT.AND P0, PT, R216, R215, PT ;  /* 0x000000d7d800720c */ /* 0x004ff60003f04270 */
[----:B------:R-:W-:Y:S02]  /*6ee0*/  @!UPT UIADD3 URZ, URZ, URZ, URZ ;  /* 0x0000003f3f3ff290 */ /* 0x000fe4000fffe03f */
[----:B------:R-:W-:-:S05]  /*6ef0*/  @P0 BRA `(.L_x_1021) ;  /* 0x000003a000000947 */ /* 0x000fca0003800000 */
[C---:B-1-34-:R-:W-:Y:S01]  /*6f00*/  IMAD.WIDE.U32 R22, R215.reuse, c[0x0][0x208], RZ ;  /* 0x00008200d7167a25 */ /* 0x05afe200078e00ff */
[----:B------:R-:W2:Y:S01]  /*6f10*/  LDL.64 R30, [R1+0x8] ;  /* 0x00000800011e7983 */ /* 0x000ea20000100a00 */
[----:B------:R-:W-:Y:S01]  /*6f20*/  ULDC.64 UR4, c[0x0][0x208] ;  /* 0x0000820000047ab9 */ /* 0x000fe20000000a00 */
[----:B------:R-:W-:Y:S01]  /*6f30*/  SHF.R.S32.HI R0, RZ, 0x1f, R215 ;  /* 0x0000001fff007819 */ /* 0x000fe200000114d7 */
[----:B------:R-:W-:Y:S01]  /*6f40*/  USHF.L.U32 UR9, UR4, 0x5, URZ ;  /* 0x0000000504097899 */ /* 0x000fe2000800063f */
[----:B------:R-:W3:Y:S01]  /*6f50*/  LDL.64 R28, [R1] ;  /* 0x00000000011c7983 */ /* 0x000ee20000100a00 */
[----:B------:R-:W-:Y:S02]  /*6f60*/  UMOV UR8, 0x5 ;  /* 0x0000000500087882 */ /* 0x000fe40000000000 */
[----:B------:R-:W-:Y:S01]  /*6f70*/  IMAD R0, R0, c[0x0][0x208], RZ ;  /* 0x0000820000007a24 */ /* 0x000fe200078e02ff */
[----:B------:R-:W1:Y:S01]  /*6f80*/  S2R R12, SR_TID.X ;  /* 0x00000000000c7919 */ /* 0x000e620000002100 */
[----:B------:R-:W-:Y:S01]  /*6f90*/  USHF.L.U64.HI UR5, UR4, UR8, UR5 ;  /* 0x0000000804057299 */ /* 0x000fe20008010205 */
[----:B------:R-:W-:Y:S01]  /*6fa0*/  IMAD.U32 R4, RZ, RZ, UR9 ;  /* 0x00000009ff047e24 */ /* 0x000fe2000f8e00ff */
[----:B------:R-:W-:Y:S01]  /*6fb0*/  UIADD3 UR8, UP0, UR9, UR9, URZ ;  /* 0x0000000909087290 */ /* 0x000fe2000ff1e03f */
[----:B------:R-:W-:Y:S03]  /*6fc0*/  IMAD R0, R215, c[0x0][0x20c], R0 ;  /* 0x00008300d7007a24 */ /* 0x000fe600078e0200 */
[----:B------:R-:W-:Y:S01]  /*6fd0*/  IMAD.U32 R5, RZ, RZ, UR5 ;  /* 0x00000005ff057e24 */ /* 0x000fe2000f8e00ff */
[----:B------:R-:W-:Y:S01]  /*6fe0*/  UIADD3.X UR4, UR5, UR5, URZ, UP0, !UPT ;  /* 0x0000000505047290 */ /* 0x000fe200087fe43f */
[----:B------:R-:W-:Y:S02]  /*6ff0*/  IMAD.IADD R0, R23, 0x1, R0 ;  /* 0x0000000117007824 */ /* 0x000fe400078e0200 */
[----:B------:R-:W-:Y:S04]  /*7000*/  IMAD.WIDE.U32 R6, R22, 0x70, R4 ;  /* 0x0000007016067825 */ /* 0x000fe800078e0004 */
[----:B------:R-:W-:Y:S01]  /*7010*/  IMAD R21, R0, 0x70, RZ ;  /* 0x0000007000157824 */ /* 0x000fe200078e02ff */
[----:B------:R-:W-:Y:S01]  /*7020*/  IADD3 R20, P1, R6, UR9, RZ ;  /* 0x0000000906147c10 */ /* 0x000fe2000ff3e0ff */
[----:B------:R-:W-:Y:S02]  /*7030*/  IMAD.U32 R14, RZ, RZ, UR8 ;  /* 0x00000008ff0e7e24 */ /* 0x000fe4000f8e00ff */
[----:B------:R-:W-:Y:S02]  /*7040*/  IMAD.IADD R0, R21, 0x1, R7 ;  /* 0x0000000115007824 */ /* 0x000fe400078e0207 */
[----:B------:R-:W-:Y:S01]  /*7050*/  IMAD.U32 R15, RZ, RZ, UR4 ;  /* 0x00000004ff0f7e24 */ /* 0x000fe2000f8e00ff */
[----:B-1----:R-:W-:Y:S03]  /*7060*/  ISETP.GT.AND P3, PT, R12, 0x7f, PT ;  /* 0x0000007f0c00780c */ /* 0x002fe60003f64270 */
[----:B------:R-:W-:Y:S01]  /*7070*/  IMAD.WIDE.U32 R14, R22, 0x70, R14 ;  /* 0x00000070160e7825 */ /* 0x000fe200078e000e */
[----:B--2---:R-:W-:Y:S03]  /*7080*/  IADD3 R2, P0, R30, R6, RZ ;  /* 0x000000061e027210 */ /* 0x004fe60007f1e0ff */
[----:B------:R-:W-:Y:S02]  /*7090*/  IMAD.MOV.U32 R4, RZ, RZ, R30 ;  /* 0x000000ffff047224 */ /* 0x000fe400078e001e */
[--C-:B---3--:R-:W-:Y:S02]  /*70a0*/  IMAD.MOV.U32 R5, RZ, RZ, R29.reuse ;  /* 0x000000ffff057224 */ /* 0x108fe400078e001d */
[----:B------:R-:W-:Y:S01]  /*70b0*/  IMAD.X R7, R0, 0x1, R29, P0 ;  /* 0x0000000100077824 */ /* 0x000fe200000e061d */
[----:B------:R-:W-:Y:S01]  /*70c0*/  LEA R6, P0, R2, c[0x0][0x1f8], 0x1 ;  /* 0x00007e0002067a11 */ /* 0x000fe200078008ff */
[----:B------:R-:W-:Y:S01]  /*70d0*/  IMAD.WIDE.U32 R4, R22, 0x70, R4 ;  /* 0x0000007016047825 */ /* 0x000fe200078e0004 */
[----:B------:R-:W-:Y:S02]  /*70e0*/  IADD3.X R0, R0, UR5, RZ, P1, !PT ;  /* 0x0000000500007c10 */ /* 0x000fe40008ffe4ff */
[----:B------:R-:W-:Y:S01]  /*70f0*/  LEA.HI.X R7, R2, c[0x0][0x1fc], R7, 0x1, P0 ;  /* 0x00007f0002077a11 */ /* 0x000fe200000f0c07 */
[----:B------:R-:W-:Y:S01]  /*7100*/  IMAD.IADD R5, R5, 0x1, R21 ;  /* 0x0000000105057824 */ /* 0x000fe200078e0215 */
[C---:B------:R-:W-:Y:S04]  /*7110*/  LEA R12, P2, R4.reuse, c[0x0][0x1f8], 0x1 ;  /* 0x00007e00040c7a11 */ /* 0x040fe800078408ff */
[----:B------:R-:W-:Y:S02]  /*7120*/  LEA.HI.X R13, R4, c[0x0][0x1fc], R5, 0x1, P2 ;  /* 0x00007f00040d7a11 */ /* 0x000fe400010f0c05 */
[----:B------:R-:W-:Y:S02]  /*7130*/  IADD3 R2, P2, R20, R30, RZ ;  /* 0x0000001e14027210 */ /* 0x000fe40007f5e0ff */
[----:B------:R-:W-:Y:S01]  /*7140*/  @!P3 IADD3 R5, P1, P0, R30, UR9, R20 ;  /* 0x000000091e05bc10 */ /* 0x000fe2000f83e014 */
[----:B------:R-:W-:Y:S01]  /*7150*/  @!PT LDS RZ, [RZ] ;  /* 0x00000000fffff984 */ /* 0x000fe20000000800 */
[----:B------:R-:W-:Y:S01]  /*7160*/  @!PT LDS RZ, [RZ] ;  /* 0x00000000fffff984 */ /* 0x000fe20000000800 */
[----:B------:R-:W-:Y:S01]  /*7170*/  @!PT LDS RZ, [RZ] ;  /* 0x00000000fffff984 */ /* 0x000fe20000000800 */
[----:B------:R1:W-:Y:S02]  /*7180*/  LDGSTS.E.BYPASS.LTC128B.128 [R214+0x100], [R12.64], !P6 ;  /* 0x001000000cd67fae */ /* 0x0003e4000f101d46 */
[----:B------:R-:W-:Y:S01]  /*7190*/  IMAD.X R23, R0, 0x1, R29, P2 ;  /* 0x0000000100177824 */ /* 0x000fe200010e061d */
[----:B------:R-:W-:Y:S01]  /*71a0*/  LEA R20, P2, R2, c[0x0][0x1f8], 0x1 ;  /* 0x00007e0002147a11 */ /* 0x000fe200078408ff */
[----:B------:R1:W-:Y:S01]  /*71b0*/  LDGSTS.E.BYPASS.LTC128B.128 [R214+0x3900], [R12.64+0x80], !P5 ;  /* 0x039000800cd67fae */ /* 0x0003e2000e901d46 */
[----:B------:R-:W-:Y:S02]  /*71c0*/  @!P3 IADD3.X R22, R29, UR5, R0, P1, P0 ;  /* 0x000000051d16bc10 */ /* 0x000fe40008fe0400 */
[C---:B------:R-:W-:Y:S01]  /*71d0*/  @!P3 LEA R4, P0, R5.reuse, c[0x0][0x1f8], 0x1 ;  /* 0x00007e000504ba11 */ /* 0x040fe200078008ff */
[----:B------:R1:W-:Y:S01]  /*71e0*/  LDGSTS.E.BYPASS.LTC128B.128 [R214+0x1100], [R6.64], !P6 ;  /* 0x0110000006d67fae */ /* 0x0003e2000f101d46 */
[----:B------:R-:W-:Y:S02]  /*71f0*/  IADD3 R0, P1, R30, R14, RZ ;  /* 0x0000000e1e007210 */ /* 0x000fe40007f3e0ff */
[----:B------:R-:W-:Y:S01]  /*7200*/  @!P3 LEA.HI.X R5, R5, c[0x0][0x1fc], R22, 0x1, P0 ;  /* 0x00007f000505ba11 */ /* 0x000fe200000f0c16 */
[----:B------:R1:W-:Y:S01]  /*7210*/  LDGSTS.E.BYPASS.LTC128B.128 [R214+0x4900], [R6.64+0x80], !P5 ;  /* 0x0490008006d67fae */ /* 0x0003e2000e901d46 */
[----:B------:R-:W-:Y:S02]  /*7220*/  LEA R14, P0, R0, c[0x0][0x1f8], 0x1 ;  /* 0x00007e00000e7a11 */ /* 0x000fe400078008ff */
[----:B------:R-:W-:Y:S02]  /*7230*/  IADD3.X R15, R29, R21, R15, P1, !PT ;  /* 0x000000151d0f7210 */ /* 0x000fe40000ffe40f */
[----:B------:R-:W-:Y:S02]  /*7240*/  LEA.HI.X R21, R2, c[0x0][0x1fc], R23, 0x1, P2 ;  /* 0x00007f0002157a11 */ /* 0x000fe400010f0c17 */
[----:B------:R-:W-:Y:S03]  /*7250*/  LEA.HI.X R15, R0, c[0x0][0x1fc], R15, 0x1, P0 ;  /* 0x00007f00000f7a11 */ /* 0x000fe600000f0c0f */
[----:B------:R1:W-:Y:S04]  /*7260*/  LDGSTS.E.BYPASS.LTC128B.128 [R214+0x2100], [R20.64], !P6 ;  /* 0x0210000014d67fae */ /* 0x0003e8000f101d46 */
[----:B------:R1:W-:Y:S04]  /*7270*/  LDGSTS.E.BYPASS.LTC128B.128 [R214+0x5900], [R14.64+0x80], !P5 ;  /* 0x059000800ed67fae */ /* 0x0003e8000e901d46 */
[----:B------:R1:W-:Y:S04]  /*7280*/  @!P3 LDGSTS.E.BYPASS.LTC128B.128 [R214+0x3100], [R4.64], !P6 ;  /* 0x0310000004d6bfae */ /* 0x0003e8000f101d46 */
[----:B------:R1:W-:Y:S02]  /*7290*/  @!P3 LDGSTS.E.BYPASS.LTC128B.128 [R214+0x6900], [R4.64+0x80], !P5 ;  /* 0x0690008004d6bfae */ /* 0x0003e4000e901d46 */
.L_x_1021:
[----:B-1-34-:R-:W-:Y:S05]  /*72a0*/  BSYNC B0 ;  /* 0x0000000000007941 */ /* 0x01afea0003800000 */
.L_x_1020:
[C---:B------:R-:W-:Y:S01]  /*72b0*/  HMMA.16816.F32 R4, R128.reuse, R8, RZ ;  /* 0x000000088004723c */ /* 0x040fe200000018ff */
[----:B------:R-:W0:Y:S01]  /*72c0*/  LDGDEPBAR ;  /* 0x00000000000079af */ /* 0x000e220000000000 */
[----:B------:R-:W-:Y:S01]  /*72d0*/  BSSY B0, `(.L_x_1022) ;  /* 0x0000144000007945 */ /* 0x000fe20003800000 */
[----:B------:R-:W-:Y:S05]  /*72e0*/  ISETP.GT.AND P0, PT, R215, R216, PT ;  /* 0x000000d8d700720c */ /* 0x000fea0003f04270 */
[C---:B------:R-:W-:Y:S08]  /*72f0*/  HMMA.16816.F32 R8, R128.reuse, R10, RZ ;  /* 0x0000000a8008723c */ /* 0x040ff000000018ff */
        /* <DEDUP_REMOVED lines=11> */
[----:B------:R-:W-:Y:S08]  /*73b0*/  HMMA.16816.F32 R56, R128, R58, RZ ;  /* 0x0000003a8038723c */ /* 0x000ff000000018ff */
[C---:B------:R-:W-:Y:S08]  /*73c0*/  HMMA.16816.F32 R4, R132.reuse, R136, R4 ;  /* 0x000000888404723c */ /* 0x040ff00000001804 */
[C---:B------:R-:W-:Y:S01]  /*73d0*/  HMMA.16816.F32 R8, R132.reuse, R138, R8 ;  /* 0x0000008a8408723c */ /* 0x040fe20000001808 */
[----:B------:R-:W1:Y:S07]  /*73e0*/  LDSM.16.M88.4 R136, [R190] ;  /* 0x00000000be88783b */ /* 0x000e6e0000000200 */
[C---:B------:R-:W-:Y:S08]  /*73f0*/  HMMA.16816.F32 R12, R132.reuse, R140, R12 ;  /* 0x0000008c840c723c */ /* 0x040ff0000000180c */
[C---:B------:R-:W-:Y:S01]  /*7400*/  HMMA.16816.F32 R16, R132.reuse, R142, R16 ;  /* 0x0000008e8410723c */ /* 0x040fe20000001810 */
[----:B------:R-:W2:Y:S07]  /*7410*/  LDSM.16.M88.4 R140, [R190+0x800] ;  /* 0x00080000be8c783b */ /* 0x000eae0000000200 */
[C---:B------:R-:W-:Y:S08]  /*7420*/  HMMA.16816.F32 R20, R132.reuse, R144, R20 ;  /* 0x000000908414723c */ /* 0x040ff00000001814 */
[C---:B------:R-:W-:Y:S01]  /*7430*/  HMMA.16816.F32 R24, R132.reuse, R146, R24 ;  /* 0x000000928418723c */ /* 0x040fe20000001818 */
[----:B------:R-:W3:Y:S07]  /*7440*/  LDSM.16.M88.4 R144, [R190+0x1000] ;  /* 0x00100000be90783b */ /* 0x000eee0000000200 */
        /* <DEDUP_REMOVED lines=8> */
[----:B------:R-:W3:Y:S07]  /*74d0*/  LDSM.16.M88.4 R156, [R190+0x2800] ;  /* 0x00280000be9c783b */ /* 0x000eee0000000200 */
[C---:B------:R-:W-:Y:S08]  /*74e0*/  HMMA.16816.F32 R52, R132.reuse, R160, R52 ;  /* 0x000000a08434723c */ /* 0x040ff00000001834 */
[----:B------:R-:W-:Y:S08]  /*74f0*/  HMMA.16816.F32 R56, R132, R162, R56 ;  /* 0x000000a28438723c */ /* 0x000ff00000001838 */
[C---:B-1----:R-:W-:Y:S08]  /*7500*/  HMMA.16816.F32 R4, R164.reuse, R136, R4 ;  /* 0x00000088a404723c */ /* 0x042ff00000001804 */
[C---:B------:R-:W-:Y:S01]  /*7510*/  HMMA.16816.F32 R8, R164.reuse, R138, R8 ;  /* 0x0000008aa408723c */ /* 0x040fe20000001808 */
[----:B------:R-:W1:Y:S07]  /*7520*/  LDSM.16.M88.4 R136, [R190+0x3000] ;  /* 0x00300000be88783b */ /* 0x000e6e0000000200 */
[C---:B--2---:R-:W-:Y:S08]  /*7530*/  HMMA.16816.F32 R12, R164.reuse, R140, R12 ;  /* 0x0000008ca40c723c */ /* 0x044ff0000000180c */
[C---:B------:R-:W-:Y:S01]  /*7540*/  HMMA.16816.F32 R16, R164.reuse, R142, R16 ;  /* 0x0000008ea410723c */ /* 0x040fe20000001810 */
[----:B------:R-:W2:Y:S07]  /*7550*/  LDSM.16.M88.4 R140, [R189] ;  /* 0x00000000bd8c783b */ /* 0x000eae0000000200 */
        /* <DEDUP_REMOVED lines=11> */
[----:B------:R-:W4:Y:S07]  /*7610*/  LDSM.16.M88.4 R156, [R189+0x2000] ;  /* 0x00200000bd9c783b */ /* 0x000f2e0000000200 */
[C---:B-1----:R-:W-:Y:S08]  /*7620*/  HMMA.16816.F32 R52, R164.reuse, R136, R52 ;  /* 0x00000088a434723c */ /* 0x042ff00000001834 */
[----:B------:R-:W-:Y:S01]  /*7630*/  HMMA.16816.F32 R56, R164, R138, R56 ;  /* 0x0000008aa438723c */ /* 0x000fe20000001838 */
[----:B------:R-:W1:Y:S07]  /*7640*/  LDSM.16.M88.4 R136, [R189+0x2800] ;  /* 0x00280000bd88783b */ /* 0x000e6e0000000200 */
        /* <DEDUP_REMOVED lines=16> */
[C---:B------:R-:W-:Y:S01]  /*7750*/  HMMA.16816.F32 R48, R168.reuse, R138, R48 ;  /* 0x0000008aa830723c */ /* 0x040fe20000001830 */
[----:B------:R-:W1:Y:S07]  /*7760*/  LDSM.16.M88.4 R136, [R188+0x5800] ;  /* 0x00580000bc88783b */ /* 0x000e6e0000000200 */
[C---:B--2---:R-:W-:Y:S08]  /*7770*/  HMMA.16816.F32 R52, R168.reuse, R140, R52 ;  /* 0x0000008ca834723c */ /* 0x044ff00000001834 */
[----:B------:R-:W-:Y:S01]  /*7780*/  HMMA.16816.F32 R56, R168, R142, R56 ;  /* 0x0000008ea838723c */ /* 0x000fe20000001838 */
[----:B------:R-:W2:Y:S07]  /*7790*/  LDSM.16.M88.4 R140, [R188+0x6000] ;  /* 0x00600000bc8c783b */ /* 0x000eae0000000200 */
[C---:B---3--:R-:W-:Y:S08]  /*77a0*/  HMMA.16816.F32 R4, R172.reuse, R144, R4 ;  /* 0x00000090ac04723c */ /* 0x048ff00000001804 */
[C---:B------:R-:W-:Y:S01]  /*77b0*/  HMMA.16816.F32 R8, R172.reuse, R146, R8 ;  /* 0x00000092ac08723c */ /* 0x040fe20000001808 */
[----:B------:R-:W3:Y:S07]  /*77c0*/  LDSM.16.M88.4 R144, [R188+0x6800] ;  /* 0x00680000bc90783b */ /* 0x000eee0000000200 */
[C---:B----4-:R-:W-:Y:S08]  /*77d0*/  HMMA.16816.F32 R12, R172.reuse, R148, R12 ;  /* 0x00000094ac0c723c */ /* 0x050ff0000000180c */
[C---:B------:R-:W-:Y:S01]  /*77e0*/  HMMA.16816.F32 R16, R172.reuse, R150, R16 ;  /* 0x00000096ac10723c */ /* 0x040fe20000001810 */
[----:B------:R-:W4:Y:S07]  /*77f0*/  LDSM.16.M88.4 R148, [R203] ;  /* 0x00000000cb94783b */ /* 0x000f2e0000000200 */
[C---:B-----5:R-:W-:Y:S08]  /*7800*/  HMMA.16816.F32 R20, R172.reuse, R152, R20 ;  /* 0x00000098ac14723c */ /* 0x060ff00000001814 */
[C---:B------:R-:W-:Y:S01]  /*7810*/  HMMA.16816.F32 R24, R172.reuse, R154, R24 ;  /* 0x0000009aac18723c */ /* 0x040fe20000001818 */
[----:B------:R-:W5:Y:S07]  /*7820*/  LDSM.16.M88.4 R152, [R197] ;  /* 0x00000000c598783b */ /* 0x000f6e0000000200 */
[C---:B------:R-:W-:Y:S08]  /*7830*/  HMMA.16816.F32 R28, R172.reuse, R156, R28 ;  /* 0x0000009cac1c723c */ /* 0x040ff0000000181c */
[C---:B------:R-:W-:Y:S01]  /*7840*/  HMMA.16816.F32 R32, R172.reuse, R158, R32 ;  /* 0x0000009eac20723c */ /* 0x040fe20000001820 */
[----:B------:R-:W4:Y:S07]  /*7850*/  LDSM.16.M88.4 R156, [R198] ;  /* 0x00000000c69c783b */ /* 0x000f2e0000000200 */
[C---:B-1----:R-:W-:Y:S08]  /*7860*/  HMMA.16816.F32 R36, R172.reuse, R136, R36 ;  /* 0x00000088ac24723c */ /* 0x042ff00000001824 */
[C---:B------:R-:W-:Y:S01]  /*7870*/  HMMA.16816.F32 R40, R172.reuse, R138, R40 ;  /* 0x0000008aac28723c */ /* 0x040fe20000001828 */
[----:B------:R-:W1:Y:S07]  /*7880*/  LDSM.16.M88.4 R136, [R199] ;  /* 0x00000000c788783b */ /* 0x000e6e0000000200 */
[C---:B--2---:R-:W-:Y:S08]  /*7890*/  HMMA.16816.F32 R44, R172.reuse, R140, R44 ;  /* 0x0000008cac2c723c */ /* 0x044ff0000000182c */
[C---:B------:R-:W-:Y:S01]  /*78a0*/  HMMA.16816.F32 R48, R172.reuse, R142, R48 ;  /* 0x0000008eac30723c */ /* 0x040fe20000001830 */
[----:B------:R-:W2:Y:S07]  /*78b0*/  LDSM.16.M88.4 R140, [R200] ;  /* 0x00000000c88c783b */ /* 0x000eae0000000200 */
[C---:B---3--:R-:W-:Y:S08]  /*78c0*/  HMMA.16816.F32 R52, R172.reuse, R144, R52 ;  /* 0x00000090ac34723c */ /* 0x048ff00000001834 */
[----:B------:R-:W-:Y:S01]  /*78d0*/  HMMA.16816.F32 R56, R172, R146, R56 ;  /* 0x00000092ac38723c */ /* 0x000fe20000001838 */
[----:B------:R-:W3:Y:S07]  /*78e0*/  LDSM.16.M88.4 R144, [R201] ;  /* 0x00000000c990783b */ /* 0x000eee0000000200 */
[C---:B----4-:R-:W-:Y:S08]  /*78f0*/  HMMA.16816.F32 R4, R176.reuse, R148, R4 ;  /* 0x00000094b004723c */ /* 0x050ff00000001804 */
[C---:B------:R-:W-:Y:S01]  /*7900*/  HMMA.16816.F32 R8, R176.reuse, R150, R8 ;  /* 0x00000096b008723c */ /* 0x040fe20000001808 */
[----:B------:R-:W4:Y:S07]  /*7910*/  LDSM.16.M88.4 R148, [R202] ;  /* 0x00000000ca94783b */ /* 0x000f2e0000000200 */
        /* <DEDUP_REMOVED lines=16> */
[----:B------:R-:W-:Y:S01]  /*7a20*/  HMMA.16816.F32 R56, R176, R150, R56 ;  /* 0x00000096b038723c */ /* 0x000fe20000001838 */
        /* <DEDUP_REMOVED lines=11> */
[C---:B------:R-:W-:Y:S08]  /*7ae0*/  HMMA.16816.F32 R32, R180.reuse, R142, R32 ;  /* 0x0000008eb420723c */ /* 0x040ff00000001820 */
[C---:B---3--:R-:W-:Y:S08]  /*7af0*/  HMMA.16816.F32 R36, R180.reuse, R144, R36 ;  /* 0x00000090b424723c */ /* 0x048ff00000001824 */
[C---:B------:R-:W-:Y:S08]  /*7b00*/  HMMA.16816.F32 R40, R180.reuse, R146, R40 ;  /* 0x00000092b428723c */ /* 0x040ff00000001828 */
[C---:B----4-:R-:W-:Y:S08]  /*7b10*/  HMMA.16816.F32 R44, R180.reuse, R148, R44 ;  /* 0x00000094b42c723c */ /* 0x050ff0000000182c */
[C---:B------:R-:W-:Y:S08]  /*7b20*/  HMMA.16816.F32 R48, R180.reuse, R150, R48 ;  /* 0x00000096b430723c */ /* 0x040ff00000001830 */
[C---:B-----5:R-:W-:Y:S08]  /*7b30*/  HMMA.16816.F32 R52, R180.reuse, R152, R52 ;  /* 0x00000098b434723c */ /* 0x060ff00000001834 */
        /* <DEDUP_REMOVED lines=11> */
[----:B---3--:R-:W-:Y:S02]  /*7bf0*/  FMUL.FTZ R2, R19, c[0x0][0x320] ;  /* 0x0000c80013027a20 */ /* 0x008fe40000410000 */
[----:B-1----:R-:W-:Y:S07]  /*7c00*/  FMUL.FTZ R0, R6, c[0x0][0x320] ;  /* 0x0000c80006007a20 */ /* 0x002fee0000410000 */
[----:B------:R1:W3:Y:S02]  /*7c10*/  MUFU.TANH R159, R0 ;  /* 0x00000000009f7308 */ /* 0x0002e40000002400 */
        /* <DEDUP_REMOVED lines=9> */
[----:B------:R1:W1:Y:S04]  /*7cb0*/  MUFU.TANH R158, R0 ;  /* 0x00000000009e7308 */ /* 0x0002680000002400 */
[----:B-1----:R-:W-:Y:S02]  /*7cc0*/  FMUL.FTZ R0, R10, c[0x0][0x320] ;  /* 0x0000c8000a007a20 */ /* 0x002fe40000410000 */
[----:B------:R-:W1:Y:S04]  /*7cd0*/  LDSM.16.M88.4 R8, [R189+0x5000] ;  /* 0x00500000bd08783b */ /* 0x000e680000000200 */
[----:B------:R5:W1:Y:S02]  /*7ce0*/  MUFU.TANH R151, R0 ;  /* 0x0000000000977308 */ /* 0x000a640000002400 */
[----:B-----5:R-:W-:Y:S08]  /*7cf0*/  FMUL.FTZ R0, R12, c[0x0][0x320] ;  /* 0x0000c8000c007a20 */ /* 0x020ff00000410000 */
[----:B------:R5:W2:Y:S10]  /*7d00*/  MUFU.TANH R12, R2 ;  /* 0x00000002000c7308 */ /* 0x000ab40000002400 */
[----:B------:R2:W2:Y:S01]  /*7d10*/  MUFU.TANH R156, R0 ;  /* 0x00000000009c7308 */ /* 0x0004a20000002400 */
[C---:B-1----:R-:W-:Y:S08]  /*7d20*/  HMMA.16816.F32 R28, R184.reuse, R8, R28 ;  /* 0x00000008b81c723c */ /* 0x042ff0000000181c */
[C---:B------:R-:W-:Y:S01]  /*7d30*/  HMMA.16816.F32 R32, R184.reuse, R10, R32 ;  /* 0x0000000ab820723c */ /* 0x040fe20000001820 */
[----:B------:R-:W1:Y:S03]  /*7d40*/  LDSM.16.M88.4 R8, [R189+0x6000] ;  /* 0x00600000bd08783b */ /* 0x000e660000000200 */
[----:B-----5:R-:W-:Y:S04]  /*7d50*/  FMUL.FTZ R2, R27, c[0x0][0x320] ;  /* 0x0000c8001b027a20 */ /* 0x020fe80000410000 */
[----:B------:R5:W1:Y:S01]  /*7d60*/  MUFU.TANH R137, R2 ;  /* 0x0000000200897308 */ /* 0x000a620000002400 */
[C---:B------:R-:W-:Y:S03]  /*7d70*/  HMMA.16816.F32 R36, R184.reuse, R4, R36 ;  /* 0x00000004b824723c */ /* 0x040fe60000001824 */
[----:B--2---:R-:W-:Y:S05]  /*7d80*/  FMUL.FTZ R0, R13, c[0x0][0x320] ;  /* 0x0000c8000d007a20 */ /* 0x004fea0000410000 */
[C---:B------:R-:W-:Y:S01]  /*7d90*/  HMMA.16816.F32 R40, R184.reuse, R6, R40 ;  /* 0x00000006b828723c */ /* 0x040fe20000001828 */
[----:B------:R2:W2:Y:S01]  /*7da0*/  MUFU.TANH R153, R0 ;  /* 0x0000000000997308 */ /* 0x0004a20000002400 */
[----:B------:R-:W3:Y:S01]  /*7db0*/  LDSM.16.M88.4 R4, [R189+0x6800] ;  /* 0x00680000bd04783b */ /* 0x000ee20000000200 */
[----:B------:R-:W-:Y:S07]  /*7dc0*/  DEPBAR.LE SB0, 0x0 ;  /* 0x000080000000791a */ /* 0x000fee0000000000 */
[----:B------:R-:W-:Y:S02]  /*7dd0*/  BAR.SYNC.DEFER_BLOCKING 0x0 ;  /* 0x0000000000007b1d */ /* 0x000fe40000010000 */
[----:B-----5:R-:W-:Y:S01]  /*7de0*/  FMUL.FTZ R2, R35, c[0x0][0x320] ;  /* 0x0000c80023027a20 */ /* 0x020fe20000410000 */
[C---:B-1----:R-:W-:Y:S05]  /*7df0*/  HMMA.16816.F32 R44, R184.reuse, R8, R44 ;  /* 0x00000008b82c723c */ /* 0x042fea000000182c */
[----:B--2---:R-:W-:Y:S03]  /*7e00*/  FMUL.FTZ R0, R14, c[0x0][0x320] ;  /* 0x0000c8000e007a20 */ /* 0x004fe60000410000 */
[C---:B------:R-:W-:Y:S01]  /*7e10*/  HMMA.16816.F32 R48, R184.reuse, R10, R48 ;  /* 0x0000000ab830723c */ /* 0x040fe20000001830 */
[----:B------:R1:W2:Y:S07]  /*7e20*/  MUFU.TANH R146, R0 ;  /* 0x0000000000927308 */ /* 0x0002ae0000002400 */
[C---:B---3--:R-:W-:Y:S08]  /*7e30*/  HMMA.16816.F32 R52, R184.reuse, R4, R52 ;  /* 0x00000004b834723c */ /* 0x048ff00000001834 */
[----:B------:R-:W-:Y:S04]  /*7e40*/  HMMA.16816.F32 R56, R184, R6, R56 ;  /* 0x00000006b838723c */ /* 0x000fe80000001838 */
[----:B-1----:R-:W-:Y:S04]  /*7e50*/  FMUL.FTZ R0, R15, c[0x0][0x320] ;  /* 0x0000c8000f007a20 */ /* 0x002fe80000410000 */
[----:B------:R1:W3:Y:S04]  /*7e60*/  MUFU.TANH R143, R0 ;  /* 0x00000000008f7308 */ /* 0x0002e80000002400 */
[----:B-1----:R-:W-:Y:S06]  /*7e70*/  FMUL.FTZ R0, R16, c[0x0][0x320] ;  /* 0x0000c80010007a20 */ /* 0x002fec0000410000 */
        /* <DEDUP_REMOVED lines=30> */
[----:B-1----:R-:W-:Y:S09]  /*8060*/  FMUL.FTZ R2, R43, c[0x0][0x320] ;  /* 0x0000c8002b027a20 */ /* 0x002ff20000410000 */
[----:B------:R-:W1:Y:S01]  /*8070*/  MUFU.TANH R25, R2 ;  /* 0x0000000200197308 */ /* 0x000e620000002400 */
[----:B-----5:R-:W-:Y:S09]  /*8080*/  FMUL.FTZ R0, R33, c[0x0][0x320] ;  /* 0x0000c80021007a20 */ /* 0x020ff20000410000 */
[----:B------:R5:W1:Y:S02]  /*8090*/  MUFU.TANH R139, R0 ;  /* 0x00000000008b7308 */ /* 0x000a640000002400 */
[----:B-----5:R-:W-:Y:S08]  /*80a0*/  FMUL.FTZ R0, R34, c[0x0][0x320] ;  /* 0x0000c80022007a20 */ /* 0x020ff00000410000 */
        /* <DEDUP_REMOVED lines=46> */
[----:B------:R1:W1:Y:S01]  /*8390*/  MUFU.TANH R15, R0 ;  /* 0x00000000000f7308 */ /* 0x0002620000002400 */
[----:B------:R-:W-:-:S05]  /*83a0*/  @!P0 BRA `(.L_x_1023) ;  /* 0x0000036000008947 */ /* 0x000fca0003800000 */
[----:B-1234-:R-:W-:Y:S01]  /*83b0*/  IADD3 R0, R215, -0x1, RZ ;  /* 0xffffffffd7007810 */ /* 0x01efe20007ffe0ff */
[----:B------:R-:W2:Y:S01]  /*83c0*/  LDL.64 R218, [R1+0x18] ;  /* 0x0000180001da7983 */ /* 0x000ea20000100a00 */
[----:B------:R-:W-:Y:S02]  /*83d0*/  ISETP.GE.AND P2, PT, R228, 0x21, PT ;  /* 0x00000021e400780c */ /* 0x000fe40003f46270 */
[----:B------:R-:W-:Y:S01]  /*83e0*/  SHF.R.S32.HI R2, RZ, 0x1f, R0 ;  /* 0x0000001fff027819 */ /* 0x000fe20000011400 */
[----:B------:R-:W-:Y:S01]  /*83f0*/  IMAD.WIDE.U32 R4, R0, c[0x0][0x1e0], RZ ;  /* 0x0000780000047a25 */ /* 0x000fe200078e00ff */
[C---:B------:R-:W-:Y:S01]  /*8400*/  ISETP.GE.AND P1, PT, R228.reuse, 0x41, PT ;  /* 0x00000041e400780c */ /* 0x040fe20003f26270 */
[----:B------:R-:W3:Y:S01]  /*8410*/  LDL.64 R216, [R1+0x10] ;  /* 0x0000100001d87983 */ /* 0x000ee20000100a00 */
[----:B------:R-:W-:Y:S01]  /*8420*/  ISETP.GE.AND P3, PT, R228, 0x1, PT ;  /* 0x00000001e400780c */ /* 0x000fe20003f66270 */
[----:B------:R-:W-:Y:S04]  /*8430*/  IMAD R2, R2, c[0x0][0x1e0], RZ ;  /* 0x0000780002027a24 */ /* 0x000fe800078e02ff */
[----:B------:R-:W-:Y:S02]  /*8440*/  IMAD R0, R0, c[0x0][0x1e4], R2 ;  /* 0x0000790000007a24 */ /* 0x000fe400078e0202 */
[----:B------:R-:W-:Y:S02]  /*8450*/  @P2 IMAD.MOV.U32 R2, RZ, RZ, c[0x0][0x1e0] ;  /* 0x00007800ff022624 */ /* 0x000fe400078e00ff */
[----:B------:R-:W-:Y:S02]  /*8460*/  IMAD.IADD R0, R5, 0x1, R0 ;  /* 0x0000000105007824 */ /* 0x000fe400078e0200 */
[----:B------:R-:W-:Y:S04]  /*8470*/  IMAD.WIDE.U32 R4, R4, 0x70, RZ ;  /* 0x0000007004047825 */ /* 0x000fe800078e00ff */
[----:B------:R-:W-:Y:S01]  /*8480*/  IMAD R0, R0, 0x70, RZ ;  /* 0x0000007000007824 */ /* 0x000fe200078e02ff */
[CC--:B------:R-:W-:Y:S01]  /*8490*/  @P2 LEA R7, P0, R2.reuse, R4.reuse, 0x5 ;  /* 0x0000000402072211 */ /* 0x0c0fe200078028ff */
        /* <DEDUP_REMOVED lines=8> */
[--C-:B---3--:R-:W-:Y:S01]  /*8520*/  @P3 IMAD.X R2, R5, 0x1, R217.reuse, P0 ;  /* 0x0000000105023824 */ /* 0x108fe200000e06d9 */
        /* <DEDUP_REMOVED lines=25> */
[----:B------:R-:W-:Y:S02]  /*86c0*/  @P0 IADD3.X R2, R217, R2, R5, P4, !PT ;  /* 0x00000002d9020210 */ /* 0x000fe400027fe405 */
[C---:B------:R-:W-:Y:S04]  /*86d0*/  @P0 LEA R4, P4, R0.reuse, c[0x0][0x1c8], 0x1 ;  /* 0x0000720000040a11 */ /* 0x040fe800078808ff */
[----:B------:R-:W-:Y:S05]  /*86e0*/  @P0 LEA.HI.X R5, R0, c[0x0][0x1cc], R2, 0x1, P4 ;  /* 0x0000730000050a11 */ /* 0x000fea00020f0c02 */
[----:B------:R1:W-:Y:S04]  /*86f0*/  @P0 LDGSTS.E.BYPASS.LTC128B.128 [R214+0xb100], [R4.64], !P6 ;  /* 0x0b10000004d60fae */ /* 0x0003e8000f101d46 */
[----:B------:R1:W-:Y:S02]  /*8700*/  @P0 LDGSTS.E.BYPASS.LTC128B.128 [R214+0xe900], [R4.64+0x80], !P5 ;  /* 0x0e90008004d60fae */ /* 0x0003e4000e901d46 */
.L_x_1023:
[----:B--234-:R-:W-:Y:S05]  /*8710*/  BSYNC B0 ;  /* 0x0000000000007941 */ /* 0x01cfea0003800000 */
.L_x_1022:
[----:B-1----:R-:W-:Y:S01]  /*8720*/  IMAD.MOV.U32 R0, RZ, RZ, c[0x0][0x2c4] ;  /* 0x0000b100ff007624 */ /* 0x002fe200078e00ff */
[----:B------:R-:W2:Y:S04]  /*8730*/  LDL R2, [R1+0x28] ;  /* 0x0000280001027983 */ /* 0x000ea80000100800 */
[----:B------:R-:W-:Y:S01]  /*8740*/  ISETP.NE.AND P0, PT, R0, 0x1, PT ;  /* 0x000000010000780c */ /* 0x000fe20003f05270 */
[----:B------:R-:W3:Y:S04]  /*8750*/  LDL R8, [R1+0x48] ;  /* 0x0000480001087983 */ /* 0x000ee80000100800 */
[----:B------:R1:W2:Y:S04]  /*8760*/  LDL R0, [R1+0x20] ;  /* 0x0000200001007983 */ /* 0x0002a80000100800 */
[----:B------:R-:W4:Y:S04]  /*8770*/  LDL R7, [R1+0x54] ;  /* 0x0000540001077983 */ /* 0x000f280000100800 */
[----:B------:R-:W4:Y:S04]  /*8780*/  LDL R6, [R1+0x2c] ;  /* 0x00002c0001067983 */ /* 0x000f280000100800 */
[----:B------:R-:W-:Y:S08]  /*8790*/  LDSM.16.MT88.4 R44, [R191+0x3800] ;  /* 0x00380000bf2c783b */ /* 0x000ff00000004200 */
[----:B------:R-:W-:Y:S08]  /*87a0*/  LDSM.16.MT88.4 R52, [R193+0x3800] ;  /* 0x00380000c134783b */ /* 0x000ff00000004200 */
[----:B------:R-:W0:Y:S01]  /*87b0*/  LDGDEPBAR ;  /* 0x00000000000079af */ /* 0x000e220000000000 */
[----:B--2---:R-:W-:Y:S02]  /*87c0*/  @P0 IMAD.MOV.U32 R0, RZ, RZ, R2 ;  /* 0x000000ffff000224 */ /* 0x004fe400078e0002 */
[----:B------:R-:W-:Y:S05]  /*87d0*/  IMAD R2, R215, -0x70, RZ ;  /* 0xffffff90d7027824 */ /* 0x000fea00078e02ff */
[----:B------:R-:W2:Y:S01]  /*87e0*/  SHFL.IDX PT, R4, R0, 0x1, 0x1c1f ;  /* 0x003c1f0000047f89 */ /* 0x000ea200000e0000 */
[----:B---3--:R-:W-:Y:S04]  /*87f0*/  IADD3 R2, -R8, 0x1, R2 ;  /* 0x0000000108027810 */ /* 0x008fe80007ffe102 */
[----:B----4-:R-:W-:Y:S03]  /*8800*/  IADD3 R2, -R6, R2, R7 ;  /* 0x0000000206027210 */ /* 0x010fe60007ffe107 */
[----:B------:R2:W3:Y:S02]  /*8810*/  SHFL.IDX PT, R5, R0, RZ, 0x1c1f ;  /* 0x001c1fff00057589 */ /* 0x0004e400000e0000 */
[C---:B--2---:R-:W-:Y:S02]  /*8820*/  IMAD.IADD R0, R2.reuse, 0x1, R4 ;  /* 0x0000000102007824 */ /* 0x044fe400078e0204 */
[----:B---3--:R-:W-:Y:S03]  /*8830*/  IMAD.IADD R4, R2, 0x1, R5 ;  /* 0x0000000102047824 */ /* 0x008fe600078e0205 */
[C---:B------:R-:W-:Y:S02]  /*8840*/  ISETP.GT.AND P1, PT, R0.reuse, RZ, PT ;  /* 0x000000ff0000720c */ /* 0x040fe40003f24270 */
[C---:B------:R-:W-:Y:S02]  /*8850*/  ISETP.GT.AND P0, PT, R0.reuse, 0x1, PT ;  /* 0x000000010000780c */ /* 0x040fe40003f04270 */
[----:B------:R-:W-:Y:S02]  /*8860*/  FSEL R5, R159, -INF , P1 ;  /* 0xff8000009f057808 */ /* 0x000fe40000800000 */
[----:B------:R-:W-:Y:S02]  /*8870*/  FSEL R7, R157, -INF , P0 ;  /* 0xff8000009d077808 */ /* 0x000fe40000000000 */
[----:B------:R-:W-:Y:S02]  /*8880*/  FMNMX.FTZ R2, R5, R70, !PT ;  /* 0x0000004605027209 */ /* 0x000fe40007810000 */
[C---:B------:R-:W-:Y:S02]  /*8890*/  ISETP.GT.AND P4, PT, R0.reuse, 0x8, PT ;  /* 0x000000080000780c */ /* 0x040fe40003f84270 */
[----:B------:R-:W-:Y:S02]  /*88a0*/  FMNMX.FTZ R2, R7, R2, !PT ;  /* 0x0000000207027209 */ /* 0x000fe40007810000 */
[----:B------:R-:W-:Y:S02]  /*88b0*/  FSEL R8, R151, -INF , P4 ;  /* 0xff80000097087808 */ /* 0x000fe40002000000 */
[----:B------:R-:W-:Y:S02]  /*88c0*/  ISETP.GT.AND P3, PT, R0, 0x9, PT ;  /* 0x000000090000780c */ /* 0x000fe40003f64270 */
[----:B------:R-:W-:Y:S02]  /*88d0*/  FMNMX.FTZ R2, R8, R2, !PT ;  /* 0x0000000208027209 */ /* 0x000fe40007810000 */
[----:B------:R-:W-:Y:S02]  /*88e0*/  FSEL R10, R150, -INF , P3 ;  /* 0xff800000960a7808 */ /* 0x000fe40001800000 */
[----:B------:R-:W-:Y:S02]  /*88f0*/  ISETP.GT.AND P2, PT, R0, 0x10, PT ;  /* 0x000000100000780c */ /* 0x000fe40003f44270 */
[----:B------:R-:W-:Y:S02]  /*8900*/  FMNMX.FTZ R2, R10, R2, !PT ;  /* 0x000000020a027209 */ /* 0x000fe40007810000 */
[----:B------:R-:W-:Y:S02]  /*8910*/  ISETP.GT.AND P0, PT, R0, 0x11, PT ;  /* 0x000000110000780c */ /* 0x000fe40003f04270 */
[----:B------:R-:W-:Y:S02]  /*8920*/  FSEL R48, R146, -INF , P2 ;  /* 0xff80000092307808 */ /* 0x000fe40001000000 */
[----:B------:R-:W-:Y:S02]  /*8930*/  ISETP.GT.AND P4, PT, R4, RZ, PT ;  /* 0x000000ff0400720c */ /* 0x000fe40003f84270 */
[----:B------:R-:W-:Y:S02]  /*8940*/  FSEL R49, R143, -INF , P0 ;  /* 0xff8000008f317808 */ /* 0x000fe40000000000 */
[----:B------:R-:W-:Y:S02]  /*8950*/  ISETP.GT.AND P1, PT, R0, 0x18, PT ;  /* 0x000000180000780c */ /* 0x000fe40003f24270 */
[----:B------:R-:W-:Y:S02]  /*8960*/  FMNMX.FTZ R2, R48, R2, !PT ;  /* 0x0000000230027209 */ /* 0x000fe40007810000 */
[----:B------:R-:W-:Y:S02]  /*8970*/  FSEL R6, R162, -INF , P4 ;  /* 0xff800000a2067808 */ /* 0x000fe40002000000 */
[----:B------:R-:W-:Y:S02]  /*8980*/  ISETP.GT.AND P2, PT, R4, 0x1, PT ;  /* 0x000000010400780c */ /* 0x000fe40003f44270 */
[----:B------:R-:W-:Y:S02]  /*8990*/  FSEL R142, R142, -INF , P1 ;  /* 0xff8000008e8e7808 */ /* 0x000fe40000800000 */
[----:B------:R-:W-:Y:S02]  /*89a0*/  FMNMX.FTZ R2, R49, R2, !PT ;  /* 0x0000000231027209 */ /* 0x000fe40007810000 */
[----:B------:R-:W-:Y:S02]  /*89b0*/  ISETP.GT.AND P0, PT, R0, 0x19, PT ;  /* 0x000000190000780c */ /* 0x000fe40003f04270 */
[----:B------:R-:W-:Y:S02]  /*89c0*/  ISETP.GT.AND P3, PT, R4, 0x8, PT ;  /* 0x000000080400780c */ /* 0x000fe40003f64270 */
[----:B------:R-:W-:Y:S02]  /*89d0*/  FSEL R11, R161, -INF , P2 ;  /* 0xff800000a10b7808 */ /* 0x000fe40001000000 */
[----:B------:R-:W-:Y:S02]  /*89e0*/  FMNMX.FTZ R9, R6, R3, !PT ;  /* 0x0000000306097209 */ /* 0x000fe40007810000 */
[----:B------:R-:W-:Y:S02]  /*89f0*/  FSEL R143, R12, -INF , P0 ;  /* 0xff8000000c8f7808 */ /* 0x000fe40000000000 */
[----:B------:R-:W-:Y:S02]  /*8a00*/  FMNMX.FTZ R2, R142, R2, !PT ;  /* 0x000000028e027209 */ /* 0x000fe40007810000 */
[----:B------:R-:W-:Y:S02]  /*8a10*/  ISETP.GT.AND P1, PT, R0, 0x20, PT ;  /* 0x000000200000780c */ /* 0x000fe40003f24270 */
[----:B------:R-:W-:Y:S02]  /*8a20*/  FSEL R12, R160, -INF , P3 ;  /* 0xff800000a00c7808 */ /* 0x000fe40001800000 */
[----:B------:R-:W-:Y:S02]  /*8a30*/  ISETP.GT.AND P2, PT, R4, 0x9, PT ;  /* 0x000000090400780c */ /* 0x000fe40003f44270 */
[----:B------:R-:W-:Y:S02]  /*8a40*/  FMNMX.FTZ R9, R11, R9, !PT ;  /* 0x000000090b097209 */ /* 0x000fe40007810000 */
[----:B------:R-:W-:Y:S02]  /*8a50*/  FSEL R146, R13, -INF , P1 ;  /* 0xff8000000d927808 */ /* 0x000fe40000800000 */
[----:B------:R-:W-:Y:S02]  /*8a60*/  FMNMX.FTZ R2, R143, R2, !PT ;  /* 0x000000028f027209 */ /* 0x000fe40007810000 */
[----:B------:R-:W-:Y:S02]  /*8a70*/  ISETP.GT.AND P0, PT, R0, 0x21, PT ;  /* 0x000000210000780c */ /* 0x000fe40003f04270 */
[----:B------:R-:W-:Y:S02]  /*8a80*/  FSEL R13, R158, -INF , P2 ;  /* 0xff8000009e0d7808 */ /* 0x000fe40001000000 */
[----:B------:R-:W-:Y:S02]  /*8a90*/  FMNMX.FTZ R9, R12, R9, !PT ;  /* 0x000000090c097209 */ /* 0x000fe40007810000 */
[----:B------:R-:W-:Y:S02]  /*8aa0*/  ISETP.GT.AND P3, PT, R4, 0x10, PT ;  /* 0x000000100400780c */ /* 0x000fe40003f64270 */
[----:B------:R-:W-:Y:S02]  /*8ab0*/  FMNMX.FTZ R2, R146, R2, !PT ;  /* 0x0000000292027209 */ /* 0x000fe40007810000 */
[----:B------:R-:W-:Y:S02]  /*8ac0*/  ISETP.GT.AND P1, PT, R0, 0x28, PT ;  /* 0x000000280000780c */ /* 0x000fe40003f24270 */
[----:B------:R-:W-:Y:S02]  /*8ad0*/  FSEL R150, R144, -INF , P0 ;  /* 0xff80000090967808 */ /* 0x000fe40000000000 */
[----:B------:R-:W-:Y:S02]  /*8ae0*/  FMNMX.FTZ R9, R13, R9, !PT ;  /* 0x000000090d097209 */ /* 0x000fe40007810000 */
[----:B------:R-:W-:Y:S02]  /*8af0*/  FSEL R40, R156, -INF , P3 ;  /* 0xff8000009c287808 */ /* 0x000fe40001800000 */
[----:B------:R-:W-:Y:S02]  /*8b00*/  ISETP.GT.AND P2, PT, R4, 0x11, PT ;  /* 0x000000110400780c */ /* 0x000fe40003f44270 */
[----:B------:R-:W-:Y:S02]  /*8b10*/  FSEL R151, R138, -INF , P1 ;  /* 0xff8000008a977808 */ /* 0x000fe40000800000 */
[----:B------:R-:W-:Y:S02]  /*8b20*/  FMNMX.FTZ R2, R150, R2, !PT ;  /* 0x0000000296027209 */ /* 0x000fe40007810000 */
[----:B------:R-:W-:Y:S02]  /*8b30*/  ISETP.GT.AND P0, PT, R0, 0x29, PT ;  /* 0x000000290000780c */ /* 0x000fe40003f04270 */
[----:B------:R-:W-:Y:S02]  /*8b40*/  FSEL R41, R153, -INF , P2 ;  /* 0xff80000099297808 */ /* 0x000fe40001000000 */
[----:B------:R-:W-:Y:S02]  /*8b50*/  FMNMX.FTZ R9, R40, R9, !PT ;  /* 0x0000000928097209 */ /* 0x000fe40007810000 */
        /* <DEDUP_REMOVED lines=10> */
[----:B------:R-:W-:Y:S02]  /*8c00*/  ISETP.GT.AND P3, PT, R4, 0x20, PT ;  /* 0x000000200400780c */ /* 0x000fe40003f64270 */
[----:B------:R-:W-:Y:S02]  /*8c10*/  FSEL R57, R154, -INF , P2 ;  /* 0xff8000009a397808 */ /* 0x000fe40001000000 */
[----:B------:R-:W-:Y:S02]  /*8c20*/  FMNMX.FTZ R9, R56, R9, !PT ;  /* 0x0000000938097209 */ /* 0x000fe40007810000 */
[----:B------:R-:W-:Y:S02]  /*8c30*/  ISETP.GT.AND P1, PT, R0, 0x38, PT ;  /* 0x000000380000780c */ /* 0x000fe40003f24270 */
[----:B------:R-:W-:Y:S02]  /*8c40*/  FSEL R157, R68, -INF , P0 ;  /* 0xff800000449d7808 */ /* 0x000fe40000000000 */
[----:B------:R-:W-:Y:S02]  /*8c50*/  FMNMX.FTZ R2, R156, R2, !PT ;  /* 0x000000029c027209 */ /* 0x000fe40007810000 */
[----:B------:R-:W-:Y:S02]  /*8c60*/  FSEL R145, R145, -INF , P3 ;  /* 0xff80000091917808 */ /* 0x000fe40001800000 */
[----:B------:R-:W-:Y:S02]  /*8c70*/  FMNMX.FTZ R9, R57, R9, !PT ;  /* 0x0000000939097209 */ /* 0x000fe40007810000 */
[----:B------:R-:W-:Y:S02]  /*8c80*/  ISETP.GT.AND P2, PT, R4, 0x21, PT ;  /* 0x000000210400780c */ /* 0x000fe40003f44270 */
[----:B------:R-:W-:Y:S02]  /*8c90*/  ISETP.GT.AND P0, PT, R0, 0x39, PT ;  /* 0x000000390000780c */ /* 0x000fe40003f04270 */
[----:B------:R-:W-:Y:S02]  /*8ca0*/  FSEL R158, R33, -INF , P1 ;  /* 0xff800000219e7808 */ /* 0x000fe40000800000 */
[----:B------:R-:W-:Y:S02]  /*8cb0*/  FMNMX.FTZ R2, R157, R2, !PT ;  /* 0x000000029d027209 */ /* 0x000fe40007810000 */
[----:B------:R-:W-:Y:S02]  /*8cc0*/  FMNMX.FTZ R9, R145, R9, !PT ;  /* 0x0000000991097209 */ /* 0x000fe40007810000 */
[----:B------:R-:W-:Y:S02]  /*8cd0*/  FSEL R144, R152, -INF , P2 ;  /* 0xff80000098907808 */ /* 0x000fe40001000000 */
[----:B------:R-:W-:Y:S02]  /*8ce0*/  ISETP.GT.AND P3, PT, R4, 0x28, PT ;  /* 0x000000280400780c */ /* 0x000fe40003f64270 */
[----:B------:R-:W-:Y:S02]  /*8cf0*/  ISETP.GT.AND P1, PT, R0, 0x40, PT ;  /* 0x000000400000780c */ /* 0x000fe40003f24270 */
[----:B------:R-:W-:Y:S02]  /*8d00*/  FSEL R159, R32, -INF , P0 ;  /* 0xff800000209f7808 */ /* 0x000fe40000000000 */
[----:B------:R-:W-:Y:S02]  /*8d10*/  FMNMX.FTZ R2, R158, R2, !PT ;  /* 0x000000029e027209 */ /* 0x000fe40007810000 */
[----:B------:R-:W-:Y:S02]  /*8d20*/  FSEL R148, R148, -INF , P3 ;  /* 0xff80000094947808 */ /* 0x000fe40001800000 */
[----:B------:R-:W-:Y:S02]  /*8d30*/  ISETP.GT.AND P2, PT, R4, 0x29, PT ;  /* 0x000000290400780c */ /* 0x000fe40003f44270 */
        /* <DEDUP_REMOVED lines=8> */
[----:B------:R-:W-:Y:S02]  /*8dc0*/  ISETP.GT.AND P1, PT, R0, 0x48, PT ;  /* 0x000000480000780c */ /* 0x000fe40003f24270 */
[----:B------:R-:W-:Y:S02]  /*8dd0*/  FMNMX.FTZ R2, R222, R2, !PT ;  /* 0x00000002de027209 */ /* 0x000fe40007810000 */
[----:B------:R-:W-:Y:S02]  /*8de0*/  FSEL R152, R141, -INF , P3 ;  /* 0xff8000008d987808 */ /* 0x000fe40001800000 */
[----:B------:R-:W-:Y:S02]  /*8df0*/  FMNMX.FTZ R9, R149, R9, !PT ;  /* 0x0000000995097209 */ /* 0x000fe40007810000 */
[----:B------:R-:W-:Y:S02]  /*8e00*/  ISETP.GT.AND P2, PT, R4, 0x31, PT ;  /* 0x000000310400780c */ /* 0x000fe40003f44270 */
[----:B------:R-:W-:Y:S02]  /*8e10*/  FSEL R233, R21, -INF , P1 ;  /* 0xff80000015e97808 */ /* 0x000fe40000800000 */
[----:B------:R-:W-:Y:S02]  /*8e20*/  ISETP.GT.AND P0, PT, R0, 0x49, PT ;  /* 0x000000490000780c */ /* 0x000fe40003f04270 */
        /* <DEDUP_REMOVED lines=23> */
[----:B------:R-:W-:Y:S02]  /*8fa0*/  ISETP.GT.AND P3, PT, R4, 0x48, PT ;  /* 0x000000480400780c */ /* 0x000fe40003f64270 */
[----:B------:R-:W-:Y:S02]  /*8fb0*/  FSEL R244, R18, -INF , P1 ;  /* 0xff80000012f47808 */ /* 0x000fe40000800000 */
[----:B------:R-:W-:Y:S02]  /*8fc0*/  FMNMX.FTZ R2, R242, R2, !PT ;  /* 0x00000002f2027209 */ /* 0x000fe40007810000 */
[----:B------:R-:W-:Y:S02]  /*8fd0*/  FSEL R216, R136, -INF , P2 ;  /* 0xff80000088d87808 */ /* 0x000fe40001000000 */
[----:B------:R-:W-:Y:S02]  /*8fe0*/  FMNMX.FTZ R9, R163, R9, !PT ;  /* 0x00000009a3097209 */ /* 0x000fe40007810000 */
[----:B------:R-:W-:Y:S02]  /*8ff0*/  FSEL R246, R20, -INF , P0 ;  /* 0xff80000014f67808 */ /* 0x000fe40000000000 */
[----:B------:R-:W-:Y:S02]  /*9000*/  FSEL R218, R37, -INF , P3 ;  /* 0xff80000025da7808 */ /* 0x000fe40001800000 */
[C---:B------:R-:W-:Y:S02]  /*9010*/  ISETP.GT.AND P1, PT, R0.reuse, 0x60, PT ;  /* 0x000000600000780c */ /* 0x040fe40003f24270 */
[C---:B------:R-:W-:Y:S02]  /*9020*/  ISETP.GT.AND P3, PT, R0.reuse, 0x69, PT ;  /* 0x000000690000780c */ /* 0x040fe40003f64270 */
[C---:B------:R-:W-:Y:S02]  /*9030*/  ISETP.GT.AND P0, PT, R0.reuse, 0x61, PT ;  /* 0x000000610000780c */ /* 0x040fe40003f04270 */
[----:B------:R-:W-:Y:S02]  /*9040*/  ISETP.GT.AND P4, PT, R0, 0x68, PT ;  /* 0x000000680000780c */ /* 0x000fe40003f84270 */
[----:B------:R-:W-:Y:S02]  /*9050*/  FMNMX.FTZ R0, R244, R2, !PT ;  /* 0x00000002f4007209 */ /* 0x000fe40007810000 */
[----:B------:R-:W-:Y:S02]  /*9060*/  ISETP.GT.AND P2, PT, R4, 0x49, PT ;  /* 0x000000490400780c */ /* 0x000fe40003f44270 */
[----:B------:R-:W-:Y:S02]  /*9070*/  FMNMX.FTZ R2, R216, R9, !PT ;  /* 0x00000009d8027209 */ /* 0x000fe40007810000 */
[----:B------:R-:W-:Y:S02]  /*9080*/  FSEL R249, R14, -INF , P1 ;  /* 0xff8000000ef97808 */ /* 0x000fe40000800000 */
[----:B------:R-:W-:Y:S02]  /*9090*/  FMNMX.FTZ R0, R246, R0, !PT ;  /* 0x00000000f6007209 */ /* 0x000fe40007810000 */
[----:B------:R-:W-:Y:S02]  /*90a0*/  FSEL R217, R36, -INF , P2 ;  /* 0xff80000024d97808 */ /* 0x000fe40001000000 */
[----:B------:R-:W-:Y:S01]  /*90b0*/  ISETP.GT.AND P1, PT, R4, 0x50, PT ;  /* 0x000000500400780c */ /* 0x000fe20003f24270 */
[----:B------:R-:W-:Y:S01]  /*90c0*/  LDSM.16.MT88.4 R36, [R196] ;  /* 0x00000000c424783b */ /* 0x000fe20000004200 */
[----:B------:R-:W-:Y:S02]  /*90d0*/  FMNMX.FTZ R2, R218, R2, !PT ;  /* 0x00000002da027209 */ /* 0x000fe40007810000 */
        /* <DEDUP_REMOVED lines=12> */
[----:B------:R-:W-:Y:S02]  /*91a0*/  FSEL R229, R31, -INF , P1 ;  /* 0xff8000001fe57808 */ /* 0x000fe40000800000 */
[----:B------:R-:W-:Y:S02]  /*91b0*/  FMNMX.FTZ R2, R230, R2, !PT ;  /* 0x00000002e6027209 */ /* 0x000fe40007810000 */
[----:B------:R-:W-:Y:S02]  /*91c0*/  FMNMX.FTZ R0, R71, R0, !PT ;  /* 0x0000000047007209 */ /* 0x000fe40007810000 */
[----:B------:R-:W-:Y:S02]  /*91d0*/  FMNMX.FTZ R9, R229, R2, !PT ;  /* 0x00000002e5097209 */ /* 0x000fe40007810000 */
[C---:B------:R-:W-:Y:S01]  /*91e0*/  ISETP.GT.AND P0, PT, R4.reuse, 0x59, PT ;  /* 0x000000590400780c */ /* 0x040fe20003f04270 */
[----:B------:R-:W2:Y:S01]  /*91f0*/  SHFL.BFLY PT, R2, R0, 0x2, 0x1f ;  /* 0x0c401f0000027f89 */ /* 0x000ea200000e0000 */
[----:B------:R-:W-:Y:S02]  /*9200*/  ISETP.GT.AND P1, PT, R4, 0x60, PT ;  /* 0x000000600400780c */ /* 0x000fe40003f24270 */
[----:B------:R-:W-:Y:S02]  /*9210*/  FSEL R226, R30, -INF , P0 ;  /* 0xff8000001ee27808 */ /* 0x000fe40000000000 */
[----:B------:R-:W-:Y:S02]  /*9220*/  ISETP.GT.AND P0, PT, R4, 0x61, PT ;  /* 0x000000610400780c */ /* 0x000fe40003f04270 */
[----:B------:R-:W-:Y:S02]  /*9230*/  FSEL R224, R29, -INF , P1 ;  /* 0xff8000001de07808 */ /* 0x000fe40000800000 */
[----:B------:R-:W-:Y:S01]  /*9240*/  FSEL R223, R26, -INF , P0 ;  /* 0xff8000001adf7808 */ /* 0x000fe20000000000 */
[----:B------:R-:W-:Y:S01]  /*9250*/  LDSM.16.MT88.4 R28, [R192] ;  /* 0x00000000c01c783b */ /* 0x000fe20000004200 */
[----:B------:R-:W-:Y:S02]  /*9260*/  ISETP.GT.AND P0, PT, R4, 0x69, PT ;  /* 0x000000690400780c */ /* 0x000fe40003f04270 */
[----:B------:R-:W-:Y:S02]  /*9270*/  FMNMX.FTZ R9, R226, R9, !PT ;  /* 0x00000009e2097209 */ /* 0x000fe40007810000 */
[----:B------:R-:W-:Y:S02]  /*9280*/  FSEL R220, R22, -INF , P0 ;  /* 0xff80000016dc7808 */ /* 0x000fe40000000000 */
[----:B------:R-:W-:Y:S01]  /*9290*/  ISETP.GT.AND P1, PT, R4, 0x68, PT ;  /* 0x000000680400780c */ /* 0x000fe20003f24270 */
[----:B------:R-:W-:Y:S01]  /*92a0*/  LDSM.16.MT88.4 R20, [R193] ;  /* 0x00000000c114783b */ /* 0x000fe20000004200 */
[----:B------:R-:W-:Y:S02]  /*92b0*/  FMNMX.FTZ R9, R224, R9, !PT ;  /* 0x00000009e0097209 */ /* 0x000fe40007810000 */
[----:B------:R-:W-:Y:S02]  /*92c0*/  FSEL R221, R24, -INF , P1 ;  /* 0xff80000018dd7808 */ /* 0x000fe40000800000 */
[----:B------:R-:W-:Y:S02]  /*92d0*/  FMNMX.FTZ R4, R223, R9, !PT ;  /* 0x00000009df047209 */ /* 0x000fe40007810000 */
[----:B--2---:R-:W-:Y:S02]  /*92e0*/  FMNMX.FTZ R0, R0, R2, !PT ;  /* 0x0000000200007209 */ /* 0x004fe40007810000 */
[----:B------:R-:W-:Y:S03]  /*92f0*/  FMNMX.FTZ R4, R221, R4, !PT ;  /* 0x00000004dd047209 */ /* 0x000fe60007810000 */
[----:B------:R-:W2:Y:S01]  /*9300*/  SHFL.BFLY PT, R2, R0, 0x1, 0x1f ;  /* 0x0c201f0000027f89 */ /* 0x000ea200000e0000 */
[----:B------:R-:W-:Y:S07]  /*9310*/  FMNMX.FTZ R4, R220, R4, !PT ;  /* 0x00000004dc047209 */ /* 0x000fee0007810000 */
[----:B------:R-:W3:Y:S01]  /*9320*/  SHFL.BFLY PT, R9, R4, 0x2, 0x1f ;  /* 0x0c401f0004097f89 */ /* 0x000ee200000e0000 */
[----:B--2---:R-:W-:Y:S04]  /*9330*/  FMNMX.FTZ R68, R0, R2, !PT ;  /* 0x0000000200447209 */ /* 0x004fe80007810000 */
[C---:B------:R-:W-:Y:S01]  /*9340*/  FSETP.NEU.FTZ.AND P0, PT, R68.reuse, -INF , PT ;  /* 0xff8000004400780b */ /* 0x040fe20003f1d000 */
[----:B------:R-:W-:Y:S01]  /*9350*/  FMUL.FTZ R0, R68, c[0x0][0x2d0] ;  /* 0x0000b40044007a20 */ /* 0x000fe20000410000 */
[----:B---3--:R-:W-:Y:S04]  /*9360*/  FMNMX.FTZ R4, R4, R9, !PT ;  /* 0x0000000904047209 */ /* 0x008fe80007810000 */
[----:B------:R-:W-:Y:S01]  /*9370*/  FSEL R141, R0, RZ, P0 ;  /* 0x000000ff008d7208 */ /* 0x000fe20000000000 */
[----:B------:R-:W2:Y:S04]  /*9380*/  SHFL.BFLY PT, R2, R4, 0x1, 0x1f ;  /* 0x0c201f0004027f89 */ /* 0x000ea800000e0000 */
[--C-:B------:R-:W-:Y:S04]  /*9390*/  FFMA.FTZ R0, R5, c[0x0][0x2d0], -R141.reuse ;  /* 0x0000b40005007a23 */ /* 0x100fe8000001088d */
[----:B------:R3:W-:Y:S01]  /*93a0*/  MUFU.EX2 R237, R0 ;  /* 0x0000000000ed7308 */ /* 0x0007e20000000800 */
[----:B--2---:R-:W-:Y:S04]  /*93b0*/  FMNMX.FTZ R69, R4, R2, !PT ;  /* 0x0000000204457209 */ /* 0x004fe80007810000 */
[C---:B------:R-:W-:Y:S01]  /*93c0*/  FSETP.NEU.FTZ.AND P1, PT, R69.reuse, -INF , PT ;  /* 0xff8000004500780b */ /* 0x040fe20003f3d000 */
[----:B------:R-:W-:Y:S02]  /*93d0*/  FMUL.FTZ R2, R69, c[0x0][0x2d0] ;  /* 0x0000b40045027a20 */ /* 0x000fe40000410000 */
[--C-:B---3--:R-:W-:Y:S03]  /*93e0*/  FFMA.FTZ R0, R7, c[0x0][0x2d0], -R141.reuse ;  /* 0x0000b40007007a23 */ /* 0x108fe6000001088d */
[----:B------:R-:W-:Y:S01]  /*93f0*/  FSEL R140, R2, RZ, P1 ;  /* 0x000000ff028c7208 */ /* 0x000fe20000800000 */
[----:B------:R2:W3:Y:S04]  /*9400*/  MUFU.EX2 R239, R0 ;  /* 0x0000000000ef7308 */ /* 0x0004e80000000800 */
[--C-:B------:R-:W-:Y:S02]  /*9410*/  FFMA.FTZ R2, R13, c[0x0][0x2d0], -R140.reuse ;  /* 0x0000b4000d027a23 */ /* 0x100fe4000001088c */
[--C-:B------:R-:W-:Y:S04]  /*9420*/  FFMA.FTZ R4, R11, c[0x0][0x2d0], -R140.reuse ;  /* 0x0000b4000b047a23 */ /* 0x100fe8000001088c */
[----:B------:R4:W-:Y:S10]  /*9430*/  MUFU.EX2 R42, R2 ;  /* 0x00000002002a7308 */ /* 0x0009f40000000800 */
[----:B------:R-:W-:Y:S01]  /*9440*/  MUFU.EX2 R252, R4 ;  /* 0x0000000400fc7308 */ /* 0x000fe20000000800 */
[--C-:B--2---:R-:W-:Y:S01]  /*9450*/  FFMA.FTZ R0, R8, c[0x0][0x2d0], -R141.reuse ;  /* 0x0000b40008007a23 */ /* 0x104fe2000001088d */
[----:B---3--:R-:W-:Y:S08]  /*9460*/  F2FP.PACK_AB R137, R239, R237 ;  /* 0x000000edef89723e */ /* 0x008ff000000000ff */
[----:B------:R2:W-:Y:S01]  /*9470*/  MUFU.EX2 R51, R0 ;  /* 0x0000000000337308 */ /* 0x0005e20000000800 */
[----:B----4-:R-:W-:Y:S01]  /*9480*/  FSEL R2, R68, RZ, P0 ;  /* 0x000000ff44027208 */ /* 0x010fe20000000000 */
[----:B--2---:R-:W-:Y:S08]  /*9490*/  FFMA.FTZ R0, R10, c[0x0][0x2d0], -R141 ;  /* 0x0000b4000a007a23 */ /* 0x004ff0000001088d */
[----:B------:R2:W3:Y:S02]  /*94a0*/  MUFU.EX2 R43, R0 ;  /* 0x00000000002b7308 */ /* 0x0004e40000000800 */
[--C-:B--2---:R-:W-:Y:S01]  /*94b0*/  FFMA.FTZ R0, R6, c[0x0][0x2d0], -R140.reuse ;  /* 0x0000b40006007a23 */ /* 0x104fe2000001088c */
[----:B---3--:R-:W-:Y:S07]  /*94c0*/  F2FP.PACK_AB R139, R43, R51 ;  /* 0x000000332b8b723e */ /* 0x008fee00000000ff */
[----:B------:R2:W3:Y:S02]  /*94d0*/  MUFU.EX2 R238, R0 ;  /* 0x0000000000ee7308 */ /* 0x0004e40000000800 */
[----:B--2---:R-:W-:Y:S01]  /*94e0*/  FFMA.FTZ R0, R12, c[0x0][0x2d0], -R140 ;  /* 0x0000b4000c007a23 */ /* 0x004fe2000001088c */
[----:B---3--:R-:W-:Y:S01]  /*94f0*/  F2FP.PACK_AB R136, R252, R238 ;  /* 0x000000eefc88723e */ /* 0x008fe200000000ff */
[----:B------:R-:W2:Y:S06]  /*9500*/  LDSM.16.MT88.4 R12, [R191] ;  /* 0x00000000bf0c783b */ /* 0x000eac0000004200 */
[----:B------:R3:W4:Y:S02]  /*9510*/  MUFU.EX2 R50, R0 ;  /* 0x0000000000327308 */ /* 0x0007240000000800 */
[----:B---3--:R-:W-:Y:S02]  /*9520*/  FSEL R0, R69, RZ, P1 ;  /* 0x000000ff45007208 */ /* 0x008fe40000800000 */
[----:B----4-:R-:W-:Y:S03]  /*9530*/  F2FP.PACK_AB R138, R42, R50 ;  /* 0x000000322a8a723e */ /* 0x010fe600000000ff */
[----:B------:R-:W-:Y:S04]  /*9540*/  FADD.FTZ R0, -R0, R3 ;  /* 0x0000000300007221 */ /* 0x000fe80000010100 */
[----:B------:R-:W-:Y:S04]  /*9550*/  FMUL.FTZ R0, R0, c[0x0][0x2d0] ;  /* 0x0000b40000007a20 */ /* 0x000fe80000410000 */
[----:B------:R3:W4:Y:S02]  /*9560*/  MUFU.EX2 R3, R0 ;  /* 0x0000000000037308 */ /* 0x0007240000000800 */
[----:B---3--:R-:W-:Y:S02]  /*9570*/  FADD.FTZ R0, -R2, R70 ;  /* 0x0000004602007221 */ /* 0x008fe40000010100 */
[--C-:B------:R-:W-:Y:S02]  /*9580*/  FFMA.FTZ R2, R40, c[0x0][0x2d0], -R140.reuse ;  /* 0x0000b40028027a23 */ /* 0x100fe4000001088c */
[C---:B----4-:R-:W-:Y:S04]  /*9590*/  FMUL.FTZ R40, R3.reuse, R108 ;  /* 0x0000006c03287220 */ /* 0x050fe80000410000 */
[----:B------:R3:W-:Y:S01]  /*95a0*/  MUFU.EX2 R251, R2 ;  /* 0x0000000200fb7308 */ /* 0x0007e20000000800 */
[----:B------:R-:W-:Y:S02]  /*95b0*/  FMUL.FTZ R0, R0, c[0x0][0x2d0] ;  /* 0x0000b40000007a20 */ /* 0x000fe40000410000 */
[C---:B------:R-:W-:Y:S02]  /*95c0*/  FMUL.FTZ R4, R3.reuse, R72 ;  /* 0x0000004803047220 */ /* 0x040fe40000410000 */
[C---:B------:R-:W-:Y:S02]  /*95d0*/  FMUL.FTZ R5, R3.reuse, R73 ;  /* 0x0000004903057220 */ /* 0x040fe40000410000 */
[C---:B------:R-:W-:Y:S02]  /*95e0*/  FMUL.FTZ R8, R3.reuse, R76 ;  /* 0x0000004c03087220 */ /* 0x040fe40000410000 */
[C---:B------:R-:W-:Y:S01]  /*95f0*/  FMUL.FTZ R9, R3.reuse, R77 ;  /* 0x0000004d03097220 */ /* 0x040fe20000410000 */
[----:B------:R-:W4:Y:S01]  /*9600*/  MUFU.EX2 R0, R0 ;  /* 0x0000000000007308 */ /* 0x000f220000000800 */
[C---:B------:R-:W-:Y:S02]  /*9610*/  FMUL.FTZ R16, R3.reuse, R84 ;  /* 0x0000005403107220 */ /* 0x040fe40000410000 */
[C---:B------:R-:W-:Y:S02]  /*9620*/  FMUL.FTZ R17, R3.reuse, R85 ;  /* 0x0000005503117220 */ /* 0x040fe40000410000 */
[C---:B------:R-:W-:Y:S02]  /*9630*/  FMUL.FTZ R24, R3.reuse, R92 ;  /* 0x0000005c03187220 */ /* 0x040fe40000410000 */
[C---:B------:R-:W-:Y:S02]  /*9640*/  FMUL.FTZ R25, R3.reuse, R93 ;  /* 0x0000005d03197220 */ /* 0x040fe40000410000 */
[C---:B------:R-:W-:Y:S02]  /*9650*/  FMUL.FTZ R32, R3.reuse, R100 ;  /* 0x0000006403207220 */ /* 0x040fe40000410000 */
[----:B------:R-:W-:Y:S02]  /*9660*/  FMUL.FTZ R33, R3, R101 ;  /* 0x0000006503217220 */ /* 0x000fe40000410000 */
[--C-:B------:R-:W-:Y:S02]  /*9670*/  FFMA.FTZ R92, R229, c[0x0][0x2d0], -R140.reuse ;  /* 0x0000b400e55c7a23 */ /* 0x100fe4000001088c */
[--C-:B---3--:R-:W-:Y:S02]  /*9680*/  FFMA.FTZ R2, R41, c[0x0][0x2d0], -R140.reuse ;  /* 0x0000b40029027a23 */ /* 0x108fe4000001088c */
[--C-:B------:R-:W-:Y:S02]  /*9690*/  FFMA.FTZ R93, R226, c[0x0][0x2d0], -R140.reuse ;  /* 0x0000b400e25d7a23 */ /* 0x100fe4000001088c */
[----:B------:R3:W-:Y:S01]  /*96a0*/  MUFU.EX2 R250, R2 ;  /* 0x0000000200fa7308 */ /* 0x0007e20000000800 */
[----:B------:R-:W-:Y:S02]  /*96b0*/  FFMA.FTZ R101, R224, c[0x0][0x2d0], -R140 ;  /* 0x0000b400e0657a23 */ /* 0x000fe4000001088c */
[--C-:B------:R-:W-:Y:S02]  /*96c0*/  FFMA.FTZ R100, R247, c[0x0][0x2d0], -R141.reuse ;  /* 0x0000b400f7647a23 */ /* 0x100fe4000001088d */
[C---:B----4-:R-:W-:Y:S02]  /*96d0*/  FMUL.FTZ R6, R0.reuse, R74 ;  /* 0x0000004a00067220 */ /* 0x050fe40000410000 */
[C---:B------:R-:W-:Y:S02]  /*96e0*/  FMUL.FTZ R7, R0.reuse, R75 ;  /* 0x0000004b00077220 */ /* 0x040fe40000410000 */
[----:B------:R-:W4:Y:S01]  /*96f0*/  LDSM.16.MT88.4 R72, [R192+0x3800] ;  /* 0x00380000c048783b */ /* 0x000f220000004200 */
[C---:B------:R-:W-:Y:S02]  /*9700*/  FMUL.FTZ R10, R0.reuse, R78 ;  /* 0x0000004e000a7220 */ /* 0x040fe40000410000 */
[C---:B------:R-:W-:Y:S02]  /*9710*/  FMUL.FTZ R11, R0.reuse, R79 ;  /* 0x0000004f000b7220 */ /* 0x040fe40000410000 */
[C---:B--2---:R-:W-:Y:S03]  /*9720*/  HMMA.16816.F32 R4, R136.reuse, R12, R4 ;  /* 0x0000000c8804723c */ /* 0x044fe60000001804 */
[----:B------:R-:W2:Y:S02]  /*9730*/  LDSM.16.MT88.4 R76, [R194+0x3800] ;  /* 0x00380000c24c783b */ /* 0x000ea40000004200 */
[----:B------:R-:W-:Y:S02]  /*9740*/  FMUL.FTZ R18, R0, R86 ;  /* 0x0000005600127220 */ /* 0x000fe40000410000 */
[C---:B------:R-:W-:Y:S01]  /*9750*/  FMUL.FTZ R12, R3.reuse, R80 ;  /* 0x00000050030c7220 */ /* 0x040fe20000410000 */
[C---:B------:R-:W-:Y:S04]  /*9760*/  HMMA.16816.F32 R8, R136.reuse, R14, R8 ;  /* 0x0000000e8808723c */ /* 0x040fe80000001808 */
[--C-:B---3--:R-:W-:Y:S02]  /*9770*/  FFMA.FTZ R2, R48, c[0x0][0x2d0], -R141.reuse ;  /* 0x0000b40030027a23 */ /* 0x108fe4000001088d */
[C---:B------:R-:W-:Y:S02]  /*9780*/  FMUL.FTZ R13, R3.reuse, R81 ;  /* 0x00000051030d7220 */ /* 0x040fe40000410000 */
[----:B------:R3:W-:Y:S01]  /*9790*/  MUFU.EX2 R108, R2 ;  /* 0x00000002006c7308 */ /* 0x0007e20000000800 */
[C---:B------:R-:W-:Y:S03]  /*97a0*/  FMUL.FTZ R14, R0.reuse, R82 ;  /* 0x00000052000e7220 */ /* 0x040fe60000410000 */
[C---:B------:R-:W-:Y:S02]  /*97b0*/  FMUL.FTZ R15, R0.reuse, R83 ;  /* 0x00000053000f7220 */ /* 0x040fe40000410000 */
[----:B------:R-:W2:Y:S01]  /*97c0*/  LDSM.16.MT88.4 R80, [R191+0x800] ;  /* 0x00080000bf50783b */ /* 0x000ea20000004200 */
[C---:B------:R-:W-:Y:S02]  /*97d0*/  FMUL.FTZ R19, R0.reuse, R87 ;  /* 0x0000005700137220 */ /* 0x040fe40000410000 */
[C---:B------:R-:W-:Y:S02]  /*97e0*/  FMUL.FTZ R58, R0.reuse, R126 ;  /* 0x0000007e003a7220 */ /* 0x040fe40000410000 */
[C---:B------:R-:W-:Y:S03]  /*97f0*/  HMMA.16816.F32 R12, R136.reuse, R20, R12 ;  /* 0x00000014880c723c */ /* 0x040fe6000000180c */
[----:B------:R-:W1:Y:S01]  /*9800*/  LDSM.16.MT88.4 R84, [R193+0x800] ;  /* 0x00080000c154783b */ /* 0x000e620000004200 */
[C---:B------:R-:W-:Y:S02]  /*9810*/  FMUL.FTZ R59, R0.reuse, R127 ;  /* 0x0000007f003b7220 */ /* 0x040fe40000410000 */
[C---:B------:R-:W-:Y:S02]  /*9820*/  FMUL.FTZ R26, R0.reuse, R94 ;  /* 0x0000005e001a7220 */ /* 0x040fe40000410000 */
[C---:B------:R-:W-:Y:S04]  /*9830*/  HMMA.16816.F32 R16, R136.reuse, R22, R16 ;  /* 0x000000168810723c */ /* 0x040fe80000001810 */
[----:B------:R-:W-:Y:S02]  /*9840*/  FMUL.FTZ R20, R3, R88 ;  /* 0x0000005803147220 */ /* 0x000fe40000410000 */
[----:B---3--:R-:W-:Y:S02]  /*9850*/  FFMA.FTZ R2, R49, c[0x0][0x2d0], -R141 ;  /* 0x0000b40031027a23 */ /* 0x008fe4000001088d */
[C---:B------:R-:W-:Y:S02]  /*9860*/  FMUL.FTZ R21, R3.reuse, R89 ;  /* 0x0000005903157220 */ /* 0x040fe40000410000 */
[----:B------:R3:W1:Y:S02]  /*9870*/  MUFU.EX2 R245, R2 ;  /* 0x0000000200f57308 */ /* 0x0006640000000800 */
[C---:B------:R-:W-:Y:S02]  /*9880*/  FMUL.FTZ R22, R0.reuse, R90 ;  /* 0x0000005a00167220 */ /* 0x040fe40000410000 */
[C---:B------:R-:W-:Y:S02]  /*9890*/  FMUL.FTZ R23, R0.reuse, R91 ;  /* 0x0000005b00177220 */ /* 0x040fe40000410000 */
[----:B------:R-:W1:Y:S01]  /*98a0*/  LDSM.16.MT88.4 R88, [R192+0x800] ;  /* 0x00080000c058783b */ /* 0x000e620000004200 */
[----:B------:R-:W-:Y:S02]  /*98b0*/  IMAD.MOV.U32 R94, RZ, RZ, R51 ;  /* 0x000000ffff5e7224 */ /* 0x000fe400078e0033 */
[C---:B------:R-:W-:Y:S02]  /*98c0*/  FMUL.FTZ R49, R3.reuse, R117 ;  /* 0x0000007503317220 */ /* 0x040fe40000410000 */
[C---:B------:R-:W-:Y:S03]  /*98d0*/  HMMA.16816.F32 R20, R136.reuse, R28, R20 ;  /* 0x0000001c8814723c */ /* 0x040fe60000001814 */
[C---:B------:R-:W-:Y:S02]  /*98e0*/  FMUL.FTZ R27, R0.reuse, R95 ;  /* 0x0000005f001b7220 */ /* 0x040fe40000410000 */
[----:B------:R-:W-:Y:S02]  /*98f0*/  IMAD.MOV.U32 R95, RZ, RZ, R50 ;  /* 0x000000ffff5f7224 */ /* 0x000fe400078e0032 */
[C---:B------:R-:W-:Y:S02]  /*9900*/  FMUL.FTZ R50, R0.reuse, R118 ;  /* 0x0000007600327220 */ /* 0x040fe40000410000 */
[----:B------:R-:W-:Y:S01]  /*9910*/  FMUL.FTZ R51, R0, R119 ;  /* 0x0000007700337220 */ /* 0x000fe20000410000 */
[C---:B------:R-:W-:Y:S03]  /*9920*/  HMMA.16816.F32 R24, R136.reuse, R30, R24 ;  /* 0x0000001e8818723c */ /* 0x040fe60000001818 */
[----:B---3--:R-:W-:Y:S02]  /*9930*/  FFMA.FTZ R2, R56, c[0x0][0x2d0], -R140 ;  /* 0x0000b40038027a23 */ /* 0x008fe4000001088c */
[C---:B------:R-:W-:Y:S02]  /*9940*/  FMUL.FTZ R56, R3.reuse, R124 ;  /* 0x0000007c03387220 */ /* 0x040fe40000410000 */
[----:B------:R3:W-:Y:S01]  /*9950*/  MUFU.EX2 R243, R2 ;  /* 0x0000000200f37308 */ /* 0x0007e20000000800 */
[C---:B------:R-:W-:Y:S02]  /*9960*/  FMUL.FTZ R30, R0.reuse, R98 ;  /* 0x00000062001e7220 */ /* 0x040fe40000410000 */
[----:B------:R-:W5:Y:S02]  /*9970*/  LDL.LU R98, [R1+0x34] ;  /* 0x0000340001627983 */ /* 0x000f640000300800 */
[C---:B------:R-:W-:Y:S02]  /*9980*/  FMUL.FTZ R31, R0.reuse, R99 ;  /* 0x00000063001f7220 */ /* 0x040fe40000410000 */
[C---:B------:R-:W-:Y:S01]  /*9990*/  FMUL.FTZ R28, R3.reuse, R96 ;  /* 0x00000060031c7220 */ /* 0x040fe20000410000 */
[----:B------:R-:W5:Y:S01]  /*99a0*/  LDL.LU R99, [R1+0x30] ;  /* 0x0000300001637983 */ /* 0x000f620000300800 */
[----:B------:R-:W-:Y:S02]  /*99b0*/  FMUL.FTZ R29, R3, R97 ;  /* 0x00000061031d7220 */ /* 0x000fe40000410000 */
[----:B------:R-:W-:Y:S02]  /*99c0*/  IMAD.MOV.U32 R96, RZ, RZ, R43 ;  /* 0x000000ffff607224 */ /* 0x000fe400078e002b */
[----:B------:R-:W-:Y:S02]  /*99d0*/  IMAD.MOV.U32 R97, RZ, RZ, R42 ;  /* 0x000000ffff617224 */ /* 0x000fe400078e002a */
[C---:B------:R-:W-:Y:S01]  /*99e0*/  FMUL.FTZ R34, R0.reuse, R102 ;  /* 0x0000006600227220 */ /* 0x040fe20000410000 */
[C---:B------:R-:W-:Y:S03]  /*99f0*/  HMMA.16816.F32 R28, R136.reuse, R36, R28 ;  /* 0x00000024881c723c */ /* 0x040fe6000000181c */
[C---:B------:R-:W-:Y:S02]  /*9a00*/  FMUL.FTZ R35, R0.reuse, R103 ;  /* 0x0000006700237220 */ /* 0x040fe40000410000 */
[--C-:B------:R-:W-:Y:S02]  /*9a10*/  FFMA.FTZ R102, R223, c[0x0][0x2d0], -R140.reuse ;  /* 0x0000b400df667a23 */ /* 0x100fe4000001088c */
[--C-:B------:R-:W-:Y:S02]  /*9a20*/  FFMA.FTZ R103, R221, c[0x0][0x2d0], -R140.reuse ;  /* 0x0000b400dd677a23 */ /* 0x100fe4000001088c */
[----:B---3--:R-:W-:Y:S01]  /*9a30*/  FFMA.FTZ R2, R57, c[0x0][0x2d0], -R140 ;  /* 0x0000b40039027a23 */ /* 0x008fe2000001088c */
[C---:B------:R-:W-:Y:S03]  /*9a40*/  HMMA.16816.F32 R32, R136.reuse, R38, R32 ;  /* 0x000000268820723c */ /* 0x040fe60000001820 */
[----:B------:R3:W-:Y:S01]  /*9a50*/  MUFU.EX2 R241, R2 ;  /* 0x0000000200f17308 */ /* 0x0007e20000000800 */
[C---:B------:R-:W-:Y:S02]  /*9a60*/  FMUL.FTZ R57, R3.reuse, R125 ;  /* 0x0000007d03397220 */ /* 0x040fe40000410000 */
[C---:B------:R-:W-:Y:S02]  /*9a70*/  FMUL.FTZ R37, R3.reuse, R105 ;  /* 0x0000006903257220 */ /* 0x040fe40000410000 */
[C---:B------:R-:W-:Y:S04]  /*9a80*/  FMUL.FTZ R38, R0.reuse, R106 ;  /* 0x0000006a00267220 */ /* 0x040fe80000410000 */
[C---:B------:R-:W-:Y:S02]  /*9a90*/  FMUL.FTZ R39, R0.reuse, R107 ;  /* 0x0000006b00277220 */ /* 0x040fe40000410000 */
[C---:B------:R-:W-:Y:S02]  /*9aa0*/  FMUL.FTZ R36, R3.reuse, R104 ;  /* 0x0000006803247220 */ /* 0x040fe40000410000 */
[C---:B------:R-:W-:Y:S02]  /*9ab0*/  FMUL.FTZ R41, R3.reuse, R109 ;  /* 0x0000006d03297220 */ /* 0x040fe40000410000 */
[----:B------:R-:W-:Y:S02]  /*9ac0*/  IMAD.MOV.U32 R109, RZ, RZ, R97 ;  /* 0x000000ffff6d7224 */ /* 0x000fe400078e0061 */
[C---:B------:R-:W-:Y:S01]  /*9ad0*/  FMUL.FTZ R42, R0.reuse, R110 ;  /* 0x0000006e002a7220 */ /* 0x040fe20000410000 */
[C---:B------:R-:W-:Y:S03]  /*9ae0*/  HMMA.16816.F32 R36, R136.reuse, R44, R36 ;  /* 0x0000002c8824723c */ /* 0x040fe60000001824 */
[----:B------:R-:W-:Y:S02]  /*9af0*/  FMUL.FTZ R43, R0, R111 ;  /* 0x0000006f002b7220 */ /* 0x000fe40000410000 */
[----:B------:R-:W-:Y:S02]  /*9b00*/  IMAD.MOV.U32 R111, RZ, RZ, R95 ;  /* 0x000000ffff6f7224 */ /* 0x000fe400078e005f */
[--C-:B---3--:R-:W-:Y:S02]  /*9b10*/  FFMA.FTZ R2, R142, c[0x0][0x2d0], -R141.reuse ;  /* 0x0000b4008e027a23 */ /* 0x108fe4000001088d */
[----:B------:R-:W-:Y:S01]  /*9b20*/  IMAD.MOV.U32 R110, RZ, RZ, R96 ;  /* 0x000000ffff6e7224 */ /* 0x000fe200078e0060 */
[C---:B------:R-:W-:Y:S01]  /*9b30*/  HMMA.16816.F32 R40, R136.reuse, R46, R40 ;  /* 0x0000002e8828723c */ /* 0x040fe20000001828 */
[----:B------:R3:W-:Y:S02]  /*9b40*/  MUFU.EX2 R125, R2 ;  /* 0x00000002007d7308 */ /* 0x0007e40000000800 */
[C---:B------:R-:W-:Y:S02]  /*9b50*/  FMUL.FTZ R44, R3.reuse, R112 ;  /* 0x00000070032c7220 */ /* 0x040fe40000410000 */
[C---:B------:R-:W-:Y:S02]  /*9b60*/  FMUL.FTZ R45, R3.reuse, R113 ;  /* 0x00000071032d7220 */ /* 0x040fe40000410000 */
[C---:B------:R-:W-:Y:S02]  /*9b70*/  FMUL.FTZ R47, R0.reuse, R115 ;  /* 0x00000073002f7220 */ /* 0x040fe40000410000 */
[C---:B------:R-:W-:Y:S02]  /*9b80*/  FMUL.FTZ R46, R0.reuse, R114 ;  /* 0x00000072002e7220 */ /* 0x040fe40000410000 */
[----:B------:R-:W-:Y:S01]  /*9b90*/  MUFU.EX2 R142, R103 ;  /* 0x00000067008e7308 */ /* 0x000fe20000000800 */
[C---:B------:R-:W-:Y:S02]  /*9ba0*/  FMUL.FTZ R48, R3.reuse, R116 ;  /* 0x0000007403307220 */ /* 0x040fe40000410000 */
[----:B------:R-:W-:Y:S02]  /*9bb0*/  IMAD.MOV.U32 R116, RZ, RZ, R94 ;  /* 0x000000ffff747224 */ /* 0x000fe400078e005e */
[C---:B------:R-:W-:Y:S03]  /*9bc0*/  HMMA.16816.F32 R44, R136.reuse, R52, R44 ;  /* 0x00000034882c723c */ /* 0x040fe6000000182c */
[C---:B------:R-:W-:Y:S02]  /*9bd0*/  FMUL.FTZ R60, R3.reuse, R60 ;  /* 0x0000003c033c7220 */ /* 0x040fe40000410000 */
[----:B------:R-:W-:Y:S02]  /*9be0*/  FMUL.FTZ R61, R3, R61 ;  /* 0x0000003d033d7220 */ /* 0x000fe40000410000 */
[C---:B------:R-:W-:Y:S01]  /*9bf0*/  FMUL.FTZ R62, R0.reuse, R62 ;  /* 0x0000003e003e7220 */ /* 0x040fe20000410000 */
[C---:B------:R-:W-:Y:S04]  /*9c00*/  HMMA.16816.F32 R48, R136.reuse, R54, R48 ;  /* 0x000000368830723c */ /* 0x040fe80000001830 */
[--C-:B---3--:R-:W-:Y:S02]  /*9c10*/  FFMA.FTZ R2, R143, c[0x0][0x2d0], -R141.reuse ;  /* 0x0000b4008f027a23 */ /* 0x108fe4000001088d */
[C---:B------:R-:W-:Y:S02]  /*9c20*/  FMUL.FTZ R52, R3.reuse, R120 ;  /* 0x0000007803347220 */ /* 0x040fe40000410000 */
[----:B------:R3:W2:Y:S01]  /*9c30*/  MUFU.EX2 R124, R2 ;  /* 0x00000002007c7308 */ /* 0x0006a20000000800 */
[C---:B------:R-:W-:Y:S03]  /*9c40*/  FMUL.FTZ R54, R0.reuse, R122 ;  /* 0x0000007a00367220 */ /* 0x040fe60000410000 */
[C---:B------:R-:W-:Y:S02]  /*9c50*/  FMUL.FTZ R55, R0.reuse, R123 ;  /* 0x0000007b00377220 */ /* 0x040fe40000410000 */
[C---:B------:R-:W-:Y:S02]  /*9c60*/  FMUL.FTZ R53, R3.reuse, R121 ;  /* 0x0000007903357220 */ /* 0x040fe40000410000 */
[C---:B------:R-:W-:Y:S02]  /*9c70*/  FMUL.FTZ R63, R0.reuse, R63 ;  /* 0x0000003f003f7220 */ /* 0x040fe40000410000 */
[C---:B------:R-:W-:Y:S02]  /*9c80*/  FMUL.FTZ R64, R3.reuse, R64 ;  /* 0x0000004003407220 */ /* 0x040fe40000410000 */
[----:B------:R-:W-:Y:S01]  /*9c90*/  FMUL.FTZ R65, R3, R65 ;  /* 0x0000004103417220 */ /* 0x000fe20000410000 */
[C---:B----4-:R-:W-:Y:S03]  /*9ca0*/  HMMA.16816.F32 R52, R136.reuse, R72, R52 ;  /* 0x000000488834723c */ /* 0x050fe60000001834 */
[C---:B------:R-:W-:Y:S02]  /*9cb0*/  FMUL.FTZ R66, R0.reuse, R66 ;  /* 0x0000004200427220 */ /* 0x040fe40000410000 */
[----:B------:R-:W-:Y:S02]  /*9cc0*/  FMUL.FTZ R67, R0, R67 ;  /* 0x0000004300437220 */ /* 0x000fe40000410000 */
[----:B-1----:R-:W-:Y:S01]  /*9cd0*/  F2FP.PACK_AB R73, R245, R108 ;  /* 0x0000006cf549723e */ /* 0x002fe200000000ff */
[C---:B------:R-:W-:Y:S04]  /*9ce0*/  HMMA.16816.F32 R56, R136.reuse, R74, R56 ;  /* 0x0000004a8838723c */ /* 0x040fe80000001838 */
[--C-:B---3--:R-:W-:Y:S01]  /*9cf0*/  FFMA.FTZ R2, R145, c[0x0][0x2d0], -R140.reuse ;  /* 0x0000b40091027a23 */ /* 0x108fe2000001088c */
[----:B------:R-:W-:Y:S01]  /*9d00*/  F2FP.PACK_AB R72, R250, R251 ;  /* 0x000000fbfa48723e */ /* 0x000fe200000000ff */
[----:B------:R-:W-:Y:S01]  /*9d10*/  MUFU.EX2 R145, R101 ;  /* 0x0000006500917308 */ /* 0x000fe20000000800 */
[----:B--2---:R-:W-:Y:S01]  /*9d20*/  F2FP.PACK_AB R75, R124, R125 ;  /* 0x0000007d7c4b723e */ /* 0x004fe200000000ff */
[C---:B------:R-:W-:Y:S04]  /*9d30*/  HMMA.16816.F32 R60, R136.reuse, R76, R60 ;  /* 0x0000004c883c723c */ /* 0x040fe8000000183c */
[----:B------:R-:W-:Y:S01]  /*9d40*/  F2FP.PACK_AB R74, R241, R243 ;  /* 0x000000f3f14a723e */ /* 0x000fe200000000ff */
[--C-:B------:R-:W-:Y:S03]  /*9d50*/  FFMA.FTZ R70, R225, c[0x0][0x2d0], -R141.reuse ;  /* 0x0000b400e1467a23 */ /* 0x100fe6000001088d */
[----:B------:R-:W-:Y:S01]  /*9d60*/  HMMA.16816.F32 R64, R136, R78, R64 ;  /* 0x0000004e8840723c */ /* 0x000fe20000001840 */
[----:B------:R1:W-:Y:S01]  /*9d70*/  MUFU.EX2 R235, R2 ;  /* 0x0000000200eb7308 */ /* 0x0003e20000000800 */
[----:B------:R-:W2:Y:S06]  /*9d80*/  LDSM.16.MT88.4 R76, [R194+0x800] ;  /* 0x00080000c24c783b */ /* 0x000eac0000004200 */
[C---:B------:R-:W-:Y:S03]  /*9d90*/  HMMA.16816.F32 R4, R72.reuse, R80, R4 ;  /* 0x000000504804723c */ /* 0x040fe60000001804 */
[----:B------:R3:W-:Y:S05]  /*9da0*/  MUFU.EX2 R121, R70 ;  /* 0x0000004600797308 */ /* 0x0007ea0000000800 */
[C---:B------:R-:W-:Y:S01]  /*9db0*/  HMMA.16816.F32 R8, R72.reuse, R82, R8 ;  /* 0x000000524808723c */ /* 0x040fe20000001808 */
[----:B------:R-:W4:Y:S07]  /*9dc0*/  LDSM.16.MT88.4 R80, [R191+0x4000] ;  /* 0x00400000bf50783b */ /* 0x000f2e0000004200 */
[C---:B------:R-:W-:Y:S04]  /*9dd0*/  HMMA.16816.F32 R12, R72.reuse, R84, R12 ;  /* 0x00000054480c723c */ /* 0x040fe8000000180c */
[--C-:B-1----:R-:W-:Y:S04]  /*9de0*/  FFMA.FTZ R2, R144, c[0x0][0x2d0], -R140.reuse ;  /* 0x0000b40090027a23 */ /* 0x102fe8000001088c */
[C---:B------:R-:W-:Y:S01]  /*9df0*/  HMMA.16816.F32 R16, R72.reuse, R86, R16 ;  /* 0x000000564810723c */ /* 0x040fe20000001810 */
[----:B------:R1:W-:Y:S01]  /*9e00*/  MUFU.EX2 R234, R2 ;  /* 0x0000000200ea7308 */ /* 0x0003e20000000800 */
[----:B------:R-:W4:Y:S02]  /*9e10*/  LDSM.16.MT88.4 R84, [R193+0x4000] ;  /* 0x00400000c154783b */ /* 0x000f240000004200 */
[--C-:B---3--:R-:W-:Y:S04]  /*9e20*/  FFMA.FTZ R70, R230, c[0x0][0x2d0], -R140.reuse ;  /* 0x0000b400e6467a23 */ /* 0x108fe8000001088c */
[C---:B------:R-:W-:Y:S08]  /*9e30*/  HMMA.16816.F32 R20, R72.reuse, R88, R20 ;  /* 0x000000584814723c */ /* 0x040ff00000001814 */
[C---:B------:R-:W-:Y:S01]  /*9e40*/  HMMA.16816.F32 R24, R72.reuse, R90, R24 ;  /* 0x0000005a4818723c */ /* 0x040fe20000001818 */
[----:B------:R-:W3:Y:S07]  /*9e50*/  LDSM.16.MT88.4 R88, [R192+0x4000] ;  /* 0x00400000c058783b */ /* 0x000eee0000004200 */
[C---:B--2---:R-:W-:Y:S04]  /*9e60*/  HMMA.16816.F32 R28, R72.reuse, R76, R28 ;  /* 0x0000004c481c723c */ /* 0x044fe8000000181c */
[--C-:B-1----:R-:W-:Y:S02]  /*9e70*/  FFMA.FTZ R2, R146, c[0x0][0x2d0], -R141.reuse ;  /* 0x0000b40092027a23 */ /* 0x102fe4000001088d */
[----:B------:R-:W1:Y:S02]  /*9e80*/  MUFU.EX2 R146, R102 ;  /* 0x0000006600927308 */ /* 0x000e640000000800 */
[C---:B------:R-:W-:Y:S01]  /*9e90*/  HMMA.16816.F32 R32, R72.reuse, R78, R32 ;  /* 0x0000004e4820723c */ /* 0x040fe20000001820 */
[----:B------:R-:W2:Y:S07]  /*9ea0*/  LDSM.16.MT88.4 R76, [R194+0x4000] ;  /* 0x00400000c24c783b */ /* 0x000eae0000004200 */
[C---:B----4-:R-:W-:Y:S01]  /*9eb0*/  HMMA.16816.F32 R36, R72.reuse, R80, R36 ;  /* 0x000000504824723c */ /* 0x050fe20000001824 */
[----:B------:R4:W-:Y:S07]  /*9ec0*/  MUFU.EX2 R106, R2 ;  /* 0x00000002006a7308 */ /* 0x0009ee0000000800 */
[C---:B------:R-:W-:Y:S01]  /*9ed0*/  HMMA.16816.F32 R40, R72.reuse, R82, R40 ;  /* 0x000000524828723c */ /* 0x040fe20000001828 */
[----:B------:R-:W5:Y:S03]  /*9ee0*/  LDSM.16.MT88.4 R80, [R191+0x1000] ;  /* 0x00100000bf50783b */ /* 0x000f660000004200 */
[----:B-1----:R-:W-:Y:S04]  /*9ef0*/  F2FP.PACK_AB R136, R146, R145 ;  /* 0x000000919288723e */ /* 0x002fe800000000ff */
[C---:B------:R-:W-:Y:S08]  /*9f00*/  HMMA.16816.F32 R44, R72.reuse, R84, R44 ;  /* 0x00000054482c723c */ /* 0x040ff0000000182c */
[C---:B------:R-:W-:Y:S01]  /*9f10*/  HMMA.16816.F32 R48, R72.reuse, R86, R48 ;  /* 0x000000564830723c */ /* 0x040fe20000001830 */
[----:B------:R-:W1:Y:S03]  /*9f20*/  LDSM.16.MT88.4 R84, [R193+0x1000] ;  /* 0x00100000c154783b */ /* 0x000e660000004200 */
[----:B----4-:R-:W-:Y:S04]  /*9f30*/  FFMA.FTZ R2, R150, c[0x0][0x2d0], -R141 ;  /* 0x0000b40096027a23 */ /* 0x010fe8000001088d */
[C---:B---3--:R-:W-:Y:S01]  /*9f40*/  HMMA.16816.F32 R52, R72.reuse, R88, R52 ;  /* 0x000000584834723c */ /* 0x048fe20000001834 */
[----:B------:R3:W4:Y:S07]  /*9f50*/  MUFU.EX2 R107, R2 ;  /* 0x00000002006b7308 */ /* 0x00072e0000000800 */
[C---:B------:R-:W-:Y:S01]  /*9f60*/  HMMA.16816.F32 R56, R72.reuse, R90, R56 ;  /* 0x0000005a4838723c */ /* 0x040fe20000001838 */
[----:B------:R-:W1:Y:S07]  /*9f70*/  LDSM.16.MT88.4 R88, [R192+0x1000] ;  /* 0x00100000c058783b */ /* 0x000e6e0000004200 */
[C---:B--2---:R-:W-:Y:S08]  /*9f80*/  HMMA.16816.F32 R60, R72.reuse, R76, R60 ;  /* 0x0000004c483c723c */ /* 0x044ff0000000183c */
[----:B------:R-:W-:Y:S01]  /*9f90*/  HMMA.16816.F32 R64, R72, R78, R64 ;  /* 0x0000004e4840723c */ /* 0x000fe20000001840 */
[----:B------:R-:W2:Y:S03]  /*9fa0*/  LDSM.16.MT88.4 R76, [R194+0x1000] ;  /* 0x00100000c24c783b */ /* 0x000ea60000004200 */
[--C-:B---3--:R-:W-:Y:S03]  /*9fb0*/  FFMA.FTZ R2, R148, c[0x0][0x2d0], -R140.reuse ;  /* 0x0000b40094027a23 */ /* 0x108fe6000001088c */
[----:B------:R-:W-:Y:S01]  /*9fc0*/  F2FP.PACK_AB R72, R234, R235 ;  /* 0x000000ebea48723e */ /* 0x000fe200000000ff */
[----:B------:R3:W-:Y:S01]  /*9fd0*/  MUFU.EX2 R231, R2 ;  /* 0x0000000200e77308 */ /* 0x0007e20000000800 */
[----:B----4-:R-:W-:Y:S03]  /*9fe0*/  F2FP.PACK_AB R73, R107, R106 ;  /* 0x0000006a6b49723e */ /* 0x010fe600000000ff */
[----:B---3--:R-:W-:Y:S06]  /*9ff0*/  FFMA.FTZ R2, R149, c[0x0][0x2d0], -R140 ;  /* 0x0000b40095027a23 */ /* 0x008fec000001088c */
[----:B------:R3:W4:Y:S01]  /*a000*/  MUFU.EX2 R227, R2 ;  /* 0x0000000200e37308 */ /* 0x0007220000000800 */
[----:B-----5:R-:W-:Y:S02]  /*a010*/  FFMA.FTZ R104, R3, R98, R238 ;  /* 0x0000006203687223 */ /* 0x020fe400000100ee */
[----:B------:R-:W-:Y:S02]  /*a020*/  FFMA.FTZ R0, R0, R99, R237 ;  /* 0x0000006300007223 */ /* 0x000fe400000100ed */
[----:B------:R-:W-:Y:S02]  /*a030*/  LDSM.16.MT88.4 R96, [R193+0x6000] ;  /* 0x00600000c160783b */ /* 0x000fe40000004200 */
[----:B------:R-:W-:Y:S02]  /*a040*/  FADD.FTZ R0, R239, R0 ;  /* 0x00000000ef007221 */ /* 0x000fe40000010000 */
[--C-:B---3--:R-:W-:Y:S01]  /*a050*/  FFMA.FTZ R2, R151, c[0x0][0x2d0], -R141.reuse ;  /* 0x0000b40097027a23 */ /* 0x108fe2000001088d */
[----:B----4-:R-:W-:Y:S01]  /*a060*/  F2FP.PACK_AB R74, R227, R231 ;  /* 0x000000e7e34a723e */ /* 0x010fe200000000ff */
[----:B------:R-:W-:Y:S01]  /*a070*/  MUFU.EX2 R151, R93 ;  /* 0x0000005d00977308 */ /* 0x000fe20000000800 */
[----:B------:R-:W-:Y:S02]  /*a080*/  FADD.FTZ R0, R116, R0 ;  /* 0x0000000074007221 */ /* 0x000fe40000010000 */
[----:B------:R-:W-:Y:S02]  /*a090*/  LDSM.16.MT88.4 R116, [R193+0x6800] ;  /* 0x00680000c174783b */ /* 0x000fe40000004200 */
[----:B------:R-:W-:Y:S04]  /*a0a0*/  FADD.FTZ R0, R110, R0 ;  /* 0x000000006e007221 */ /* 0x000fe80000010000 */
[----:B------:R-:W-:Y:S01]  /*a0b0*/  FADD.FTZ R0, R108, R0 ;  /* 0x000000006c007221 */ /* 0x000fe20000010000 */
[----:B------:R3:W4:Y:S03]  /*a0c0*/  MUFU.EX2 R105, R2 ;  /* 0x0000000200697308 */ /* 0x0007260000000800 */
[----:B------:R-:W-:Y:S04]  /*a0d0*/  FADD.FTZ R0, R245, R0 ;  /* 0x00000000f5007221 */ /* 0x000fe80000010000 */
[----:B------:R-:W-:Y:S04]  /*a0e0*/  FADD.FTZ R0, R125, R0 ;  /* 0x000000007d007221 */ /* 0x000fe80000010000 */
[----:B------:R-:W-:Y:S02]  /*a0f0*/  FADD.FTZ R0, R124, R0 ;  /* 0x000000007c007221 */ /* 0x000fe40000010000 */
[----:B------:R-:W-:Y:S02]  /*a100*/  LDSM.16.MT88.4 R124, [R192+0x6800] ;  /* 0x00680000c07c783b */ /* 0x000fe40000004200 */
[----:B------:R-:W-:Y:S04]  /*a110*/  FADD.FTZ R0, R106, R0 ;  /* 0x000000006a007221 */ /* 0x000fe80000010000 */
[----:B------:R-:W-:Y:S02]  /*a120*/  FADD.FTZ R0, R107, R0 ;  /* 0x000000006b007221 */ /* 0x000fe40000010000 */
[--C-:B---3--:R-:W-:Y:S02]  /*a130*/  FFMA.FTZ R2, R153, c[0x0][0x2d0], -R141.reuse ;  /* 0x0000b40099027a23 */ /* 0x108fe4000001088d */
[----:B------:R3:W-:Y:S01]  /*a140*/  MUFU.EX2 R153, R70 ;  /* 0x0000004600997308 */ /* 0x0007e20000000800 */
[----:B----4-:R-:W-:Y:S09]  /*a150*/  FADD.FTZ R0, R105, R0 ;  /* 0x0000000069007221 */ /* 0x010ff20000010000 */
[----:B------:R4:W5:Y:S01]  /*a160*/  MUFU.EX2 R219, R2 ;  /* 0x0000000200db7308 */ /* 0x0009620000000800 */
[--C-:B---3--:R-:W-:Y:S09]  /*a170*/  FFMA.FTZ R70, R248, c[0x0][0x2d0], -R141.reuse ;  /* 0x0000b400f8467a23 */ /* 0x108ff2000001088d */
[----:B------:R-:W-:Y:S01]  /*a180*/  MUFU.EX2 R143, R70 ;  /* 0x00000046008f7308 */ /* 0x000fe20000000800 */
[----:B----4-:R-:W-:Y:S01]  /*a190*/  FFMA.FTZ R2, R152, c[0x0][0x2d0], -R140 ;  /* 0x0000b40098027a23 */ /* 0x010fe2000001088c */
[C---:B-----5:R-:W-:Y:S01]  /*a1a0*/  F2FP.PACK_AB R75, R219.reuse, R105 ;  /* 0x00000069db4b723e */ /* 0x060fe200000000ff */
[----:B------:R-:W-:Y:S07]  /*a1b0*/  FADD.FTZ R0, R219, R0 ;  /* 0x00000000db007221 */ /* 0x000fee0000010000 */
[----:B------:R3:W-:Y:S01]  /*a1c0*/  MUFU.EX2 R162, R2 ;  /* 0x0000000200a27308 */ /* 0x0007e20000000800 */
[C---:B------:R-:W-:Y:S09]  /*a1d0*/  HMMA.16816.F32 R4, R72.reuse, R80, R4 ;  /* 0x000000504804723c */ /* 0x040ff20000001804 */
[----:B------:R4:W-:Y:S01]  /*a1e0*/  MUFU.EX2 R152, R92 ;  /* 0x0000005c00987308 */ /* 0x0009e20000000800 */
[C---:B------:R-:W-:Y:S01]  /*a1f0*/  HMMA.16816.F32 R8, R72.reuse, R82, R8 ;  /* 0x000000524808723c */ /* 0x040fe20000001808 */
[----:B------:R-:W5:Y:S07]  /*a200*/  LDSM.16.MT88.4 R80, [R191+0x4800] ;  /* 0x00480000bf50783b */ /* 0x000f6e0000004200 */
[C---:B-1----:R-:W-:Y:S01]  /*a210*/  HMMA.16816.F32 R12, R72.reuse, R84, R12 ;  /* 0x00000054480c723c */ /* 0x042fe2000000180c */
[----:B------:R1:W-:Y:S03]  /*a220*/  MUFU.EX2 R70, R100 ;  /* 0x0000006400467308 */ /* 0x0003e60000000800 */
[----:B---3--:R-:W-:Y:S04]  /*a230*/  FFMA.FTZ R2, R147, c[0x0][0x2d0], -R140 ;  /* 0x0000b40093027a23 */ /* 0x008fe8000001088c */
[C---:B------:R-:W-:Y:S01]  /*a240*/  HMMA.16816.F32 R16, R72.reuse, R86, R16 ;  /* 0x000000564810723c */ /* 0x040fe20000001810 */
[----:B------:R-:W3:Y:S02]  /*a250*/  LDSM.16.MT88.4 R84, [R193+0x4800] ;  /* 0x00480000c154783b */ /* 0x000ee40000004200 */
[----:B------:R5:W-:Y:S05]  /*a260*/  MUFU.EX2 R115, R2 ;  /* 0x0000000200737308 */ /* 0x000bea0000000800 */
[C---:B------:R-:W-:Y:S01]  /*a270*/  HMMA.16816.F32 R20, R72.reuse, R88, R20 ;  /* 0x000000584814723c */ /* 0x040fe20000001814 */
[----:B----4-:R-:W-:Y:S07]  /*a280*/  LDSM.16.MT88.4 R92, [R191+0x6000] ;  /* 0x00600000bf5c783b */ /* 0x010fee0000004200 */
[C---:B------:R-:W-:Y:S01]  /*a290*/  HMMA.16816.F32 R24, R72.reuse, R90, R24 ;  /* 0x0000005a4818723c */ /* 0x040fe20000001818 */
[----:B------:R-:W4:Y:S07]  /*a2a0*/  LDSM.16.MT88.4 R88, [R192+0x4800] ;  /* 0x00480000c058783b */ /* 0x000f2e0000004200 */
[C---:B--2---:R-:W-:Y:S01]  /*a2b0*/  HMMA.16816.F32 R28, R72.reuse, R76, R28 ;  /* 0x0000004c481c723c */ /* 0x044fe2000000181c */
[----:B-1----:R-:W-:Y:S03]  /*a2c0*/  LDSM.16.MT88.4 R100, [R194+0x3000] ;  /* 0x00300000c264783b */ /* 0x002fe60000004200 */
[--C-:B-----5:R-:W-:Y:S04]  /*a2d0*/  FFMA.FTZ R2, R156, c[0x0][0x2d0], -R141.reuse ;  /* 0x0000b4009c027a23 */ /* 0x120fe8000001088d */
[C---:B------:R-:W-:Y:S01]  /*a2e0*/  HMMA.16816.F32 R32, R72.reuse, R78, R32 ;  /* 0x0000004e4820723c */ /* 0x040fe20000001820 */
[----:B------:R1:W2:Y:S01]  /*a2f0*/  MUFU.EX2 R113, R2 ;  /* 0x0000000200717308 */ /* 0x0002a20000000800 */
[----:B------:R-:W5:Y:S06]  /*a300*/  LDSM.16.MT88.4 R76, [R194+0x4800] ;  /* 0x00480000c24c783b */ /* 0x000f6c0000004200 */
[C---:B------:R-:W-:Y:S08]  /*a310*/  HMMA.16816.F32 R36, R72.reuse, R80, R36 ;  /* 0x000000504824723c */ /* 0x040ff00000001824 */
[C---:B------:R-:W-:Y:S01]  /*a320*/  HMMA.16816.F32 R40, R72.reuse, R82, R40 ;  /* 0x000000524828723c */ /* 0x040fe20000001828 */
[----:B------:R-:W5:Y:S07]  /*a330*/  LDSM.16.MT88.4 R80, [R191+0x1800] ;  /* 0x00180000bf50783b */ /* 0x000f6e0000004200 */
[C---:B---3--:R-:W-:Y:S04]  /*a340*/  HMMA.16816.F32 R44, R72.reuse, R84, R44 ;  /* 0x00000054482c723c */ /* 0x048fe8000000182c */
[--C-:B-1----:R-:W-:Y:S02]  /*a350*/  FFMA.FTZ R2, R157, c[0x0][0x2d0], -R141.reuse ;  /* 0x0000b4009d027a23 */ /* 0x102fe4000001088d */
[----:B--2---:R-:W-:Y:S02]  /*a360*/  FADD.FTZ R0, R113, R0 ;  /* 0x0000000071007221 */ /* 0x004fe40000010000 */
[C---:B------:R-:W-:Y:S01]  /*a370*/  HMMA.16816.F32 R48, R72.reuse, R86, R48 ;  /* 0x000000564830723c */ /* 0x040fe20000001830 */
[----:B------:R1:W2:Y:S01]  /*a380*/  MUFU.EX2 R114, R2 ;  /* 0x0000000200727308 */ /* 0x0002a20000000800 */
[----:B------:R-:W3:Y:S06]  /*a390*/  LDSM.16.MT88.4 R84, [R193+0x1800] ;  /* 0x00180000c154783b */ /* 0x000eec0000004200 */
[C---:B----4-:R-:W-:Y:S08]  /*a3a0*/  HMMA.16816.F32 R52, R72.reuse, R88, R52 ;  /* 0x000000584834723c */ /* 0x050ff00000001834 */
[C---:B------:R-:W-:Y:S01]  /*a3b0*/  HMMA.16816.F32 R56, R72.reuse, R90, R56 ;  /* 0x0000005a4838723c */ /* 0x040fe20000001838 */
[----:B------:R-:W4:Y:S07]  /*a3c0*/  LDSM.16.MT88.4 R88, [R192+0x1800] ;  /* 0x00180000c058783b */ /* 0x000f2e0000004200 */
[C---:B-----5:R-:W-:Y:S04]  /*a3d0*/  HMMA.16816.F32 R60, R72.reuse, R76, R60 ;  /* 0x0000004c483c723c */ /* 0x060fe8000000183c */
[----:B-1----:R-:W-:Y:S02]  /*a3e0*/  FFMA.FTZ R2, R155, c[0x0][0x2d0], -R140 ;  /* 0x0000b4009b027a23 */ /* 0x002fe4000001088c */
[C---:B--2---:R-:W-:Y:S02]  /*a3f0*/  FADD.FTZ R0, R114.reuse, R0 ;  /* 0x0000000072007221 */ /* 0x044fe40000010000 */
[----:B------:R-:W-:Y:S01]  /*a400*/  HMMA.16816.F32 R64, R72, R78, R64 ;  /* 0x0000004e4840723c */ /* 0x000fe20000001840 */
[----:B------:R1:W-:Y:S01]  /*a410*/  MUFU.EX2 R161, R2 ;  /* 0x0000000200a17308 */ /* 0x0003e20000000800 */
[----:B------:R-:W2:Y:S05]  /*a420*/  LDSM.16.MT88.4 R76, [R194+0x1800] ;  /* 0x00180000c24c783b */ /* 0x000eaa0000004200 */
[----:B------:R-:W-:Y:S02]  /*a430*/  F2FP.PACK_AB R72, R115, R162 ;  /* 0x000000a27348723e */ /* 0x000fe400000000ff */
[----:B------:R-:W-:Y:S03]  /*a440*/  F2FP.PACK_AB R73, R114, R113 ;  /* 0x000000717249723e */ /* 0x000fe600000000ff */
[----:B-1----:R-:W-:Y:S04]  /*a450*/  FFMA.FTZ R2, R154, c[0x0][0x2d0], -R140 ;  /* 0x0000b4009a027a23 */ /* 0x002fe8000001088c */
[----:B------:R1:W5:Y:S02]  /*a460*/  MUFU.EX2 R160, R2 ;  /* 0x0000000200a07308 */ /* 0x0003640000000800 */
[--C-:B-1----:R-:W-:Y:S01]  /*a470*/  FFMA.FTZ R2, R158, c[0x0][0x2d0], -R141.reuse ;  /* 0x0000b4009e027a23 */ /* 0x102fe2000001088d */
[----:B-----5:R-:W-:Y:S07]  /*a480*/  F2FP.PACK_AB R74, R160, R161 ;  /* 0x000000a1a04a723e */ /* 0x020fee00000000ff */
[----:B------:R1:W5:Y:S02]  /*a490*/  MUFU.EX2 R112, R2 ;  /* 0x0000000200707308 */ /* 0x0003640000000800 */
[--C-:B-1----:R-:W-:Y:S02]  /*a4a0*/  FFMA.FTZ R2, R159, c[0x0][0x2d0], -R141.reuse ;  /* 0x0000b4009f027a23 */ /* 0x102fe4000001088d */
[----:B-----5:R-:W-:Y:S06]  /*a4b0*/  FADD.FTZ R0, R112, R0 ;  /* 0x0000000070007221 */ /* 0x020fec0000010000 */
[----:B------:R1:W5:Y:S02]  /*a4c0*/  MUFU.EX2 R159, R2 ;  /* 0x00000002009f7308 */ /* 0x0003640000000800 */
[----:B-1----:R-:W-:Y:S01]  /*a4d0*/  FFMA.FTZ R2, R163, c[0x0][0x2d0], -R140 ;  /* 0x0000b400a3027a23 */ /* 0x002fe2000001088c */
[C---:B-----5:R-:W-:Y:S01]  /*a4e0*/  F2FP.PACK_AB R75, R159.reuse, R112 ;  /* 0x000000709f4b723e */ /* 0x060fe200000000ff */
[----:B------:R-:W-:Y:S06]  /*a4f0*/  FADD.FTZ R0, R159, R0 ;  /* 0x000000009f007221 */ /* 0x000fec0000010000 */
[----:B------:R1:W-:Y:S01]  /*a500*/  MUFU.EX2 R158, R2 ;  /* 0x00000002009e7308 */ /* 0x0003e20000000800 */
[C---:B------:R-:W-:Y:S08]  /*a510*/  HMMA.16816.F32 R4, R72.reuse, R80, R4 ;  /* 0x000000504804723c */ /* 0x040ff00000001804 */
[C---:B------:R-:W-:Y:S01]  /*a520*/  HMMA.16816.F32 R8, R72.reuse, R82, R8 ;  /* 0x000000524808723c */ /* 0x040fe20000001808 */
[----:B------:R-:W5:Y:S07]  /*a530*/  LDSM.16.MT88.4 R80, [R191+0x5000] ;  /* 0x00500000bf50783b */ /* 0x000f6e0000004200 */
[C---:B---3--:R-:W-:Y:S04]  /*a540*/  HMMA.16816.F32 R12, R72.reuse, R84, R12 ;  /* 0x00000054480c723c */ /* 0x048fe8000000180c */
[--C-:B-1----:R-:W-:Y:S01]  /*a550*/  FFMA.FTZ R2, R216, c[0x0][0x2d0], -R140.reuse ;  /* 0x0000b400d8027a23 */ /* 0x102fe2000001088c */
[----:B------:R-:W-:Y:S03]  /*a560*/  IADD3 R216, R215, -0x1, RZ ;  /* 0xffffffffd7d87810 */ /* 0x000fe60007ffe0ff */
[C---:B------:R-:W-:Y:S01]  /*a570*/  HMMA.16816.F32 R16, R72.reuse, R86, R16 ;  /* 0x000000564810723c */ /* 0x040fe20000001810 */
[----:B------:R1:W-:Y:S01]  /*a580*/  MUFU.EX2 R123, R2 ;  /* 0x00000002007b7308 */ /* 0x0003e20000000800 */
[----:B------:R-:W3:Y:S06]  /*a590*/  LDSM.16.MT88.4 R84, [R193+0x5000] ;  /* 0x00500000c154783b */ /* 0x000eec0000004200 */
[C---:B----4-:R-:W-:Y:S08]  /*a5a0*/  HMMA.16816.F32 R20, R72.reuse, R88, R20 ;  /* 0x000000584814723c */ /* 0x050ff00000001814 */
[C---:B------:R-:W-:Y:S01]  /*a5b0*/  HMMA.16816.F32 R24, R72.reuse, R90, R24 ;  /* 0x0000005a4818723c */ /* 0x040fe20000001818 */
[----:B------:R-:W4:Y:S07]  /*a5c0*/  LDSM.16.MT88.4 R88, [R192+0x5000] ;  /* 0x00500000c058783b */ /* 0x000f2e0000004200 */
[C---:B--2---:R-:W-:Y:S04]  /*a5d0*/  HMMA.16816.F32 R28, R72.reuse, R76, R28 ;  /* 0x0000004c481c723c */ /* 0x044fe8000000181c */
[--C-:B-1----:R-:W-:Y:S04]  /*a5e0*/  FFMA.FTZ R2, R222, c[0x0][0x2d0], -R141.reuse ;  /* 0x0000b400de027a23 */ /* 0x102fe8000001088d */
[C---:B------:R-:W-:Y:S01]  /*a5f0*/  HMMA.16816.F32 R32, R72.reuse, R78, R32 ;  /* 0x0000004e4820723c */ /* 0x040fe20000001820 */
[----:B------:R1:W2:Y:S01]  /*a600*/  MUFU.EX2 R122, R2 ;  /* 0x00000002007a7308 */ /* 0x0002a20000000800 */
[----:B------:R-:W4:Y:S06]  /*a610*/  LDSM.16.MT88.4 R76, [R194+0x5000] ;  /* 0x00500000c24c783b */ /* 0x000f2c0000004200 */
[C---:B-----5:R-:W-:Y:S08]  /*a620*/  HMMA.16816.F32 R36, R72.reuse, R80, R36 ;  /* 0x000000504824723c */ /* 0x060ff00000001824 */
[C---:B------:R-:W-:Y:S01]  /*a630*/  HMMA.16816.F32 R40, R72.reuse, R82, R40 ;  /* 0x000000524828723c */ /* 0x040fe20000001828 */
[----:B------:R-:W5:Y:S07]  /*a640*/  LDSM.16.MT88.4 R80, [R191+0x2000] ;  /* 0x00200000bf50783b */ /* 0x000f6e0000004200 */
[C---:B---3--:R-:W-:Y:S04]  /*a650*/  HMMA.16816.F32 R44, R72.reuse, R84, R44 ;  /* 0x00000054482c723c */ /* 0x048fe8000000182c */
[----:B-1----:R-:W-:Y:S02]  /*a660*/  FFMA.FTZ R2, R218, c[0x0][0x2d0], -R140 ;  /* 0x0000b400da027a23 */ /* 0x002fe4000001088c */
[----:B--2---:R-:W-:Y:S02]  /*a670*/  FADD.FTZ R0, R122, R0 ;  /* 0x000000007a007221 */ /* 0x004fe40000010000 */
[C---:B------:R-:W-:Y:S01]  /*a680*/  HMMA.16816.F32 R48, R72.reuse, R86, R48 ;  /* 0x000000564830723c */ /* 0x040fe20000001830 */
[----:B------:R1:W-:Y:S01]  /*a690*/  MUFU.EX2 R157, R2 ;  /* 0x00000002009d7308 */ /* 0x0003e20000000800 */
[----:B------:R-:W2:Y:S02]  /*a6a0*/  LDSM.16.MT88.4 R84, [R193+0x2000] ;  /* 0x00200000c154783b */ /* 0x000ea40000004200 */
[----:B------:R-:W-:Y:S04]  /*a6b0*/  FADD.FTZ R0, R121, R0 ;  /* 0x0000000079007221 */ /* 0x000fe80000010000 */
[C---:B----4-:R-:W-:Y:S08]  /*a6c0*/  HMMA.16816.F32 R52, R72.reuse, R88, R52 ;  /* 0x000000584834723c */ /* 0x050ff00000001834 */
[C---:B------:R-:W-:Y:S01]  /*a6d0*/  HMMA.16816.F32 R56, R72.reuse, R90, R56 ;  /* 0x0000005a4838723c */ /* 0x040fe20000001838 */
[----:B------:R-:W-:Y:S07]  /*a6e0*/  LDSM.16.MT88.4 R88, [R194+0x2000] ;  /* 0x00200000c258783b */ /* 0x000fee0000004200 */
[C---:B------:R-:W-:Y:S04]  /*a6f0*/  HMMA.16816.F32 R60, R72.reuse, R76, R60 ;  /* 0x0000004c483c723c */ /* 0x040fe8000000183c */
[----:B-1----:R-:W-:Y:S04]  /*a700*/  FFMA.FTZ R2, R217, c[0x0][0x2d0], -R140 ;  /* 0x0000b400d9027a23 */ /* 0x002fe8000001088c */
[----:B------:R-:W-:Y:S01]  /*a710*/  HMMA.16816.F32 R64, R72, R78, R64 ;  /* 0x0000004e4840723c */ /* 0x000fe20000001840 */
[----:B------:R1:W3:Y:S01]  /*a720*/  MUFU.EX2 R156, R2 ;  /* 0x00000002009c7308 */ /* 0x0002e20000000800 */
[----:B------:R-:W4:Y:S05]  /*a730*/  LDSM.16.MT88.4 R76, [R192+0x2000] ;  /* 0x00200000c04c783b */ /* 0x000f2a0000004200 */
[----:B------:R-:W-:Y:S02]  /*a740*/  F2FP.PACK_AB R72, R123, R158 ;  /* 0x0000009e7b48723e */ /* 0x000fe400000000ff */
[----:B------:R-:W-:Y:S03]  /*a750*/  F2FP.PACK_AB R73, R121, R122 ;  /* 0x0000007a7949723e */ /* 0x000fe600000000ff */
[--C-:B-1----:R-:W-:Y:S01]  /*a760*/  FFMA.FTZ R2, R233, c[0x0][0x2d0], -R141.reuse ;  /* 0x0000b400e9027a23 */ /* 0x102fe2000001088d */
[----:B---3--:R-:W-:Y:S03]  /*a770*/  F2FP.PACK_AB R74, R156, R157 ;  /* 0x0000009d9c4a723e */ /* 0x008fe600000000ff */
[----:B------:R1:W3:Y:S02]  /*a780*/  MUFU.EX2 R120, R2 ;  /* 0x0000000200787308 */ /* 0x0002e40000000800 */
[--C-:B-1----:R-:W-:Y:S02]  /*a790*/  FFMA.FTZ R2, R236, c[0x0][0x2d0], -R141.reuse ;  /* 0x0000b400ec027a23 */ /* 0x102fe4000001088d */
[----:B---3--:R-:W-:Y:S06]  /*a7a0*/  FADD.FTZ R0, R120, R0 ;  /* 0x0000000078007221 */ /* 0x008fec0000010000 */
[----:B------:R1:W3:Y:S02]  /*a7b0*/  MUFU.EX2 R155, R2 ;  /* 0x00000002009b7308 */ /* 0x0002e40000000800 */
[--C-:B-1----:R-:W-:Y:S01]  /*a7c0*/  FFMA.FTZ R2, R232, c[0x0][0x2d0], -R140.reuse ;  /* 0x0000b400e8027a23 */ /* 0x102fe2000001088c */
[C---:B---3--:R-:W-:Y:S01]  /*a7d0*/  F2FP.PACK_AB R75, R155.reuse, R120 ;  /* 0x000000789b4b723e */ /* 0x048fe200000000ff */
[----:B------:R-:W-:Y:S06]  /*a7e0*/  FFMA.FTZ R140, R220, c[0x0][0x2d0], -R140 ;  /* 0x0000b400dc8c7a23 */ /* 0x000fec000001088c */
[----:B------:R1:W-:Y:S01]  /*a7f0*/  MUFU.EX2 R154, R2 ;  /* 0x00000002009a7308 */ /* 0x0003e20000000800 */
[----:B------:R-:W-:Y:S01]  /*a800*/  FADD.FTZ R0, R155, R0 ;  /* 0x000000009b007221 */ /* 0x000fe20000010000 */
[C---:B-----5:R-:W-:Y:S08]  /*a810*/  HMMA.16816.F32 R4, R72.reuse, R80, R4 ;  /* 0x000000504804723c */ /* 0x060ff00000001804 */
[C---:B------:R-:W-:Y:S01]  /*a820*/  HMMA.16816.F32 R8, R72.reuse, R82, R8 ;  /* 0x000000524808723c */ /* 0x040fe20000001808 */
[----:B------:R-:W3:Y:S07]  /*a830*/  LDSM.16.MT88.4 R80, [R191+0x5800] ;  /* 0x00580000bf50783b */ /* 0x000eee0000004200 */
[C---:B--2---:R-:W-:Y:S04]  /*a840*/  HMMA.16816.F32 R12, R72.reuse, R84, R12 ;  /* 0x00000054480c723c */ /* 0x044fe8000000180c */
[--C-:B-1----:R-:W-:Y:S04]  /*a850*/  FFMA.FTZ R2, R240, c[0x0][0x2d0], -R141.reuse ;  /* 0x0000b400f0027a23 */ /* 0x102fe8000001088d */
[C---:B------:R-:W-:Y:S01]  /*a860*/  HMMA.16816.F32 R16, R72.reuse, R86, R16 ;  /* 0x000000564810723c */ /* 0x040fe20000001810 */
[----:B------:R1:W2:Y:S01]  /*a870*/  MUFU.EX2 R149, R2 ;  /* 0x0000000200957308 */ /* 0x0002a20000000800 */
[----:B------:R-:W5:Y:S06]  /*a880*/  LDSM.16.MT88.4 R84, [R193+0x5800] ;  /* 0x00580000c154783b */ /* 0x000f6c0000004200 */
[C---:B----4-:R-:W-:Y:S08]  /*a890*/  HMMA.16816.F32 R20, R72.reuse, R76, R20 ;  /* 0x0000004c4814723c */ /* 0x050ff00000001814 */
[C---:B------:R-:W-:Y:S01]  /*a8a0*/  HMMA.16816.F32 R24, R72.reuse, R78, R24 ;  /* 0x0000004e4818723c */ /* 0x040fe20000001818 */
[----:B------:R-:W4:Y:S07]  /*a8b0*/  LDSM.16.MT88.4 R76, [R192+0x5800] ;  /* 0x00580000c04c783b */ /* 0x000f2e0000004200 */
[C---:B------:R-:W-:Y:S04]  /*a8c0*/  HMMA.16816.F32 R28, R72.reuse, R88, R28 ;  /* 0x00000058481c723c */ /* 0x040fe8000000181c */
        /* <DEDUP_REMOVED lines=14> */
[C---:B----4-:R-:W-:Y:S08]  /*a9b0*/  HMMA.16816.F32 R52, R72.reuse, R76, R52 ;  /* 0x0000004c4834723c */ /* 0x050ff00000001834 */
[C---:B------:R-:W-:Y:S01]  /*a9c0*/  HMMA.16816.F32 R56, R72.reuse, R78, R56 ;  /* 0x0000004e4838723c */ /* 0x040fe20000001838 */
[----:B------:R-:W5:Y:S07]  /*a9d0*/  LDSM.16.MT88.4 R76, [R192+0x2800] ;  /* 0x00280000c04c783b */ /* 0x000f6e0000004200 */
[C---:B------:R-:W-:Y:S04]  /*a9e0*/  HMMA.16816.F32 R60, R72.reuse, R88, R60 ;  /* 0x00000058483c723c */ /* 0x040fe8000000183c */
[--C-:B-1----:R-:W-:Y:S02]  /*a9f0*/  FFMA.FTZ R2, R246, c[0x0][0x2d0], -R141.reuse ;  /* 0x0000b400f6027a23 */ /* 0x102fe4000001088d */
[----:B--2---:R-:W-:Y:S02]  /*aa00*/  FADD.FTZ R0, R148, R0 ;  /* 0x0000000094007221 */ /* 0x004fe40000010000 */
[----:B------:R-:W-:Y:S01]  /*aa10*/  HMMA.16816.F32 R64, R72, R90, R64 ;  /* 0x0000005a4840723c */ /* 0x000fe20000001840 */
[----:B------:R1:W2:Y:S01]  /*aa20*/  MUFU.EX2 R147, R2 ;  /* 0x0000000200937308 */ /* 0x0002a20000000800 */
[----:B------:R-:W5:Y:S05]  /*aa30*/  LDSM.16.MT88.4 R88, [R194+0x2800] ;  /* 0x00280000c258783b */ /* 0x000f6a0000004200 */
[----:B------:R-:W-:Y:S02]  /*aa40*/  F2FP.PACK_AB R72, R153, R154 ;  /* 0x0000009a9948723e */ /* 0x000fe400000000ff */
[----:B------:R-:W-:Y:S03]  /*aa50*/  F2FP.PACK_AB R73, R150, R149 ;  /* 0x000000959649723e */ /* 0x000fe600000000ff */
[----:B------:R-:W-:Y:S01]  /*aa60*/  F2FP.PACK_AB R74, R151, R152 ;  /* 0x00000098974a723e */ /* 0x000fe200000000ff */
[--C-:B-1----:R-:W-:Y:S01]  /*aa70*/  FFMA.FTZ R2, R249, c[0x0][0x2d0], -R141.reuse ;  /* 0x0000b400f9027a23 */ /* 0x102fe2000001088d */
[----:B--2---:R-:W-:Y:S01]  /*aa80*/  F2FP.PACK_AB R75, R147, R148 ;  /* 0x00000094934b723e */ /* 0x004fe200000000ff */
[----:B------:R-:W-:Y:S02]  /*aa90*/  FFMA.FTZ R141, R71, c[0x0][0x2d0], -R141 ;  /* 0x0000b400478d7a23 */ /* 0x000fe4000001088d */
[----:B------:R1:W2:Y:S01]  /*aaa0*/  MUFU.EX2 R71, R140 ;  /* 0x0000008c00477308 */ /* 0x0002a20000000800 */
[----:B------:R-:W-:Y:S03]  /*aab0*/  FADD.FTZ R0, R147, R0 ;  /* 0x0000000093007221 */ /* 0x000fe60000010000 */
[C---:B---3--:R-:W-:Y:S06]  /*aac0*/  HMMA.16816.F32 R4, R72.reuse, R80, R4 ;  /* 0x000000504804723c */ /* 0x048fec0000001804 */
[----:B------:R-:W3:Y:S02]  /*aad0*/  MUFU.EX2 R3, R141 ;  /* 0x0000008d00037308 */ /* 0x000ee40000000800 */
[C---:B------:R-:W-:Y:S01]  /*aae0*/  HMMA.16816.F32 R8, R72.reuse, R82, R8 ;  /* 0x000000524808723c */ /* 0x040fe20000001808 */
[----:B------:R-:W5:Y:S07]  /*aaf0*/  LDSM.16.MT88.4 R80, [R192+0x6000] ;  /* 0x00600000c050783b */ /* 0x000f6e0000004200 */
[C---:B-----5:R-:W-:Y:S01]  /*ab00*/  HMMA.16816.F32 R12, R72.reuse, R84, R12 ;  /* 0x00000054480c723c */ /* 0x060fe2000000180c */
[----:B------:R5:W5:Y:S01]  /*ab10*/  MUFU.EX2 R144, R2 ;  /* 0x0000000200907308 */ /* 0x000b620000000800 */
[----:B-1----:R-:W4:Y:S02]  /*ab20*/  LDL R140, [R1+0x24] ;  /* 0x00002400018c7983 */ /* 0x002f240000100800 */
[----:B--2---:R-:W-:Y:S04]  /*ab30*/  F2FP.PACK_AB R138, R71, R142 ;  /* 0x0000008e478a723e */ /* 0x004fe800000000ff */
[C---:B------:R-:W-:Y:S01]  /*ab40*/  HMMA.16816.F32 R16, R72.reuse, R86, R16 ;  /* 0x000000564810723c */ /* 0x040fe20000001810 */
[----:B------:R-:W1:Y:S03]  /*ab50*/  LDSM.16.MT88.4 R84, [R194+0x6000] ;  /* 0x00600000c254783b */ /* 0x000e660000004200 */
[----:B---3--:R-:W-:Y:S04]  /*ab60*/  F2FP.PACK_AB R139, R3, R70 ;  /* 0x00000046038b723e */ /* 0x008fe800000000ff */
[C---:B-----5:R-:W-:Y:S08]  /*ab70*/  HMMA.16816.F32 R20, R72.reuse, R76, R20 ;  /* 0x0000004c4814723c */ /* 0x060ff00000001814 */
[C---:B------:R-:W-:Y:S01]  /*ab80*/  HMMA.16816.F32 R24, R72.reuse, R78, R24 ;  /* 0x0000004e4818723c */ /* 0x040fe20000001818 */
[----:B------:R-:W2:Y:S03]  /*ab90*/  LDSM.16.MT88.4 R76, [R191+0x3000] ;  /* 0x00300000bf4c783b */ /* 0x000ea60000004200 */
[----:B------:R-:W-:Y:S01]  /*aba0*/  FADD.FTZ R2, R252, R104 ;  /* 0x00000068fc027221 */ /* 0x000fe20000010000 */
[----:B------:R-:W-:Y:S01]  /*abb0*/  F2FP.PACK_AB R137, R143, R144 ;  /* 0x000000908f89723e */ /* 0x000fe200000000ff */
[----:B------:R-:W-:Y:S02]  /*abc0*/  FADD.FTZ R0, R144, R0 ;  /* 0x0000000090007221 */ /* 0x000fe40000010000 */
[C---:B------:R-:W-:Y:S04]  /*abd0*/  HMMA.16816.F32 R28, R72.reuse, R88, R28 ;  /* 0x00000058481c723c */ /* 0x040fe8000000181c */
[----:B------:R-:W-:Y:S02]  /*abe0*/  FADD.FTZ R2, R111, R2 ;  /* 0x000000026f027221 */ /* 0x000fe40000010000 */
[----:B------:R-:W-:Y:S02]  /*abf0*/  FADD.FTZ R0, R143, R0 ;  /* 0x000000008f007221 */ /* 0x000fe40000010000 */
[C---:B------:R-:W-:Y:S01]  /*ac00*/  HMMA.16816.F32 R32, R72.reuse, R90, R32 ;  /* 0x0000005a4820723c */ /* 0x040fe20000001820 */
[----:B------:R-:W3:Y:S03]  /*ac10*/  LDSM.16.MT88.4 R88, [R193+0x3000] ;  /* 0x00300000c158783b */ /* 0x000ee60000004200 */
        /* <DEDUP_REMOVED lines=8> */
[----:B------:R-:W-:Y:S02]  /*aca0*/  FADD.FTZ R2, R250, R2 ;  /* 0x00000002fa027221 */ /* 0x000fe40000010000 */
[----:B------:R-:W-:Y:S02]  /*acb0*/  IMAD.MOV.U32 R70, RZ, RZ, R68 ;  /* 0x000000ffff467224 */ /* 0x000fe400078e0044 */
[C---:B------:R-:W-:Y:S01]  /*acc0*/  HMMA.16816.F32 R44, R72.reuse, R96, R44 ;  /* 0x00000060482c723c */ /* 0x040fe2000000182c */
[----:B------:R1:W-:Y:S03]  /*acd0*/  STL [R1+0x30], R3 ;  /* 0x0000300301007387 */ /* 0x0003e60000100800 */
[----:B------:R-:W-:Y:S04]  /*ace0*/  FADD.FTZ R2, R243, R2 ;  /* 0x00000002f3027221 */ /* 0x000fe80000010000 */
[C---:B------:R-:W-:Y:S04]  /*acf0*/  HMMA.16816.F32 R48, R72.reuse, R98, R48 ;  /* 0x000000624830723c */ /* 0x040fe80000001830 */
[----:B------:R-:W-:Y:S04]  /*ad00*/  FADD.FTZ R2, R241, R2 ;  /* 0x00000002f1027221 */ /* 0x000fe80000010000 */
[C---:B------:R-:W-:Y:S04]  /*ad10*/  HMMA.16816.F32 R52, R72.reuse, R80, R52 ;  /* 0x000000504834723c */ /* 0x040fe80000001834 */
[----:B------:R-:W-:Y:S04]  /*ad20*/  FADD.FTZ R2, R235, R2 ;  /* 0x00000002eb027221 */ /* 0x000fe80000010000 */
[C---:B------:R-:W-:Y:S04]  /*ad30*/  HMMA.16816.F32 R56, R72.reuse, R82, R56 ;  /* 0x000000524838723c */ /* 0x040fe80000001838 */
[----:B------:R-:W-:Y:S02]  /*ad40*/  FADD.FTZ R2, R234, R2 ;  /* 0x00000002ea027221 */ /* 0x000fe40000010000 */
[----:B-1----:R-:W-:Y:S02]  /*ad50*/  IMAD.MOV.U32 R3, RZ, RZ, R69 ;  /* 0x000000ffff037224 */ /* 0x002fe400078e0045 */
[C---:B------:R-:W-:Y:S04]  /*ad60*/  HMMA.16816.F32 R60, R72.reuse, R84, R60 ;  /* 0x00000054483c723c */ /* 0x040fe8000000183c */
[----:B------:R-:W-:Y:S04]  /*ad70*/  FADD.FTZ R2, R231, R2 ;  /* 0x00000002e7027221 */ /* 0x000fe80000010000 */
[----:B------:R-:W-:Y:S04]  /*ad80*/  HMMA.16816.F32 R64, R72, R86, R64 ;  /* 0x000000564840723c */ /* 0x000fe80000001840 */
[----:B------:R-:W-:Y:S04]  /*ad90*/  FADD.FTZ R2, R227, R2 ;  /* 0x00000002e3027221 */ /* 0x000fe80000010000 */
[C---:B--2---:R-:W-:Y:S01]  /*ada0*/  HMMA.16816.F32 R72, R136.reuse, R76, R4 ;  /* 0x0000004c8848723c */ /* 0x044fe20000001804 */
[----:B------:R-:W1:Y:S04]  /*adb0*/  LDSM.16.MT88.4 R4, [R194+0x6800] ;  /* 0x00680000c204783b */ /* 0x000e680000004200 */
[----:B------:R-:W-:Y:S03]  /*adc0*/  FADD.FTZ R2, R162, R2 ;  /* 0x00000002a2027221 */ /* 0x000fe60000010000 */
[C---:B------:R-:W-:Y:S04]  /*add0*/  HMMA.16816.F32 R76, R136.reuse, R78, R8 ;  /* 0x0000004e884c723c */ /* 0x040fe80000001808 */
[----:B------:R-:W-:Y:S04]  /*ade0*/  FADD.FTZ R2, R115, R2 ;  /* 0x0000000273027221 */ /* 0x000fe80000010000 */
[C---:B---3--:R-:W-:Y:S04]  /*adf0*/  HMMA.16816.F32 R80, R136.reuse, R88, R12 ;  /* 0x000000588850723c */ /* 0x048fe8000000180c */
[----:B------:R-:W-:Y:S04]  /*ae00*/  FADD.FTZ R2, R161, R2 ;  /* 0x00000002a1027221 */ /* 0x000fe80000010000 */
[C---:B------:R-:W-:Y:S04]  /*ae10*/  HMMA.16816.F32 R84, R136.reuse, R90, R16 ;  /* 0x0000005a8854723c */ /* 0x040fe80000001810 */
[----:B------:R-:W-:Y:S04]  /*ae20*/  FADD.FTZ R2, R160, R2 ;  /* 0x00000002a0027221 */ /* 0x000fe80000010000 */
[C---:B-----5:R-:W-:Y:S04]  /*ae30*/  HMMA.16816.F32 R88, R136.reuse, R92, R20 ;  /* 0x0000005c8858723c */ /* 0x060fe80000001814 */
        /* <DEDUP_REMOVED lines=19> */
[C---:B-1----:R-:W-:Y:S04]  /*af70*/  HMMA.16816.F32 R60, R136.reuse, R4, R60 ;  /* 0x00000004883c723c */ /* 0x042fe8000000183c */
[----:B------:R-:W-:Y:S04]  /*af80*/  FADD.FTZ R2, R142, R2 ;  /* 0x000000028e027221 */ /* 0x000fe80000010000 */
[----:B------:R-:W-:Y:S04]  /*af90*/  HMMA.16816.F32 R64, R136, R6, R64 ;  /* 0x000000068840723c */ /* 0x000fe80000001840 */
[----:B------:R-:W-:Y:S05]  /*afa0*/  FADD.FTZ R0, R71, R2 ;  /* 0x0000000247007221 */ /* 0x000fea0000010000 */
[----:B------:R1:W-:Y:S01]  /*afb0*/  STL [R1+0x34], R0 ;  /* 0x0000340001007387 */ /* 0x0003e20000100800 */
[----:B----4-:R-:W-:Y:S02]  /*afc0*/  ISETP.GT.AND P0, PT, R215, R140, PT ;  /* 0x0000008cd700720c */ /* 0x010fe40003f04270 */
[----:B------:R-:W-:Y:S11]  /*afd0*/  IMAD.MOV.U32 R215, RZ, RZ, R216 ;  /* 0x000000ffffd77224 */ /* 0x000ff600078e00d8 */
[----:B-1----:R-:W-:-:S05]  /*afe0*/  @P0 BRA `(.L_x_1024) ;  /* 0xffffbdb000000947 */ /* 0x002fca000383ffff */
.L_x_1019:
[----:B--2---:R-:W2:Y:S02]  /*aff0*/  LDL R0, [R1+0x38] ;  /* 0x0000380001007983 */ /* 0x004ea40000100800 */
[----:B--2---:R-:W-:-:S13]  /*b000*/  ISETP.GE.AND P0, PT, R216, R0, PT ;  /* 0x00000000d800720c */ /* 0x004fda0003f06270 */
[----:B------:R-:W-:Y:S05]  /*b010*/  @!P0 BRA `(.L_x_1025) ;  /* 0x000039f000008947 */ /* 0x000fea0003800000 */
.L_x_1028:
[----:B------:R-:W2:Y:S01]  /*b020*/  LDL.64 R218, [R1+0x8] ;  /* 0x0000080001da7983 */ /* 0x000ea20000100a00 */
[----:B------:R-:W-:Y:S04]  /*b030*/  DEPBAR.LE SB0, 0x0 ;  /* 0x000080000000791a */ /* 0x000fe80000000000 */
[----:B------:R-:W-:Y:S01]  /*b040*/  WARPSYNC 0xffffffff ;  /* 0xffffffff00007948 */ /* 0x000fe20003800000 */
[----:B------:R-:W3:Y:S01]  /*b050*/  LDL.64 R70, [R1] ;  /* 0x0000000001467983 */ /* 0x000ee20000100a00 */
[----:B-1----:R-:W-:Y:S01]  /*b060*/  SHF.R.S32.HI R0, RZ, 0x1f, R216 ;  /* 0x0000001fff007819 */ /* 0x002fe200000114d8 */
[----:B------:R-:W-:Y:S01]  /*b070*/  IMAD.WIDE.U32 R28, R216, c[0x0][0x208], RZ ;  /* 0x00008200d81c7a25 */ /* 0x000fe200078e00ff */
[----:B------:R-:W-:Y:S01]  /*b080*/  ULDC.64 UR4, c[0x0][0x208] ;  /* 0x0000820000047ab9 */ /* 0x000fe20000000a00 */
[----:B------:R-:W-:Y:S02]  /*b090*/  BSSY B0, `(.L_x_1026) ;  /* 0x0000192000007945 */ /* 0x000fe40003800000 */
[----:B------:R-:W4:Y:S01]  /*b0a0*/  LDL.64 R44, [R1+0x40] ;  /* 0x00004000012c7983 */ /* 0x000f220000100a00 */
[----:B------:R-:W-:Y:S02]  /*b0b0*/  IMAD R0, R0, c[0x0][0x208], RZ ;  /* 0x0000820000007a24 */ /* 0x000fe400078e02ff */
[----:B------:R-:W-:Y:S02]  /*b0c0*/  UMOV UR9, 0x5 ;  /* 0x0000000500097882 */ /* 0x000fe40000000000 */
[----:B------:R-:W-:Y:S01]  /*b0d0*/  IMAD R0, R216, c[0x0][0x20c], R0 ;  /* 0x00008300d8007a24 */ /* 0x000fe200078e0200 */
[----:B------:R-:W5:Y:S01]  /*b0e0*/  LDL R31, [R1+0x3c] ;  /* 0x00003c00011f7983 */ /* 0x000f620000100800 */
[----:B------:R-:W-:Y:S02]  /*b0f0*/  USHF.L.U32 UR8, UR4, 0x5, URZ ;  /* 0x0000000504087899 */ /* 0x000fe4000800063f */
[----:B------:R-:W-:Y:S01]  /*b100*/  USHF.L.U64.HI UR9, UR4, UR9, UR5 ;  /* 0x0000000904097299 */ /* 0x000fe20008010205 */
[----:B------:R-:W-:Y:S01]  /*b110*/  BAR.SYNC.DEFER_BLOCKING 0x0 ;  /* 0x0000000000007b1d */ /* 0x000fe20000010000 */
[----:B------:R-:W-:Y:S01]  /*b120*/  IADD3 R0, R29, R0, RZ ;  /* 0x000000001d007210 */ /* 0x000fe20007ffe0ff */
[----:B------:R-:W-:Y:S01]  /*b130*/  UIADD3 UR5, UP0, UR8, UR8, URZ ;  /* 0x0000000808057290 */ /* 0x000fe2000ff1e03f */
[----:B------:R-:W-:Y:S02]  /*b140*/  MOV R20, UR8 ;  /* 0x0000000800147c02 */ /* 0x000fe40008000f00 */
[----:B------:R-:W-:Y:S01]  /*b150*/  MOV R21, UR9 ;  /* 0x0000000900157c02 */ /* 0x000fe20008000f00 */
[----:B------:R-:W-:Y:S01]  /*b160*/  IMAD R47, R0, 0x70, RZ ;  /* 0x00000070002f7824 */ /* 0x000fe200078e02ff */
[----:B------:R-:W-:Y:S03]  /*b170*/  UIADD3.X UR4, UR9, UR9, URZ, UP0, !UPT ;  /* 0x0000000909047290 */ /* 0x000fe600087fe43f */
[----:B------:R-:W-:Y:S01]  /*b180*/  IMAD.WIDE.U32 R20, R28, 0x70, R20 ;  /* 0x000000701c147825 */ /* 0x000fe200078e0014 */
[----:B------:R-:W1:Y:S08]  /*b190*/  LDSM.16.M88.4 R8, [R188] ;  /* 0x00000000bc08783b */ /* 0x000e700000000200 */
[----:B------:R-:W1:Y:S08]  /*b1a0*/  LDSM.16.M88.4 R16, [R188+0x800] ;  /* 0x00080000bc10783b */ /* 0x000e700000000200 */
[----:B------:R-:W2:Y:S08]  /*b1b0*/  LDSM.16.M88.4 R24, [R188+0x1000] ;  /* 0x00100000bc18783b */ /* 0x000eb00000000200 */
[----:B------:R-:W5:Y:S04]  /*b1c0*/  LDL R244, [R1+0x38] ;  /* 0x0000380001f47983 */ /* 0x000f680000100800 */
[----:B------:R-:W2:Y:S08]  /*b1d0*/  LDSM.16.M88.4 R32, [R188+0x1800] ;  /* 0x00180000bc20783b */ /* 0x000eb00000000200 */
[----:B------:R-:W2:Y:S01]  /*b1e0*/  LDSM.16.M88.4 R40, [R188+0x2000] ;  /* 0x00200000bc28783b */ /* 0x000ea20000000200 */
[C---:B-1----:R-:W-:Y:S07]  /*b1f0*/  HMMA.16816.F32 R4, R128.reuse, R8, RZ ;  /* 0x000000088004723c */ /* 0x042fee00000018ff */
[----:B------:R-:W1:Y:S01]  /*b200*/  LDSM.16.M88.4 R48, [R188+0x2800] ;  /* 0x00280000bc30783b */ /* 0x000e620000000200 */
[C---:B------:R-:W-:Y:S07]  /*b210*/  HMMA.16816.F32 R8, R128.reuse, R10, RZ ;  /* 0x0000000a8008723c */ /* 0x040fee00000018ff */
[----:B------:R-:W1:Y:S01]  /*b220*/  LDSM.16.M88.4 R56, [R188+0x3000] ;  /* 0x00300000bc38783b */ /* 0x000e620000000200 */
[C---:B------:R-:W-:Y:S07]  /*b230*/  HMMA.16816.F32 R12, R128.reuse, R16, RZ ;  /* 0x00000010800c723c */ /* 0x040fee00000018ff */
[----:B------:R-:W1:Y:S01]  /*b240*/  LDSM.16.M88.4 R136, [R195] ;  /* 0x00000000c388783b */ /* 0x000e620000000200 */
[C---:B------:R-:W-:Y:S07]  /*b250*/  HMMA.16816.F32 R16, R128.reuse, R18, RZ ;  /* 0x000000128010723c */ /* 0x040fee00000018ff */
[----:B------:R-:W1:Y:S08]  /*b260*/  LDSM.16.M88.4 R140, [R204] ;  /* 0x00000000cc8c783b */ /* 0x000e700000000200 */
[----:B------:R-:W1:Y:S08]  /*b270*/  LDSM.16.M88.4 R144, [R205] ;  /* 0x00000000cd90783b */ /* 0x000e700000000200 */
[----:B------:R-:W1:Y:S08]  /*b280*/  LDSM.16.M88.4 R148, [R206] ;  /* 0x00000000ce94783b */ /* 0x000e700000000200 */
[----:B------:R-:W1:Y:S08]  /*b290*/  LDSM.16.M88.4 R152, [R207] ;  /* 0x00000000cf98783b */ /* 0x000e700000000200 */
[----:B------:R-:W1:Y:S08]  /*b2a0*/  LDSM.16.M88.4 R156, [R208] ;  /* 0x00000000d09c783b */ /* 0x000e700000000200 */
[----:B------:R-:W1:Y:S08]  /*b2b0*/  LDSM.16.M88.4 R160, [R209] ;  /* 0x00000000d1a0783b */ /* 0x000e700000000200 */
[----:B------:R-:W1:Y:S02]  /*b2c0*/  S2R R30, SR_TID.X ;  /* 0x00000000001e7919 */ /* 0x000e640000002100 */
[----:B-1----:R-:W-:Y:S02]  /*b2d0*/  ISETP.GT.AND P4, PT, R30, 0x7f, PT ;  /* 0x0000007f1e00780c */ /* 0x002fe40003f84270 */
[----:B--2---:R-:W-:Y:S02]  /*b2e0*/  MOV R2, R218 ;  /* 0x000000da00027202 */ /* 0x004fe40000000f00 */
[----:B------:R-:W-:Y:S02]  /*b2f0*/  IADD3 R38, P1, R218, R20, RZ ;  /* 0x00000014da267210 */ /* 0x000fe40007f3e0ff */
[----:B---3--:R-:W-:Y:S05]  /*b300*/  MOV R3, R71 ;  /* 0x0000004700037202 */ /* 0x008fea0000000f00 */
[----:B------:R-:W-:Y:S01]  /*b310*/  IMAD.WIDE.U32 R2, R28, 0x70, R2 ;  /* 0x000000701c027825 */ /* 0x000fe200078e0002 */
[----:B----4-:R-:W-:Y:S04]  /*b320*/  ISETP.GE.AND P5, PT, R44, c[0x0][0x1d4], PT ;  /* 0x000075002c007a0c */ /* 0x010fe80003fa6270 */
[C---:B------:R-:W-:Y:S02]  /*b330*/  LEA R36, P0, R2.reuse, c[0x0][0x1f8], 0x1 ;  /* 0x00007e0002247a11 */ /* 0x040fe400078008ff */
[----:B------:R-:W-:Y:S02]  /*b340*/  IADD3 R0, R3, R47, RZ ;  /* 0x0000002f03007210 */ /* 0x000fe40007ffe0ff */
[----:B-----5:R-:W-:Y:S02]  /*b350*/  ISETP.GE.AND P6, PT, R31, c[0x0][0x1d4], PT ;  /* 0x000075001f007a0c */ /* 0x020fe40003fc6270 */
[----:B------:R-:W-:Y:S02]  /*b360*/  LEA.HI.X R37, R2, c[0x0][0x1fc], R0, 0x1, P0 ;  /* 0x00007f0002257a11 */ /* 0x000fe400000f0c00 */
[----:B------:R-:W-:Y:S02]  /*b370*/  IADD3 R0, R47, R21, RZ ;  /* 0x000000152f007210 */ /* 0x000fe40007ffe0ff */
[----:B------:R-:W-:Y:S01]  /*b380*/  IADD3 R39, P0, R20, UR8, RZ ;  /* 0x0000000814277c10 */ /* 0x000fe2000ff1e0ff */
[----:B------:R-:W-:Y:S01]  /*b390*/  @!PT LDS RZ, [RZ] ;  /* 0x00000000fffff984 */ /* 0x000fe20000000800 */
[----:B------:R-:W-:Y:S01]  /*b3a0*/  @!PT LDS RZ, [RZ] ;  /* 0x00000000fffff984 */ /* 0x000fe20000000800 */
[----:B------:R-:W-:Y:S01]  /*b3b0*/  @!PT LDS RZ, [RZ] ;  /* 0x00000000fffff984 */ /* 0x000fe20000000800 */
[----:B------:R1:W-:Y:S01]  /*b3c0*/  LDGSTS.E.BYPASS.LTC128B.128 [R214+0x100], [R36.64], !P5 ;  /* 0x0010000024d67fae */ /* 0x0003e2000e901d46 */
[C---:B------:R-:W-:Y:S01]  /*b3d0*/  HMMA.16816.F32 R20, R128.reuse, R24, RZ ;  /* 0x000000188014723c */ /* 0x040fe200000018ff */
[----:B------:R-:W-:Y:S02]  /*b3e0*/  MOV R2, UR5 ;  /* 0x0000000500027c02 */ /* 0x000fe40008000f00 */
[----:B------:R-:W-:Y:S02]  /*b3f0*/  MOV R3, UR4 ;  /* 0x0000000400037c02 */ /* 0x000fe40008000f00 */
[----:B------:R-:W-:Y:S02]  /*b400*/  IADD3.X R44, R0, UR9, RZ, P0, !PT ;  /* 0x00000009002c7c10 */ /* 0x000fe400087fe4ff */
[----:B------:R1:W-:Y:S01]  /*b410*/  LDGSTS.E.BYPASS.LTC128B.128 [R214+0x3900], [R36.64+0x80], !P6 ;  /* 0x0390008024d67fae */ /* 0x0003e2000f101d46 */
[C---:B------:R-:W-:Y:S01]  /*b420*/  HMMA.16816.F32 R24, R128.reuse, R26, RZ ;  /* 0x0000001a8018723c */ /* 0x040fe200000018ff */
[----:B------:R-:W-:Y:S03]  /*b430*/  IMAD.WIDE.U32 R52, R28, 0x70, R2 ;  /* 0x000000701c347825 */ /* 0x000fe600078e0002 */
[----:B------:R-:W-:Y:S02]  /*b440*/  IADD3.X R3, R0, R71, RZ, P1, !PT ;  /* 0x0000004700037210 */ /* 0x000fe40000ffe4ff */
[C---:B------:R-:W-:Y:S02]  /*b450*/  LEA R2, P1, R38.reuse, c[0x0][0x1f8], 0x1 ;  /* 0x00007e0026027a11 */ /* 0x040fe400078208ff */
[C---:B------:R-:W-:Y:S01]  /*b460*/  HMMA.16816.F32 R28, R128.reuse, R32, RZ ;  /* 0x00000020801c723c */ /* 0x040fe200000018ff */
[----:B------:R-:W-:Y:S03]  /*b470*/  IADD3 R0, P0, R39, R218, RZ ;  /* 0x000000da27007210 */ /* 0x000fe60007f1e0ff */
[----:B------:R-:W-:Y:S02]  /*b480*/  LEA.HI.X R3, R38, c[0x0][0x1fc], R3, 0x1, P1 ;  /* 0x00007f0026037a11 */ /* 0x000fe400008f0c03 */
[----:B------:R-:W-:Y:S02]  /*b490*/  LEA R54, P2, R0, c[0x0][0x1f8], 0x1 ;  /* 0x00007e0000367a11 */ /* 0x000fe400078408ff */
[C---:B------:R-:W-:Y:S01]  /*b4a0*/  HMMA.16816.F32 R32, R128.reuse, R34, RZ ;  /* 0x000000228020723c */ /* 0x040fe200000018ff */
[----:B------:R2:W-:Y:S03]  /*b4b0*/  LDGSTS.E.BYPASS.LTC128B.128 [R214+0x1100], [R2.64], !P5 ;  /* 0x0110000002d67fae */ /* 0x0005e6000e901d46 */
[----:B------:R-:W-:Y:S04]  /*b4c0*/  IADD3 R45, P3, R218, R52, RZ ;  /* 0x00000034da2d7210 */ /* 0x000fe80007f7e0ff */
[C---:B------:R-:W-:Y:S01]  /*b4d0*/  IADD3.X R47, R71.reuse, R47, R53, P3, !PT ;  /* 0x0000002f472f7210 */ /* 0x040fe20001ffe435 */
[----:B------:R2:W-:Y:S03]  /*b4e0*/  LDGSTS.E.BYPASS.LTC128B.128 [R214+0x4900], [R2.64+0x80], !P6 ;  /* 0x0490008002d67fae */ /* 0x0005e6000f101d46 */
[----:B-1----:R-:W-:Y:S02]  /*b4f0*/  IADD3.X R36, R44, R71, RZ, P0, !PT ;  /* 0x000000472c247210 */ /* 0x002fe400007fe4ff */
[----:B------:R-:W-:Y:S02]  /*b500*/  @!P4 IADD3 R46, P1, P0, R218, UR8, R39 ;  /* 0x00000008da2ecc10 */ /* 0x000fe4000f83e027 */
[----:B------:R-:W-:Y:S02]  /*b510*/  LEA.HI.X R55, R0, c[0x0][0x1fc], R36, 0x1, P2 ;  /* 0x00007f0000377a11 */ /* 0x000fe400010f0c24 */
[C---:B------:R-:W-:Y:S01]  /*b520*/  HMMA.16816.F32 R36, R128.reuse, R40, RZ ;  /* 0x000000288024723c */ /* 0x040fe200000018ff */
[----:B------:R-:W-:Y:S02]  /*b530*/  @!P4 IADD3.X R0, R71, UR9, R44, P1, P0 ;  /* 0x000000094700cc10 */ /* 0x000fe40008fe042c */
[C---:B------:R-:W-:Y:S01]  /*b540*/  LEA R52, P1, R45.reuse, c[0x0][0x1f8], 0x1 ;  /* 0x00007e002d347a11 */ /* 0x040fe200078208ff */
[----:B------:R1:W-:Y:S01]  /*b550*/  LDGSTS.E.BYPASS.LTC128B.128 [R214+0x2100], [R54.64], !P5 ;  /* 0x0210000036d67fae */ /* 0x0003e2000e901d46 */
[C---:B------:R-:W-:Y:S02]  /*b560*/  @!P4 LEA R70, P0, R46.reuse, c[0x0][0x1f8], 0x1 ;  /* 0x00007e002e46ca11 */ /* 0x040fe400078008ff */
[----:B------:R-:W-:Y:S01]  /*b570*/  LEA.HI.X R53, R45, c[0x0][0x1fc], R47, 0x1, P1 ;  /* 0x00007f002d357a11 */ /* 0x000fe200008f0c2f */
[C---:B------:R-:W-:Y:S01]  /*b580*/  HMMA.16816.F32 R40, R128.reuse, R42, RZ ;  /* 0x0000002a8028723c */ /* 0x040fe200000018ff */
[----:B------:R-:W-:Y:S02]  /*b590*/  @!P4 LEA.HI.X R71, R46, c[0x0][0x1fc], R0, 0x1, P0 ;  /* 0x00007f002e47ca11 */ /* 0x000fe400000f0c00 */
[----:B------:R-:W-:Y:S01]  /*b5a0*/  ISETP.GT.AND P3, PT, R216, R244, PT ;  /* 0x000000f4d800720c */ /* 0x000fe20003f64270 */
[----:B------:R1:W-:Y:S04]  /*b5b0*/  LDGSTS.E.BYPASS.LTC128B.128 [R214+0x5900], [R52.64+0x80], !P6 ;  /* 0x0590008034d67fae */ /* 0x0003e8000f101d46 */
[C---:B------:R-:W-:Y:S04]  /*b5c0*/  HMMA.16816.F32 R44, R128.reuse, R48, RZ ;  /* 0x00000030802c723c */ /* 0x040fe800000018ff */
[----:B------:R3:W-:Y:S04]  /*b5d0*/  @!P4 LDGSTS.E.BYPASS.LTC128B.128 [R214+0x3100], [R70.64], !P5 ;  /* 0x0310000046d6cfae */ /* 0x0007e8000e901d46 */
[C---:B------:R-:W-:Y:S04]  /*b5e0*/  HMMA.16816.F32 R48, R128.reuse, R50, RZ ;  /* 0x000000328030723c */ /* 0x040fe800000018ff */
[----:B------:R3:W-:Y:S08]  /*b5f0*/  @!P4 LDGSTS.E.BYPASS.LTC128B.128 [R214+0x6900], [R70.64+0x80], !P6 ;  /* 0x0690008046d6cfae */ /* 0x0007f0000f101d46 */
[----:B------:R-:W0:Y:S01]  /*b600*/  LDGDEPBAR ;  /* 0x00000000000079af */ /* 0x000e220000000000 */
[C---:B-1----:R-:W-:Y:S08]  /*b610*/  HMMA.16816.F32 R52, R128.reuse, R56, RZ ;  /* 0x000000388034723c */ /* 0x042ff000000018ff */
[----:B------:R-:W-:Y:S08]  /*b620*/  HMMA.16816.F32 R56, R128, R58, RZ ;  /* 0x0000003a8038723c */ /* 0x000ff000000018ff */
[C---:B------:R-:W-:Y:S08]  /*b630*/  HMMA.16816.F32 R4, R132.reuse, R136, R4 ;  /* 0x000000888404723c */ /* 0x040ff00000001804 */
[C---:B------:R-:W-:Y:S01]  /*b640*/  HMMA.16816.F32 R8, R132.reuse, R138, R8 ;  /* 0x0000008a8408723c */ /* 0x040fe20000001808 */
[----:B------:R-:W1:Y:S07]  /*b650*/  LDSM.16.M88.4 R136, [R190] ;  /* 0x00000000be88783b */ /* 0x000e6e0000000200 */
        /* <DEDUP_REMOVED lines=8> */
[----:B------:R-:W1:Y:S07]  /*b6e0*/  LDSM.16.M88.4 R148, [R190+0x1800] ;  /* 0x00180000be94783b */ /* 0x000e6e0000000200 */
        /* <DEDUP_REMOVED lines=9> */
[C---:B-1----:R-:W-:Y:S08]  /*b780*/  HMMA.16816.F32 R4, R164.reuse, R136, R4 ;  /* 0x00000088a404723c */ /* 0x042ff00000001804 */
[C---:B------:R-:W-:Y:S01]  /*b790*/  HMMA.16816.F32 R8, R164.reuse, R138, R8 ;  /* 0x0000008aa408723c */ /* 0x040fe20000001808 */
[----:B------:R-:W1:Y:S07]  /*b7a0*/  LDSM.16.M88.4 R136, [R189] ;  /* 0x00000000bd88783b */ /* 0x000e6e0000000200 */
        /* <DEDUP_REMOVED lines=8> */
[----:B------:R-:W1:Y:S07]  /*b830*/  LDSM.16.M88.4 R148, [R189+0x1800] ;  /* 0x00180000bd94783b */ /* 0x000e6e0000000200 */
        /* <DEDUP_REMOVED lines=11> */
[----:B------:R-:W1:Y:S07]  /*b8f0*/  LDSM.16.M88.4 R136, [R188+0x3800] ;  /* 0x00380000bc88783b */ /* 0x000e6e0000000200 */
        /* <DEDUP_REMOVED lines=29> */
[----:B------:R-:W1:Y:S07]  /*bad0*/  LDSM.16.M88.4 R148, [R199] ;  /* 0x00000000c794783b */ /* 0x000e6e0000000200 */
[C---:B--2---:R-:W-:Y:S08]  /*bae0*/  HMMA.16816.F32 R36, R172.reuse, R152, R36 ;  /* 0x00000098ac24723c */ /* 0x044ff00000001824 */
[C---:B------:R-:W-:Y:S01]  /*baf0*/  HMMA.16816.F32 R40, R172.reuse, R154, R40 ;  /* 0x0000009aac28723c */ /* 0x040fe20000001828 */
[----:B------:R-:W2:Y:S07]  /*bb00*/  LDSM.16.M88.4 R152, [R200] ;  /* 0x00000000c898783b */ /* 0x000eae0000000200 */
[C---:B------:R-:W-:Y:S08]  /*bb10*/  HMMA.16816.F32 R44, R172.reuse, R156, R44 ;  /* 0x0000009cac2c723c */ /* 0x040ff0000000182c */
[C---:B------:R-:W-:Y:S01]  /*bb20*/  HMMA.16816.F32 R48, R172.reuse, R158, R48 ;  /* 0x0000009eac30723c */ /* 0x040fe20000001830 */
[----:B------:R-:W2:Y:S07]  /*bb30*/  LDSM.16.M88.4 R156, [R201] ;  /* 0x00000000c99c783b */ /* 0x000eae0000000200 */
[C---:B------:R-:W-:Y:S08]  /*bb40*/  HMMA.16816.F32 R52, R172.reuse, R160, R52 ;  /* 0x000000a0ac34723c */ /* 0x040ff00000001834 */
[----:B------:R-:W-:Y:S01]  /*bb50*/  HMMA.16816.F32 R56, R172, R162, R56 ;  /* 0x000000a2ac38723c */ /* 0x000fe20000001838 */
[----:B------:R-:W2:Y:S07]  /*bb60*/  LDSM.16.M88.4 R160, [R202] ;  /* 0x00000000caa0783b */ /* 0x000eae0000000200 */
        /* <DEDUP_REMOVED lines=28> */
[C---:B------:R-:W-:Y:S08]  /*bd30*/  HMMA.16816.F32 R24, R180.reuse, R146, R24 ;  /* 0x00000092b418723c */ /* 0x040ff00000001818 */
[C---:B------:R-:W-:Y:S08]  /*bd40*/  HMMA.16816.F32 R28, R180.reuse, R148, R28 ;  /* 0x00000094b41c723c */ /* 0x040ff0000000181c */
[C---:B------:R-:W-:Y:S08]  /*bd50*/  HMMA.16816.F32 R32, R180.reuse, R150, R32 ;  /* 0x00000096b420723c */ /* 0x040ff00000001820 */
[C---:B--2---:R-:W-:Y:S08]  /*bd60*/  HMMA.16816.F32 R36, R180.reuse, R152, R36 ;  /* 0x00000098b424723c */ /* 0x044ff00000001824 */
[C---:B------:R-:W-:Y:S08]  /*bd70*/  HMMA.16816.F32 R40, R180.reuse, R154, R40 ;  /* 0x0000009ab428723c */ /* 0x040ff00000001828 */
[C---:B------:R-:W-:Y:S08]  /*bd80*/  HMMA.16816.F32 R44, R180.reuse, R156, R44 ;  /* 0x0000009cb42c723c */ /* 0x040ff0000000182c */
[C---:B------:R-:W-:Y:S08]  /*bd90*/  HMMA.16816.F32 R48, R180.reuse, R158, R48 ;  /* 0x0000009eb430723c */ /* 0x040ff00000001830 */
[C---:B------:R-:W-:Y:S08]  /*bda0*/  HMMA.16816.F32 R52, R180.reuse, R160, R52 ;  /* 0x000000a0b434723c */ /* 0x040ff00000001834 */
[----:B------:R-:W-:Y:S08]  /*bdb0*/  HMMA.16816.F32 R56, R180, R162, R56 ;  /* 0x000000a2b438723c */ /* 0x000ff00000001838 */
[C---:B-1----:R-:W-:Y:S08]  /*bdc0*/  HMMA.16816.F32 R4, R184.reuse, R136, R4 ;  /* 0x00000088b804723c */ /* 0x042ff00000001804 */
[C---:B------:R-:W-:Y:S08]  /*bdd0*/  HMMA.16816.F32 R8, R184.reuse, R138, R8 ;  /* 0x0000008ab808723c */ /* 0x040ff00000001808 */
[C---:B----4-:R-:W-:Y:S08]  /*bde0*/  HMMA.16816.F32 R12, R184.reuse, R140, R12 ;  /* 0x0000008cb80c723c */ /* 0x050ff0000000180c */
[----:B------:R-:W-:Y:S01]  /*bdf0*/  FMUL.FTZ R0, R4, c[0x0][0x320] ;  /* 0x0000c80004007a20 */ /* 0x000fe20000410000 */
[C---:B------:R-:W-:Y:S03]  /*be00*/  HMMA.16816.F32 R16, R184.reuse, R142, R16 ;  /* 0x0000008eb810723c */ /* 0x040fe60000001810 */
[----:B------:R1:W2:Y:S04]  /*be10*/  MUFU.TANH R145, R0 ;  /* 0x0000000000917308 */ /* 0x0002a80000002400 */
[----:B------:R-:W-:Y:S02]  /*be20*/  FMUL.FTZ R10, R10, c[0x0][0x320] ;  /* 0x0000c8000a0a7a20 */ /* 0x000fe40000410000 */
[----:B------:R-:W-:Y:S04]  /*be30*/  FMUL.FTZ R3, R11, c[0x0][0x320] ;  /* 0x0000c8000b037a20 */ /* 0x000fe80000410000 */
[----:B------:R-:W4:Y:S02]  /*be40*/  MUFU.TANH R138, R10 ;  /* 0x0000000a008a7308 */ /* 0x000f240000002400 */
[----:B------:R-:W-:Y:S01]  /*be50*/  FMUL.FTZ R2, R12, c[0x0][0x320] ;  /* 0x0000c8000c027a20 */ /* 0x000fe20000410000 */
[----:B------:R-:W-:Y:S07]  /*be60*/  P2R R12, PR, RZ, 0x8 ;  /* 0x00000008ff0c7803 */ /* 0x000fee0000000000 */
[----:B------:R5:W2:Y:S01]  /*be70*/  MUFU.TANH R141, R2 ;  /* 0x00000002008d7308 */ /* 0x000aa20000002400 */
[----:B-1----:R-:W-:Y:S09]  /*be80*/  FMUL.FTZ R0, R5, c[0x0][0x320] ;  /* 0x0000c80005007a20 */ /* 0x002ff20000410000 */
[----:B------:R1:W1:Y:S10]  /*be90*/  MUFU.TANH R144, R0 ;  /* 0x0000000000907308 */ /* 0x0002740000002400 */
[----:B------:R-:W2:Y:S01]  /*bea0*/  MUFU.TANH R140, R3 ;  /* 0x00000003008c7308 */ /* 0x000ea20000002400 */
[----:B-----5:R-:W-:Y:S09]  /*beb0*/  FMUL.FTZ R2, R19, c[0x0][0x320] ;  /* 0x0000c80013027a20 */ /* 0x020ff20000410000 */
[----:B------:R-:W2:Y:S01]  /*bec0*/  MUFU.TANH R152, R2 ;  /* 0x0000000200987308 */ /* 0x000ea20000002400 */
        /* <DEDUP_REMOVED lines=124> */
[----:B------:R-:W3:Y:S01]  /*c690*/  LDL.64 R244, [R1+0x10] ;  /* 0x0000100001f47983 */ /* 0x000ee20000100a00 */
        /* <DEDUP_REMOVED lines=49> */
.L_x_1027:
[----:B---34-:R-:W-:Y:S05]  /*c9b0*/  BSYNC B0 ;  /* 0x0000000000007941 */ /* 0x018fea0003800000 */
.L_x_1026:
        /* <DEDUP_REMOVED lines=16> */
[----:B------:R-:W-:Y:S01]  /*cac0*/  LDSM.16.MT88.4 R44, [R191+0x3800] ;  /* 0x00380000bf2c783b */ /* 0x000fe20000004200 */
        /* <DEDUP_REMOVED lines=40> */
[----:B------:R-:W-:Y:S02]  /*cd50*/  ISETP.NE.AND P0, PT, R12, RZ, PT ;  /* 0x000000ff0c00720c */ /* 0x000fe40003f05270 */
[----:B------:R-:W-:Y:S01]  /*cd60*/  FMNMX.FTZ R3, R242, R0, !PT ;  /* 0x00000000f2037209 */ /* 0x000fe20007810000 */
[----:B------:R-:W-:Y:S01]  /*cd70*/  LDSM.16.MT88.4 R12, [R191] ;  /* 0x00000000bf0c783b */ /* 0x000fe20000004200 */
        /* <DEDUP_REMOVED lines=22> */
[----:B-1----:R-:W-:Y:S09]  /*cee0*/  FFMA.FTZ R4, R144, c[0x0][0x2d0], -R148 ;  /* 0x0000b40090047a23 */ /* 0x002ff20000010894 */
[----:B------:R1:W4:Y:S01]  /*cef0*/  MUFU.EX2 R8, R4 ;  /* 0x0000000400087308 */ /* 0x0003220000000800 */
[C---:B--2---:R-:W-:Y:S02]  /*cf00*/  FADD.FTZ R0, -R3.reuse, R68 ;  /* 0x0000004403007221 */ /* 0x044fe40000010100 */
[----:B------:R-:W-:Y:S02]  /*cf10*/  FMUL.FTZ R68, R3, c[0x0][0x2d0] ;  /* 0x0000b40003447a20 */ /* 0x000fe40000410000 */
[----:B------:R-:W-:Y:S02]  /*cf20*/  FMUL.FTZ R0, R0, c[0x0][0x2d0] ;  /* 0x0000b40000007a20 */ /* 0x000fe40000410000 */
[----:B------:R-:W-:Y:S03]  /*cf30*/  FFMA.FTZ R6, R137, c[0x0][0x2d0], -R68 ;  /* 0x0000b40089067a23 */ /* 0x000fe60000010844 */
[----:B------:R2:W-:Y:S01]  /*cf40*/  MUFU.EX2 R250, R48 ;  /* 0x0000003000fa7308 */ /* 0x0005e20000000800 */
[C---:B---3--:R-:W-:Y:S02]  /*cf50*/  FMUL.FTZ R5, R2.reuse, R73 ;  /* 0x0000004902057220 */ /* 0x048fe40000410000 */
[C---:B------:R-:W-:Y:S02]  /*cf60*/  FMUL.FTZ R9, R2.reuse, R77 ;  /* 0x0000004d02097220 */ /* 0x040fe40000410000 */
[C---:B------:R-:W-:Y:S02]  /*cf70*/  FMUL.FTZ R16, R2.reuse, R84 ;  /* 0x0000005402107220 */ /* 0x040fe40000410000 */
[C---:B------:R-:W-:Y:S02]  /*cf80*/  FMUL.FTZ R17, R2.reuse, R85 ;  /* 0x0000005502117220 */ /* 0x040fe40000410000 */
[C---:B------:R-:W-:Y:S01]  /*cf90*/  FMUL.FTZ R24, R2.reuse, R92 ;  /* 0x0000005c02187220 */ /* 0x040fe20000410000 */
[----:B------:R-:W3:Y:S01]  /*cfa0*/  MUFU.EX2 R0, R0 ;  /* 0x0000000000007308 */ /* 0x000ee20000000800 */
[----:B------:R-:W-:Y:S02]  /*cfb0*/  FMUL.FTZ R25, R2, R93 ;  /* 0x0000005d02197220 */ /* 0x000fe40000410000 */
[----:B-1----:R-:W-:Y:S01]  /*cfc0*/  FFMA.FTZ R4, R139, c[0x0][0x2d0], -R148 ;  /* 0x0000b4008b047a23 */ /* 0x002fe20000010894 */
[----:B----4-:R-:W-:Y:S01]  /*cfd0*/  MOV R139, R8 ;  /* 0x00000008008b7202 */ /* 0x010fe20000000f00 */
[--C-:B------:R-:W-:Y:S02]  /*cfe0*/  FFMA.FTZ R8, R146, c[0x0][0x2d0], -R68.reuse ;  /* 0x0000b40092087a23 */ /* 0x100fe40000010844 */
[C---:B------:R-:W-:Y:S02]  /*cff0*/  FMUL.FTZ R32, R2.reuse, R100 ;  /* 0x0000006402207220 */ /* 0x040fe40000410000 */
[C---:B------:R-:W-:Y:S01]  /*d000*/  FMUL.FTZ R33, R2.reuse, R101 ;  /* 0x0000006502217220 */ /* 0x040fe20000410000 */
[----:B------:R1:W4:Y:S01]  /*d010*/  MUFU.EX2 R59, R4 ;  /* 0x00000004003b7308 */ /* 0x0003220000000800 */
[--C-:B------:R-:W-:Y:S01]  /*d020*/  FFMA.FTZ R40, R143, c[0x0][0x2d0], -R68.reuse ;  /* 0x0000b4008f287a23 */ /* 0x100fe20000010844 */
[----:B------:R-:W5:Y:S01]  /*d030*/  LDL.LU R101, [R1+0x34] ;  /* 0x0000340001657983 */ /* 0x000f620000300800 */
[C---:B------:R-:W-:Y:S02]  /*d040*/  FMUL.FTZ R41, R2.reuse, R109 ;  /* 0x0000006d02297220 */ /* 0x040fe40000410000 */
[----:B------:R-:W-:Y:S01]  /*d050*/  FFMA.FTZ R56, R151, c[0x0][0x2d0], -R68 ;  /* 0x0000b40097387a23 */ /* 0x000fe20000010844 */
[----:B------:R-:W5:Y:S01]  /*d060*/  LDL.LU R100, [R1+0x30] ;  /* 0x0000300001647983 */ /* 0x000f620000300800 */
[C---:B--2---:R-:W-:Y:S02]  /*d070*/  FMUL.FTZ R48, R2.reuse, R116 ;  /* 0x0000007402307220 */ /* 0x044fe40000410000 */
[C---:B------:R-:W-:Y:S01]  /*d080*/  FMUL.FTZ R49, R2.reuse, R117 ;  /* 0x0000007502317220 */ /* 0x040fe20000410000 */
[----:B------:R2:W-:Y:S01]  /*d090*/  MUFU.EX2 R137, R6 ;  /* 0x0000000600897308 */ /* 0x0005e20000000800 */
[C---:B------:R-:W-:Y:S02]  /*d0a0*/  FMUL.FTZ R57, R2.reuse, R125 ;  /* 0x0000007d02397220 */ /* 0x040fe40000410000 */
[----:B------:R-:W-:Y:S02]  /*d0b0*/  FMUL.FTZ R60, R2, R60 ;  /* 0x0000003c023c7220 */ /* 0x000fe40000410000 */
[C---:B---3--:R-:W-:Y:S02]  /*d0c0*/  FMUL.FTZ R10, R0.reuse, R78 ;  /* 0x0000004e000a7220 */ /* 0x048fe40000410000 */
[C---:B------:R-:W-:Y:S02]  /*d0d0*/  FMUL.FTZ R11, R0.reuse, R79 ;  /* 0x0000004f000b7220 */ /* 0x040fe40000410000 */
[C---:B------:R-:W-:Y:S01]  /*d0e0*/  FMUL.FTZ R18, R0.reuse, R86 ;  /* 0x0000005600127220 */ /* 0x040fe20000410000 */
[----:B------:R3:W-:Y:S01]  /*d0f0*/  MUFU.EX2 R252, R40 ;  /* 0x0000002800fc7308 */ /* 0x0007e20000000800 */
[C---:B------:R-:W-:Y:S02]  /*d100*/  FMUL.FTZ R19, R0.reuse, R87 ;  /* 0x0000005700137220 */ /* 0x040fe40000410000 */
[----:B------:R-:W-:Y:S01]  /*d110*/  FMUL.FTZ R26, R0, R94 ;  /* 0x0000005e001a7220 */ /* 0x000fe20000410000 */
[----:B------:R-:W-:Y:S01]  /*d120*/  LDSM.16.MT88.4 R84, [R191+0x800] ;  /* 0x00080000bf54783b */ /* 0x000fe20000004200 */
[----:B-1----:R-:W-:Y:S02]  /*d130*/  FFMA.FTZ R4, R136, c[0x0][0x2d0], -R148 ;  /* 0x0000b40088047a23 */ /* 0x002fe40000010894 */
[C---:B------:R-:W-:Y:S02]  /*d140*/  FMUL.FTZ R27, R0.reuse, R95 ;  /* 0x0000005f001b7220 */ /* 0x040fe40000410000 */
[C---:B------:R-:W-:Y:S01]  /*d150*/  FMUL.FTZ R34, R0.reuse, R102 ;  /* 0x0000006600227220 */ /* 0x040fe20000410000 */
[----:B------:R-:W1:Y:S01]  /*d160*/  MUFU.EX2 R145, R4 ;  /* 0x0000000400917308 */ /* 0x000e620000000800 */
[C---:B------:R-:W-:Y:S01]  /*d170*/  FMUL.FTZ R35, R0.reuse, R103 ;  /* 0x0000006700237220 */ /* 0x040fe20000410000 */
[----:B------:R-:W-:Y:S01]  /*d180*/  LDSM.16.MT88.4 R92, [R194+0x800] ;  /* 0x00080000c25c783b */ /* 0x000fe20000004200 */
[C---:B------:R-:W-:Y:S02]  /*d190*/  FMUL.FTZ R42, R0.reuse, R110 ;  /* 0x0000006e002a7220 */ /* 0x040fe40000410000 */
[C---:B--2---:R-:W-:Y:S02]  /*d1a0*/  FMUL.FTZ R6, R0.reuse, R74 ;  /* 0x0000004a00067220 */ /* 0x044fe40000410000 */
[C---:B------:R-:W-:Y:S02]  /*d1b0*/  FMUL.FTZ R43, R0.reuse, R111 ;  /* 0x0000006f002b7220 */ /* 0x040fe40000410000 */
[C---:B------:R-:W-:Y:S01]  /*d1c0*/  FMUL.FTZ R50, R0.reuse, R118 ;  /* 0x0000007600327220 */ /* 0x040fe20000410000 */
[----:B------:R-:W2:Y:S01]  /*d1d0*/  MUFU.EX2 R136, R8 ;  /* 0x0000000800887308 */ /* 0x000ea20000000800 */
[----:B------:R-:W-:Y:S01]  /*d1e0*/  FMUL.FTZ R51, R0, R119 ;  /* 0x0000007700337220 */ /* 0x000fe20000410000 */
[----:B----4-:R-:W-:Y:S01]  /*d1f0*/  MOV R119, R59 ;  /* 0x0000003b00777202 */ /* 0x010fe20000000f00 */
[C---:B------:R-:W-:Y:S02]  /*d200*/  FMUL.FTZ R61, R2.reuse, R61 ;  /* 0x0000003d023d7220 */ /* 0x040fe40000410000 */
[----:B---3--:R-:W-:Y:S02]  /*d210*/  FMUL.FTZ R40, R2, R108 ;  /* 0x0000006c02287220 */ /* 0x008fe40000410000 */
[C---:B------:R-:W-:Y:S01]  /*d220*/  FMUL.FTZ R62, R0.reuse, R62 ;  /* 0x0000003e003e7220 */ /* 0x040fe20000410000 */
[----:B------:R-:W-:Y:S01]  /*d230*/  LDSM.16.MT88.4 R108, [R191+0x6800] ;  /* 0x00680000bf6c783b */ /* 0x000fe20000004200 */
[----:B------:R-:W-:Y:S01]  /*d240*/  FMUL.FTZ R63, R0, R63 ;  /* 0x0000003f003f7220 */ /* 0x000fe20000410000 */
[----:B------:R3:W-:Y:S01]  /*d250*/  MUFU.EX2 R248, R56 ;  /* 0x0000003800f87308 */ /* 0x0007e20000000800 */
[C---:B------:R-:W-:Y:S02]  /*d260*/  FMUL.FTZ R64, R2.reuse, R64 ;  /* 0x0000004002407220 */ /* 0x040fe40000410000 */
[----:B------:R-:W-:Y:S01]  /*d270*/  FMUL.FTZ R65, R2, R65 ;  /* 0x0000004102417220 */ /* 0x000fe20000410000 */
[----:B-1----:R-:W-:Y:S01]  /*d280*/  F2FP.PACK_AB R74, R145, R59 ;  /* 0x0000003b914a723e */ /* 0x002fe200000000ff */
[--C-:B------:R-:W-:Y:S01]  /*d290*/  FFMA.FTZ R4, R138, c[0x0][0x2d0], -R68.reuse ;  /* 0x0000b4008a047a23 */ /* 0x100fe20000010844 */
[----:B------:R-:W-:Y:S01]  /*d2a0*/  MOV R138, R7 ;  /* 0x00000007008a7202 */ /* 0x000fe20000000f00 */
[C---:B------:R-:W-:Y:S01]  /*d2b0*/  FMUL.FTZ R7, R0.reuse, R75 ;  /* 0x0000004b00077220 */ /* 0x040fe20000410000 */
[----:B------:R-:W-:Y:S01]  /*d2c0*/  MOV R117, R145 ;  /* 0x0000009100757202 */ /* 0x000fe20000000f00 */
[C---:B------:R-:W-:Y:S01]  /*d2d0*/  FMUL.FTZ R59, R0.reuse, R127 ;  /* 0x0000007f003b7220 */ /* 0x040fe20000410000 */
[----:B------:R1:W4:Y:S01]  /*d2e0*/  MUFU.EX2 R144, R4 ;  /* 0x0000000400907308 */ /* 0x0003220000000800 */
[C---:B------:R-:W-:Y:S02]  /*d2f0*/  FMUL.FTZ R66, R0.reuse, R66 ;  /* 0x0000004200427220 */ /* 0x040fe40000410000 */
[----:B------:R-:W-:Y:S01]  /*d300*/  FMUL.FTZ R67, R0, R67 ;  /* 0x0000004300437220 */ /* 0x000fe20000410000 */
[----:B--2---:R-:W-:Y:S01]  /*d310*/  F2FP.PACK_AB R73, R136, R137 ;  /* 0x000000898849723e */ /* 0x004fe200000000ff */
[----:B------:R-:W-:Y:S02]  /*d320*/  FMUL.FTZ R8, R2, R76 ;  /* 0x0000004c02087220 */ /* 0x000fe40000410000 */
[----:B------:R-:W2:Y:S01]  /*d330*/  LDSM.16.MT88.4 R76, [R192+0x3800] ;  /* 0x00380000c04c783b */ /* 0x000ea20000004200 */
[--C-:B------:R-:W-:Y:S02]  /*d340*/  FFMA.FTZ R70, R70, c[0x0][0x2d0], -R68.reuse ;  /* 0x0000b40046467a23 */ /* 0x100fe40000010844 */
[----:B---3--:R-:W-:Y:S04]  /*d350*/  FMUL.FTZ R56, R2, R124 ;  /* 0x0000007c02387220 */ /* 0x008fe80000410000 */
[----:B------:R-:W-:Y:S01]  /*d360*/  MUFU.EX2 R70, R70 ;  /* 0x0000004600467308 */ /* 0x000fe20000000800 */
[--C-:B-1----:R-:W-:Y:S01]  /*d370*/  FFMA.FTZ R4, R140, c[0x0][0x2d0], -R68.reuse ;  /* 0x0000b4008c047a23 */ /* 0x102fe20000010844 */
[----:B----4-:R-:W-:Y:S08]  /*d380*/  MOV R118, R144 ;  /* 0x0000009000767202 */ /* 0x010ff00000000f00 */
[----:B------:R1:W3:Y:S02]  /*d390*/  MUFU.EX2 R146, R4 ;  /* 0x0000000400927308 */ /* 0x0002e40000000800 */
[----:B-1----:R-:W-:Y:S01]  /*d3a0*/  FMUL.FTZ R4, R2, R72 ;  /* 0x0000004802047220 */ /* 0x002fe20000410000 */
[----:B------:R-:W-:Y:S02]  /*d3b0*/  F2FP.PACK_AB R72, R139, R138 ;  /* 0x0000008a8b48723e */ /* 0x000fe400000000ff */
[----:B---3--:R-:W-:Y:S02]  /*d3c0*/  F2FP.PACK_AB R75, R146, R144 ;  /* 0x00000090924b723e */ /* 0x008fe400000000ff */
[----:B------:R-:W-:Y:S05]  /*d3d0*/  MOV R116, R146 ;  /* 0x0000009200747202 */ /* 0x000fea0000000f00 */
        /* <DEDUP_REMOVED lines=13> */
[----:B------:R-:W3:Y:S05]  /*d4b0*/  LDSM.16.MT88.4 R88, [R193+0x800] ;  /* 0x00080000c158783b */ /* 0x000eea0000004200 */
[C---:B------:R-:W-:Y:S07]  /*d4c0*/  HMMA.16816.F32 R20, R72.reuse, R28, R20 ;  /* 0x0000001c4814723c */ /* 0x040fee0000001814 */
[C---:B------:R-:W-:Y:S01]  /*d4d0*/  FMUL.FTZ R29, R2.reuse, R97 ;  /* 0x00000061021d7220 */ /* 0x040fe20000410000 */
[C---:B------:R-:W-:Y:S04]  /*d4e0*/  HMMA.16816.F32 R24, R72.reuse, R30, R24 ;  /* 0x0000001e4818723c */ /* 0x040fe80000001818 */
[----:B------:R-:W-:Y:S02]  /*d4f0*/  FMUL.FTZ R28, R2, R96 ;  /* 0x00000060021c7220 */ /* 0x000fe40000410000 */
[----:B------:R-:W-:Y:S02]  /*d500*/  FFMA.FTZ R96, R160, c[0x0][0x2d0], -R68 ;  /* 0x0000b400a0607a23 */ /* 0x000fe40000010844 */
[C---:B------:R-:W-:Y:S04]  /*d510*/  FMUL.FTZ R30, R0.reuse, R98 ;  /* 0x00000062001e7220 */ /* 0x040fe80000410000 */
[----:B------:R-:W-:Y:S07]  /*d520*/  FMUL.FTZ R31, R0, R99 ;  /* 0x00000063001f7220 */ /* 0x000fee0000410000 */
[C---:B------:R-:W-:Y:S07]  /*d530*/  HMMA.16816.F32 R28, R72.reuse, R36, R28 ;  /* 0x00000024481c723c */ /* 0x040fee000000181c */
[----:B------:R-:W-:Y:S01]  /*d540*/  FFMA.FTZ R36, R142, c[0x0][0x2d0], -R148 ;  /* 0x0000b4008e247a23 */ /* 0x000fe20000010894 */
[C---:B------:R-:W-:Y:S03]  /*d550*/  HMMA.16816.F32 R32, R72.reuse, R38, R32 ;  /* 0x000000264820723c */ /* 0x040fe60000001820 */
[----:B------:R4:W1:Y:S01]  /*d560*/  MUFU.EX2 R58, R36 ;  /* 0x00000024003a7308 */ /* 0x0008620000000800 */
[----:B------:R-:W-:Y:S03]  /*d570*/  FMUL.FTZ R37, R2, R105 ;  /* 0x0000006902257220 */ /* 0x000fe60000410000 */
[C---:B------:R-:W-:Y:S02]  /*d580*/  FMUL.FTZ R38, R0.reuse, R106 ;  /* 0x0000006a00267220 */ /* 0x040fe40000410000 */
[----:B------:R-:W-:Y:S03]  /*d590*/  FMUL.FTZ R39, R0, R107 ;  /* 0x0000006b00277220 */ /* 0x000fe60000410000 */
[----:B----4-:R-:W-:Y:S01]  /*d5a0*/  FMUL.FTZ R36, R2, R104 ;  /* 0x0000006802247220 */ /* 0x010fe20000410000 */
[----:B-1----:R-:W-:Y:S01]  /*d5b0*/  MOV R125, R58 ;  /* 0x0000003a007d7202 */ /* 0x002fe20000000f00 */
[----:B------:R-:W-:Y:S01]  /*d5c0*/  FMUL.FTZ R58, R0, R126 ;  /* 0x0000007e003a7220 */ /* 0x000fe20000410000 */
[----:B------:R-:W-:Y:S02]  /*d5d0*/  MOV R126, R244 ;  /* 0x000000f4007e7202 */ /* 0x000fe40000000f00 */
[----:B------:R1:W-:Y:S02]  /*d5e0*/  MUFU.EX2 R244, R96 ;  /* 0x0000006000f47308 */ /* 0x0003e40000000800 */
[C---:B------:R-:W-:Y:S07]  /*d5f0*/  HMMA.16816.F32 R36, R72.reuse, R44, R36 ;  /* 0x0000002c4824723c */ /* 0x040fee0000001824 */
[--C-:B------:R-:W-:Y:S01]  /*d600*/  FFMA.FTZ R44, R147, c[0x0][0x2d0], -R68.reuse ;  /* 0x0000b400932c7a23 */ /* 0x100fe20000010844 */
[C---:B------:R-:W-:Y:S03]  /*d610*/  HMMA.16816.F32 R40, R72.reuse, R46, R40 ;  /* 0x0000002e4828723c */ /* 0x040fe60000001828 */
[----:B------:R4:W2:Y:S01]  /*d620*/  MUFU.EX2 R251, R44 ;  /* 0x0000002c00fb7308 */ /* 0x0008a20000000800 */
[----:B------:R-:W-:Y:S03]  /*d630*/  FMUL.FTZ R45, R2, R113 ;  /* 0x00000071022d7220 */ /* 0x000fe60000410000 */
[C---:B------:R-:W-:Y:S02]  /*d640*/  FMUL.FTZ R46, R0.reuse, R114 ;  /* 0x00000072002e7220 */ /* 0x040fe40000410000 */
[----:B------:R-:W-:Y:S03]  /*d650*/  FMUL.FTZ R47, R0, R115 ;  /* 0x00000073002f7220 */ /* 0x000fe60000410000 */
[----:B-1----:R-:W-:Y:S02]  /*d660*/  FFMA.FTZ R96, R220, c[0x0][0x2d0], -R68 ;  /* 0x0000b400dc607a23 */ /* 0x002fe40000010844 */
[----:B----4-:R-:W-:Y:S07]  /*d670*/  FMUL.FTZ R44, R2, R112 ;  /* 0x00000070022c7220 */ /* 0x010fee0000410000 */
[C---:B------:R-:W-:Y:S07]  /*d680*/  HMMA.16816.F32 R44, R72.reuse, R52, R44 ;  /* 0x00000034482c723c */ /* 0x040fee000000182c */
[----:B------:R-:W-:Y:S01]  /*d690*/  FFMA.FTZ R52, R150, c[0x0][0x2d0], -R148 ;  /* 0x0000b40096347a23 */ /* 0x000fe20000010894 */
[C---:B------:R-:W-:Y:S03]  /*d6a0*/  HMMA.16816.F32 R48, R72.reuse, R54, R48 ;  /* 0x000000364830723c */ /* 0x040fe60000001830 */
[----:B------:R1:W-:Y:S01]  /*d6b0*/  MUFU.EX2 R249, R52 ;  /* 0x0000003400f97308 */ /* 0x0003e20000000800 */
[----:B------:R-:W-:Y:S03]  /*d6c0*/  FMUL.FTZ R53, R2, R121 ;  /* 0x0000007902357220 */ /* 0x000fe60000410000 */
[C---:B------:R-:W-:Y:S02]  /*d6d0*/  FMUL.FTZ R54, R0.reuse, R122 ;  /* 0x0000007a00367220 */ /* 0x040fe40000410000 */
[C---:B------:R-:W-:Y:S03]  /*d6e0*/  FMUL.FTZ R55, R0.reuse, R123 ;  /* 0x0000007b00377220 */ /* 0x040fe60000410000 */
[----:B-----5:R-:W-:Y:S04]  /*d6f0*/  FFMA.FTZ R0, R0, R100, R137 ;  /* 0x0000006400007223 */ /* 0x020fe80000010089 */
[----:B------:R-:W-:Y:S04]  /*d700*/  FADD.FTZ R0, R136, R0 ;  /* 0x0000000088007221 */ /* 0x000fe80000010000 */
[----:B------:R-:W-:Y:S02]  /*d710*/  FADD.FTZ R0, R118, R0 ;  /* 0x0000000076007221 */ /* 0x000fe40000010000 */
[C---:B-1----:R-:W-:Y:S02]  /*d720*/  FMUL.FTZ R52, R2.reuse, R120 ;  /* 0x0000007802347220 */ /* 0x042fe40000410000 */
[----:B------:R-:W-:Y:S02]  /*d730*/  FFMA.FTZ R2, R2, R101, R138 ;  /* 0x0000006502027223 */ /* 0x000fe4000001008a */
[----:B------:R-:W-:Y:S01]  /*d740*/  LDSM.16.MT88.4 R100, [R194+0x3000] ;  /* 0x00300000c264783b */ /* 0x000fe20000004200 */
[----:B------:R-:W-:Y:S02]  /*d750*/  FADD.FTZ R0, R116, R0 ;  /* 0x0000000074007221 */ /* 0x000fe40000010000 */
[C---:B--2---:R-:W-:Y:S03]  /*d760*/  HMMA.16816.F32 R52, R72.reuse, R76, R52 ;  /* 0x0000004c4834723c */ /* 0x044fe60000001834 */
[----:B------:R-:W-:Y:S02]  /*d770*/  FADD.FTZ R2, R139, R2 ;  /* 0x000000028b027221 */ /* 0x000fe40000010000 */
[----:B------:R-:W-:Y:S02]  /*d780*/  FADD.FTZ R0, R252, R0 ;  /* 0x00000000fc007221 */ /* 0x000fe40000010000 */
[----:B------:R-:W-:Y:S01]  /*d790*/  FFMA.FTZ R76, R152, c[0x0][0x2d0], -R68 ;  /* 0x0000b400984c7a23 */ /* 0x000fe20000010844 */
[C---:B------:R-:W-:Y:S03]  /*d7a0*/  HMMA.16816.F32 R56, R72.reuse, R78, R56 ;  /* 0x0000004e4838723c */ /* 0x040fe60000001838 */
[----:B------:R-:W1:Y:S01]  /*d7b0*/  MUFU.EX2 R124, R76 ;  /* 0x0000004c007c7308 */ /* 0x000e620000000800 */
[----:B------:R-:W-:Y:S02]  /*d7c0*/  FADD.FTZ R2, R119, R2 ;  /* 0x0000000277027221 */ /* 0x000fe40000010000 */
[----:B------:R-:W-:Y:S02]  /*d7d0*/  FADD.FTZ R0, R251, R0 ;  /* 0x00000000fb007221 */ /* 0x000fe40000010000 */
[C---:B------:R-:W-:Y:S04]  /*d7e0*/  HMMA.16816.F32 R60, R72.reuse, R80, R60 ;  /* 0x00000050483c723c */ /* 0x040fe8000000183c */
[----:B------:R-:W-:Y:S02]  /*d7f0*/  FADD.FTZ R2, R117, R2 ;  /* 0x0000000275027221 */ /* 0x000fe40000010000 */
[----:B------:R-:W-:Y:S01]  /*d800*/  LDSM.16.MT88.4 R116, [R193+0x6800] ;  /* 0x00680000c174783b */ /* 0x000fe20000004200 */
[----:B------:R-:W-:Y:S01]  /*d810*/  FADD.FTZ R0, R248, R0 ;  /* 0x00000000f8007221 */ /* 0x000fe20000010000 */
[----:B------:R-:W-:Y:S04]  /*d820*/  HMMA.16816.F32 R64, R72, R82, R64 ;  /* 0x000000524840723c */ /* 0x000fe80000001840 */
[----:B------:R-:W-:Y:S02]  /*d830*/  FADD.FTZ R2, R126, R2 ;  /* 0x000000027e027221 */ /* 0x000fe40000010000 */
[----:B------:R-:W-:Y:S01]  /*d840*/  LDSM.16.MT88.4 R80, [R191+0x4000] ;  /* 0x00400000bf50783b */ /* 0x000fe20000004200 */
[C---:B------:R-:W-:Y:S01]  /*d850*/  F2FP.PACK_AB R72, R125.reuse, R126 ;  /* 0x0000007e7d48723e */ /* 0x040fe200000000ff */
[----:B------:R-:W-:Y:S01]  /*d860*/  FADD.FTZ R2, R125, R2 ;  /* 0x000000027d027221 */ /* 0x000fe20000010000 */
[----:B------:R-:W-:Y:S03]  /*d870*/  F2FP.PACK_AB R73, R251, R252 ;  /* 0x000000fcfb49723e */ /* 0x000fe600000000ff */
[C---:B-1----:R-:W-:Y:S01]  /*d880*/  F2FP.PACK_AB R75, R124.reuse, R248 ;  /* 0x000000f87c4b723e */ /* 0x042fe200000000ff */
[----:B------:R-:W-:Y:S01]  /*d890*/  FADD.FTZ R0, R124, R0 ;  /* 0x000000007c007221 */ /* 0x000fe20000010000 */
[----:B------:R-:W1:Y:S01]  /*d8a0*/  LDSM.16.MT88.4 R76, [R192+0x800] ;  /* 0x00080000c04c783b */ /* 0x000e620000004200 */
[C---:B------:R-:W-:Y:S01]  /*d8b0*/  F2FP.PACK_AB R74, R249.reuse, R250 ;  /* 0x000000faf94a723e */ /* 0x040fe200000000ff */
[----:B------:R-:W-:Y:S04]  /*d8c0*/  FADD.FTZ R2, R250, R2 ;  /* 0x00000002fa027221 */ /* 0x000fe80000010000 */
[----:B------:R-:W-:Y:S02]  /*d8d0*/  FADD.FTZ R2, R249, R2 ;  /* 0x00000002f9027221 */ /* 0x000fe40000010000 */
[C---:B------:R-:W-:Y:S01]  /*d8e0*/  HMMA.16816.F32 R4, R72.reuse, R84, R4 ;  /* 0x000000544804723c */ /* 0x040fe20000001804 */
[----:B------:R-:W-:Y:S06]  /*d8f0*/  LDSM.16.MT88.4 R124, [R192+0x6800] ;  /* 0x00680000c07c783b */ /* 0x000fec0000004200 */
[--C-:B------:R-:W-:Y:S01]  /*d900*/  FFMA.FTZ R84, R153, c[0x0][0x2d0], -R148.reuse ;  /* 0x0000b40099547a23 */ /* 0x100fe20000010894 */
[C---:B------:R-:W-:Y:S03]  /*d910*/  HMMA.16816.F32 R8, R72.reuse, R86, R8 ;  /* 0x000000564808723c */ /* 0x040fe60000001808 */
[----:B------:R2:W4:Y:S05]  /*d920*/  MUFU.EX2 R107, R84 ;  /* 0x00000054006b7308 */ /* 0x00052a0000000800 */
[C---:B---3--:R-:W-:Y:S08]  /*d930*/  HMMA.16816.F32 R12, R72.reuse, R88, R12 ;  /* 0x00000058480c723c */ /* 0x048ff0000000180c */
[C---:B------:R-:W-:Y:S01]  /*d940*/  HMMA.16816.F32 R16, R72.reuse, R90, R16 ;  /* 0x0000005a4810723c */ /* 0x040fe20000001810 */
[----:B------:R-:W-:Y:S07]  /*d950*/  LDSM.16.MT88.4 R88, [R194+0x4000] ;  /* 0x00400000c258783b */ /* 0x000fee0000004200 */
[C---:B-1----:R-:W-:Y:S04]  /*d960*/  HMMA.16816.F32 R20, R72.reuse, R76, R20 ;  /* 0x0000004c4814723c */ /* 0x042fe80000001814 */
[----:B--2---:R-:W-:Y:S02]  /*d970*/  FFMA.FTZ R84, R154, c[0x0][0x2d0], -R148 ;  /* 0x0000b4009a547a23 */ /* 0x004fe40000010894 */
[----:B----4-:R-:W-:Y:S02]  /*d980*/  FADD.FTZ R2, R107, R2 ;  /* 0x000000026b027221 */ /* 0x010fe40000010000 */
[C---:B------:R-:W-:Y:S01]  /*d990*/  HMMA.16816.F32 R24, R72.reuse, R78, R24 ;  /* 0x0000004e4818723c */ /* 0x040fe20000001818 */
[----:B------:R1:W2:Y:S03]  /*d9a0*/  MUFU.EX2 R106, R84 ;  /* 0x00000054006a7308 */ /* 0x0002a60000000800 */
[----:B------:R-:W-:Y:S04]  /*d9b0*/  FFMA.FTZ R76, R155, c[0x0][0x2d0], -R68 ;  /* 0x0000b4009b4c7a23 */ /* 0x000fe80000010844 */
[C---:B------:R-:W-:Y:S03]  /*d9c0*/  HMMA.16816.F32 R28, R72.reuse, R92, R28 ;  /* 0x0000005c481c723c */ /* 0x040fe6000000181c */
[----:B------:R3:W4:Y:S04]  /*d9d0*/  MUFU.EX2 R105, R76 ;  /* 0x0000004c00697308 */ /* 0x0007280000000800 */
[----:B------:R-:W-:Y:S01]  /*d9e0*/  FFMA.FTZ R92, R158, c[0x0][0x2d0], -R148 ;  /* 0x0000b4009e5c7a23 */ /* 0x000fe20000010894 */
[C---:B------:R-:W-:Y:S05]  /*d9f0*/  HMMA.16816.F32 R32, R72.reuse, R94, R32 ;  /* 0x0000005e4820723c */ /* 0x040fea0000001820 */
[----:B------:R5:W-:Y:S03]  /*da00*/  MUFU.EX2 R246, R92 ;  /* 0x0000005c00f67308 */ /* 0x000be60000000800 */
[C---:B------:R-:W-:Y:S01]  /*da10*/  HMMA.16816.F32 R36, R72.reuse, R80, R36 ;  /* 0x000000504824723c */ /* 0x040fe20000001824 */
[----:B-1----:R-:W1:Y:S03]  /*da20*/  LDSM.16.MT88.4 R84, [R193+0x4000] ;  /* 0x00400000c154783b */ /* 0x002e660000004200 */
[----:B--2---:R-:W-:Y:S03]  /*da30*/  FADD.FTZ R2, R106, R2 ;  /* 0x000000026a027221 */ /* 0x004fe60000010000 */
[--C-:B------:R-:W-:Y:S01]  /*da40*/  FFMA.FTZ R80, R159, c[0x0][0x2d0], -R68.reuse ;  /* 0x0000b4009f507a23 */ /* 0x100fe20000010844 */
[C---:B------:R-:W-:Y:S01]  /*da50*/  HMMA.16816.F32 R40, R72.reuse, R82, R40 ;  /* 0x000000524828723c */ /* 0x040fe20000001828 */
[----:B------:R2:W-:Y:S03]  /*da60*/  MUFU.EX2 R159, R96 ;  /* 0x00000060009f7308 */ /* 0x0005e60000000800 */
[----:B---3--:R-:W-:Y:S02]  /*da70*/  FFMA.FTZ R76, R156, c[0x0][0x2d0], -R68 ;  /* 0x0000b4009c4c7a23 */ /* 0x008fe40000010844 */
[----:B----4-:R-:W-:Y:S05]  /*da80*/  FADD.FTZ R0, R105, R0 ;  /* 0x0000000069007221 */ /* 0x010fea0000010000 */
[----:B------:R3:W4:Y:S01]  /*da90*/  MUFU.EX2 R104, R76 ;  /* 0x0000004c00687308 */ /* 0x0007220000000800 */
[----:B-----5:R-:W-:Y:S09]  /*daa0*/  LDSM.16.MT88.4 R92, [R193+0x1000] ;  /* 0x00100000c15c783b */ /* 0x020ff20000004200 */
[----:B------:R-:W5:Y:S01]  /*dab0*/  MUFU.EX2 R245, R80 ;  /* 0x0000005000f57308 */ /* 0x000f620000000800 */
[----:B--2---:R-:W-:Y:S01]  /*dac0*/  LDSM.16.MT88.4 R96, [R192+0x3000] ;  /* 0x00300000c060783b */ /* 0x004fe20000004200 */
[C---:B-1----:R-:W-:Y:S03]  /*dad0*/  HMMA.16816.F32 R44, R72.reuse, R84, R44 ;  /* 0x00000054482c723c */ /* 0x042fe6000000182c */
[----:B---3--:R-:W-:Y:S02]  /*dae0*/  FFMA.FTZ R76, R157, c[0x0][0x2d0], -R148 ;  /* 0x0000b4009d4c7a23 */ /* 0x008fe40000010894 */
[----:B----4-:R-:W-:Y:S03]  /*daf0*/  FADD.FTZ R0, R104, R0 ;  /* 0x0000000068007221 */ /* 0x010fe60000010000 */
[----:B------:R1:W2:Y:S01]  /*db00*/  MUFU.EX2 R247, R76 ;  /* 0x0000004c00f77308 */ /* 0x0002a20000000800 */
[C---:B------:R-:W-:Y:S01]  /*db10*/  HMMA.16816.F32 R48, R72.reuse, R86, R48 ;  /* 0x000000564830723c */ /* 0x040fe20000001830 */
[----:B------:R-:W-:Y:S02]  /*db20*/  LDSM.16.MT88.4 R84, [R192+0x1000] ;  /* 0x00100000c054783b */ /* 0x000fe40000004200 */
[----:B-----5:R-:W-:Y:S04]  /*db30*/  FADD.FTZ R0, R245, R0 ;  /* 0x00000000f5007221 */ /* 0x020fe80000010000 */
[----:B------:R-:W-:Y:S02]  /*db40*/  FADD.FTZ R0, R244, R0 ;  /* 0x00000000f4007221 */ /* 0x000fe40000010000 */
[----:B------:R-:W-:Y:S08]  /*db50*/  LDSM.16.MT88.4 R80, [R191+0x1000] ;  /* 0x00100000bf50783b */ /* 0x000ff00000004200 */
[----:B-1----:R-:W1:Y:S01]  /*db60*/  LDSM.16.MT88.4 R76, [R192+0x4000] ;  /* 0x00400000c04c783b */ /* 0x002e620000004200 */
[----:B--2---:R-:W-:Y:S04]  /*db70*/  FADD.FTZ R2, R247, R2 ;  /* 0x00000002f7027221 */ /* 0x004fe80000010000 */
[----:B------:R-:W-:Y:S01]  /*db80*/  FADD.FTZ R2, R246, R2 ;  /* 0x00000002f6027221 */ /* 0x000fe20000010000 */
[C---:B-1----:R-:W-:Y:S08]  /*db90*/  HMMA.16816.F32 R52, R72.reuse, R76, R52 ;  /* 0x0000004c4834723c */ /* 0x042ff00000001834 */
[C---:B------:R-:W-:Y:S01]  /*dba0*/  HMMA.16816.F32 R56, R72.reuse, R78, R56 ;  /* 0x0000004e4838723c */ /* 0x040fe20000001838 */
[----:B------:R-:W1:Y:S07]  /*dbb0*/  LDSM.16.MT88.4 R76, [R194+0x1000] ;  /* 0x00100000c24c783b */ /* 0x000e6e0000004200 */
[C---:B------:R-:W-:Y:S07]  /*dbc0*/  HMMA.16816.F32 R60, R72.reuse, R88, R60 ;  /* 0x00000058483c723c */ /* 0x040fee000000183c */
[--C-:B------:R-:W-:Y:S01]  /*dbd0*/  FFMA.FTZ R88, R161, c[0x0][0x2d0], -R148.reuse ;  /* 0x0000b400a1587a23 */ /* 0x100fe20000010894 */
[----:B------:R-:W-:Y:S03]  /*dbe0*/  HMMA.16816.F32 R64, R72, R90, R64 ;  /* 0x0000005a4840723c */ /* 0x000fe60000001840 */
[----:B------:R2:W3:Y:S04]  /*dbf0*/  MUFU.EX2 R115, R88 ;  /* 0x0000005800737308 */ /* 0x0004e80000000800 */
[----:B------:R-:W-:Y:S02]  /*dc00*/  F2FP.PACK_AB R72, R106, R107 ;  /* 0x0000006b6a48723e */ /* 0x000fe400000000ff */
[----:B------:R-:W-:Y:S03]  /*dc10*/  F2FP.PACK_AB R73, R104, R105 ;  /* 0x000000696849723e */ /* 0x000fe600000000ff */
[----:B------:R-:W-:Y:S02]  /*dc20*/  F2FP.PACK_AB R74, R246, R247 ;  /* 0x000000f7f64a723e */ /* 0x000fe400000000ff */
[----:B------:R-:W-:Y:S07]  /*dc30*/  F2FP.PACK_AB R75, R244, R245 ;  /* 0x000000f5f44b723e */ /* 0x000fee00000000ff */
[C---:B------:R-:W-:Y:S03]  /*dc40*/  HMMA.16816.F32 R4, R72.reuse, R80, R4 ;  /* 0x000000504804723c */ /* 0x040fe60000001804 */
[----:B--2---:R-:W-:Y:S05]  /*dc50*/  FFMA.FTZ R88, R162, c[0x0][0x2d0], -R148 ;  /* 0x0000b400a2587a23 */ /* 0x004fea0000010894 */
[C---:B------:R-:W-:Y:S01]  /*dc60*/  HMMA.16816.F32 R8, R72.reuse, R82, R8 ;  /* 0x000000524808723c */ /* 0x040fe20000001808 */
[----:B------:R-:W2:Y:S01]  /*dc70*/  LDSM.16.MT88.4 R80, [R191+0x4800] ;  /* 0x00480000bf50783b */ /* 0x000ea20000004200 */
[----:B------:R4:W5:Y:S02]  /*dc80*/  MUFU.EX2 R114, R88 ;  /* 0x0000005800727308 */ /* 0x0009640000000800 */
[----:B---3--:R-:W-:Y:S04]  /*dc90*/  FADD.FTZ R2, R115, R2 ;  /* 0x0000000273027221 */ /* 0x008fe80000010000 */
[C---:B------:R-:W-:Y:S07]  /*dca0*/  HMMA.16816.F32 R12, R72.reuse, R92, R12 ;  /* 0x0000005c480c723c */ /* 0x040fee000000180c */
[----:B------:R-:W-:Y:S01]  /*dcb0*/  FFMA.FTZ R92, R218, c[0x0][0x2d0], -R148 ;  /* 0x0000b400da5c7a23 */ /* 0x000fe20000010894 */
[C---:B------:R-:W-:Y:S03]  /*dcc0*/  HMMA.16816.F32 R16, R72.reuse, R94, R16 ;  /* 0x0000005e4810723c */ /* 0x040fe60000001810 */
[----:B------:R3:W-:Y:S05]  /*dcd0*/  MUFU.EX2 R161, R92 ;  /* 0x0000005c00a17308 */ /* 0x0007ea0000000800 */
[C---:B------:R-:W-:Y:S01]  /*dce0*/  HMMA.16816.F32 R20, R72.reuse, R84, R20 ;  /* 0x000000544814723c */ /* 0x040fe20000001814 */
[----:B----4-:R-:W4:Y:S03]  /*dcf0*/  LDSM.16.MT88.4 R88, [R193+0x4800] ;  /* 0x00480000c158783b */ /* 0x010f260000004200 */
[----:B-----5:R-:W-:Y:S03]  /*dd00*/  FADD.FTZ R2, R114, R2 ;  /* 0x0000000272027221 */ /* 0x020fe60000010000 */
[----:B------:R-:W-:Y:S01]  /*dd10*/  FFMA.FTZ R84, R163, c[0x0][0x2d0], -R68 ;  /* 0x0000b400a3547a23 */ /* 0x000fe20000010844 */
[C---:B------:R-:W-:Y:S03]  /*dd20*/  HMMA.16816.F32 R24, R72.reuse, R86, R24 ;  /* 0x000000564818723c */ /* 0x040fe60000001818 */
[----:B------:R5:W5:Y:S05]  /*dd30*/  MUFU.EX2 R113, R84 ;  /* 0x0000005400717308 */ /* 0x000b6a0000000800 */
[C---:B-1----:R-:W-:Y:S01]  /*dd40*/  HMMA.16816.F32 R28, R72.reuse, R76, R28 ;  /* 0x0000004c481c723c */ /* 0x042fe2000000181c */
[----:B---3--:R-:W-:Y:S06]  /*dd50*/  LDSM.16.MT88.4 R92, [R193+0x1800] ;  /* 0x00180000c15c783b */ /* 0x008fec0000004200 */
[----:B------:R-:W-:Y:S01]  /*dd60*/  FFMA.FTZ R76, R217, c[0x0][0x2d0], -R148 ;  /* 0x0000b400d94c7a23 */ /* 0x000fe20000010894 */
[C---:B------:R-:W-:Y:S03]  /*dd70*/  HMMA.16816.F32 R32, R72.reuse, R78, R32 ;  /* 0x0000004e4820723c */ /* 0x040fe60000001820 */
[----:B------:R1:W3:Y:S05]  /*dd80*/  MUFU.EX2 R162, R76 ;  /* 0x0000004c00a27308 */ /* 0x0002ea0000000800 */
[C---:B--2---:R-:W-:Y:S04]  /*dd90*/  HMMA.16816.F32 R36, R72.reuse, R80, R36 ;  /* 0x000000504824723c */ /* 0x044fe80000001824 */
[----:B-----5:R-:W-:Y:S02]  /*dda0*/  FFMA.FTZ R84, R215, c[0x0][0x2d0], -R68 ;  /* 0x0000b400d7547a23 */ /* 0x020fe40000010844 */
[----:B------:R-:W-:Y:S02]  /*ddb0*/  FADD.FTZ R0, R113, R0 ;  /* 0x0000000071007221 */ /* 0x000fe40000010000 */
[C---:B------:R-:W-:Y:S01]  /*ddc0*/  HMMA.16816.F32 R40, R72.reuse, R82, R40 ;  /* 0x000000524828723c */ /* 0x040fe20000001828 */
[----:B------:R-:W2:Y:S03]  /*ddd0*/  MUFU.EX2 R112, R84 ;  /* 0x0000005400707308 */ /* 0x000ea60000000800 */
[----:B------:R-:W-:Y:S04]  /*dde0*/  FFMA.FTZ R80, R219, c[0x0][0x2d0], -R68 ;  /* 0x0000b400db507a23 */ /* 0x000fe80000010844 */
[C---:B----4-:R-:W-:Y:S03]  /*ddf0*/  HMMA.16816.F32 R44, R72.reuse, R88, R44 ;  /* 0x00000058482c723c */ /* 0x050fe6000000182c */
[----:B------:R-:W4:Y:S01]  /*de00*/  MUFU.EX2 R160, R80 ;  /* 0x0000005000a07308 */ /* 0x000f220000000800 */
[----:B-1----:R-:W-:Y:S01]  /*de10*/  LDSM.16.MT88.4 R76, [R194+0x4800] ;  /* 0x00480000c24c783b */ /* 0x002fe20000004200 */
[----:B---3--:R-:W-:Y:S03]  /*de20*/  FADD.FTZ R2, R162, R2 ;  /* 0x00000002a2027221 */ /* 0x008fe60000010000 */
[C---:B------:R-:W-:Y:S04]  /*de30*/  HMMA.16816.F32 R48, R72.reuse, R90, R48 ;  /* 0x0000005a4830723c */ /* 0x040fe80000001830 */
[----:B------:R-:W-:Y:S01]  /*de40*/  LDSM.16.MT88.4 R88, [R192+0x1800] ;  /* 0x00180000c058783b */ /* 0x000fe20000004200 */
[----:B------:R-:W-:Y:S02]  /*de50*/  FADD.FTZ R2, R161, R2 ;  /* 0x00000002a1027221 */ /* 0x000fe40000010000 */
[----:B--2---:R-:W-:Y:S05]  /*de60*/  FADD.FTZ R0, R112, R0 ;  /* 0x0000000070007221 */ /* 0x004fea0000010000 */
[----:B------:R-:W1:Y:S01]  /*de70*/  LDSM.16.MT88.4 R84, [R192+0x4800] ;  /* 0x00480000c054783b */ /* 0x000e620000004200 */
[----:B----4-:R-:W-:Y:S07]  /*de80*/  FADD.FTZ R0, R160, R0 ;  /* 0x00000000a0007221 */ /* 0x010fee0000010000 */
[----:B------:R-:W2:Y:S01]  /*de90*/  LDSM.16.MT88.4 R80, [R191+0x1800] ;  /* 0x00180000bf50783b */ /* 0x000ea20000004200 */
[----:B------:R-:W-:Y:S01]  /*dea0*/  FADD.FTZ R0, R159, R0 ;  /* 0x000000009f007221 */ /* 0x000fe20000010000 */
[C---:B-1----:R-:W-:Y:S08]  /*deb0*/  HMMA.16816.F32 R52, R72.reuse, R84, R52 ;  /* 0x000000544834723c */ /* 0x042ff00000001834 */
[C---:B------:R-:W-:Y:S01]  /*dec0*/  HMMA.16816.F32 R56, R72.reuse, R86, R56 ;  /* 0x000000564838723c */ /* 0x040fe20000001838 */
[----:B------:R-:W1:Y:S07]  /*ded0*/  LDSM.16.MT88.4 R84, [R194+0x1800] ;  /* 0x00180000c254783b */ /* 0x000e6e0000004200 */
[C---:B------:R-:W-:Y:S08]  /*dee0*/  HMMA.16816.F32 R60, R72.reuse, R76, R60 ;  /* 0x0000004c483c723c */ /* 0x040ff0000000183c */
[----:B------:R-:W-:Y:S01]  /*def0*/  HMMA.16816.F32 R64, R72, R78, R64 ;  /* 0x0000004e4840723c */ /* 0x000fe20000001840 */
[----:B------:R-:W3:Y:S06]  /*df00*/  LDSM.16.MT88.4 R76, [R191+0x5000] ;  /* 0x00500000bf4c783b */ /* 0x000eec0000004200 */
[----:B------:R-:W-:Y:S02]  /*df10*/  F2FP.PACK_AB R72, R114, R115 ;  /* 0x000000737248723e */ /* 0x000fe400000000ff */
[----:B------:R-:W-:Y:S03]  /*df20*/  F2FP.PACK_AB R73, R112, R113 ;  /* 0x000000717049723e */ /* 0x000fe600000000ff */
[----:B------:R-:W-:Y:S02]  /*df30*/  F2FP.PACK_AB R74, R161, R162 ;  /* 0x000000a2a14a723e */ /* 0x000fe400000000ff */
[----:B------:R-:W-:Y:S07]  /*df40*/  F2FP.PACK_AB R75, R159, R160 ;  /* 0x000000a09f4b723e */ /* 0x000fee00000000ff */
[C---:B--2---:R-:W-:Y:S07]  /*df50*/  HMMA.16816.F32 R4, R72.reuse, R80, R4 ;  /* 0x000000504804723c */ /* 0x044fee0000001804 */
[----:B------:R-:W-:Y:S01]  /*df60*/  FFMA.FTZ R80, R221, c[0x0][0x2d0], -R148 ;  /* 0x0000b400dd507a23 */ /* 0x000fe20000010894 */
[C---:B------:R-:W-:Y:S03]  /*df70*/  HMMA.16816.F32 R8, R72.reuse, R82, R8 ;  /* 0x000000524808723c */ /* 0x040fe60000001808 */
[----:B------:R2:W4:Y:S05]  /*df80*/  MUFU.EX2 R123, R80 ;  /* 0x00000050007b7308 */ /* 0x00052a0000000800 */
[C---:B------:R-:W-:Y:S08]  /*df90*/  HMMA.16816.F32 R12, R72.reuse, R92, R12 ;  /* 0x0000005c480c723c */ /* 0x040ff0000000180c */
[C---:B------:R-:W-:Y:S01]  /*dfa0*/  HMMA.16816.F32 R16, R72.reuse, R94, R16 ;  /* 0x0000005e4810723c */ /* 0x040fe20000001810 */
[----:B------:R-:W-:Y:S07]  /*dfb0*/  LDSM.16.MT88.4 R92, [R194+0x5000] ;  /* 0x00500000c25c783b */ /* 0x000fee0000004200 */
[C---:B------:R-:W-:Y:S01]  /*dfc0*/  HMMA.16816.F32 R20, R72.reuse, R88, R20 ;  /* 0x000000584814723c */ /* 0x040fe20000001814 */
[----:B--2---:R-:W2:Y:S03]  /*dfd0*/  LDSM.16.MT88.4 R80, [R193+0x5000] ;  /* 0x00500000c150783b */ /* 0x004ea60000004200 */
[----:B----4-:R-:W-:Y:S03]  /*dfe0*/  FADD.FTZ R2, R123, R2 ;  /* 0x000000027b027221 */ /* 0x010fe60000010000 */
[----:B------:R-:W-:Y:S01]  /*dff0*/  FFMA.FTZ R88, R222, c[0x0][0x2d0], -R148 ;  /* 0x0000b400de587a23 */ /* 0x000fe20000010894 */
[C---:B------:R-:W-:Y:S03]  /*e000*/  HMMA.16816.F32 R24, R72.reuse, R90, R24 ;  /* 0x0000005a4818723c */ /* 0x040fe60000001818 */
[----:B------:R4:W5:Y:S05]  /*e010*/  MUFU.EX2 R122, R88 ;  /* 0x00000058007a7308 */ /* 0x00096a0000000800 */
[C---:B-1----:R-:W-:Y:S07]  /*e020*/  HMMA.16816.F32 R28, R72.reuse, R84, R28 ;  /* 0x00000054481c723c */ /* 0x042fee000000181c */
[--C-:B------:R-:W-:Y:S01]  /*e030*/  FFMA.FTZ R84, R224, c[0x0][0x2d0], -R68.reuse ;  /* 0x0000b400e0547a23 */ /* 0x100fe20000010844 */
[C---:B------:R-:W-:Y:S03]  /*e040*/  HMMA.16816.F32 R32, R72.reuse, R86, R32 ;  /* 0x000000564820723c */ /* 0x040fe60000001820 */
[----:B------:R1:W-:Y:S05]  /*e050*/  MUFU.EX2 R120, R84 ;  /* 0x0000005400787308 */ /* 0x0003ea0000000800 */
[C---:B---3--:R-:W-:Y:S04]  /*e060*/  HMMA.16816.F32 R36, R72.reuse, R76, R36 ;  /* 0x0000004c4824723c */ /* 0x048fe80000001824 */
[----:B----4-:R-:W-:Y:S02]  /*e070*/  FFMA.FTZ R88, R223, c[0x0][0x2d0], -R68 ;  /* 0x0000b400df587a23 */ /* 0x010fe40000010844 */
[----:B-----5:R-:W-:Y:S02]  /*e080*/  FADD.FTZ R2, R122, R2 ;  /* 0x000000027a027221 */ /* 0x020fe40000010000 */
[C---:B------:R-:W-:Y:S01]  /*e090*/  HMMA.16816.F32 R40, R72.reuse, R78, R40 ;  /* 0x0000004e4828723c */ /* 0x040fe20000001828 */
[----:B------:R3:W4:Y:S03]  /*e0a0*/  MUFU.EX2 R121, R88 ;  /* 0x0000005800797308 */ /* 0x0007260000000800 */
[--C-:B------:R-:W-:Y:S04]  /*e0b0*/  FFMA.FTZ R76, R225, c[0x0][0x2d0], -R148.reuse ;  /* 0x0000b400e14c7a23 */ /* 0x100fe80000010894 */
[C---:B--2---:R-:W-:Y:S03]  /*e0c0*/  HMMA.16816.F32 R44, R72.reuse, R80, R44 ;  /* 0x00000050482c723c */ /* 0x044fe6000000182c */
[----:B------:R2:W-:Y:S01]  /*e0d0*/  MUFU.EX2 R157, R76 ;  /* 0x0000004c009d7308 */ /* 0x0005e20000000800 */
[----:B-1----:R-:W-:Y:S03]  /*e0e0*/  FFMA.FTZ R84, R227, c[0x0][0x2d0], -R148 ;  /* 0x0000b400e3547a23 */ /* 0x002fe60000010894 */
[----:B------:R-:W-:Y:S01]  /*e0f0*/  FFMA.FTZ R80, R229, c[0x0][0x2d0], -R68 ;  /* 0x0000b400e5507a23 */ /* 0x000fe20000010844 */
[C---:B------:R-:W-:Y:S05]  /*e100*/  HMMA.16816.F32 R48, R72.reuse, R82, R48 ;  /* 0x000000524830723c */ /* 0x040fea0000001830 */
[----:B------:R1:W5:Y:S01]  /*e110*/  MUFU.EX2 R158, R84 ;  /* 0x00000054009e7308 */ /* 0x0003620000000800 */
[----:B---3--:R-:W3:Y:S01]  /*e120*/  LDSM.16.MT88.4 R88, [R192+0x5000] ;  /* 0x00500000c058783b */ /* 0x008ee20000004200 */
[----:B----4-:R-:W-:Y:S08]  /*e130*/  FADD.FTZ R0, R121, R0 ;  /* 0x0000000079007221 */ /* 0x010ff00000010000 */
[----:B------:R4:W-:Y:S01]  /*e140*/  MUFU.EX2 R155, R80 ;  /* 0x00000050009b7308 */ /* 0x0009e20000000800 */
[----:B------:R-:W-:Y:S02]  /*e150*/  FADD.FTZ R0, R120, R0 ;  /* 0x0000000078007221 */ /* 0x000fe40000010000 */
[----:B--2---:R-:W-:Y:S07]  /*e160*/  FFMA.FTZ R76, R226, c[0x0][0x2d0], -R68 ;  /* 0x0000b400e24c7a23 */ /* 0x004fee0000010844 */
[----:B------:R2:W2:Y:S01]  /*e170*/  MUFU.EX2 R156, R76 ;  /* 0x0000004c009c7308 */ /* 0x0004a20000000800 */
[----:B-1----:R-:W-:Y:S01]  /*e180*/  LDSM.16.MT88.4 R84, [R193+0x2000] ;  /* 0x00200000c154783b */ /* 0x002fe20000004200 */
[----:B-----5:R-:W-:Y:S04]  /*e190*/  FADD.FTZ R2, R158, R2 ;  /* 0x000000029e027221 */ /* 0x020fe80000010000 */
[----:B------:R-:W-:Y:S03]  /*e1a0*/  FADD.FTZ R2, R157, R2 ;  /* 0x000000029d027221 */ /* 0x000fe60000010000 */
[----:B----4-:R-:W-:Y:S01]  /*e1b0*/  LDSM.16.MT88.4 R80, [R192+0x2000] ;  /* 0x00200000c050783b */ /* 0x010fe20000004200 */
[C---:B---3--:R-:W-:Y:S07]  /*e1c0*/  HMMA.16816.F32 R52, R72.reuse, R88, R52 ;  /* 0x000000584834723c */ /* 0x048fee0000001834 */
[----:B--2---:R-:W1:Y:S01]  /*e1d0*/  LDSM.16.MT88.4 R76, [R191+0x2000] ;  /* 0x00200000bf4c783b */ /* 0x004e620000004200 */
[----:B------:R-:W-:Y:S04]  /*e1e0*/  FADD.FTZ R0, R156, R0 ;  /* 0x000000009c007221 */ /* 0x000fe80000010000 */
[----:B------:R-:W-:Y:S01]  /*e1f0*/  FADD.FTZ R0, R155, R0 ;  /* 0x000000009b007221 */ /* 0x000fe20000010000 */
[C---:B------:R-:W-:Y:S02]  /*e200*/  HMMA.16816.F32 R56, R72.reuse, R90, R56 ;  /* 0x0000005a4838723c */ /* 0x040fe40000001838 */
[----:B------:R-:W2:Y:S06]  /*e210*/  LDSM.16.MT88.4 R88, [R194+0x2000] ;  /* 0x00200000c258783b */ /* 0x000eac0000004200 */
        /* <DEDUP_REMOVED lines=8> */
[C---:B-1----:R-:W-:Y:S01]  /*e2a0*/  HMMA.16816.F32 R4, R72.reuse, R76, R4 ;  /* 0x0000004c4804723c */ /* 0x042fe20000001804 */
[----:B---3--:R-:W-:Y:S06]  /*e2b0*/  LDSM.16.MT88.4 R92, [R193+0x2800] ;  /* 0x00280000c15c783b */ /* 0x008fec0000004200 */
[--C-:B------:R-:W-:Y:S01]  /*e2c0*/  FFMA.FTZ R76, R230, c[0x0][0x2d0], -R148.reuse ;  /* 0x0000b400e64c7a23 */ /* 0x100fe20000010894 */
[C---:B------:R-:W-:Y:S03]  /*e2d0*/  HMMA.16816.F32 R8, R72.reuse, R78, R8 ;  /* 0x0000004e4808723c */ /* 0x040fe60000001808 */
[----:B------:R1:W3:Y:S05]  /*e2e0*/  MUFU.EX2 R154, R76 ;  /* 0x0000004c009a7308 */ /* 0x0002ea0000000800 */
[C---:B------:R-:W-:Y:S07]  /*e2f0*/  HMMA.16816.F32 R12, R72.reuse, R84, R12 ;  /* 0x00000054480c723c */ /* 0x040fee000000180c */
[----:B------:R-:W-:Y:S01]  /*e300*/  FFMA.FTZ R84, R231, c[0x0][0x2d0], -R148 ;  /* 0x0000b400e7547a23 */ /* 0x000fe20000010894 */
[C---:B------:R-:W-:Y:S03]  /*e310*/  HMMA.16816.F32 R16, R72.reuse, R86, R16 ;  /* 0x000000564810723c */ /* 0x040fe60000001810 */
[----:B------:R4:W5:Y:S05]  /*e320*/  MUFU.EX2 R153, R84 ;  /* 0x0000005400997308 */ /* 0x00096a0000000800 */
[C---:B------:R-:W-:Y:S01]  /*e330*/  HMMA.16816.F32 R20, R72.reuse, R80, R20 ;  /* 0x000000504814723c */ /* 0x040fe20000001814 */
[----:B-1----:R-:W1:Y:S03]  /*e340*/  LDSM.16.MT88.4 R76, [R191+0x5800] ;  /* 0x00580000bf4c783b */ /* 0x002e660000004200 */
[----:B---3--:R-:W-:Y:S03]  /*e350*/  FADD.FTZ R2, R154, R2 ;  /* 0x000000029a027221 */ /* 0x008fe60000010000 */
[----:B------:R-:W-:Y:S01]  /*e360*/  FFMA.FTZ R80, R233, c[0x0][0x2d0], -R68 ;  /* 0x0000b400e9507a23 */ /* 0x000fe20000010844 */
[C---:B------:R-:W-:Y:S03]  /*e370*/  HMMA.16816.F32 R24, R72.reuse, R82, R24 ;  /* 0x000000524818723c */ /* 0x040fe60000001818 */
[----:B------:R3:W3:Y:S05]  /*e380*/  MUFU.EX2 R152, R80 ;  /* 0x0000005000987308 */ /* 0x0006ea0000000800 */
[C---:B--2---:R-:W-:Y:S01]  /*e390*/  HMMA.16816.F32 R28, R72.reuse, R88, R28 ;  /* 0x00000058481c723c */ /* 0x044fe2000000181c */
[----:B----4-:R-:W2:Y:S03]  /*e3a0*/  LDSM.16.MT88.4 R84, [R193+0x5800] ;  /* 0x00580000c154783b */ /* 0x010ea60000004200 */
[----:B-----5:R-:W-:Y:S04]  /*e3b0*/  FADD.FTZ R2, R153, R2 ;  /* 0x0000000299027221 */ /* 0x020fe80000010000 */
[C---:B------:R-:W-:Y:S01]  /*e3c0*/  HMMA.16816.F32 R32, R72.reuse, R90, R32 ;  /* 0x0000005a4820723c */ /* 0x040fe20000001820 */
[----:B------:R-:W-:Y:S03]  /*e3d0*/  LDSM.16.MT88.4 R88, [R194+0x5800] ;  /* 0x00580000c258783b */ /* 0x000fe60000004200 */
[----:B---3--:R-:W-:Y:S02]  /*e3e0*/  FFMA.FTZ R80, R234, c[0x0][0x2d0], -R68 ;  /* 0x0000b400ea507a23 */ /* 0x008fe40000010844 */
[----:B------:R-:W-:Y:S02]  /*e3f0*/  FADD.FTZ R0, R152, R0 ;  /* 0x0000000098007221 */ /* 0x000fe40000010000 */
[----:B------:R3:W4:Y:S01]  /*e400*/  MUFU.EX2 R151, R80 ;  /* 0x0000005000977308 */ /* 0x0007220000000800 */
[C---:B-1----:R-:W-:Y:S07]  /*e410*/  HMMA.16816.F32 R36, R72.reuse, R76, R36 ;  /* 0x0000004c4824723c */ /* 0x042fee0000001824 */
[----:B------:R-:W-:Y:S01]  /*e420*/  FFMA.FTZ R76, R236, c[0x0][0x2d0], -R68 ;  /* 0x0000b400ec4c7a23 */ /* 0x000fe20000010844 */
[C---:B------:R-:W-:Y:S03]  /*e430*/  HMMA.16816.F32 R40, R72.reuse, R78, R40 ;  /* 0x0000004e4828723c */ /* 0x040fe60000001828 */
[----:B------:R1:W5:Y:S05]  /*e440*/  MUFU.EX2 R147, R76 ;  /* 0x0000004c00937308 */ /* 0x00036a0000000800 */
[C---:B--2---:R-:W-:Y:S04]  /*e450*/  HMMA.16816.F32 R44, R72.reuse, R84, R44 ;  /* 0x00000054482c723c */ /* 0x044fe8000000182c */
[----:B---3--:R-:W-:Y:S03]  /*e460*/  FFMA.FTZ R80, R232, c[0x0][0x2d0], -R148 ;  /* 0x0000b400e8507a23 */ /* 0x008fe60000010894 */
[----:B------:R-:W-:Y:S01]  /*e470*/  FFMA.FTZ R84, R237, c[0x0][0x2d0], -R68 ;  /* 0x0000b400ed547a23 */ /* 0x000fe20000010844 */
[C---:B------:R-:W-:Y:S01]  /*e480*/  HMMA.16816.F32 R48, R72.reuse, R86, R48 ;  /* 0x000000564830723c */ /* 0x040fe20000001830 */
[----:B------:R2:W3:Y:S03]  /*e490*/  MUFU.EX2 R150, R80 ;  /* 0x0000005000967308 */ /* 0x0004e60000000800 */
[----:B----4-:R-:W-:Y:S01]  /*e4a0*/  FADD.FTZ R0, R151, R0 ;  /* 0x0000000097007221 */ /* 0x010fe20000010000 */
[----:B-1----:R-:W-:Y:S06]  /*e4b0*/  LDSM.16.MT88.4 R76, [R191+0x2800] ;  /* 0x00280000bf4c783b */ /* 0x002fec0000004200 */
[----:B------:R1:W4:Y:S01]  /*e4c0*/  MUFU.EX2 R146, R84 ;  /* 0x0000005400927308 */ /* 0x0003220000000800 */
[----:B-----5:R-:W-:Y:S01]  /*e4d0*/  FADD.FTZ R0, R147, R0 ;  /* 0x0000000093007221 */ /* 0x020fe20000010000 */
[----:B--2---:R-:W2:Y:S01]  /*e4e0*/  LDSM.16.MT88.4 R80, [R192+0x5800] ;  /* 0x00580000c050783b */ /* 0x004ea20000004200 */
[----:B---3--:R-:W-:Y:S07]  /*e4f0*/  FADD.FTZ R2, R150, R2 ;  /* 0x0000000296027221 */ /* 0x008fee0000010000 */
[----:B-1----:R-:W1:Y:S01]  /*e500*/  LDSM.16.MT88.4 R84, [R192+0x2800] ;  /* 0x00280000c054783b */ /* 0x002e620000004200 */
[C---:B--2---:R-:W-:Y:S08]  /*e510*/  HMMA.16816.F32 R52, R72.reuse, R80, R52 ;  /* 0x000000504834723c */ /* 0x044ff00000001834 */
        /* <DEDUP_REMOVED lines=9> */
[----:B----4-:R-:W-:Y:S07]  /*e5b0*/  F2FP.PACK_AB R75, R146, R147 ;  /* 0x00000093924b723e */ /* 0x010fee00000000ff */
[C---:B------:R-:W-:Y:S01]  /*e5c0*/  HMMA.16816.F32 R4, R72.reuse, R76, R4 ;  /* 0x0000004c4804723c */ /* 0x040fe20000001804 */
[----:B---3--:R-:W-:Y:S07]  /*e5d0*/  LDSM.16.MT88.4 R88, [R193+0x6000] ;  /* 0x00600000c158783b */ /* 0x008fee0000004200 */
[C---:B------:R-:W-:Y:S01]  /*e5e0*/  HMMA.16816.F32 R8, R72.reuse, R78, R8 ;  /* 0x0000004e4808723c */ /* 0x040fe20000001808 */
[----:B------:R-:W3:Y:S07]  /*e5f0*/  LDSM.16.MT88.4 R76, [R191+0x6000] ;  /* 0x00600000bf4c783b */ /* 0x000eee0000004200 */
[C---:B------:R-:W-:Y:S07]  /*e600*/  HMMA.16816.F32 R12, R72.reuse, R92, R12 ;  /* 0x0000005c480c723c */ /* 0x040fee000000180c */
[--C-:B------:R-:W-:Y:S01]  /*e610*/  FFMA.FTZ R92, R242, c[0x0][0x2d0], -R148.reuse ;  /* 0x0000b400f25c7a23 */ /* 0x100fe20000010894 */
[C---:B------:R-:W-:Y:S03]  /*e620*/  HMMA.16816.F32 R16, R72.reuse, R94, R16 ;  /* 0x0000005e4810723c */ /* 0x040fe60000001810 */
[----:B------:R4:W-:Y:S05]  /*e630*/  MUFU.EX2 R141, R92 ;  /* 0x0000005c008d7308 */ /* 0x0009ea0000000800 */
[C---:B-1----:R-:W-:Y:S07]  /*e640*/  HMMA.16816.F32 R20, R72.reuse, R84, R20 ;  /* 0x000000544814723c */ /* 0x042fee0000001814 */
[----:B------:R-:W-:Y:S01]  /*e650*/  FFMA.FTZ R84, R239, c[0x0][0x2d0], -R148 ;  /* 0x0000b400ef547a23 */ /* 0x000fe20000010894 */
[C---:B------:R-:W-:Y:S03]  /*e660*/  HMMA.16816.F32 R24, R72.reuse, R86, R24 ;  /* 0x000000564818723c */ /* 0x040fe60000001818 */
[----:B------:R1:W5:Y:S05]  /*e670*/  MUFU.EX2 R144, R84 ;  /* 0x0000005400907308 */ /* 0x00036a0000000800 */
[C---:B--2---:R-:W-:Y:S01]  /*e680*/  HMMA.16816.F32 R28, R72.reuse, R80, R28 ;  /* 0x00000050481c723c */ /* 0x044fe2000000181c */
[----:B----4-:R-:W-:Y:S06]  /*e690*/  LDSM.16.MT88.4 R92, [R193+0x3000] ;  /* 0x00300000c15c783b */ /* 0x010fec0000004200 */
[--C-:B------:R-:W-:Y:S01]  /*e6a0*/  FFMA.FTZ R80, R241, c[0x0][0x2d0], -R68.reuse ;  /* 0x0000b400f1507a23 */ /* 0x100fe20000010844 */
[C---:B------:R-:W-:Y:S03]  /*e6b0*/  HMMA.16816.F32 R32, R72.reuse, R82, R32 ;  /* 0x000000524820723c */ /* 0x040fe60000001820 */
[----:B------:R2:W-:Y:S05]  /*e6c0*/  MUFU.EX2 R142, R80 ;  /* 0x00000050008e7308 */ /* 0x0005ea0000000800 */
[C---:B---3--:R-:W-:Y:S04]  /*e6d0*/  HMMA.16816.F32 R36, R72.reuse, R76, R36 ;  /* 0x0000004c4824723c */ /* 0x048fe80000001824 */
[--C-:B-1----:R-:W-:Y:S01]  /*e6e0*/  FFMA.FTZ R84, R240, c[0x0][0x2d0], -R68.reuse ;  /* 0x0000b400f0547a23 */ /* 0x102fe20000010844 */
[----:B-----5:R-:W-:Y:S01]  /*e6f0*/  F2FP.PACK_AB R136, R144, R145 ;  /* 0x000000919088723e */ /* 0x020fe200000000ff */
[----:B------:R-:W-:Y:S02]  /*e700*/  FFMA.FTZ R68, R71, c[0x0][0x2d0], -R68 ;  /* 0x0000b40047447a23 */ /* 0x000fe40000010844 */
[C---:B------:R-:W-:Y:S01]  /*e710*/  HMMA.16816.F32 R40, R72.reuse, R78, R40 ;  /* 0x0000004e4828723c */ /* 0x040fe20000001828 */
[----:B------:R1:W3:Y:S03]  /*e720*/  MUFU.EX2 R143, R84 ;  /* 0x00000054008f7308 */ /* 0x0002e60000000800 */
[----:B------:R-:W-:Y:S04]  /*e730*/  FFMA.FTZ R76, R243, c[0x0][0x2d0], -R148 ;  /* 0x0000b400f34c7a23 */ /* 0x000fe80000010894 */
[C---:B------:R-:W-:Y:S03]  /*e740*/  HMMA.16816.F32 R44, R72.reuse, R88, R44 ;  /* 0x00000058482c723c */ /* 0x040fe6000000182c */
[----:B------:R4:W5:Y:S01]  /*e750*/  MUFU.EX2 R140, R76 ;  /* 0x0000004c008c7308 */ /* 0x0009620000000800 */
[----:B--2---:R-:W-:Y:S04]  /*e760*/  LDSM.16.MT88.4 R80, [R194+0x6000] ;  /* 0x00600000c250783b */ /* 0x004fe80000004200 */
[C---:B------:R-:W-:Y:S05]  /*e770*/  HMMA.16816.F32 R48, R72.reuse, R90, R48 ;  /* 0x0000005a4830723c */ /* 0x040fea0000001830 */
[----:B------:R-:W2:Y:S01]  /*e780*/  MUFU.EX2 R68, R68 ;  /* 0x0000004400447308 */ /* 0x000ea20000000800 */
[----:B-1----:R-:W1:Y:S01]  /*e790*/  LDSM.16.MT88.4 R84, [R192+0x6000] ;  /* 0x00600000c054783b */ /* 0x002e620000004200 */
[----:B---3--:R-:W-:Y:S07]  /*e7a0*/  F2FP.PACK_AB R137, R142, R143 ;  /* 0x0000008f8e89723e */ /* 0x008fee00000000ff */
[----:B----4-:R-:W3:Y:S01]  /*e7b0*/  LDSM.16.MT88.4 R76, [R191+0x3000] ;  /* 0x00300000bf4c783b */ /* 0x010ee20000004200 */
[----:B-----5:R-:W-:Y:S02]  /*e7c0*/  F2FP.PACK_AB R138, R140, R141 ;  /* 0x0000008d8c8a723e */ /* 0x020fe400000000ff */
[----:B--2---:R-:W-:Y:S01]  /*e7d0*/  F2FP.PACK_AB R139, R68, R70 ;  /* 0x00000046448b723e */ /* 0x004fe200000000ff */
[C---:B-1----:R-:W-:Y:S08]  /*e7e0*/  HMMA.16816.F32 R52, R72.reuse, R84, R52 ;  /* 0x000000544834723c */ /* 0x042ff00000001834 */
[C---:B------:R-:W-:Y:S08]  /*e7f0*/  HMMA.16816.F32 R56, R72.reuse, R86, R56 ;  /* 0x000000564838723c */ /* 0x040ff00000001838 */
[C---:B------:R-:W-:Y:S08]  /*e800*/  HMMA.16816.F32 R60, R72.reuse, R80, R60 ;  /* 0x00000050483c723c */ /* 0x040ff0000000183c */
[----:B------:R-:W-:Y:S08]  /*e810*/  HMMA.16816.F32 R64, R72, R82, R64 ;  /* 0x000000524840723c */ /* 0x000ff00000001840 */
[C---:B---3--:R-:W-:Y:S01]  /*e820*/  HMMA.16816.F32 R72, R136.reuse, R76, R4 ;  /* 0x0000004c8848723c */ /* 0x048fe20000001804 */
        /* <DEDUP_REMOVED lines=30> */
.L_x_1025:
[----:B------:R-:W-:Y:S02]  /*ea10*/  MOV R7, 0x1f ;  /* 0x0000001f00077802 */ /* 0x000fe40000000f00 */
[----:B------:R-:W-:Y:S01]  /*ea20*/  MOV R6, 0xffffffff ;  /* 0xffffffff00067802 */ /* 0x000fe20000000f00 */
[----:B------:R-:W-:Y:S05]  /*ea30*/  BRA.DIV ~URZ, `(.L_x_1029) ;  /* 0x000048227f007947 */ /* 0x000fea000b800000 */
[----:B-1----:R-:W2:Y:S04]  /*ea40*/  LDL R2, [R1+0x34] ;  /* 0x0000340001027983 */ /* 0x002ea80000100800 */
[----:B--2---:R1:W2:Y:S02]  /*ea50*/  SHFL.BFLY PT, R0, R2, 0x2, 0x1f ;  /* 0x0c401f0002007f89 */ /* 0x0042a400000e0000 */
.L_x_1096:
        /* <DEDUP_REMOVED lines=9> */
.L_x_1097:
        /* <DEDUP_REMOVED lines=85> */
.L_x_1016:
        /* <DEDUP_REMOVED lines=19> */
.L_x_1032:
[----:B--2---:R-:W-:Y:S05]  /*f170*/  BSYNC B0 ;  /* 0x0000000000007941 */ /* 0x004fea0003800000 */
.L_x_1031:
        /* <DEDUP_REMOVED lines=106> */
.L_x_1035:
        /* <DEDUP_REMOVED lines=8> */
[----:B------:R1:W1:Y:S08]  /*f8a0*/  LDC.64 R4, c[0x0][R2+0x170] ;  /* 0x00005c0002047b82 */ /* 0x0002700000000a00 */
[----:B------:R1:W3:Y:S08]  /*f8b0*/  LDC.64 R12, c[0x0][R2+0x168] ;  /* 0x00005a00020c7b82 */ /* 0x0002f00000000a00 */
[----:B------:R1:W2:Y:S08]  /*f8c0*/  LDC.64 R16, c[0x0][R2+0x178] ;  /* 0x00005e0002107b82 */ /* 0x0002b00000000a00 */
[----:B------:R1:W2:Y:S01]  /*f8d0*/  LDC.64 R18, c[0x0][R2+0x160] ;  /* 0x0000580002127b82 */ /* 0x0002a20000000a00 */
[----:B------:R-:W-:-:S04]  /*f8e0*/  ISETP.NE.U32.AND P0, PT, RZ, c[0x0][0x500], PT ;  /* 0x00014000ff007a0c */ /* 0x000fc80003f05070 */
[----:B------:R-:W-:-:S04]  /*f8f0*/  ISETP.NE.AND.EX P0, PT, RZ, c[0x0][0x504], PT, P0 ;  /* 0x00014100ff007a0c */ /* 0x000fc80003f05300 */
[----:B------:R-:W-:Y:S02]  /*f900*/  SEL R8, R8, RZ, !P0 ;  /* 0x000000ff08087207 */ /* 0x000fe40004000000 */
[----:B------:R-:W-:Y:S01]  /*f910*/  SEL R3, R7, RZ, !P0 ;  /* 0x000000ff07037207 */ /* 0x000fe20004000000 */
[----:B-1----:R-:W-:-:S05]  /*f920*/  IMAD.MOV.U32 R2, RZ, RZ, c[0x0][0x4e8] ;  /* 0x00013a00ff027624 */ /* 0x002fca00078e00ff */
[----:B------:R-:W-:Y:S01]  /*f930*/  ISETP.NE.AND P3, PT, R2, 0x1, PT ;  /* 0x000000010200780c */ /* 0x000fe20003f65270 */
[----:B------:R-:W-:-:S04]  /*f940*/  IMAD R2, R5, R8, RZ ;  /* 0x0000000805027224 */ /* 0x000fc800078e02ff */
[C---:B------:R-:W-:Y:S02]  /*f950*/  IMAD R11, R4.reuse, R3, R2 ;  /* 0x00000003040b7224 */ /* 0x040fe400078e0202 */
[----:B------:R-:W-:Y:S01]  /*f960*/  IMAD.WIDE.U32 R4, R4, R8, RZ ;  /* 0x0000000804047225 */ /* 0x000fe200078e00ff */
[----:B------:R-:W1:Y:S03]  /*f970*/  S2R R24, SR_TID.X ;  /* 0x0000000000187919 */ /* 0x000e660000002100 */
[----:B--2---:R-:W-:-:S04]  /*f980*/  IMAD.IADD R9, R6, 0x1, R43 ;  /* 0x0000000106097824 */ /* 0x004fc800078e022b */
        /* <DEDUP_REMOVED lines=26> */
[----:B-1----:R-:W-:Y:S01]  /*fb30*/  SHF.R.S32.HI R22, RZ, 0x1f, R24 ;  /* 0x0000001fff167819 */ /* 0x002fe20000011418 */
        /* <DEDUP_REMOVED lines=9> */
[----:B------:R-:W-:Y:S01]  /*fbd0*/  SHFL.IDX PT, R4, R4, 0x1, 0x1c1f ;  /* 0x003c1f0004047f89 */ /* 0x000fe200000e0000 */
[----:B------:R-:W-:-:S03]  /*fbe0*/  IMAD R11, R14, c[0x0][0x4e8], RZ ;  /* 0x00013a000e0b7a24 */ /* 0x000fc600078e02ff */
[----:B------:R2:W3:Y:S01]  /*fbf0*/  SHFL.IDX PT, R5, R2, 0x1, 0x1c1f ;  /* 0x003c1f0002057f89 */ /* 0x0004e200000e0000 */
[----:B------:R-:W-:Y:S01]  /*fc00*/  LOP3.LUT P0, RZ, R22, 0x3, RZ, 0xc0, !PT ;  /* 0x0000000316ff7812 */ /* 0x000fe2000780c0ff */
[----:B--2---:R-:W-:-:S05]  /*fc10*/  IMAD.IADD R2, R23, 0x1, R43 ;  /* 0x0000000117027824 */ /* 0x004fca00078e022b */
        /* <DEDUP_REMOVED lines=37> */
[----:B------:R-:W-:-:S05]  /*fe70*/  IADD3 R4, R43, R4, RZ ;  /* 0x000000042b047210 */ /* 0x000fca0007ffe0ff */
        /* <DEDUP_REMOVED lines=9> */
[----:B------:R-:W-:Y:S02]  /*ff10*/  IADD3 R6, R42, R43, RZ ;  /* 0x0000002b2a067210 */ /* 0x000fe40007ffe0ff */
        /* <DEDUP_REMOVED lines=10> */
.L_x_1098:
[----:B------:R-:W-:Y:S05]  /*ffc0*/  BRA.DIV ~URZ, `(.L_x_1038) ;  /* 0x000034727f007947 */ /* 0x000fea000b800000 */
[----:B------:R3:W4:Y:S02]  /*ffd0*/  SHFL.IDX PT, R0, R8, RZ, 0x181f ;  /* 0x00181fff08007589 */ /* 0x00072400000e0000 */
.L_x_1099:
        /* <DEDUP_REMOVED lines=13> */
.L_x_1040:
[----:B------:R-:W-:Y:S05]  /*100b0*/  BSYNC B0 ;  /* 0x0000000000007941 */ /* 0x000fea0003800000 */
.L_x_1039:
[----:B------:R-:W-:Y:S05]  /*100c0*/  BRA.DIV ~URZ, `(.L_x_1041) ;  /* 0x000033d27f007947 */ /* 0x000fea000b800000 */
[----:B--2---:R2:W1:Y:S04]  /*100d0*/  SHFL.IDX PT, R9, R7, 0x1, 0x181f ;  /* 0x00381f0007097f89 */ /* 0x00446800000e0000 */
[----:B----4-:R2:W4:Y:S02]  /*100e0*/  SHFL.IDX PT, R0, R8, 0x1, 0x181f ;  /* 0x00381f0008007f89 */ /* 0x01052400000e0000 */
.L_x_1100:
        /* <DEDUP_REMOVED lines=14> */
.L_x_1043:
[----:B------:R-:W-:Y:S05]  /*101d0*/  BSYNC B0 ;  /* 0x0000000000007941 */ /* 0x000fea0003800000 */
.L_x_1042:
[----:B------:R-:W-:Y:S05]  /*101e0*/  BRA.DIV ~URZ, `(.L_x_1044) ;  /* 0x000033727f007947 */ /* 0x000fea000b800000 */
[----:B-1----:R1:W2:Y:S02]  /*101f0*/  SHFL.IDX PT, R9, R7, 0x2, 0x181f ;  /* 0x00581f0007097f89 */ /* 0x0022a400000e0000 */
.L_x_1101:
[----:B------:R-:W-:Y:S05]  /*10200*/  BRA.DIV ~URZ, `(.L_x_1045) ;  /* 0x000033c27f007947 */ /* 0x000fea000b800000 */
[----:B----4-:R4:W1:Y:S02]  /*10210*/  SHFL.IDX PT, R0, R8, 0x2, 0x181f ;  /* 0x00581f0008007f89 */ /* 0x01086400000e0000 */
.L_x_1102:
        /* <DEDUP_REMOVED lines=14> */
.L_x_1047:
[----:B------:R-:W-:Y:S05]  /*10300*/  BSYNC B0 ;  /* 0x0000000000007941 */ /* 0x000fea0003800000 */
.L_x_1046:
[----:B------:R-:W-:Y:S05]  /*10310*/  BRA.DIV ~URZ, `(.L_x_1048) ;  /* 0x000033127f007947 */ /* 0x000fea000b800000 */
[----:B-12---:R-:W1:Y:S04]  /*10320*/  SHFL.IDX PT, R7, R7, 0x3, 0x181f ;  /* 0x00781f0007077f89 */ /* 0x006e6800000e0000 */
[----:B------:R2:W3:Y:S02]  /*10330*/  SHFL.IDX PT, R0, R8, 0x3, 0x181f ;  /* 0x00781f0008007f89 */ /* 0x0004e400000e0000 */
.L_x_1103:
        /* <DEDUP_REMOVED lines=15> */
.L_x_1036:
        /* <DEDUP_REMOVED lines=34> */
.L_x_1104:
[----:B------:R-:W-:Y:S05]  /*10650*/  BRA.DIV ~URZ, `(.L_x_1051) ;  /* 0x000031027f007947 */ /* 0x000fea000b800000 */
[----:B------:R3:W4:Y:S02]  /*10660*/  SHFL.IDX PT, R0, R28, RZ, 0x1c1f ;  /* 0x001c1fff1c007589 */ /* 0x00072400000e0000 */
.L_x_1105:
        /* <DEDUP_REMOVED lines=98> */
.L_x_1053:
[----:B------:R-:W-:Y:S05]  /*10c90*/  BSYNC B0 ;  /* 0x0000000000007941 */ /* 0x000fea0003800000 */
.L_x_1052:
[----:B------:R-:W-:Y:S05]  /*10ca0*/  BRA.DIV ~URZ, `(.L_x_1054) ;  /* 0x00002b127f007947 */ /* 0x000fea000b800000 */
[----:B--2---:R2:W1:Y:S04]  /*10cb0*/  SHFL.IDX PT, R4, R14, 0x1, 0x1c1f ;  /* 0x003c1f000e047f89 */ /* 0x00446800000e0000 */
[----:B----4-:R2:W4:Y:S02]  /*10cc0*/  SHFL.IDX PT, R0, R28, 0x1, 0x1c1f ;  /* 0x003c1f001c007f89 */ /* 0x01052400000e0000 */
.L_x_1106:
        /* <DEDUP_REMOVED lines=8> */
[C---:B------:R-:W-:Y:S02]  /*10d50*/  @!P0 LEA R2, P3, R12.reuse, R0, 0x2 ;  /* 0x000000000c028211 */ /* 0x040fe400078610ff */
        /* <DEDUP_REMOVED lines=62> */
.L_x_1034:
        /* <DEDUP_REMOVED lines=21> */
.L_x_1055:
        /* <DEDUP_REMOVED lines=57> */
.L_x_1057:
[----:B------:R-:W-:Y:S05]  /*11620*/  BSYNC B0 ;  /* 0x0000000000007941 */ /* 0x000fea0003800000 */
.L_x_1056:
        /* <DEDUP_REMOVED lines=20> */
[----:B------:R-:W-:-:S03]  /*11770*/  IMAD.IADD R4, R11, 0x1, R4 ;  /* 0x000000010b047824 */ /* 0x000fc600078e0204 */
[----:B------:R-:W-:Y:S01]  /*11780*/  IADD3 R3, R3, R8, RZ ;  /* 0x0000000803037210 */ /* 0x000fe20007ffe0ff */
[----:B------:R-:W-:Y:S01]  /*11790*/  @P0 IMAD.HI.U32 R6, R4, c[0x0][0x4ec], RZ ;  /* 0x00013b0004060a27 */ /* 0x000fe200078e00ff */
[----:B------:R-:W-:-:S03]  /*117a0*/  IADD3 R8, R10, R11, RZ ;  /* 0x0000000b0a087210 */ /* 0x000fc60007ffe0ff */
        /* <DEDUP_REMOVED lines=23> */
.L_x_1107:
[----:B------:R-:W-:Y:S05]  /*11920*/  BRA.DIV ~URZ, `(.L_x_1059) ;  /* 0x00001fc27f007947 */ /* 0x000fea000b800000 */
[----:B------:R3:W4:Y:S02]  /*11930*/  SHFL.IDX PT, R0, R9, RZ, 0x181f ;  /* 0x00181fff09007589 */ /* 0x00072400000e0000 */
.L_x_1108:
        /* <DEDUP_REMOVED lines=14> */
.L_x_1061:
[----:B------:R-:W-:Y:S05]  /*11a20*/  BSYNC B0 ;  /* 0x0000000000007941 */ /* 0x000fea0003800000 */
.L_x_1060:
[----:B------:R-:W-:Y:S05]  /*11a30*/  BRA.DIV ~URZ, `(.L_x_1062) ;  /* 0x00001f127f007947 */ /* 0x000fea000b800000 */
[----:B--2---:R2:W1:Y:S04]  /*11a40*/  SHFL.IDX PT, R10, R6, 0x1, 0x181f ;  /* 0x00381f00060a7f89 */ /* 0x00446800000e0000 */
[----:B----4-:R2:W4:Y:S02]  /*11a50*/  SHFL.IDX PT, R0, R9, 0x1, 0x181f ;  /* 0x00381f0009007f89 */ /* 0x01052400000e0000 */
.L_x_1109:
        /* <DEDUP_REMOVED lines=14> */
.L_x_1064:
[----:B------:R-:W-:Y:S05]  /*11b40*/  BSYNC B0 ;  /* 0x0000000000007941 */ /* 0x000fea0003800000 */
.L_x_1063:
[----:B------:R-:W-:Y:S05]  /*11b50*/  BRA.DIV ~URZ, `(.L_x_1065) ;  /* 0x00001eb27f007947 */ /* 0x000fea000b800000 */
[----:B-1----:R1:W2:Y:S02]  /*11b60*/  SHFL.IDX PT, R10, R6, 0x2, 0x181f ;  /* 0x00581f00060a7f89 */ /* 0x0022a400000e0000 */
.L_x_1110:
[----:B------:R-:W-:Y:S05]  /*11b70*/  BRA.DIV ~URZ, `(.L_x_1066) ;  /* 0x00001f027f007947 */ /* 0x000fea000b800000 */
[----:B----4-:R4:W1:Y:S02]  /*11b80*/  SHFL.IDX PT, R0, R9, 0x2, 0x181f ;  /* 0x00581f0009007f89 */ /* 0x01086400000e0000 */
.L_x_1111:
        /* <DEDUP_REMOVED lines=14> */
.L_x_1068:
[----:B------:R-:W-:Y:S05]  /*11c70*/  BSYNC B0 ;  /* 0x0000000000007941 */ /* 0x000fea0003800000 */
.L_x_1067:
[----:B------:R-:W-:Y:S05]  /*11c80*/  BRA.DIV ~URZ, `(.L_x_1069) ;  /* 0x00001e527f007947 */ /* 0x000fea000b800000 */
[----:B-12---:R-:W1:Y:S04]  /*11c90*/  SHFL.IDX PT, R6, R6, 0x3, 0x181f ;  /* 0x00781f0006067f89 */ /* 0x006e6800000e0000 */
[----:B------:R2:W3:Y:S02]  /*11ca0*/  SHFL.IDX PT, R0, R9, 0x3, 0x181f ;  /* 0x00781f0009007f89 */ /* 0x0004e400000e0000 */
.L_x_1112:
        /* <DEDUP_REMOVED lines=13> */
.L_x_1049:
[----:B------:R-:W-:Y:S05]  /*11d80*/  BSYNC B1 ;  /* 0x0000000000017941 */ /* 0x000fea0003800000 */
.L_x_1033:
        /* <DEDUP_REMOVED lines=15> */
.L_x_1113:
[----:B------:R-:W-:Y:S05]  /*11e80*/  BRA.DIV ~URZ, `(.L_x_1072) ;  /* 0x00001d827f007947 */ /* 0x000fea000b800000 */
[----:B------:R3:W4:Y:S02]  /*11e90*/  SHFL.IDX PT, R8, R67, 0x1, 0x1f ;  /* 0x00201f0043087f89 */ /* 0x00072400000e0000 */
.L_x_1114:
        /* <DEDUP_REMOVED lines=19> */
.L_x_1115:
        /* <DEDUP_REMOVED lines=16> */
.L_x_1116:
[----:B---3--:R-:W-:Y:S01]  /*120d0*/  IMAD R0, R0, c[0x0][0x538], RZ ;  /* 0x00014e0000007a24 */ /* 0x008fe200078e02ff */
[----:B------:R-:W-:Y:S04]  /*120e0*/  BSSY B1, `(.L_x_1075) ;  /* 0x00000cf000017945 */ /* 0x000fe80003800000 */
[----:B----4-:R-:W-:-:S04]  /*120f0*/  IADD3 R8, R0, R8, RZ ;  /* 0x0000000800087210 */ /* 0x010fc80007ffe0ff */
[----:B--2---:R-:W-:-:S13]  /*12100*/  ISETP.GT.AND P0, PT, R8, R9, PT ;  /* 0x000000090800720c */ /* 0x004fda0003f04270 */
[----:B------:R-:W-:Y:S05]  /*12110*/  @P0 BRA `(.L_x_1076) ;  /* 0x0000025000000947 */ /* 0x000fea0003800000 */
.L_x_1080:
        /* <DEDUP_REMOVED lines=17> */
.L_x_1117:
        /* <DEDUP_REMOVED lines=16> */
.L_x_1118:
[----:B--2---:R-:W-:-:S05]  /*12330*/  IMAD R0, R0, c[0x0][0x538], RZ ;  /* 0x00014e0000007a24 */ /* 0x004fca00078e02ff */
[----:B------:R-:W-:-:S04]  /*12340*/  IADD3 R8, R0, R8, RZ ;  /* 0x0000000800087210 */ /* 0x000fc80007ffe0ff */
[----:B------:R-:W-:-:S13]  /*12350*/  ISETP.GT.AND P0, PT, R8, R9, PT ;  /* 0x000000090800720c */ /* 0x000fda0003f04270 */
[----:B-1----:R-:W-:Y:S05]  /*12360*/  @!P0 BRA `(.L_x_1080) ;  /* 0xfffffdb000008947 */ /* 0x002fea000383ffff */
.L_x_1076:
[----:B------:R-:W-:-:S05]  /*12370*/  IADD3 R11, -R0, R8, RZ ;  /* 0x00000008000b7210 */ /* 0x000fca0007ffe1ff */
[----:B------:R-:W-:-:S05]  /*12380*/  IMAD R0, R4, c[0x0][0x538], R11 ;  /* 0x00014e0004007a24 */ /* 0x000fca00078e020b */
[----:B------:R-:W-:Y:S01]  /*12390*/  ISETP.GT.AND P0, PT, R0, R9, PT ;  /* 0x000000090000720c */ /* 0x000fe20003f04270 */
[----:B------:R-:W-:-:S12]  /*123a0*/  BRA.DIV ~URZ, `(.L_x_1081) ;  /* 0x00001ca27f007947 */ /* 0x000fd8000b800000 */
[----:B------:R-:W-:-:S03]  /*123b0*/  VOTE.ANY R10, PT, !P0 ;  /* 0x00000000000a7806 */ /* 0x000fc600040e0100 */
.L_x_1119:
[----:B------:R-:W2:Y:S01]  /*123c0*/  LDL.LU R0, [R1+0x5c] ;  /* 0x00005c0001007983 */ /* 0x000ea20000300800 */
[----:B------:R-:W2:Y:S02]  /*123d0*/  POPC R8, R10 ;  /* 0x0000000a00087309 */ /* 0x000ea40000000000 */
[----:B--2---:R-:W-:-:S05]  /*123e0*/  IADD3 R0, R8, R0, RZ ;  /* 0x0000000008007210 */ /* 0x004fca0007ffe0ff */
[----:B------:R2:W-:Y:S01]  /*123f0*/  STL [R1+0x5c], R0 ;  /* 0x00005c0001007387 */ /* 0x0005e20000100800 */
[----:B------:R-:W-:Y:S05]  /*12400*/  BRA.DIV ~URZ, `(.L_x_1082) ;  /* 0x00001c927f007947 */ /* 0x000fea000b800000 */
[----:B------:R3:W4:Y:S04]  /*12410*/  SHFL.IDX PT, R12, R6, R8, 0x1f ;  /* 0x00001f08060c7589 */ /* 0x00072800000e0000 */
[----:B------:R3:W1:Y:S02]  /*12420*/  SHFL.IDX PT, R7, R7, R8, 0x1f ;  /* 0x00001f0807077589 */ /* 0x00066400000e0000 */
.L_x_1120:
[----:B------:R-:W-:Y:S01]  /*12430*/  ISETP.NE.AND P0, PT, R10, RZ, PT ;  /* 0x000000ff0a00720c */ /* 0x000fe20003f05270 */
[----:B------:R-:W-:-:S12]  /*12440*/  BSSY B0, `(.L_x_1083) ;  /* 0x0000005000007945 */ /* 0x000fd80003800000 */
[----:B------:R-:W-:Y:S05]  /*12450*/  @!P0 BRA `(.L_x_1084) ;  /* 0x0000003000008947 */ /* 0x000fea0003800000 */
[----:B------:R-:W-:Y:S01]  /*12460*/  IADD3 R3, R8, -0x1, RZ ;  /* 0xffffffff08037810 */ /* 0x000fe20007ffe0ff */
[----:B------:R-:W-:Y:S05]  /*12470*/  BRA.DIV ~URZ, `(.L_x_1085) ;  /* 0x00001cf27f007947 */ /* 0x000fea000b800000 */
[----:B------:R2:W3:Y:S02]  /*12480*/  SHFL.IDX PT, R13, R4, R3, 0x1f ;  /* 0x00001f03040d7589 */ /* 0x0004e400000e0000 */
.L_x_1084:
[----:B------:R-:W-:Y:S05]  /*12490*/  BSYNC B0 ;  /* 0x0000000000007941 */ /* 0x000fea0003800000 */
.L_x_1083:
        /* <DEDUP_REMOVED lines=68> */
.L_x_1087:
        /* <DEDUP_REMOVED lines=17> */
[----:B------:R-:W-:-:S04]  /*129f0*/  IMAD.MOV.U32 R6, RZ, RZ, R0 ;  /* 0x000000ffff067224 */ /* 0x000fc800078e0000 */
        /* <DEDUP_REMOVED lines=11> */
[----:B------:R-:W-:-:S05]  /*12ab0*/  @P2 IADD3 R0, R0, 0x1, RZ ;  /* 0x0000000100002810 */ /* 0x000fca0007ffe0ff */
[----:B------:R-:W-:-:S05]  /*12ac0*/  IMAD.MOV.U32 R2, RZ, RZ, R0 ;  /* 0x000000ffff027224 */ /* 0x000fca00078e0000 */
        /* <DEDUP_REMOVED lines=16> */
[----:B------:R-:W-:Y:S01]  /*12bd0*/  IMAD R7, R6, R4, RZ ;  /* 0x0000000406077224 */ /* 0x000fe200078e02ff */
[----:B------:R-:W-:Y:S01]  /*12be0*/  MOV R6, R2 ;  /* 0x0000000200067202 */ /* 0x000fe20000000f00 */
[----:B------:R-:W-:-:S04]  /*12bf0*/  IMAD.MOV.U32 R2, RZ, RZ, RZ ;  /* 0x000000ffff027224 */ /* 0x000fc800078e00ff */
[----:B------:R-:W-:-:S04]  /*12c00*/  IMAD.HI.U32 R7, R3, R7, R2 ;  /* 0x0000000703077227 */ /* 0x000fc800078e0002 */
[----:B------:R-:W-:-:S04]  /*12c10*/  IMAD.MOV R2, RZ, RZ, -R8 ;  /* 0x000000ffff027224 */ /* 0x000fc800078e0a08 */
        /* <DEDUP_REMOVED lines=17> */
.L_x_1088:
[----:B------:R-:W-:Y:S05]  /*12d30*/  BSYNC B0 ;  /* 0x0000000000007941 */ /* 0x000fea0003800000 */
.L_x_1086:
[----:B------:R-:W-:-:S04]  /*12d40*/  LOP3.LUT R2, RZ, R2, RZ, 0x33, !PT ;  /* 0x00000002ff027212 */ /* 0x000fc800078e33ff */
[----:B-1----:R-:W-:-:S05]  /*12d50*/  IADD3 R0, R2, R12, RZ ;  /* 0x0000000c02007210 */ /* 0x002fca0007ffe0ff */
[----:B------:R1:W-:Y:S01]  /*12d60*/  STL [R1+0x54], R0 ;  /* 0x0000540001007387 */ /* 0x0003e20000100800 */
[----:B------:R-:W-:Y:S05]  /*12d70*/  BRA `(.L_x_1089) ;  /* 0x0000005000007947 */ /* 0x000fea0003800000 */
.L_x_1077:
[----:B------:R-:W-:Y:S01]  /*12d80*/  MOV R0, c[0x0][0x53c] ;  /* 0x00014f0000007a02 */ /* 0x000fe20000000f00 */
[----:B------:R2:W-:Y:S04]  /*12d90*/  STL [R1+0x50], R9 ;  /* 0x0000500901007387 */ /* 0x0005e80000100800 */
[----:B------:R2:W-:Y:S04]  /*12da0*/  STL [R1+0x54], RZ ;  /* 0x000054ff01007387 */ /* 0x0005e80000100800 */
[----:B------:R2:W-:Y:S04]  /*12db0*/  STL [R1+0x58], RZ ;  /* 0x000058ff01007387 */ /* 0x0005e80000100800 */
[----:B------:R2:W-:Y:S02]  /*12dc0*/  STL [R1+0x5c], R0 ;  /* 0x00005c0001007387 */ /* 0x0005e40000100800 */
.L_x_1089:
[----:B------:R-:W-:Y:S05]  /*12dd0*/  BSYNC B1 ;  /* 0x0000000000017941 */ /* 0x000fea0003800000 */
.L_x_1075:
        /* <DEDUP_REMOVED lines=9> */
.L_x_1070:
[----:B--2---:R-:W2:Y:S02]  /*12e70*/  LDL R0, [R1+0x5c] ;  /* 0x00005c0001007983 */ /* 0x004ea40000100800 */
[----:B--2---:R-:W-:-:S13]  /*12e80*/  ISETP.GE.AND P0, PT, R0, c[0x0][0x53c], PT ;  /* 0x00014f0000007a0c */ /* 0x004fda0003f06270 */
[----:B-1----:R-:W-:Y:S01]  /*12e90*/  @P0 CALL.REL.NOINC `(.L_x_1090) ;  /* 0x0000001000000944 */ /* 0x002fe20003c00000 */
[----:B------:R-:W-:Y:S05]  /*12ea0*/  BRA `(.L_x_1091) ;  /* 0xfffee9d000007947 */ /* 0x000fea000383ffff */
.L_x_1090:
[----:B------:R-:W-:Y:S05]  /*12eb0*/  EXIT ;  /* 0x000000000000794d */ /* 0x000fea0003800000 */
.L_x_999:
[----:B------:R-:W-:Y:S01]  /*12ec0*/  IMAD.MOV.U32 R0, RZ, RZ, R5 ;  /* 0x000000ffff007224 */ /* 0x000fe200078e0005 */
[----:B------:R-:W-:Y:S02]  /*12ed0*/  MOV R2, 0x1 ;  /* 0x0000000100027802 */ /* 0x000fe40000000f00 */
[----:B------:R-:W-:Y:S02]  /*12ee0*/  MOV R3, 0x12f00 ;  /* 0x00012f0000037802 */ /* 0x000fe40000000f00 */
[----:B------:R-:W-:Y:S05]  /*12ef0*/  CALL.REL.NOINC `($__internal_22_$__cuda_sm70_shflsync_up_p) ;  /* 0x0000136000007944 */ /* 0x000fea0003c00000 */
[----:B------:R-:W-:Y:S01]  /*12f00*/  MOV R0, R4 ;  /* 0x0000000400007202 */ /* 0x000fe20000000f00 */
[----:B------:R-:W-:Y:S05]  /*12f10*/  BRA `(.L_x_1092) ;  /* 0xfffed54000007947 */ /* 0x000fea000383ffff */
.L_x_1000:
[----:B------:R-:W-:Y:S01]  /*12f20*/  IMAD.MOV.U32 R0, RZ, RZ, R5 ;  /* 0x000000ffff007224 */ /* 0x000fe200078e0005 */
[----:B------:R-:W-:Y:S02]  /*12f30*/  MOV R2, 0x2 ;  /* 0x0000000200027802 */ /* 0x000fe40000000f00 */
[----:B------:R-:W-:Y:S02]  /*12f40*/  MOV R3, 0x12f60 ;  /* 0x00012f6000037802 */ /* 0x000fe40000000f00 */
[----:B------:R-:W-:Y:S05]  /*12f50*/  CALL.REL.NOINC `($__internal_22_$__cuda_sm70_shflsync_up_p) ;  /* 0x0000130000007944 */ /* 0x000fea0003c00000 */
[----:B------:R-:W-:Y:S01]  /*12f60*/  SEL R0, R4, RZ, P4 ;  /* 0x000000ff04007207 */ /* 0x000fe20002000000 */
[----:B------:R-:W-:Y:S01]  /*12f70*/  IMAD.MOV.U32 R2, RZ, RZ, 0x4 ;  /* 0x00000004ff027424 */ /* 0x000fe200078e00ff */
[----:B------:R-:W-:-:S03]  /*12f80*/  MOV R3, 0x12fb0 ;  /* 0x00012fb000037802 */ /* 0x000fc60000000f00 */
[----:B------:R-:W-:Y:S02]  /*12f90*/  IMAD.IADD R0, R5, 0x1, R0 ;  /* 0x0000000105007824 */ /* 0x000fe400078e0200 */
        /* <DEDUP_REMOVED lines=14> */
[----:B------:R-:W-:Y:S01]  /*13080*/  IMAD.IADD R4, R0, 0x1, R4 ;  /* 0x0000000100047824 */ /* 0x000fe200078e0204 */
[----:B------:R-:W-:-:S03]  /*13090*/  MOV R0, 0x1f ;  /* 0x0000001f00007802 */ /* 0x000fc60000000f00 */
[----:B------:R-:W-:Y:S02]  /*130a0*/  IMAD.MOV.U32 R5, RZ, RZ, R4 ;  /* 0x000000ffff057224 */ /* 0x000fe400078e0004 */
[----:B------:R-:W-:Y:S05]  /*130b0*/  CALL.REL.NOINC `($__internal_21_$__cuda_sm70_shflsync_idx_p) ;  /* 0x0000115000007944 */ /* 0x000fea0003c00000 */
[----:B------:R-:W-:Y:S05]  /*130c0*/  BRA `(.L_x_1093) ;  /* 0xfffed49000007947 */ /* 0x000fea000383ffff */
.L_x_1002:
[----:B------:R-:W-:Y:S02]  /*130d0*/  SEL R0, RZ, 0x1, P0 ;  /* 0x00000001ff007807 */ /* 0x000fe40000000000 */
[----:B------:R-:W-:Y:S02]  /*130e0*/  MOV R2, 0x13100 ;  /* 0x0001310000027802 */ /* 0x000fe40000000f00 */
[----:B------:R-:W-:Y:S05]  /*130f0*/  CALL.REL.NOINC `($__internal_23_$__cuda_sm70_votesync_ballot) ;  /* 0x000011d000007944 */ /* 0x000fea0003c00000 */
[----:B------:R-:W-:Y:S01]  /*13100*/  MOV R10, R0 ;  /* 0x00000000000a7202 */ /* 0x000fe20000000f00 */
[----:B------:R-:W-:Y:S05]  /*13110*/  BRA `(.L_x_1094) ;  /* 0xfffed4d000007947 */ /* 0x000fea000383ffff */
.L_x_1003:
[----:B------:R-:W-:Y:S01]  /*13120*/  IMAD.MOV.U32 R5, RZ, RZ, R9 ;  /* 0x000000ffff057224 */ /* 0x000fe200078e0009 */
[----:B------:R-:W-:Y:S01]  /*13130*/  MOV R3, R6 ;  /* 0x0000000600037202 */ /* 0x000fe20000000f00 */
[----:B-1----:R-:W-:Y:S01]  /*13140*/  IMAD.MOV.U32 R0, RZ, RZ, 0x1f ;  /* 0x0000001fff007424 */ /* 0x002fe200078e00ff */
[----:B------:R-:W-:Y:S02]  /*13150*/  MOV R2, 0x13170 ;  /* 0x0001317000027802 */ /* 0x000fe40000000f00 */
[----:B------:R-:W-:Y:S05]  /*13160*/  CALL.REL.NOINC `($__internal_21_$__cuda_sm70_shflsync_idx_p) ;  /* 0x000010a000007944 */ /* 0x000fea0003c00000 */
[----:B------:R-:W-:Y:S01]  /*13170*/  IMAD.MOV.U32 R12, RZ, RZ, R0 ;  /* 0x000000ffff0c7224 */ /* 0x000fe200078e0000 */
[----:B------:R-:W-:Y:S01]  /*13180*/  MOV R5, R8 ;  /* 0x0000000800057202 */ /* 0x000fe20000000f00 */
[----:B------:R-:W-:Y:S01]  /*13190*/  IMAD.MOV.U32 R7, RZ, RZ, RZ ;  /* 0x000000ffff077224 */ /* 0x000fe200078e00ff */
[----:B------:R-:W-:Y:S01]  /*131a0*/  MOV R3, R6 ;  /* 0x0000000600037202 */ /* 0x000fe20000000f00 */
[----:B------:R-:W-:Y:S01]  /*131b0*/  IMAD.MOV.U32 R0, RZ, RZ, 0x1f ;  /* 0x0000001fff007424 */ /* 0x000fe200078e00ff */
[----:B------:R-:W-:-:S02]  /*131c0*/  MOV R2, 0x131e0 ;  /* 0x000131e000027802 */ /* 0x000fc40000000f00 */
[----:B------:R-:W-:Y:S05]  /*131d0*/  CALL.REL.NOINC `($__internal_21_$__cuda_sm70_shflsync_idx_p) ;  /* 0x0000103000007944 */ /* 0x000fea0003c00000 */
[----:B------:R-:W-:Y:S01]  /*131e0*/  MOV R9, R0 ;  /* 0x0000000000097202 */ /* 0x000fe20000000f00 */
[----:B------:R-:W-:Y:S05]  /*131f0*/  BRA `(.L_x_1095) ;  /* 0xfffed46000007947 */ /* 0x000fea000383ffff */
.L_x_1006:
[----:B------:R-:W-:Y:S01]  /*13200*/  IMAD.MOV.U32 R5, RZ, RZ, R4 ;  /* 0x000000ffff057224 */ /* 0x000fe200078e0004 */
[----:B-1----:R-:W-:-:S02]  /*13210*/  MOV R0, 0x1f ;  /* 0x0000001f00007802 */ /* 0x002fc40000000f00 */
[----:B------:R-:W-:Y:S02]  /*13220*/  MOV R2, 0x13240 ;  /* 0x0001324000027802 */ /* 0x000fe40000000f00 */
[----:B--234-:R-:W-:Y:S05]  /*13230*/  CALL.REL.NOINC `($__internal_21_$__cuda_sm70_shflsync_idx_p) ;  /* 0x00000fd000007944 */ /* 0x01cfea0003c00000 */
[----:B------:R-:W-:Y:S01]  /*13240*/  MOV R7, R0 ;  /* 0x0000000000077202 */ /* 0x000fe20000000f00 */
[----:B------:R-:W-:Y:S05]  /*13250*/  BRA `(.L_x_1005) ;  /* 0xfffed46000007947 */ /* 0x000fea000383ffff */
.L_x_1029:
[----:B-1----:R1:W5:Y:S01]  /*13260*/  LDL R2, [R1+0x34] ;  /* 0x0000340001027983 */ /* 0x0023620000100800 */
[----:B------:R-:W-:Y:S02]  /*13270*/  MOV R5, 0x2 ;  /* 0x0000000200057802 */ /* 0x000fe40000000f00 */
[----:B------:R-:W-:Y:S02]  /*13280*/  MOV R4, 0x132a0 ;  /* 0x000132a000047802 */ /* 0x000fe40000000f00 */
[----:B-1---5:R-:W-:Y:S05]  /*13290*/  CALL.REL.NOINC `($__internal_20_$__cuda_sm70_shflsync_bfly_p) ;  /* 0x00000f3000007944 */ /* 0x022fea0003c00000 */
[----:B------:R-:W-:Y:S01]  /*132a0*/  MOV R0, R2 ;  /* 0x0000000200007202 */ /* 0x000fe20000000f00 */
[----:B------:R-:W-:Y:S05]  /*132b0*/  BRA `(.L_x_1096) ;  /* 0xffffb7a000007947 */ /* 0x000fea000383ffff */
.L_x_1030:
[----:B------:R-:W-:Y:S01]  /*132c0*/  IMAD.MOV.U32 R2, RZ, RZ, R0 ;  /* 0x000000ffff027224 */ /* 0x000fe200078e0000 */
[----:B------:R-:W-:Y:S02]  /*132d0*/  MOV R5, 0x1 ;  /* 0x0000000100057802 */ /* 0x000fe40000000f00 */
[----:B------:R-:W-:Y:S02]  /*132e0*/  MOV R4, 0x13300 ;  /* 0x0001330000047802 */ /* 0x000fe40000000f00 */
[----:B------:R-:W-:Y:S05]  /*132f0*/  CALL.REL.NOINC `($__internal_20_$__cuda_sm70_shflsync_bfly_p) ;  /* 0x00000ed000007944 */ /* 0x000fea0003c00000 */
[----:B------:R-:W-:Y:S02]  /*13300*/  FADD.FTZ R0, R0, R2 ;  /* 0x0000000200007221 */ /* 0x000fe40000010000 */
[----:B------:R1:W5:Y:S01]  /*13310*/  LDL R2, [R1+0x30] ;  /* 0x0000300001027983 */ /* 0x0003620000100800 */
[----:B------:R-:W-:-:S02]  /*13320*/  MOV R5, 0x2 ;  /* 0x0000000200057802 */ /* 0x000fc40000000f00 */
[----:B------:R-:W-:Y:S02]  /*13330*/  MOV R4, 0x13350 ;  /* 0x0001335000047802 */ /* 0x000fe40000000f00 */
[----:B-1---5:R-:W-:Y:S05]  /*13340*/  CALL.REL.NOINC `($__internal_20_$__cuda_sm70_shflsync_bfly_p) ;  /* 0x00000e8000007944 */ /* 0x022fea0003c00000 */
[----:B------:R-:W2:Y:S01]  /*13350*/  LDL.LU R3, [R1+0x30] ;  /* 0x0000300001037983 */ /* 0x000ea20000300800 */
[----:B------:R-:W-:Y:S02]  /*13360*/  MOV R5, 0x1 ;  /* 0x0000000100057802 */ /* 0x000fe40000000f00 */
[----:B------:R-:W-:Y:S01]  /*13370*/  MOV R4, 0x133b0 ;  /* 0x000133b000047802 */ /* 0x000fe20000000f00 */
[----:B--2---:R-:W-:-:S05]  /*13380*/  FADD.FTZ R3, R3, R2 ;  /* 0x0000000203037221 */ /* 0x004fca0000010000 */
[----:B------:R-:W-:Y:S02]  /*13390*/  MOV R2, R3 ;  /* 0x0000000300027202 */ /* 0x000fe40000000f00 */
[----:B------:R-:W-:Y:S05]  /*133a0*/  CALL.REL.NOINC `($__internal_20_$__cuda_sm70_shflsync_bfly_p) ;  /* 0x00000e2000007944 */ /* 0x000fea0003c00000 */
[----:B------:R-:W-:Y:S01]  /*133b0*/  MOV R4, R2 ;  /* 0x0000000200047202 */ /* 0x000fe20000000f00 */
[----:B------:R-:W-:Y:S05]  /*133c0*/  BRA `(.L_x_1097) ;  /* 0xffffb72000007947 */ /* 0x000fea000383ffff */
.L_x_1037:
[----:B-1234-:R-:W-:Y:S01]  /*133d0*/  IMAD.MOV.U32 R5, RZ, RZ, R7 ;  /* 0x000000ffff057224 */ /* 0x01efe200078e0007 */
[----:B------:R-:W-:Y:S01]  /*133e0*/  MOV R3, RZ ;  /* 0x000000ff00037202 */ /* 0x000fe20000000f00 */
[----:B------:R-:W-:Y:S01]  /*133f0*/  IMAD.MOV.U32 R0, RZ, RZ, 0x181f ;  /* 0x0000181fff007424 */ /* 0x000fe200078e00ff */
[----:B------:R-:W-:Y:S02]  /*13400*/  MOV R2, 0x13420 ;  /* 0x0001342000027802 */ /* 0x000fe40000000f00 */
[----:B------:R-:W-:Y:S05]  /*13410*/  CALL.REL.NOINC `($__internal_21_$__cuda_sm70_shflsync_idx_p) ;  /* 0x00000df000007944 */ /* 0x000fea0003c00000 */
[----:B------:R-:W-:Y:S01]  /*13420*/  MOV R9, R0 ;  /* 0x0000000000097202 */ /* 0x000fe20000000f00 */
[----:B------:R-:W-:Y:S05]  /*13430*/  BRA `(.L_x_1098) ;  /* 0xffffcb8000007947 */ /* 0x000fea000383ffff */
.L_x_1038:
[----:B------:R-:W-:Y:S01]  /*13440*/  IMAD.MOV.U32 R5, RZ, RZ, R8 ;  /* 0x000000ffff057224 */ /* 0x000fe200078e0008 */
[----:B------:R-:W-:Y:S01]  /*13450*/  MOV R3, RZ ;  /* 0x000000ff00037202 */ /* 0x000fe20000000f00 */
[----:B------:R-:W-:Y:S01]  /*13460*/  IMAD.MOV.U32 R0, RZ, RZ, 0x181f ;  /* 0x0000181fff007424 */ /* 0x000fe200078e00ff */
[----:B------:R-:W-:Y:S02]  /*13470*/  MOV R2, 0x13490 ;  /* 0x0001349000027802 */ /* 0x000fe40000000f00 */
[----:B-12---:R-:W-:Y:S05]  /*13480*/  CALL.REL.NOINC `($__internal_21_$__cuda_sm70_shflsync_idx_p) ;  /* 0x00000d8000007944 */ /* 0x006fea0003c00000 */
[----:B------:R-:W-:Y:S05]  /*13490*/  BRA `(.L_x_1099) ;  /* 0xffffcb4000007947 */ /* 0x000fea000383ffff */
.L_x_1041:
[----:B--2---:R-:W-:Y:S01]  /*134a0*/  IMAD.MOV.U32 R5, RZ, RZ, R7 ;  /* 0x000000ffff057224 */ /* 0x004fe200078e0007 */
[----:B------:R-:W-:Y:S01]  /*134b0*/  MOV R3, 0x1 ;  /* 0x0000000100037802 */ /* 0x000fe20000000f00 */
[----:B----4-:R-:W-:Y:S01]  /*134c0*/  IMAD.MOV.U32 R0, RZ, RZ, 0x181f ;  /* 0x0000181fff007424 */ /* 0x010fe200078e00ff */
[----:B------:R-:W-:-:S02]  /*134d0*/  MOV R2, 0x134f0 ;  /* 0x000134f000027802 */ /* 0x000fc40000000f00 */
[----:B-1-3--:R-:W-:Y:S05]  /*134e0*/  CALL.REL.NOINC `($__internal_21_$__cuda_sm70_shflsync_idx_p) ;  /* 0x00000d2000007944 */ /* 0x00afea0003c00000 */
[----:B------:R-:W-:Y:S01]  /*134f0*/  IMAD.MOV.U32 R9, RZ, RZ, R0 ;  /* 0x000000ffff097224 */ /* 0x000fe200078e0000 */
[----:B------:R-:W-:Y:S01]  /*13500*/  MOV R3, 0x1 ;  /* 0x0000000100037802 */ /* 0x000fe20000000f00 */
[----:B------:R-:W-:Y:S01]  /*13510*/  IMAD.MOV.U32 R5, RZ, RZ, R8 ;  /* 0x000000ffff057224 */ /* 0x000fe200078e0008 */
[----:B------:R-:W-:-:S02]  /*13520*/  MOV R0, 0x181f ;  /* 0x0000181f00007802 */ /* 0x000fc40000000f00 */
[----:B------:R-:W-:Y:S02]  /*13530*/  MOV R2, 0x13550 ;  /* 0x0001355000027802 */ /* 0x000fe40000000f00 */
[----:B------:R-:W-:Y:S05]  /*13540*/  CALL.REL.NOINC `($__internal_21_$__cuda_sm70_shflsync_idx_p) ;  /* 0x00000cc000007944 */ /* 0x000fea0003c00000 */
[----:B------:R-:W-:Y:S05]  /*13550*/  BRA `(.L_x_1100) ;  /* 0xffffcb9000007947 */ /* 0x000fea000383ffff */
.L_x_1044:
[----:B-1----:R-:W-:Y:S01]  /*13560*/  IMAD.MOV.U32 R5, RZ, RZ, R7 ;  /* 0x000000ffff057224 */ /* 0x002fe200078e0007 */
[----:B------:R-:W-:Y:S01]  /*13570*/  MOV R3, 0x2 ;  /* 0x0000000200037802 */ /* 0x000fe20000000f00 */
[----:B----4-:R-:W-:Y:S01]  /*13580*/  IMAD.MOV.U32 R0, RZ, RZ, 0x181f ;  /* 0x0000181fff007424 */ /* 0x010fe200078e00ff */
[----:B------:R-:W-:Y:S02]  /*13590*/  MOV R2, 0x135b0 ;  /* 0x000135b000027802 */ /* 0x000fe40000000f00 */
[----:B--23--:R-:W-:Y:S05]  /*135a0*/  CALL.REL.NOINC `($__internal_21_$__cuda_sm70_shflsync_idx_p) ;  /* 0x00000c6000007944 */ /* 0x00cfea0003c00000 */
[----:B------:R-:W-:Y:S01]  /*135b0*/  MOV R9, R0 ;  /* 0x0000000000097202 */ /* 0x000fe20000000f00 */
[----:B------:R-:W-:Y:S05]  /*135c0*/  BRA `(.L_x_1101) ;  /* 0xffffcc3000007947 */ /* 0x000fea000383ffff */
.L_x_1045:
[----:B------:R-:W-:Y:S01]  /*135d0*/  IMAD.MOV.U32 R5, RZ, RZ, R8 ;  /* 0x000000ffff057224 */ /* 0x000fe200078e0008 */
[----:B------:R-:W-:Y:S01]  /*135e0*/  MOV R3, 0x2 ;  /* 0x0000000200037802 */ /* 0x000fe20000000f00 */
[----:B----4-:R-:W-:Y:S01]  /*135f0*/  IMAD.MOV.U32 R0, RZ, RZ, 0x181f ;  /* 0x0000181fff007424 */ /* 0x010fe200078e00ff */
[----:B------:R-:W-:Y:S02]  /*13600*/  MOV R2, 0x13620 ;  /* 0x0001362000027802 */ /* 0x000fe40000000f00 */
[----:B-123--:R-:W-:Y:S05]  /*13610*/  CALL.REL.NOINC `($__internal_21_$__cuda_sm70_shflsync_idx_p) ;  /* 0x00000bf000007944 */ /* 0x00efea0003c00000 */
[----:B------:R-:W-:Y:S05]  /*13620*/  BRA `(.L_x_1102) ;  /* 0xffffcbf000007947 */ /* 0x000fea000383ffff */
.L_x_1048:
[----:B-1----:R-:W-:Y:S01]  /*13630*/  IMAD.MOV.U32 R5, RZ, RZ, R7 ;  /* 0x000000ffff057224 */ /* 0x002fe200078e0007 */
[----:B------:R-:W-:Y:S01]  /*13640*/  MOV R3, 0x3 ;  /* 0x0000000300037802 */ /* 0x000fe20000000f00 */
[----:B------:R-:W-:Y:S01]  /*13650*/  IMAD.MOV.U32 R0, RZ, RZ, 0x181f ;  /* 0x0000181fff007424 */ /* 0x000fe200078e00ff */
[----:B------:R-:W-:-:S02]  /*13660*/  MOV R2, 0x13680 ;  /* 0x0001368000027802 */ /* 0x000fc40000000f00 */
[----:B--234-:R-:W-:Y:S05]  /*13670*/  CALL.REL.NOINC `($__internal_21_$__cuda_sm70_shflsync_idx_p) ;  /* 0x00000b9000007944 */ /* 0x01cfea0003c00000 */
[----:B------:R-:W-:Y:S01]  /*13680*/  IMAD.MOV.U32 R7, RZ, RZ, R0 ;  /* 0x000000ffff077224 */ /* 0x000fe200078e0000 */
[----:B------:R-:W-:Y:S01]  /*13690*/  MOV R3, 0x3 ;  /* 0x0000000300037802 */ /* 0x000fe20000000f00 */
[----:B------:R-:W-:Y:S01]  /*136a0*/  IMAD.MOV.U32 R5, RZ, RZ, R8 ;  /* 0x000000ffff057224 */ /* 0x000fe200078e0008 */
[----:B------:R-:W-:-:S02]  /*136b0*/  MOV R0, 0x181f ;  /* 0x0000181f00007802 */ /* 0x000fc40000000f00 */
[----:B------:R-:W-:Y:S02]  /*136c0*/  MOV R2, 0x136e0 ;  /* 0x000136e000027802 */ /* 0x000fe40000000f00 */
[----:B------:R-:W-:Y:S05]  /*136d0*/  CALL.REL.NOINC `($__internal_21_$__cuda_sm70_shflsync_idx_p) ;  /* 0x00000b3000007944 */ /* 0x000fea0003c00000 */
[----:B------:R-:W-:Y:S05]  /*136e0*/  BRA `(.L_x_1103) ;  /* 0xffffcc5000007947 */ /* 0x000fea000383ffff */
.L_x_1050:
[----:B------:R-:W-:Y:S01]  /*136f0*/  IMAD.MOV.U32 R5, RZ, RZ, R14 ;  /* 0x000000ffff057224 */ /* 0x000fe200078e000e */
[----:B------:R-:W-:Y:S01]  /*13700*/  MOV R3, RZ ;  /* 0x000000ff00037202 */ /* 0x000fe20000000f00 */
[----:B------:R-:W-:Y:S01]  /*13710*/  IMAD.MOV.U32 R0, RZ, RZ, 0x1c1f ;  /* 0x00001c1fff007424 */ /* 0x000fe200078e00ff */
[----:B------:R-:W-:Y:S02]  /*13720*/  MOV R2, 0x13740 ;  /* 0x0001374000027802 */ /* 0x000fe40000000f00 */
[----:B------:R-:W-:Y:S05]  /*13730*/  CALL.REL.NOINC `($__internal_21_$__cuda_sm70_shflsync_idx_p) ;  /* 0x00000ad000007944 */ /* 0x000fea0003c00000 */
[----:B------:R-:W-:Y:S01]  /*13740*/  MOV R4, R0 ;  /* 0x0000000000047202 */ /* 0x000fe20000000f00 */
[----:B------:R-:W-:Y:S05]  /*13750*/  BRA `(.L_x_1104) ;  /* 0xffffcef000007947 */ /* 0x000fea000383ffff */
.L_x_1051:
[----:B------:R-:W-:Y:S01]  /*13760*/  IMAD.MOV.U32 R5, RZ, RZ, R28 ;  /* 0x000000ffff057224 */ /* 0x000fe200078e001c */
[----:B------:R-:W-:Y:S01]  /*13770*/  MOV R3, RZ ;  /* 0x000000ff00037202 */ /* 0x000fe20000000f00 */
[----:B------:R-:W-:Y:S01]  /*13780*/  IMAD.MOV.U32 R0, RZ, RZ, 0x1c1f ;  /* 0x00001c1fff007424 */ /* 0x000fe200078e00ff */
[----:B------:R-:W-:Y:S02]  /*13790*/  MOV R2, 0x137b0 ;  /* 0x000137b000027802 */ /* 0x000fe40000000f00 */
[----:B-12---:R-:W-:Y:S05]  /*137a0*/  CALL.REL.NOINC `($__internal_21_$__cuda_sm70_shflsync_idx_p) ;  /* 0x00000a6000007944 */ /* 0x006fea0003c00000 */
[----:B------:R-:W-:Y:S05]  /*137b0*/  BRA `(.L_x_1105) ;  /* 0xffffceb000007947 */ /* 0x000fea000383ffff */
.L_x_1054:
[----:B------:R-:W-:Y:S01]  /*137c0*/  IMAD.MOV.U32 R5, RZ, RZ, R14 ;  /* 0x000000ffff057224 */ /* 0x000fe200078e000e */
[----:B----4-:R-:W-:Y:S01]  /*137d0*/  MOV R3, 0x1 ;  /* 0x0000000100037802 */ /* 0x010fe20000000f00 */
[----:B------:R-:W-:Y:S01]  /*137e0*/  IMAD.MOV.U32 R0, RZ, RZ, 0x1c1f ;  /* 0x00001c1fff007424 */ /* 0x000fe200078e00ff */
[----:B------:R-:W-:-:S02]  /*137f0*/  MOV R2, 0x13810 ;  /* 0x0001381000027802 */ /* 0x000fc40000000f00 */
[----:B-123--:R-:W-:Y:S05]  /*13800*/  CALL.REL.NOINC `($__internal_21_$__cuda_sm70_shflsync_idx_p) ;  /* 0x00000a0000007944 */ /* 0x00efea0003c00000 */
[----:B------:R-:W-:Y:S01]  /*13810*/  IMAD.MOV.U32 R4, RZ, RZ, R0 ;  /* 0x000000ffff047224 */ /* 0x000fe200078e0000 */
[----:B------:R-:W-:Y:S01]  /*13820*/  MOV R3, 0x1 ;  /* 0x0000000100037802 */ /* 0x000fe20000000f00 */
[----:B------:R-:W-:Y:S01]  /*13830*/  IMAD.MOV.U32 R5, RZ, RZ, R28 ;  /* 0x000000ffff057224 */ /* 0x000fe200078e001c */
[----:B------:R-:W-:-:S02]  /*13840*/  MOV R0, 0x1c1f ;  /* 0x00001c1f00007802 */ /* 0x000fc40000000f00 */
[----:B------:R-:W-:Y:S02]  /*13850*/  MOV R2, 0x13870 ;  /* 0x0001387000027802 */ /* 0x000fe40000000f00 */
[----:B------:R-:W-:Y:S05]  /*13860*/  CALL.REL.NOINC `($__internal_21_$__cuda_sm70_shflsync_idx_p) ;  /* 0x000009a000007944 */ /* 0x000fea0003c00000 */
[----:B------:R-:W-:Y:S05]  /*13870*/  BRA `(.L_x_1106) ;  /* 0xffffd45000007947 */ /* 0x000fea000383ffff */
.L_x_1058:
[----:B------:R-:W-:Y:S01]  /*13880*/  IMAD.MOV.U32 R5, RZ, RZ, R6 ;  /* 0x000000ffff057224 */ /* 0x000fe200078e0006 */
[----:B------:R-:W-:Y:S01]  /*13890*/  MOV R3, RZ ;  /* 0x000000ff00037202 */ /* 0x000fe20000000f00 */
[----:B------:R-:W-:Y:S01]  /*138a0*/  IMAD.MOV.U32 R0, RZ, RZ, 0x181f ;  /* 0x0000181fff007424 */ /* 0x000fe200078e00ff */
[----:B------:R-:W-:Y:S02]  /*138b0*/  MOV R2, 0x138d0 ;  /* 0x000138d000027802 */ /* 0x000fe40000000f00 */
[----:B------:R-:W-:Y:S05]  /*138c0*/  CALL.REL.NOINC `($__internal_21_$__cuda_sm70_shflsync_idx_p) ;  /* 0x0000094000007944 */ /* 0x000fea0003c00000 */
[----:B------:R-:W-:Y:S01]  /*138d0*/  MOV R10, R0 ;  /* 0x00000000000a7202 */ /* 0x000fe20000000f00 */
[----:B------:R-:W-:Y:S05]  /*138e0*/  BRA `(.L_x_1107) ;  /* 0xffffe03000007947 */ /* 0x000fea000383ffff */
.L_x_1059:
[----:B------:R-:W-:Y:S01]  /*138f0*/  IMAD.MOV.U32 R5, RZ, RZ, R9 ;  /* 0x000000ffff057224 */ /* 0x000fe200078e0009 */
[----:B------:R-:W-:Y:S01]  /*13900*/  MOV R3, RZ ;  /* 0x000000ff00037202 */ /* 0x000fe20000000f00 */
[----:B------:R-:W-:Y:S01]  /*13910*/  IMAD.MOV.U32 R0, RZ, RZ, 0x181f ;  /* 0x0000181fff007424 */ /* 0x000fe200078e00ff */
[----:B------:R-:W-:Y:S02]  /*13920*/  MOV R2, 0x13940 ;  /* 0x0001394000027802 */ /* 0x000fe40000000f00 */
[----:B-12---:R-:W-:Y:S05]  /*13930*/  CALL.REL.NOINC `($__internal_21_$__cuda_sm70_shflsync_idx_p) ;  /* 0x000008d000007944 */ /* 0x006fea0003c00000 */
[----:B------:R-:W-:Y:S05]  /*13940*/  BRA `(.L_x_1108) ;  /* 0xffffdff000007947 */ /* 0x000fea000383ffff */
.L_x_1062:
        /* <DEDUP_REMOVED lines=12> */
.L_x_1065:
[----:B-1----:R-:W-:Y:S01]  /*13a10*/  IMAD.MOV.U32 R5, RZ, RZ, R6 ;  /* 0x000000ffff057224 */ /* 0x002fe200078e0006 */
[----:B------:R-:W-:Y:S01]  /*13a20*/  MOV R3, 0x2 ;  /* 0x0000000200037802 */ /* 0x000fe20000000f00 */
[----:B----4-:R-:W-:Y:S01]  /*13a30*/  IMAD.MOV.U32 R0, RZ, RZ, 0x181f ;  /* 0x0000181fff007424 */ /* 0x010fe200078e00ff */
[----:B------:R-:W-:Y:S02]  /*13a40*/  MOV R2, 0x13a60 ;  /* 0x00013a6000027802 */ /* 0x000fe40000000f00 */
[----:B--23--:R-:W-:Y:S05]  /*13a50*/  CALL.REL.NOINC `($__internal_21_$__cuda_sm70_shflsync_idx_p) ;  /* 0x000007b000007944 */ /* 0x00cfea0003c00000 */
[----:B------:R-:W-:Y:S01]  /*13a60*/  MOV R10, R0 ;  /* 0x00000000000a7202 */ /* 0x000fe20000000f00 */
[----:B------:R-:W-:Y:S05]  /*13a70*/  BRA `(.L_x_1110) ;  /* 0xffffe0f000007947 */ /* 0x000fea000383ffff */
.L_x_1066:
[----:B------:R-:W-:Y:S01]  /*13a80*/  IMAD.MOV.U32 R5, RZ, RZ, R9 ;  /* 0x000000ffff057224 */ /* 0x000fe200078e0009 */
[----:B------:R-:W-:Y:S01]  /*13a90*/  MOV R3, 0x2 ;  /* 0x0000000200037802 */ /* 0x000fe20000000f00 */
[----:B----4-:R-:W-:Y:S01]  /*13aa0*/  IMAD.MOV.U32 R0, RZ, RZ, 0x181f ;  /* 0x0000181fff007424 */ /* 0x010fe200078e00ff */
[----:B------:R-:W-:Y:S02]  /*13ab0*/  MOV R2, 0x13ad0 ;  /* 0x00013ad000027802 */ /* 0x000fe40000000f00 */
[----:B-123--:R-:W-:Y:S05]  /*13ac0*/  CALL.REL.NOINC `($__internal_21_$__cuda_sm70_shflsync_idx_p) ;  /* 0x0000074000007944 */ /* 0x00efea0003c00000 */
[----:B------:R-:W-:Y:S05]  /*13ad0*/  BRA `(.L_x_1111) ;  /* 0xffffe0b000007947 */ /* 0x000fea000383ffff */
.L_x_1069:
        /* <DEDUP_REMOVED lines=12> */
.L_x_1071:
[----:B------:R-:W-:Y:S01]  /*13ba0*/  IMAD.MOV.U32 R5, RZ, RZ, R67 ;  /* 0x000000ffff057224 */ /* 0x000fe200078e0043 */
[----:B------:R-:W-:Y:S01]  /*13bb0*/  MOV R3, RZ ;  /* 0x000000ff00037202 */ /* 0x000fe20000000f00 */
[----:B------:R-:W-:Y:S01]  /*13bc0*/  IMAD.MOV.U32 R0, RZ, RZ, 0x1f ;  /* 0x0000001fff007424 */ /* 0x000fe200078e00ff */
[----:B------:R-:W-:Y:S02]  /*13bd0*/  MOV R2, 0x13bf0 ;  /* 0x00013bf000027802 */ /* 0x000fe40000000f00 */
[----:B------:R-:W-:Y:S05]  /*13be0*/  CALL.REL.NOINC `($__internal_21_$__cuda_sm70_shflsync_idx_p) ;  /* 0x0000062000007944 */ /* 0x000fea0003c00000 */
[----:B------:R-:W-:Y:S01]  /*13bf0*/  MOV R9, R0 ;  /* 0x0000000000097202 */ /* 0x000fe20000000f00 */
[----:B------:R-:W-:Y:S05]  /*13c00*/  BRA `(.L_x_1113) ;  /* 0xffffe27000007947 */ /* 0x000fea000383ffff */
.L_x_1072:
[----:B------:R-:W-:Y:S01]  /*13c10*/  IMAD.MOV.U32 R5, RZ, RZ, R67 ;  /* 0x000000ffff057224 */ /* 0x000fe200078e0043 */
[----:B------:R-:W-:Y:S01]  /*13c20*/  MOV R3, 0x1 ;  /* 0x0000000100037802 */ /* 0x000fe20000000f00 */
[----:B------:R-:W-:Y:S01]  /*13c30*/  IMAD.MOV.U32 R0, RZ, RZ, 0x1f ;  /* 0x0000001fff007424 */ /* 0x000fe200078e00ff */
[----:B------:R-:W-:Y:S02]  /*13c40*/  MOV R2, 0x13c60 ;  /* 0x00013c6000027802 */ /* 0x000fe40000000f00 */
[----:B-12---:R-:W-:Y:S05]  /*13c50*/  CALL.REL.NOINC `($__internal_21_$__cuda_sm70_shflsync_idx_p) ;  /* 0x000005b000007944 */ /* 0x006fea0003c00000 */
[----:B------:R-:W-:Y:S01]  /*13c60*/  MOV R8, R0 ;  /* 0x0000000000087202 */ /* 0x000fe20000000f00 */
[----:B------:R-:W-:Y:S05]  /*13c70*/  BRA `(.L_x_1114) ;  /* 0xffffe22000007947 */ /* 0x000fea000383ffff */
.L_x_1073:
[----:B------:R-:W-:Y:S02]  /*13c80*/  MOV R2, 0x1 ;  /* 0x0000000100027802 */ /* 0x000fe40000000f00 */
[----:B------:R-:W-:-:S02]  /*13c90*/  MOV R3, 0x13cb0 ;  /* 0x00013cb000037802 */ /* 0x000fc40000000f00 */
[----:B-1234-:R-:W-:Y:S05]  /*13ca0*/  CALL.REL.NOINC `($__internal_22_$__cuda_sm70_shflsync_up_p) ;  /* 0x000005b000007944 */ /* 0x01efea0003c00000 */
[----:B------:R-:W-:Y:S05]  /*13cb0*/  BRA `(.L_x_1115) ;  /* 0xffffe31000007947 */ /* 0x000fea000383ffff */
.L_x_1074:
[----:B------:R-:W-:Y:S02]  /*13cc0*/  MOV R2, 0x2 ;  /* 0x0000000200027802 */ /* 0x000fe40000000f00 */
[----:B------:R-:W-:-:S02]  /*13cd0*/  MOV R3, 0x13cf0 ;  /* 0x00013cf000037802 */ /* 0x000fc40000000f00 */
[----:B--2-4-:R-:W-:Y:S05]  /*13ce0*/  CALL.REL.NOINC `($__internal_22_$__cuda_sm70_shflsync_up_p) ;  /* 0x0000057000007944 */ /* 0x014fea0003c00000 */
[----:B------:R-:W-:Y:S01]  /*13cf0*/  SEL R3, R4, RZ, P1 ;  /* 0x000000ff04037207 */ /* 0x000fe20000800000 */
[----:B------:R-:W-:-:S04]  /*13d00*/  IMAD.MOV.U32 R2, RZ, RZ, 0x4 ;  /* 0x00000004ff027424 */ /* 0x000fc800078e00ff */
[----:B------:R-:W-:Y:S01]  /*13d10*/  IMAD.IADD R0, R0, 0x1, R3 ;  /* 0x0000000100007824 */ /* 0x000fe200078e0203 */
        /* <DEDUP_REMOVED lines=20> */
.L_x_1078:
[----:B------:R-:W-:Y:S02]  /*13e60*/  MOV R2, 0x1 ;  /* 0x0000000100027802 */ /* 0x000fe40000000f00 */
[----:B------:R-:W-:Y:S02]  /*13e70*/  MOV R3, 0x13e90 ;  /* 0x00013e9000037802 */ /* 0x000fe40000000f00 */
[----:B------:R-:W-:Y:S05]  /*13e80*/  CALL.REL.NOINC `($__internal_22_$__cuda_sm70_shflsync_up_p) ;  /* 0x000003d000007944 */ /* 0x000fea0003c00000 */
[----:B------:R-:W-:Y:S01]  /*13e90*/  MOV R2, R4 ;  /* 0x0000000400027202 */ /* 0x000fe20000000f00 */
[----:B------:R-:W-:Y:S05]  /*13ea0*/  BRA `(.L_x_1117) ;  /* 0xffffe38000007947 */ /* 0x000fea000383ffff */
.L_x_1079:
        /* <DEDUP_REMOVED lines=26> */
.L_x_1081:
[----:B------:R-:W-:Y:S02]  /*14050*/  SEL R0, RZ, 0x1, P0 ;  /* 0x00000001ff007807 */ /* 0x000fe40000000000 */
[----:B------:R-:W-:Y:S02]  /*14060*/  MOV R2, 0x14080 ;  /* 0x0001408000027802 */ /* 0x000fe40000000f00 */
[----:B-1----:R-:W-:Y:S05]  /*14070*/  CALL.REL.NOINC `($__internal_23_$__cuda_sm70_votesync_ballot) ;  /* 0x0000025000007944 */ /* 0x002fea0003c00000 */
[----:B------:R-:W-:Y:S01]  /*14080*/  MOV R10, R0 ;  /* 0x00000000000a7202 */ /* 0x000fe20000000f00 */
[----:B------:R-:W-:Y:S05]  /*14090*/  BRA `(.L_x_1119) ;  /* 0xffffe32000007947 */ /* 0x000fea000383ffff */
.L_x_1082:
[----:B------:R-:W-:Y:S01]  /*140a0*/  IMAD.MOV.U32 R5, RZ, RZ, R6 ;  /* 0x000000ffff057224 */ /* 0x000fe200078e0006 */
[----:B------:R-:W-:Y:S01]  /*140b0*/  MOV R3, R8 ;  /* 0x0000000800037202 */ /* 0x000fe20000000f00 */
[----:B--2---:R-:W-:Y:S01]  /*140c0*/  IMAD.MOV.U32 R0, RZ, RZ, 0x1f ;  /* 0x0000001fff007424 */ /* 0x004fe200078e00ff */
[----:B------:R-:W-:Y:S02]  /*140d0*/  MOV R2, 0x140f0 ;  /* 0x000140f000027802 */ /* 0x000fe40000000f00 */
[----:B-1----:R-:W-:Y:S05]  /*140e0*/  CALL.REL.NOINC `($__internal_21_$__cuda_sm70_shflsync_idx_p) ;  /* 0x0000012000007944 */ /* 0x002fea0003c00000 */
[----:B------:R-:W-:Y:S01]  /*140f0*/  IMAD.MOV.U32 R12, RZ, RZ, R0 ;  /* 0x000000ffff0c7224 */ /* 0x000fe200078e0000 */
[----:B------:R-:W-:Y:S01]  /*14100*/  MOV R3, R8 ;  /* 0x0000000800037202 */ /* 0x000fe20000000f00 */
[----:B------:R-:W-:Y:S01]  /*14110*/  IMAD.MOV.U32 R5, RZ, RZ, R7 ;  /* 0x000000ffff057224 */ /* 0x000fe200078e0007 */
[----:B------:R-:W-:Y:S02]  /*14120*/  MOV R0, 0x1f ;  /* 0x0000001f00007802 */ /* 0x000fe40000000f00 */
[----:B------:R-:W-:-:S02]  /*14130*/  MOV R2, 0x14150 ;  /* 0x0001415000027802 */ /* 0x000fc40000000f00 */
[----:B------:R-:W-:Y:S05]  /*14140*/  CALL.REL.NOINC `($__internal_21_$__cuda_sm70_shflsync_idx_p) ;  /* 0x000000c000007944 */ /* 0x000fea0003c00000 */
[----:B------:R-:W-:Y:S01]  /*14150*/  MOV R7, R0 ;  /* 0x0000000000077202 */ /* 0x000fe20000000f00 */
[----:B------:R-:W-:Y:S05]  /*14160*/  BRA `(.L_x_1120) ;  /* 0xffffe2c000007947 */ /* 0x000fea000383ffff */
.L_x_1085:
[----:B------:R-:W-:Y:S01]  /*14170*/  IMAD.MOV.U32 R5, RZ, RZ, R4 ;  /* 0x000000ffff057224 */ /* 0x000fe200078e0004 */
[----:B--2---:R-:W-:-:S02]  /*14180*/  MOV R0, 0x1f ;  /* 0x0000001f00007802 */ /* 0x004fc40000000f00 */
[----:B------:R-:W-:Y:S02]  /*14190*/  MOV R2, 0x141b0 ;  /* 0x000141b000027802 */ /* 0x000fe40000000f00 */
[----:B-1-34-:R-:W-:Y:S05]  /*141a0*/  CALL.REL.NOINC `($__internal_21_$__cuda_sm70_shflsync_idx_p) ;  /* 0x0000006000007944 */ /* 0x01afea0003c00000 */
[----:B------:R-:W-:Y:S01]  /*141b0*/  MOV R13, R0 ;  /* 0x00000000000d7202 */ /* 0x000fe20000000f00 */
[----:B------:R-:W-:Y:S05]  /*141c0*/  BRA `(.L_x_1084) ;  /* 0xffffe2c000007947 */ /* 0x000fea000383ffff */
        .weak           $__internal_20_$__cuda_sm70_shflsync_bfly_p
        .type           $__internal_20_$__cuda_sm70_shflsync_bfly_p,@function
        .size           $__internal_20_$__cuda_sm70_shflsync_bfly_p,($__internal_21_$__cuda_sm70_shflsync_idx_p - $__internal_20_$__cuda_sm70_shflsync_bfly_p)
$__internal_20_$__cuda_sm70_shflsync_bfly_p:
[----:B------:R-:W-:Y:S04]  /*141d0*/  WARPSYNC R6 ;  /* 0x0000000600007348 */ /* 0x000fe80003800000 */
[----:B------:R1:W2:Y:S02]  /*141e0*/  SHFL.BFLY PT, R2, R2, R5, R7 ;  /* 0x0c00000502027389 */ /* 0x0002a400000e0007 */
[----:B-1----:R-:W-:-:S04]  /*141f0*/  MOV R5, 0x0 ;  /* 0x0000000000057802 */ /* 0x002fc80000000f00 */
[----:B--2---:R-:W-:Y:S05]  /*14200*/  RET.REL.NODEC R4 `(_ZN7cutlass13device_kernelIN5flash19enable_sm80_to_sm89INS1_16FlashAttnFwdSm80INS1_25CollectiveMainloopFwdSm80ILi8ELi1ELb1EN4cute5tupleIJNS5_1CILi128EEENS7_ILi112EEES8_EEELi128ENS_6half_tEfNS_4arch4Sm80ELb1ELb0ELb1ELb1ELb0ELb0ELb1ELb1EEENS1_21CollectiveEpilogueFwdINS6_IJS8_S8_S9_EEENS6_IJNS7_ILi1EEESH_SH_EEESB_SD_Li256ELb1ELb1ELb1ELb0EEENS1_36VarlenDynamicPersistentTileSchedulerILi128ELi112ELi256ELi256ELb1ELb1ELb0ELb1ELb1ELb1EEEEEEEEEvNT_6ParamsE) ;  /* 0xfffebdf004007950 */ /* 0x004fea0003c3ffff */
        .weak           $__internal_21_$__cuda_sm70_shflsync_idx_p
        .type           $__internal_21_$__cuda_sm70_shflsync_idx_p,@function
        .size           $__internal_21_$__cuda_sm70_shflsync_idx_p,($__internal_22_$__cuda_sm70_shflsync_up_p - $__internal_21_$__cuda_sm70_shflsync_idx_p)
$__internal_21_$__cuda_sm70_shflsync_idx_p:
[----:B------:R-:W-:-:S04]  /*14210*/  MOV R68, 0xffffffff ;  /* 0xffffffff00447802 */ /* 0x000fc80000000f00 */
[----:B------:R-:W-:Y:S04]  /*14220*/  WARPSYNC R68 ;  /* 0x0000004400007348 */ /* 0x000fe80003800000 */
[----:B------:R1:W2:Y:S02]  /*14230*/  SHFL.IDX PT, R0, R5, R3, R0 ;  /* 0x0000000305007389 */ /* 0x0002a400000e0000 */
[----:B-1----:R-:W-:-:S04]  /*14240*/  MOV R3, 0x0 ;  /* 0x0000000000037802 */ /* 0x002fc80000000f00 */
[----:B--2---:R-:W-:Y:S05]  /*14250*/  RET.REL.NODEC R2 `(_ZN7cutlass13device_kernelIN5flash19enable_sm80_to_sm89INS1_16FlashAttnFwdSm80INS1_25CollectiveMainloopFwdSm80ILi8ELi1ELb1EN4cute5tupleIJNS5_1CILi128EEENS7_ILi112EEES8_EEELi128ENS_6half_tEfNS_4arch4Sm80ELb1ELb0ELb1ELb1ELb0ELb0ELb1ELb1EEENS1_21CollectiveEpilogueFwdINS6_IJS8_S8_S9_EEENS6_IJNS7_ILi1EEESH_SH_EEESB_SD_Li256ELb1ELb1ELb1ELb0EEENS1_36VarlenDynamicPersistentTileSchedulerILi128ELi112ELi256ELi256ELb1ELb1ELb0ELb1ELb1ELb1EEEEEEEEEvNT_6ParamsE) ;  /* 0xfffebda002007950 */ /* 0x004fea0003c3ffff */
        .weak           $__internal_22_$__cuda_sm70_shflsync_up_p
        .type           $__internal_22_$__cuda_sm70_shflsync_up_p,@function
        .size           $__internal_22_$__cuda_sm70_shflsync_up_p,($__internal_23_$__cuda_sm70_votesync_ballot - $__internal_22_$__cuda_sm70_shflsync_up_p)
$__internal_22_$__cuda_sm70_shflsync_up_p:
[----:B------:R-:W-:Y:S02]  /*14260*/  IMAD.MOV.U32 R4, RZ, RZ, RZ ;  /* 0x000000ffff047224 */ /* 0x000fe400078e00ff */
[----:B------:R-:W-:-:S04]  /*14270*/  IMAD.MOV.U32 R10, RZ, RZ, -0x1 ;  /* 0xffffffffff0a7424 */ /* 0x000fc800078e00ff */
[----:B------:R-:W-:Y:S04]  /*14280*/  WARPSYNC R10 ;  /* 0x0000000a00007348 */ /* 0x000fe80003800000 */
[----:B------:R1:W2:Y:S02]  /*14290*/  SHFL.UP PT, R4, R0, R2, R4 ;  /* 0x0400000200047389 */ /* 0x0002a400000e0004 */
[----:B-1----:R-:W-:Y:S02]  /*142a0*/  MOV R2, R3 ;  /* 0x0000000300027202 */ /* 0x002fe40000000f00 */
[----:B------:R-:W-:-:S04]  /*142b0*/  MOV R3, 0x0 ;  /* 0x0000000000037802 */ /* 0x000fc80000000f00 */
[----:B--2---:R-:W-:Y:S05]  /*142c0*/  RET.REL.NODEC R2 `(_ZN7cutlass13device_kernelIN5flash19enable_sm80_to_sm89INS1_16FlashAttnFwdSm80INS1_25CollectiveMainloopFwdSm80ILi8ELi1ELb1EN4cute5tupleIJNS5_1CILi128EEENS7_ILi112EEES8_EEELi128ENS_6half_tEfNS_4arch4Sm80ELb1ELb0ELb1ELb1ELb0ELb0ELb1ELb1EEENS1_21CollectiveEpilogueFwdINS6_IJS8_S8_S9_EEENS6_IJNS7_ILi1EEESH_SH_EEESB_SD_Li256ELb1ELb1ELb1ELb0EEENS1_36VarlenDynamicPersistentTileSchedulerILi128ELi112ELi256ELi256ELb1ELb1ELb0ELb1ELb1ELb1EEEEEEEEEvNT_6ParamsE) ;  /* 0xfffebd3002007950 */ /* 0x004fea0003c3ffff */
        .weak           $__internal_23_$__cuda_sm70_votesync_ballot
        .type           $__internal_23_$__cuda_sm70_votesync_ballot,@function
        .size           $__internal_23_$__cuda_sm70_votesync_ballot,(.L_x_1366 - $__internal_23_$__cuda_sm70_votesync_ballot)
$__internal_23_$__cuda_sm70_votesync_ballot:
[----:B------:R-:W-:Y:S01]  /*142d0*/  ISETP.NE.U32.AND P0, PT, R0, 0x1, PT ;  /* 0x000000010000780c */ /* 0x000fe20003f05070 */
[----:B------:R-:W-:-:S04]  /*142e0*/  IMAD.MOV.U32 R3, RZ, RZ, -0x1 ;  /* 0xffffffffff037424 */ /* 0x000fc800078e00ff */
[----:B------:R-:W-:Y:S08]  /*142f0*/  WARPSYNC R3 ;  /* 0x0000000300007348 */ /* 0x000ff00003800000 */
[----:B------:R-:W-:-:S04]  /*14300*/  VOTE.ANY R0, PT, !P0 ;  /* 0x0000000000007806 */ /* 0x000fc800040e0100 */
[----:B------:R-:W-:Y:S01]  /*14310*/  LOP3.LUT R0, R0, R3, RZ, 0xc0, !PT ;  /* 0x0000000300007212 */ /* 0x000fe200078ec0ff */
[----:B------:R-:W-:-:S04]  /*14320*/  IMAD.MOV.U32 R3, RZ, RZ, 0x0 ;  /* 0x00000000ff037424 */ /* 0x000fc800078e00ff */
[----:B------:R-:W-:Y:S05]  /*14330*/  RET.REL.NODEC R2 `(_ZN7cutlass13device_kernelIN5flash19enable_sm80_to_sm89INS1_16FlashAttnFwdSm80INS1_25CollectiveMainloopFwdSm80ILi8ELi1ELb1EN4cute5tupleIJNS5_1CILi128EEENS7_ILi112EEES8_EEELi128ENS_6half_tEfNS_4arch4Sm80ELb1ELb0ELb1ELb1ELb0ELb0ELb1ELb1EEENS1_21CollectiveEpilogueFwdINS6_IJS8_S8_S9_EEENS6_IJNS7_ILi1EEESH_SH_EEESB_SD_Li256ELb1ELb1ELb1ELb0EEENS1_36VarlenDynamicPersistentTileSchedulerILi128ELi112ELi256ELi256ELb1ELb1ELb0ELb1ELb1ELb1EEEEEEEEEvNT_6ParamsE) ;  /* 0xfffebcc002007950 */ /* 0x000fea0003c3ffff */
.L_x_1121:
        /* <DEDUP_REMOVED lines=12> */
.L_x_1366:


//--------------------- .text._ZN7cutlass13device_kernelIN5flash19enable_sm80_to_sm89INS1_16FlashAttnFwdSm80INS1_25CollectiveMainloopFwdSm80ILi8ELi1ELb1EN4cute5tupleIJNS5_1CILi128EEENS7_ILi112EEES8_EEELi128ENS_6half_tEfNS_4arch4Sm80ELb1ELb0ELb1ELb1ELb0ELb1ELb1ELb1EEENS1_21CollectiveEpilogueFwdINS6_IJS8_S8_S9_EEENS6_IJNS7_ILi1EEESH_SH_EEESB_SD_Li256ELb1ELb1ELb1ELb0EEENS1_36VarlenDynamicPersistentTileSchedulerILi128ELi112ELi256ELi256ELb1ELb1ELb0ELb1ELb1ELb1EEEEEEEEEvNT_6ParamsE --------------------------
	.section	.text._ZN7cutlass13device_kernelIN5flash19enable_sm80_to_sm89INS1_16FlashAttnFwdSm80INS1_25CollectiveMainloopFwdSm80ILi8ELi1ELb1EN4cute5tupleIJNS5_1CILi128EEENS7_ILi112EEES8_EEELi128ENS_6half_tEfNS_4arch4Sm80ELb1ELb0ELb1ELb1ELb0ELb1ELb1ELb1EEENS1_21CollectiveEpilogueFwdINS6_IJS8_S8_S9_EEENS6_IJNS7_ILi1EEESH_SH_EEESB_SD_Li256ELb1ELb1ELb1ELb0EEENS1_36VarlenDynamicPersistentTileSchedulerILi128ELi112ELi256ELi256ELb1ELb1ELb0ELb1ELb1ELb1EEEEEEEEEvNT_6ParamsE,"ax",@progbits
	.sectioninfo	@"SHI_REGISTERS=255"
	.align	128
.text._ZN7cutlass13device_kernelIN5flash19enable_sm80_to_sm89INS1_16FlashAttnFwdSm80INS1_25CollectiveMainloopFwdSm80ILi8ELi1ELb1EN4cute5tupleIJNS5_1CILi128EEENS7_ILi112EEES8_EEELi128ENS_6half_tEfNS_4arch4Sm80ELb1ELb0ELb1ELb1ELb0ELb1ELb1ELb1EEENS1_21CollectiveEpilogueFwdINS6_IJS8_S8_S9_EEENS6_IJNS7_ILi1EEESH_SH_EEESB_SD_Li256ELb1ELb1ELb1ELb0EEENS1_36VarlenDynamicPersistentTileSchedulerILi128ELi112ELi256ELi256ELb1ELb1ELb0ELb1ELb1ELb1EEEEEEEEEvNT_6ParamsE:
        .type           _ZN7cutlass13device_kernelIN5flash19enable_sm80_to_sm89INS1_16FlashAttnFwdSm80INS1_25CollectiveMainloopFwdSm80ILi8ELi1ELb1EN4cute5tupleIJNS5_1CILi128EEENS7_ILi112EEES8_EEELi128ENS_6half_tEfNS_4arch4Sm80ELb1ELb0ELb1ELb1ELb0ELb1ELb1ELb1EEENS1_21CollectiveEpilogueFwdINS6_IJS8_S8_S9_EEENS6_IJNS7_ILi1EEESH_SH_EEESB_SD_Li256ELb1ELb1ELb1ELb0EEENS1_36VarlenDynamicPersistentTileSchedulerILi128ELi112ELi256ELi256ELb1ELb1ELb0ELb1ELb1ELb1EEEEEEEEEvNT_6ParamsE,@function
        .size           _ZN7cutlass13device_kernelIN5flash19enable_sm80_to_sm89INS1_16FlashAttnFwdSm80INS1_25CollectiveMainloopFwdSm80ILi8ELi1ELb1EN4cute5tupleIJNS5_1CILi128EEENS7_ILi112EEES8_EEELi128ENS_6half_tEfNS_4arch4Sm80ELb1ELb0ELb1ELb1ELb0ELb1ELb1ELb1EEENS1_21CollectiveEpilogueFwdINS6_IJS8_S8_S9_EEENS6_IJNS7_ILi1EEESH_SH_EEESB_SD_Li256ELb1ELb1ELb1ELb0EEENS1_36VarlenDynamicPersistentTileSchedulerILi128ELi112ELi256ELi256ELb1ELb1ELb0ELb1ELb1ELb1EEEEEEEEEvNT_6ParamsE,(.L_x_1371 - _ZN7cutlass13device_kernelIN5flash19enable_sm80_to_sm89INS1_16FlashAttnFwdSm80INS1_25CollectiveMainloopFwdSm80ILi8ELi1ELb1EN4cute5tupleIJNS5_1CILi128EEENS7_ILi112EEES8_EEELi128ENS_6half_tEfNS_4arch4Sm80ELb1ELb0ELb1ELb1ELb0ELb1ELb1ELb1EEENS1_21CollectiveEpilogueFwdINS6_IJS8_S8_S9_EEENS6_IJNS7_ILi1EEESH_SH_EEESB_SD_Li256ELb1ELb1ELb1ELb0EEENS1_36VarlenDynamicPersistentTileSchedulerILi128ELi112ELi256ELi256ELb1ELb1ELb0ELb1ELb1ELb1EEEEEEEEEvNT_6ParamsE)
        .other          _ZN7cutlass13device_kernelIN5flash19enable_sm80_to_sm89INS1_16FlashAttnFwdSm80INS1_25CollectiveMainloopFwdSm80ILi8ELi1ELb1EN4cute5tupleIJNS5_1CILi128EEENS7_ILi112EEES8_EEELi128ENS_6half_tEfNS_4arch4Sm80ELb1ELb0ELb1ELb1ELb0ELb1ELb1ELb1EEENS1_21CollectiveEpilogueFwdINS6_IJS8_S8_S9_EEENS6_IJNS7_ILi1EEESH_SH_EEESB_SD_Li256ELb1ELb1ELb1ELb0EEENS1_36VarlenDynamicPersistentTileSchedulerILi128ELi112ELi256ELi256ELb1ELb1ELb0ELb1ELb1ELb1EEEEEEEEEvNT_6ParamsE,@"STO_CUDA_ENTRY STV_DEFAULT"
_ZN7cutlass13device_kernelIN5flash19enable_sm80_to_sm89INS1_16FlashAttnFwdSm80INS1_25CollectiveMainloopFwdSm80ILi8ELi1ELb1EN4cute5tupleIJNS5_1CILi128EEENS7_ILi112EEES8_EEELi128ENS_6half_tEfNS_4arch4Sm80ELb1ELb0ELb1ELb1ELb0ELb1ELb1ELb1EEENS1_21CollectiveEpilogueFwdINS6_IJS8_S8_S9_EEENS6_IJNS7_ILi1EEESH_SH_EEESB_SD_Li256ELb1ELb1ELb1ELb0EEENS1_36VarlenDynamicPersistentTileSchedulerILi128ELi112ELi256ELi256ELb1ELb1ELb0ELb1ELb1ELb1EEEEEEEEEvNT_6ParamsE:
        /* <DEDUP_REMOVED lines=54> */
.L_x_1127:
        /* <DEDUP_REMOVED lines=16> */
.L_x_1306:
        /* <DEDUP_REMOVED lines=16> */
.L_x_1307:
[----:B--2---:R-:W-:-:S05]  /*0560*/  IMAD R0, R0, c[0x0][0x538], RZ ;  /* 0x00014e0000007a24 */ /* 0x004fca00078e02ff */
[----:B------:R-:W-:-:S04]  /*0570*/  IADD3 R6, R0, R6, RZ ;  /* 0x0000000600067210 */ /* 0x000fc80007ffe0ff */
[----:B------:R-:W-:-:S13]  /*0580*/  ISETP.GT.AND P0, PT, R6, UR4, PT ;  /* 0x0000000406007c0c */ /* 0x000fda000bf04270 */
[----:B-1----:R-:W-:Y:S05]  /*0590*/  @!P0 BRA `(.L_x_1127) ;  /* 0xfffffdc000008947 */ /* 0x002fea000383ffff */
.L_x_1123:
[----:B------:R-:W-:-:S05]  /*05a0*/  IADD3 R11, -R0, R6, RZ ;  /* 0x00000006000b7210 */ /* 0x000fca0007ffe1ff */
[----:B------:R-:W-:-:S05]  /*05b0*/  IMAD R0, R4, c[0x0][0x538], R11 ;  /* 0x00014e0004007a24 */ /* 0x000fca00078e020b */
[----:B------:R-:W-:Y:S01]  /*05c0*/  ISETP.GT.AND P0, PT, R0, UR4, PT ;  /* 0x0000000400007c0c */ /* 0x000fe2000bf04270 */
[----:B------:R-:W-:-:S12]  /*05d0*/  BRA.DIV ~URZ, `(.L_x_1128) ;  /* 0x0001f0d27f007947 */ /* 0x000fd8000b800000 */
[----:B------:R-:W-:-:S04]  /*05e0*/  VOTE.ANY R10, PT, !P0 ;  /* 0x00000000000a7806 */ /* 0x000fc800040e0100 */
.L_x_1308:
[----:B------:R-:W1:Y:S02]  /*05f0*/  POPC R6, R10 ;  /* 0x0000000a00067309 */ /* 0x000e640000000000 */
[----:B-1----:R-:W-:-:S05]  /*0600*/  IADD3 R0, R6, R7, RZ ;  /* 0x0000000706007210 */ /* 0x002fca0007ffe0ff */
[----:B------:R1:W-:Y:S01]  /*0610*/  STL [R1+0x54], R0 ;  /* 0x0000540001007387 */ /* 0x0003e20000100800 */
[----:B------:R-:W-:Y:S05]  /*0620*/  BRA.DIV ~URZ, `(.L_x_1129) ;  /* 0x0001f0d27f007947 */ /* 0x000fea000b800000 */
[----:B------:R2:W3:Y:S01]  /*0630*/  SHFL.IDX PT, R12, R9, R6, 0x1f ;  /* 0x00001f06090c7589 */ /* 0x0004e200000e0000 */
[----:B------:R-:W-:-:S03]  /*0640*/  MOV R7, RZ ;  /* 0x000000ff00077202 */ /* 0x000fc60000000f00 */
[----:B------:R2:W4:Y:S04]  /*0650*/  SHFL.IDX PT, R9, R8, R6, 0x1f ;  /* 0x00001f0608097589 */ /* 0x00052800000e0000 */
.L_x_1309:
[----:B------:R-:W-:Y:S01]  /*0660*/  ISETP.NE.AND P0, PT, R10, RZ, PT ;  /* 0x000000ff0a00720c */ /* 0x000fe20003f05270 */
[----:B------:R-:W-:-:S12]  /*0670*/  BSSY B0, `(.L_x_1130) ;  /* 0x0000005000007945 */ /* 0x000fd80003800000 */
[----:B------:R-:W-:Y:S05]  /*0680*/  @!P0 BRA `(.L_x_1131) ;  /* 0x0000003000008947 */ /* 0x000fea0003800000 */
[----:B------:R-:W-:Y:S01]  /*0690*/  IADD3 R3, R6, -0x1, RZ ;  /* 0xffffffff06037810 */ /* 0x000fe20007ffe0ff */
[----:B------:R-:W-:Y:S05]  /*06a0*/  BRA.DIV ~URZ, `(.L_x_1132) ;  /* 0x0001f1327f007947 */ /* 0x000fea000b800000 */
[----:B------:R1:W2:Y:S02]  /*06b0*/  SHFL.IDX PT, R7, R4, R3, 0x1f ;  /* 0x00001f0304077589 */ /* 0x0002a400000e0000 */
.L_x_1131:
[----:B------:R-:W-:Y:S05]  /*06c0*/  BSYNC B0 ;  /* 0x0000000000007941 */ /* 0x000fea0003800000 */
.L_x_1130:
        /* <DEDUP_REMOVED lines=69> */
.L_x_1134:
        /* <DEDUP_REMOVED lines=70> */
.L_x_1135:
[----:B------:R-:W-:Y:S05]  /*0f80*/  BSYNC B0 ;  /* 0x0000000000007941 */ /* 0x000fea0003800000 */
.L_x_1133:
[----:B------:R-:W-:-:S04]  /*0f90*/  LOP3.LUT R0, RZ, R0, RZ, 0x33, !PT ;  /* 0x00000000ff007212 */ /* 0x000fc800078e33ff */
[----:B------:R-:W-:-:S05]  /*0fa0*/  IADD3 R0, R0, R12, RZ ;  /* 0x0000000c00007210 */ /* 0x000fca0007ffe0ff */
[----:B------:R2:W-:Y:S01]  /*0fb0*/  STL [R1+0x4c], R0 ;  /* 0x00004c0001007387 */ /* 0x0005e20000100800 */
[----:B------:R-:W-:Y:S05]  /*0fc0*/  BRA `(.L_x_1136) ;  /* 0x0000006000007947 */ /* 0x000fea0003800000 */
.L_x_1124:
[----:B------:R-:W-:Y:S01]  /*0fd0*/  MOV R0, UR4 ;  /* 0x0000000400007c02 */ /* 0x000fe20008000f00 */
[----:B------:R-:W-:Y:S04]  /*0fe0*/  STL [R1+0x4c], RZ ;  /* 0x00004cff01007387 */ /* 0x000fe80000100800 */
[----:B------:R-:W-:Y:S04]  /*0ff0*/  STL [R1+0x50], RZ ;  /* 0x000050ff01007387 */ /* 0x000fe80000100800 */
[----:B------:R1:W-:Y:S02]  /*1000*/  STL [R1+0x48], R0 ;  /* 0x0000480001007387 */ /* 0x0003e40000100800 */
[----:B-1----:R-:W-:-:S05]  /*1010*/  MOV R0, c[0x0][0x53c] ;  /* 0x00014f0000007a02 */ /* 0x002fca0000000f00 */
[----:B------:R1:W-:Y:S02]  /*1020*/  STL [R1+0x54], R0 ;  /* 0x0000540001007387 */ /* 0x0003e40000100800 */
.L_x_1136:
        /* <DEDUP_REMOVED lines=8> */
.L_x_1122:
[----:B-12---:R-:W2:Y:S02]  /*10b0*/  LDL R0, [R1+0x54] ;  /* 0x0000540001007983 */ /* 0x006ea40000100800 */
[----:B--2---:R-:W-:-:S13]  /*10c0*/  ISETP.GE.AND P0, PT, R0, c[0x0][0x53c], PT ;  /* 0x00014f0000007a0c */ /* 0x004fda0003f06270 */
[----:B------:R-:W-:Y:S05]  /*10d0*/  @P0 EXIT ;  /* 0x000000000000094d */ /* 0x000fea0003800000 */
[----:B------:R-:W1:Y:S02]  /*10e0*/  S2R R18, SR_TID.X ;  /* 0x0000000000127919 */ /* 0x000e640000002100 */
[----:B-1----:R-:W-:-:S04]  /*10f0*/  SHF.R.S32.HI R16, RZ, 0x1f, R18 ;  /* 0x0000001fff107819 */ /* 0x002fc80000011412 */
[CC--:B------:R-:W-:Y:S02]  /*1100*/  LEA.HI R2, R16.reuse, R18.reuse, RZ, 0x4 ;  /* 0x0000001210027211 */ /* 0x0c0fe400078f20ff */
[CC--:B---3--:R-:W-:Y:S02]  /*1110*/  LEA.HI R7, R16.reuse, R18.reuse, RZ, 0x3 ;  /* 0x0000001210077211 */ /* 0x0c8fe400078f18ff */
[----:B------:R-:W-:Y:S02]  /*1120*/  SHF.R.S32.HI R3, RZ, 0x4, R2 ;  /* 0x00000004ff037819 */ /* 0x000fe40000011402 */
[----:B------:R-:W-:Y:S02]  /*1130*/  LEA.HI R11, R16, R18, RZ, 0x2 ;  /* 0x00000012100b7211 */ /* 0x000fe400078f10ff */
[----:B------:R-:W-:Y:S02]  /*1140*/  LEA.HI R0, R2, R3, RZ, 0x1 ;  /* 0x0000000302007211 */ /* 0x000fe400078f08ff */
[----:B------:R-:W-:-:S02]  /*1150*/  SHF.R.S32.HI R6, RZ, 0x2, R11 ;  /* 0x00000002ff067819 */ /* 0x000fc4000001140b */
[----:B------:R-:W-:Y:S02]  /*1160*/  LOP3.LUT R0, R0, 0xfffffffe, RZ, 0xc0, !PT ;  /* 0xfffffffe00007812 */ /* 0x000fe400078ec0ff */
[----:B------:R-:W-:Y:S02]  /*1170*/  LOP3.LUT R5, R7, 0xfffffff8, RZ, 0xc0, !PT ;  /* 0xfffffff807057812 */ /* 0x000fe400078ec0ff */
[----:B------:R-:W-:Y:S01]  /*1180*/  SHF.R.S32.HI R17, RZ, 0x3, R7 ;  /* 0x00000003ff117819 */ /* 0x000fe20000011407 */
[----:B------:R-:W-:Y:S01]  /*1190*/  IMAD.IADD R14, R3, 0x1, -R0 ;  /* 0x00000001030e7824 */ /* 0x000fe200078e0a00 */
[----:B------:R-:W-:Y:S01]  /*11a0*/  LOP3.LUT R0, R2, 0xfffffff0, RZ, 0xc0, !PT ;  /* 0xfffffff002007812 */ /* 0x000fe200078ec0ff */
[C---:B------:R-:W-:Y:S01]  /*11b0*/  IMAD.IADD R10, R18.reuse, 0x1, -R5 ;  /* 0x00000001120a7824 */ /* 0x040fe200078e0a05 */
[----:B------:R-:W-:Y:S01]  /*11c0*/  SHF.R.S32.HI R3, RZ, 0x1f, R11 ;  /* 0x0000001fff037819 */ /* 0x000fe2000001140b */
[C---:B------:R-:W-:Y:S01]  /*11d0*/  IMAD.SHL.U32 R4, R17.reuse, 0x40, RZ ;  /* 0x0000004011047824 */ /* 0x040fe200078e00ff */
[----:B------:R-:W-:Y:S01]  /*11e0*/  IADD3 R238, -R17, 0x70, RZ ;  /* 0x0000007011ee7810 */ /* 0x000fe20007ffe1ff */
[----:B------:R-:W-:Y:S01]  /*11f0*/  IMAD.IADD R0, R18, 0x1, -R0 ;  /* 0x0000000112007824 */ /* 0x000fe200078e0a00 */
[----:B------:R-:W-:Y:S01]  /*1200*/  LEA.HI R2, R3, R6, RZ, 0x3 ;  /* 0x0000000603027211 */ /* 0x000fe200078f18ff */
[----:B------:R-:W-:Y:S01]  /*1210*/  IMAD.SHL.U32 R3, R10, 0x40, RZ ;  /* 0x000000400a037824 */ /* 0x000fe200078e00ff */
[----:B------:R-:W-:Y:S01]  /*1220*/  LOP3.LUT R4, R4, 0x1c0, RZ, 0xc0, !PT ;  /* 0x000001c004047812 */ /* 0x000fe200078ec0ff */
[----:B------:R-:W-:Y:S01]  /*1230*/  IMAD.SHL.U32 R218, R10, 0x8, RZ ;  /* 0x000000080ada7824 */ /* 0x000fe200078e00ff */
[----:B------:R-:W-:-:S02]  /*1240*/  SHF.R.S32.HI R5, RZ, 0x1f, R0 ;  /* 0x0000001fff057819 */ /* 0x000fc40000011400 */
[----:B------:R-:W-:Y:S02]  /*1250*/  LOP3.LUT R2, R2, 0xfffffff8, RZ, 0xc0, !PT ;  /* 0xfffffff802027812 */ /* 0x000fe400078ec0ff */
[----:B------:R-:W-:Y:S02]  /*1260*/  LEA.HI R12, R5, R0, RZ, 0x3 ;  /* 0x00000000050c7211 */ /* 0x000fe400078f18ff */
[----:B------:R-:W-:Y:S01]  /*1270*/  LOP3.LUT R3, R3, 0x1c0, RZ, 0xc0, !PT ;  /* 0x000001c003037812 */ /* 0x000fe200078ec0ff */
[----:B------:R-:W-:Y:S01]  /*1280*/  IMAD.IADD R2, R6, 0x1, -R2 ;  /* 0x0000000106027824 */ /* 0x000fe200078e0a02 */
[----:B------:R-:W-:Y:S02]  /*1290*/  LOP3.LUT R6, R12, 0xfffffff8, RZ, 0xc0, !PT ;  /* 0xfffffff80c067812 */ /* 0x000fe400078ec0ff */
[----:B------:R-:W-:Y:S02]  /*12a0*/  LOP3.LUT R8, R4, 0x38, R218, 0xf8, !PT ;  /* 0x0000003804087812 */ /* 0x000fe400078ef8da */
[----:B------:R-:W-:Y:S01]  /*12b0*/  SHF.R.U32.HI R5, RZ, 0x3, R4 ;  /* 0x00000003ff057819 */ /* 0x000fe20000011604 */
[----:B------:R-:W-:Y:S01]  /*12c0*/  IMAD.IADD R9, R0, 0x1, -R6 ;  /* 0x0000000100097824 */ /* 0x000fe200078e0a06 */
[----:B------:R-:W-:-:S02]  /*12d0*/  LOP3.LUT R0, R11, 0xfffffffc, RZ, 0xc0, !PT ;  /* 0xfffffffc0b007812 */ /* 0x000fc400078ec0ff */
[----:B------:R-:W-:Y:S02]  /*12e0*/  LOP3.LUT R7, R3, 0x8, R7, 0xf8, !PT ;  /* 0x0000000803077812 */ /* 0x000fe400078ef807 */
[----:B------:R-:W-:Y:S01]  /*12f0*/  SHF.R.U32.HI R4, RZ, 0x3, R3 ;  /* 0x00000003ff047819 */ /* 0x000fe20000011603 */
[----:B------:R-:W-:Y:S01]  /*1300*/  IMAD.IADD R6, R18, 0x1, -R0 ;  /* 0x0000000112067824 */ /* 0x000fe200078e0a00 */
[----:B------:R-:W-:Y:S01]  /*1310*/  LOP3.LUT R13, R8, R5, RZ, 0x3c, !PT ;  /* 0x00000005080d7212 */ /* 0x000fe200078e3cff */
[C---:B------:R-:W-:Y:S01]  /*1320*/  IMAD.SHL.U32 R0, R2.reuse, 0x40, RZ ;  /* 0x0000004002007824 */ /* 0x040fe200078e00ff */
[----:B------:R-:W-:Y:S02]  /*1330*/  LOP3.LUT R3, R2, 0x1, RZ, 0xc0, !PT ;  /* 0x0000000102037812 */ /* 0x000fe400078ec0ff */
[----:B------:R-:W-:Y:S02]  /*1340*/  LEA.HI R5, R16, R18, RZ, 0x5 ;  /* 0x0000001210057211 */ /* 0x000fe400078f28ff */
[----:B------:R-:W-:Y:S01]  /*1350*/  LOP3.LUT R15, R7, R4, RZ, 0x3c, !PT ;  /* 0x00000004070f7212 */ /* 0x000fe200078e3cff */
[----:B------:R-:W-:Y:S01]  /*1360*/  IMAD.SHL.U32 R7, R14, 0x8, RZ ;  /* 0x000000080e077824 */ /* 0x000fe200078e00ff */
[----:B------:R-:W-:-:S02]  /*1370*/  ISETP.NE.U32.AND P0, PT, R3, 0x1, PT ;  /* 0x000000010300780c */ /* 0x000fc40003f05070 */
[----:B------:R-:W-:Y:S02]  /*1380*/  SHF.R.S32.HI R4, RZ, 0x5, R5 ;  /* 0x00000005ff047819 */ /* 0x000fe40000011405 */
[----:B------:R-:W-:Y:S01]  /*1390*/  LOP3.LUT R3, R5, 0xffffffe0, RZ, 0xc0, !PT ;  /* 0xffffffe005037812 */ /* 0x000fe200078ec0ff */
[C---:B------:R-:W-:Y:S01]  /*13a0*/  IMAD.SHL.U32 R5, R9.reuse, 0x40, RZ ;  /* 0x0000004009057824 */ /* 0x040fe200078e00ff */
[----:B------:R-:W-:Y:S01]  /*13b0*/  LEA.HI R8, R16, R18, RZ, 0x6 ;  /* 0x0000001210087211 */ /* 0x000fe200078f30ff */
[----:B------:R-:W-:Y:S01]  /*13c0*/  IMAD.SHL.U32 R11, R4, 0x400, RZ ;  /* 0x00000400040b7824 */ /* 0x000fe200078e00ff */
[----:B------:R-:W-:Y:S01]  /*13d0*/  R2P PR, R2, 0x6 ;  /* 0x0000000602007804 */ /* 0x000fe20000000000 */
[----:B------:R-:W-:Y:S01]  /*13e0*/  IMAD.IADD R2, R18, 0x1, -R3 ;  /* 0x0000000112027824 */ /* 0x000fe200078e0a03 */
[----:B------:R-:W-:Y:S01]  /*13f0*/  LOP3.LUT R0, R0, 0x1c0, RZ, 0xc0, !PT ;  /* 0x000001c000007812 */ /* 0x000fe200078ec0ff */
[----:B------:R-:W-:Y:S01]  /*1400*/  IMAD.SHL.U32 R8, R8, 0x8, RZ ;  /* 0x0000000808087824 */ /* 0x000fe200078e00ff */
[----:B------:R-:W-:Y:S01]  /*1410*/  LOP3.LUT P4, RZ, R9, 0x2, RZ, 0xc0, !PT ;  /* 0x0000000209ff7812 */ /* 0x000fe2000788c0ff */
[----:B------:R-:W-:Y:S01]  /*1420*/  IMAD R6, R6, 0x2, R11 ;  /* 0x0000000206067824 */ /* 0x000fe200078e020b */
[----:B------:R-:W-:-:S02]  /*1430*/  LEA.HI R4, R0, R0, RZ, 0x1d ;  /* 0x0000000000047211 */ /* 0x000fc400078fe8ff */
[----:B------:R-:W-:Y:S02]  /*1440*/  SHF.R.S32.HI R3, RZ, 0x1f, R2 ;  /* 0x0000001fff037819 */ /* 0x000fe40000011402 */
[----:B------:R-:W-:Y:S01]  /*1450*/  LOP3.LUT R0, R5, 0x1c0, RZ, 0xc0, !PT ;  /* 0x000001c005007812 */ /* 0x000fe200078ec0ff */
[----:B------:R-:W-:Y:S01]  /*1460*/  IMAD.IADD R4, R6, 0x1, R4 ;  /* 0x0000000106047824 */ /* 0x000fe200078e0204 */
[----:B------:R-:W-:Y:S02]  /*1470*/  LOP3.LUT R5, R8, 0xfffffe00, RZ, 0xc0, !PT ;  /* 0xfffffe0008057812 */ /* 0x000fe400078ec0ff */
[----:B------:R-:W-:Y:S02]  /*1480*/  LEA.HI R3, R3, R2, RZ, 0x2 ;  /* 0x0000000203037211 */ /* 0x000fe400078f10ff */
[----:B------:R-:W-:Y:S01]  /*1490*/  LOP3.LUT R8, R13, R5, RZ, 0xfc, !PT ;  /* 0x000000050d087212 */ /* 0x000fe200078efcff */
[----:B------:R-:W-:Y:S01]  /*14a0*/  IMAD.SHL.U32 R5, R4, 0x2, RZ ;  /* 0x0000000204057824 */ /* 0x000fe200078e00ff */
[----:B------:R-:W-:-:S02]  /*14b0*/  LOP3.LUT R3, R3, 0x7ffffffc, RZ, 0xc0, !PT ;  /* 0x7ffffffc03037812 */ /* 0x000fc400078ec0ff */
[----:B------:R-:W-:Y:S01]  /*14c0*/  LOP3.LUT R6, R0, 0x8, R7, 0xf8, !PT ;  /* 0x0000000800067812 */ /* 0x000fe200078ef807 */
[----:B------:R-:W-:Y:S01]  /*14d0*/  IMAD.SHL.U32 R216, R8, 0x2, RZ ;  /* 0x0000000208d87824 */ /* 0x000fe200078e00ff */
[----:B------:R-:W-:Y:S01]  /*14e0*/  IADD3 R4, R5, 0x80, RZ ;  /* 0x0000008005047810 */ /* 0x000fe20007ffe0ff */
[----:B------:R-:W-:Y:S01]  /*14f0*/  IMAD.IADD R7, R2, 0x1, -R3 ;  /* 0x0000000102077824 */ /* 0x000fe200078e0a03 */
[----:B------:R-:W-:Y:S01]  /*1500*/  LOP3.LUT P3, RZ, R9, 0x4, RZ, 0xc0, !PT ;  /* 0x0000000409ff7812 */ /* 0x000fe2000786c0ff */
[----:B------:R-:W-:Y:S01]  /*1510*/  IMAD.MOV.U32 R9, RZ, RZ, 0x40 ;  /* 0x00000040ff097424 */ /* 0x000fe200078e00ff */
[----:B------:R-:W-:Y:S01]  /*1520*/  SHF.R.U32.HI R0, RZ, 0x3, R0 ;  /* 0x00000003ff007819 */ /* 0x000fe20000011600 */
[----:B------:R-:W-:Y:S01]  /*1530*/  IMAD.SHL.U32 R2, R12, 0x40, RZ ;  /* 0x000000400c027824 */ /* 0x000fe200078e00ff */
[----:B------:R-:W-:Y:S01]  /*1540*/  IADD3 R16, R5, 0x70, RZ ;  /* 0x0000007005107810 */ /* 0x000fe20007ffe0ff */
[----:B------:R-:W-:Y:S01]  /*1550*/  IMAD.MOV.U32 R12, RZ, RZ, 0x20 ;  /* 0x00000020ff0c7424 */ /* 0x000fe200078e00ff */
[----:B------:R-:W-:Y:S01]  /*1560*/  @P0 IADD3 R16, R4, 0x10, RZ ;  /* 0x0000001004100810 */ /* 0x000fe20007ffe0ff */
[----:B------:R-:W-:Y:S01]  /*1570*/  IMAD.SHL.U32 R7, R7, 0x2, RZ ;  /* 0x0000000207077824 */ /* 0x000fe200078e00ff */
[----:B------:R-:W-:Y:S01]  /*1580*/  IADD3 R4, R17, 0x60, RZ ;  /* 0x0000006011047810 */ /* 0x000fe20007ffe0ff */
[----:B------:R-:W-:Y:S01]  /*1590*/  IMAD R3, R14, 0x200, R15 ;  /* 0x000002000e037824 */ /* 0x000fe200078e020f */
[----:B------:R-:W-:Y:S01]  /*15a0*/  LOP3.LUT R0, R6, R0, RZ, 0x3c, !PT ;  /* 0x0000000006007212 */ /* 0x000fe200078e3cff */
[----:B------:R-:W-:Y:S01]  /*15b0*/  STL [R1+0x68], R16 ;  /* 0x0000681001007387 */ /* 0x000fe20000100800 */
[----:B------:R-:W-:-:S02]  /*15c0*/  SEL R4, R9, 0xffffffc0, !P2 ;  /* 0xffffffc009047807 */ /* 0x000fc40005000000 */
[----:B------:R-:W-:Y:S01]  /*15d0*/  IADD3 R6, R17, 0x40, RZ ;  /* 0x0000004011067810 */ /* 0x000fe20007ffe0ff */
[----:B------:R1:W-:Y:S01]  /*15e0*/  STL [R1+0x58], R7 ;  /* 0x0000580701007387 */ /* 0x0003e20000100800 */
[----:B------:R-:W-:Y:S02]  /*15f0*/  SEL R6, R12, 0xffffffe0, !P1 ;  /* 0xffffffe00c067807 */ /* 0x000fe40004800000 */
[----:B------:R-:W-:Y:S01]  /*1600*/  LOP3.LUT R2, R0, 0xfffffe00, R2, 0xf8, !PT ;  /* 0xfffffe0000027812 */ /* 0x000fe200078ef802 */
[----:B------:R-:W-:Y:S01]  /*1610*/  IMAD.SHL.U32 R0, R10, 0x4, RZ ;  /* 0x000000040a007824 */ /* 0x000fe200078e00ff */
[----:B------:R-:W-:Y:S01]  /*1620*/  LEA R194, R3, 0x8100, 0x1 ;  /* 0x0000810003c27811 */ /* 0x000fe200078e08ff */
[----:B------:R-:W-:Y:S01]  /*1630*/  IMAD.IADD R8, R5, 0x1, R6 ;  /* 0x0000000105087824 */ /* 0x000fe200078e0206 */
[----:B------:R-:W-:Y:S02]  /*1640*/  LEA R195, R2, 0x100, 0x1 ;  /* 0x0000010002c37811 */ /* 0x000fe400078e08ff */
[----:B------:R-:W-:-:S02]  /*1650*/  SEL R3, R12, 0xffffffe0, !P4 ;  /* 0xffffffe00c037807 */ /* 0x000fc40006000000 */
[----:B------:R-:W-:Y:S02]  /*1660*/  IADD3 R68, R0, 0x20, RZ ;  /* 0x0000002000447810 */ /* 0x000fe40007ffe0ff */
[----:B------:R-:W-:Y:S01]  /*1670*/  SEL R0, R9, 0xffffffc0, !P3 ;  /* 0xffffffc009007807 */ /* 0x000fe20005800000 */
[--C-:B------:R-:W-:Y:S01]  /*1680*/  IMAD.IADD R196, R3, 0x1, R195.reuse ;  /* 0x0000000103c47824 */ /* 0x100fe200078e02c3 */
[----:B------:R-:W-:Y:S02]  /*1690*/  IADD3 R10, R17, 0x20, RZ ;  /* 0x00000020110a7810 */ /* 0x000fe40007ffe0ff */
[----:B------:R-:W-:Y:S01]  /*16a0*/  IADD3 R218, R218, 0x40, RZ ;  /* 0x00000040dada7810 */ /* 0x000fe20007ffe0ff */
[C---:B------:R-:W-:Y:S02]  /*16b0*/  IMAD.IADD R198, R0.reuse, 0x1, R195 ;  /* 0x0000000100c67824 */ /* 0x040fe400078e02c3 */
[----:B------:R-:W-:Y:S02]  /*16c0*/  IMAD.IADD R197, R0, 0x1, R196 ;  /* 0x0000000100c57824 */ /* 0x000fe400078e02c4 */
[----:B-1----:R-:W-:-:S02]  /*16d0*/  IMAD.IADD R7, R5, 0x1, R4 ;  /* 0x0000000105077824 */ /* 0x002fc400078e0204 */
[----:B------:R-:W-:Y:S02]  /*16e0*/  IMAD.IADD R5, R2, 0x1, R11 ;  /* 0x0000000102057824 */ /* 0x000fe400078e020b */
[--C-:B------:R-:W-:Y:S01]  /*16f0*/  IMAD.IADD R2, R6, 0x1, R16.reuse ;  /* 0x0000000106027824 */ /* 0x100fe200078e0210 */
[----:B------:R1:W-:Y:S01]  /*1700*/  STL [R1+0x80], R7 ;  /* 0x0000800701007387 */ /* 0x0003e20000100800 */
[C---:B------:R-:W-:Y:S01]  /*1710*/  IMAD.IADD R6, R4.reuse, 0x1, R16 ;  /* 0x0000000104067824 */ /* 0x040fe200078e0210 */
[----:B------:R-:W-:Y:S02]  /*1720*/  LEA R213, R5, 0x100, 0x1 ;  /* 0x0000010005d57811 */ /* 0x000fe400078e08ff */
[----:B------:R-:W-:Y:S01]  /*1730*/  STL [R1+0x70], R8 ;  /* 0x0000700801007387 */ /* 0x000fe20000100800 */
[----:B-1----:R-:W-:-:S05]  /*1740*/  IMAD.IADD R7, R4, 0x1, R8 ;  /* 0x0000000104077824 */ /* 0x002fca00078e0208 */
[----:B------:R-:W-:Y:S04]  /*1750*/  STL [R1+0x7c], R7 ;  /* 0x00007c0701007387 */ /* 0x000fe80000100800 */
[----:B------:R-:W-:Y:S04]  /*1760*/  STL [R1+0x78], R6 ;  /* 0x0000780601007387 */ /* 0x000fe80000100800 */
[----:B------:R1:W-:Y:S02]  /*1770*/  STL [R1+0x6c], R2 ;  /* 0x00006c0201007387 */ /* 0x0003e40000100800 */
[----:B-1----:R-:W-:-:S05]  /*1780*/  IMAD.IADD R2, R2, 0x1, R4 ;  /* 0x0000000102027824 */ /* 0x002fca00078e0204 */
[----:B------:R1:W-:Y:S02]  /*1790*/  STL [R1+0x74], R2 ;  /* 0x0000740201007387 */ /* 0x0003e40000100800 */
.L_x_1305:
[----:B------:R-:W2:Y:S01]  /*17a0*/  LDL R0, [R1+0x54] ;  /* 0x0000540001007983 */ /* 0x000ea20000100800 */
[----:B------:R-:W-:Y:S01]  /*17b0*/  IMAD.MOV.U32 R13, RZ, RZ, 0x4 ;  /* 0x00000004ff0d7424 */ /* 0x000fe200078e00ff */
[----:B------:R-:W-:Y:S02]  /*17c0*/  ISETP.NE.U32.AND P4, PT, RZ, c[0x0][0x360], PT ;  /* 0x0000d800ff007a0c */ /* 0x000fe40003f85070 */
[----:B------:R-:W3:Y:S02]  /*17d0*/  LDL R9, [R1+0x50] ;  /* 0x0000500001097983 */ /* 0x000ee40000100800 */
[----:B------:R-:W-:Y:S01]  /*17e0*/  ISETP.NE.AND.EX P4, PT, RZ, c[0x0][0x364], PT, P4 ;  /* 0x0000d900ff007a0c */ /* 0x000fe20003f85340 */
[----:B-12---:R-:W-:-:S05]  /*17f0*/  IMAD.WIDE R2, R0, R13, c[0x0][0x588] ;  /* 0x0001620000027625 */ /* 0x006fca00078e020d */
[----:B------:R-:W2:Y:S01]  /*1800*/  LDG.E R42, [R2.64] ;  /* 0x00000006022a7981 */ /* 0x000ea2000c1e1900 */
[----:B------:R-:W-:Y:S01]  /*1810*/  ISETP.NE.U32.AND P0, PT, RZ, c[0x0][0x370], PT ;  /* 0x0000dc00ff007a0c */ /* 0x000fe20003f05070 */
[----:B------:R-:W-:Y:S01]  /*1820*/  CS2R R170, SRZ ;  /* 0x0000000000aa7805 */ /* 0x000fe2000001ff00 */
[----:B------:R-:W-:Y:S02]  /*1830*/  ISETP.NE.U32.AND P3, PT, RZ, c[0x0][0x348], PT ;  /* 0x0000d200ff007a0c */ /* 0x000fe40003f65070 */
[----:B------:R-:W-:Y:S02]  /*1840*/  ISETP.NE.AND.EX P2, PT, RZ, c[0x0][0x374], PT, P0 ;  /* 0x0000dd00ff007a0c */ /* 0x000fe40003f45300 */
[----:B------:R-:W-:Y:S02]  /*1850*/  ISETP.NE.U32.AND P5, PT, RZ, c[0x0][0x358], PT ;  /* 0x0000d600ff007a0c */ /* 0x000fe40003fa5070 */
[----:B------:R-:W-:Y:S02]  /*1860*/  ISETP.NE.AND.EX P3, PT, RZ, c[0x0][0x34c], PT, P3 ;  /* 0x0000d300ff007a0c */ /* 0x000fe40003f65330 */
[----:B------:R-:W-:Y:S01]  /*1870*/  ISETP.NE.AND.EX P5, PT, RZ, c[0x0][0x35c], PT, P5 ;  /* 0x0000d700ff007a0c */ /* 0x000fe20003fa5350 */
[----:B------:R-:W-:-:S02]  /*1880*/  IMAD.MOV.U32 R166, RZ, RZ, RZ ;  /* 0x000000ffffa67224 */ /* 0x000fc400078e00ff */
[----:B------:R-:W-:Y:S01]  /*1890*/  IMAD.MOV.U32 R12, RZ, RZ, RZ ;  /* 0x000000ffff0c7224 */ /* 0x000fe200078e00ff */
[----:B--2---:R-:W-:Y:S01]  /*18a0*/  SHF.R.S32.HI R146, RZ, 0x1f, R42 ;  /* 0x0000001fff927819 */ /* 0x004fe2000001142a */
[----:B------:R1:W-:Y:S01]  /*18b0*/  STL [R1+0x5c], R42 ;  /* 0x00005c2a01007387 */ /* 0x0003e20000100800 */
[C---:B------:R-:W-:Y:S02]  /*18c0*/  @P4 LEA R2, P0, R42.reuse, c[0x0][0x360], 0x2 ;  /* 0x0000d8002a024a11 */ /* 0x040fe400078010ff */
[C---:B------:R-:W-:Y:S02]  /*18d0*/  @P2 LEA R4, P1, R42.reuse, c[0x0][0x370], 0x2 ;  /* 0x0000dc002a042a11 */ /* 0x040fe400078210ff */
[C-C-:B------:R-:W-:Y:S02]  /*18e0*/  @P4 LEA.HI.X R3, R42.reuse, c[0x0][0x364], R146.reuse, 0x2, P0 ;  /* 0x0000d9002a034a11 */ /* 0x140fe400000f1492 */
[----:B------:R-:W-:-:S03]  /*18f0*/  @P2 LEA.HI.X R5, R42, c[0x0][0x374], R146, 0x2, P1 ;  /* 0x0000dd002a052a11 */ /* 0x000fc600008f1492 */
[----:B------:R2:W4:Y:S01]  /*1900*/  @P4 LDG.E R0, [R2.64] ;  /* 0x0000000602004981 */ /* 0x000522000c1e1900 */
[----:B------:R-:W-:-:S03]  /*1910*/  ISETP.NE.U32.AND P0, PT, RZ, c[0x0][0x350], PT ;  /* 0x0000d400ff007a0c */ /* 0x000fc60003f05070 */
[----:B------:R1:W5:Y:S01]  /*1920*/  @P2 LDG.E R171, [R4.64] ;  /* 0x0000000604ab2981 */ /* 0x000362000c1e1900 */
[----:B------:R-:W-:Y:S02]  /*1930*/  ISETP.NE.AND.EX P6, PT, RZ, c[0x0][0x354], PT, P0 ;  /* 0x0000d500ff007a0c */ /* 0x000fe40003fc5300 */
[----:B------:R-:W-:-:S04]  /*1940*/  LEA R6, P2, R42, c[0x0][0x348], 0x2 ;  /* 0x0000d2002a067a11 */ /* 0x000fc800078410ff */
[----:B------:R-:W-:-:S05]  /*1950*/  LEA.HI.X R7, R42, c[0x0][0x34c], R146, 0x2, P2 ;  /* 0x0000d3002a077a11 */ /* 0x000fca00010f1492 */
[----:B------:R3:W5:Y:S01]  /*1960*/  @P3 LDG.E R166, [R6.64] ;  /* 0x0000000606a63981 */ /* 0x000762000c1e1900 */
[C---:B--2---:R-:W-:Y:S02]  /*1970*/  LEA R2, P0, R42.reuse, c[0x0][0x358], 0x2 ;  /* 0x0000d6002a027a11 */ /* 0x044fe400078010ff */
[C---:B-1----:R-:W-:Y:S02]  /*1980*/  LEA R4, P1, R42.reuse, c[0x0][0x350], 0x2 ;  /* 0x0000d4002a047a11 */ /* 0x042fe400078210ff */
[C-C-:B------:R-:W-:Y:S02]  /*1990*/  LEA.HI.X R3, R42.reuse, c[0x0][0x35c], R146.reuse, 0x2, P0 ;  /* 0x0000d7002a037a11 */ /* 0x140fe400000f1492 */
[----:B------:R-:W-:-:S03]  /*19a0*/  LEA.HI.X R5, R42, c[0x0][0x354], R146, 0x2, P1 ;  /* 0x0000d5002a057a11 */ /* 0x000fc600008f1492 */
[----:B------:R1:W5:Y:S04]  /*19b0*/  @P5 LDG.E R12, [R2.64] ;  /* 0x00000006020c5981 */ /* 0x000368000c1e1900 */
[----:B------:R1:W5:Y:S01]  /*19c0*/  @P6 LDG.E R170, [R4.64] ;  /* 0x0000000604aa6981 */ /* 0x000362000c1e1900 */
[----:B---3--:R-:W-:-:S05]  /*19d0*/  LOP3.LUT R39, R9, 0xffff, RZ, 0xc0, !PT ;  /* 0x0000ffff09277812 */ /* 0x008fca00078ec0ff */
[----:B------:R1:W-:Y:S01]  /*19e0*/  STL [R1+0x60], R39 ;  /* 0x0000602701007387 */ /* 0x0003e20000100800 */
[----:B------:R-:W-:Y:S03]  /*19f0*/  YIELD ;  /* 0x0000000000007946 */ /* 0x000fe60003800000 */
[----:B----4-:R1:W-:Y:S01]  /*1a00*/  @P4 STL [R1+0x2c], R0 ;  /* 0x00002c0001004387 */ /* 0x0103e20000100800 */
        /* <DEDUP_REMOVED lines=8> */
.L_x_1137:
[----:B------:R-:W-:-:S04]  /*1a90*/  ISETP.NE.U32.AND P0, PT, RZ, c[0x0][0x368], PT ;  /* 0x0000da00ff007a0c */ /* 0x000fc80003f05070 */
[----:B------:R-:W-:-:S13]  /*1aa0*/  ISETP.NE.AND.EX P0, PT, RZ, c[0x0][0x36c], PT, P0 ;  /* 0x0000db00ff007a0c */ /* 0x000fda0003f05300 */
[----:B------:R-:W-:Y:S05]  /*1ab0*/  @!P0 BRA `(.L_x_1138) ;  /* 0x0000004000008947 */ /* 0x000fea0003800000 */
[----:B-1----:R-:W-:-:S04]  /*1ac0*/  LEA R4, P0, R42, c[0x0][0x368], 0x2 ;  /* 0x0000da002a047a11 */ /* 0x002fc800078010ff */
[----:B------:R-:W-:-:S05]  /*1ad0*/  LEA.HI.X R5, R42, c[0x0][0x36c], R146, 0x2, P0 ;  /* 0x0000db002a057a11 */ /* 0x000fca00000f1492 */
[----:B------:R1:W5:Y:S01]  /*1ae0*/  LDG.E R11, [R4.64] ;  /* 0x00000006040b7981 */ /* 0x000362000c1e1900 */
[----:B------:R-:W-:Y:S05]  /*1af0*/  BRA `(.L_x_1139) ;  /* 0x0000005000007947 */ /* 0x000fea0003800000 */
.L_x_1138:
[----:B------:R-:W-:Y:S01]  /*1b00*/  MOV R11, c[0x0][0x1d0] ;  /* 0x00007400000b7a02 */ /* 0x000fe20000000f00 */
[----:B------:R-:W-:Y:S05]  /*1b10*/  @!P6 BRA `(.L_x_1139) ;  /* 0x000000300000e947 */ /* 0x000fea0003800000 */
[----:B------:R-:W2:Y:S04]  /*1b20*/  LDG.E R6, [R4.64] ;  /* 0x0000000604067981 */ /* 0x000ea8000c1e1900 */
[----:B-1----:R-:W2:Y:S02]  /*1b30*/  LDG.E R0, [R4.64+0x4] ;  /* 0x0000040604007981 */ /* 0x002ea4000c1e1900 */
[----:B--2---:R-:W-:Y:S02]  /*1b40*/  IADD3 R11, -R6, R0, RZ ;  /* 0x00000000060b7210 */ /* 0x004fe40007ffe1ff */
.L_x_1139:
[----:B-1----:R-:W2:Y:S04]  /*1b50*/  LDL R4, [R1+0x2c] ;  /* 0x00002c0001047983 */ /* 0x002ea80000100800 */
[----:B------:R-:W3:Y:S04]  /*1b60*/  LDL.LU R0, [R1+0x4c] ;  /* 0x00004c0001007983 */ /* 0x000ee80000300800 */
[----:B------:R1:W4:Y:S04]  /*1b70*/  @P5 LDG.E R5, [R2.64] ;  /* 0x0000000602055981 */ /* 0x000328000c1e1900 */
[----:B------:R-:W3:Y:S01]  /*1b80*/  LDL.LU R15, [R1+0x3c] ;  /* 0x00003c00010f7983 */ /* 0x000ee20000300800 */
[----:B------:R-:W-:-:S04]  /*1b90*/  ISETP.NE.U32.AND P0, PT, RZ, c[0x0][0x378], PT ;  /* 0x0000de00ff007a0c */ /* 0x000fc80003f05070 */
[----:B------:R-:W-:Y:S01]  /*1ba0*/  ISETP.NE.AND.EX P1, PT, RZ, c[0x0][0x37c], PT, P0 ;  /* 0x0000df00ff007a0c */ /* 0x000fe20003f25300 */
[----:B--2---:R-:W-:Y:S02]  /*1bb0*/  IMAD.MOV.U32 R7, RZ, RZ, R4 ;  /* 0x000000ffff077224 */ /* 0x004fe400078e0004 */
[----:B------:R1:W4:Y:S01]  /*1bc0*/  @P5 LDG.E R4, [R2.64+0x4] ;  /* 0x0000040602045981 */ /* 0x000322000c1e1900 */
[----:B-----5:R-:W-:Y:S02]  /*1bd0*/  IMAD.MOV.U32 R145, RZ, RZ, R11 ;  /* 0x000000ffff917224 */ /* 0x020fe400078e000b */
[----:B------:R-:W-:-:S05]  /*1be0*/  IMAD.MOV.U32 R6, RZ, RZ, c[0x0][0x2c4] ;  /* 0x0000b100ff067624 */ /* 0x000fca00078e00ff */
[----:B------:R-:W-:Y:S02]  /*1bf0*/  ISETP.NE.AND P2, PT, R6, 0x1, PT ;  /* 0x000000010600780c */ /* 0x000fe40003f45270 */
[----:B-1----:R-:W-:-:S04]  /*1c00*/  @P1 LEA R2, P0, R42, c[0x0][0x378], 0x2 ;  /* 0x0000de002a021a11 */ /* 0x002fc800078010ff */
[----:B------:R-:W-:-:S05]  /*1c10*/  @P1 LEA.HI.X R3, R42, c[0x0][0x37c], R146, 0x2, P0 ;  /* 0x0000df002a031a11 */ /* 0x000fca00000f1492 */
[----:B------:R1:W5:Y:S01]  /*1c20*/  @P1 LDG.E R145, [R2.64] ;  /* 0x0000000602911981 */ /* 0x000362000c1e1900 */
[----:B------:R-:W-:Y:S01]  /*1c30*/  IMAD.IADD R10, R11, 0x1, -R171 ;  /* 0x000000010b0a7824 */ /* 0x000fe200078e0aab */
[----:B---3--:R-:W-:-:S04]  /*1c40*/  LOP3.LUT R15, R15, 0xffffffdf, RZ, 0xc0, !PT ;  /* 0xffffffdf0f0f7812 */ /* 0x008fc800078ec0ff */
[----:B------:R-:W-:Y:S01]  /*1c50*/  @P2 LOP3.LUT R15, R15, 0x20, RZ, 0xfc, !PT ;  /* 0x000000200f0f2812 */ /* 0x000fe200078efcff */
[----:B-1----:R-:W-:Y:S02]  /*1c60*/  IMAD.SHL.U32 R2, R0, 0x80, RZ ;  /* 0x0000008000027824 */ /* 0x002fe400078e00ff */
[----:B------:R-:W-:-:S03]  /*1c70*/  IMAD.MOV.U32 R0, RZ, RZ, c[0x0][0x228] ;  /* 0x00008a00ff007624 */ /* 0x000fc600078e00ff */
[----:B------:R1:W-:Y:S04]  /*1c80*/  STL [R1+0x4c], R2 ;  /* 0x00004c0201007387 */ /* 0x0003e80000100800 */
[----:B------:R-:W-:Y:S01]  /*1c90*/  STL [R1+0x3c], R15 ;  /* 0x00003c0f01007387 */ /* 0x000fe20000100800 */
[----:B-1----:R-:W-:-:S05]  /*1ca0*/  IADD3 R2, R2, 0x7f, RZ ;  /* 0x0000007f02027810 */ /* 0x002fca0007ffe0ff */
[----:B------:R-:W-:-:S05]  /*1cb0*/  @P2 IMAD.HI.U32 R3, R2, c[0x0][0x2c8], RZ ;  /* 0x0000b20002032a27 */ /* 0x000fca00078e00ff */
[----:B------:R-:W-:Y:S01]  /*1cc0*/  @P2 SHF.R.U32.HI R2, RZ, c[0x0][0x2cc], R3 ;  /* 0x0000b300ff022a19 */ /* 0x000fe20000011603 */
[----:B------:R-:W-:Y:S01]  /*1cd0*/  BSSY B0, `(.L_x_1140) ;  /* 0x000003a000007945 */ /* 0x000fe20003800000 */
[----:B----4-:R-:W-:-:S04]  /*1ce0*/  @P5 IMAD.IADD R0, R4, 0x1, -R5 ;  /* 0x0000000104005824 */ /* 0x010fc800078e0a05 */
[----:B------:R-:W-:Y:S02]  /*1cf0*/  IMAD.IADD R6, R10, 0x1, R0 ;  /* 0x000000010a067824 */ /* 0x000fe400078e0200 */
[----:B------:R-:W-:-:S03]  /*1d00*/  IMAD.MOV.U32 R4, RZ, RZ, RZ ;  /* 0x000000ffff047224 */ /* 0x000fc600078e00ff */
[C---:B------:R-:W-:Y:S01]  /*1d10*/  IADD3 R180, R6.reuse, 0x70, -R7 ;  /* 0x0000007006b47810 */ /* 0x040fe20007ffe807 */
[----:B------:R1:W-:Y:S01]  /*1d20*/  STL [R1+0x30], R6 ;  /* 0x0000300601007387 */ /* 0x0003e20000100800 */
[----:B------:R-:W-:-:S03]  /*1d30*/  IADD3 R5, R6, 0x6f, RZ ;  /* 0x0000006f06057810 */ /* 0x000fc60007ffe0ff */
[----:B------:R-:W-:Y:S02]  /*1d40*/  IMAD.IADD R3, R180, 0x1, R2 ;  /* 0x00000001b4037824 */ /* 0x000fe400078e0202 */
[----:B------:R-:W-:Y:S02]  /*1d50*/  IMAD.MOV.U32 R2, RZ, RZ, RZ ;  /* 0x000000ffff027224 */ /* 0x000fe400078e00ff */
[----:B------:R-:W-:Y:S01]  /*1d60*/  IMAD.HI R4, R5, -0x6db6db6d, R4 ;  /* 0x9249249305047827 */ /* 0x000fe200078e0204 */
[----:B------:R-:W-:-:S03]  /*1d70*/  LOP3.LUT R5, R9, 0xff0000, RZ, 0xc0, !PT ;  /* 0x00ff000009057812 */ /* 0x000fc600078ec0ff */
[----:B------:R-:W-:Y:S01]  /*1d80*/  IMAD.HI R2, R3, -0x6db6db6d, R2 ;  /* 0x9249249303027827 */ /* 0x000fe200078e0202 */
[----:B-1----:R-:W-:-:S04]  /*1d90*/  LOP3.LUT R6, R9, 0xff000000, RZ, 0xc0, !PT ;  /* 0xff00000009067812 */ /* 0x002fc800078ec0ff */
[----:B------:R-:W-:-:S04]  /*1da0*/  SHF.R.U32.HI R7, RZ, 0x8, R6 ;  /* 0x00000008ff077819 */ /* 0x000fc80000011606 */
[----:B------:R-:W-:Y:S02]  /*1db0*/  LEA.HI R5, R5, R7, RZ, 0x10 ;  /* 0x0000000705057211 */ /* 0x000fe400078f80ff */
[----:B------:R-:W-:Y:S02]  /*1dc0*/  SHF.R.U32.HI R6, RZ, 0x1f, R4 ;  /* 0x0000001fff067819 */ /* 0x000fe40000011604 */
[----:B------:R-:W-:Y:S02]  /*1dd0*/  SHF.R.U32.HI R3, RZ, 0x1f, R2 ;  /* 0x0000001fff037819 */ /* 0x000fe40000011602 */
[----:B------:R-:W-:Y:S02]  /*1de0*/  SHF.R.U32.HI R8, RZ, 0x10, R5 ;  /* 0x00000010ff087819 */ /* 0x000fe40000011605 */
[----:B------:R-:W-:Y:S02]  /*1df0*/  LOP3.LUT R16, R5, 0xff, RZ, 0xc0, !PT ;  /* 0x000000ff05107812 */ /* 0x000fe400078ec0ff */
[----:B------:R-:W-:-:S02]  /*1e00*/  LEA.HI.SX32 R176, R4, R6, 0x1a ;  /* 0x0000000604b07211 */ /* 0x000fc400078fd2ff */
[----:B------:R-:W-:Y:S01]  /*1e10*/  LEA.HI.SX32 R2, R2, R3, 0x1a ;  /* 0x0000000302027211 */ /* 0x000fe200078fd2ff */
[----:B------:R1:W-:Y:S03]  /*1e20*/  STL [R1+0x50], R8 ;  /* 0x0000500801007387 */ /* 0x0003e60000100800 */
[----:B------:R-:W-:Y:S01]  /*1e30*/  IMNMX R6, R176, R2, PT ;  /* 0x00000002b0067217 */ /* 0x000fe20003800200 */
[----:B------:R1:W-:Y:S03]  /*1e40*/  STL [R1+0x64], R16 ;  /* 0x0000641001007387 */ /* 0x0003e60000100800 */
[----:B------:R-:W-:Y:S02]  /*1e50*/  ISETP.GE.AND P0, PT, R6, 0x1, PT ;  /* 0x000000010600780c */ /* 0x000fe40003f06270 */
[----:B------:R-:W-:Y:S01]  /*1e60*/  ISETP.NE.AND P1, PT, R8, RZ, PT ;  /* 0x000000ff0800720c */ /* 0x000fe20003f25270 */
[----:B------:R-:W-:-:S03]  /*1e70*/  IMAD.MOV.U32 R2, RZ, RZ, RZ ;  /* 0x000000ffff027224 */ /* 0x000fc600078e00ff */
[----:B------:R-:W-:-:S07]  /*1e80*/  SEL R144, R8, c[0x0][0x338], P1 ;  /* 0x0000ce0008907a07 */ /* 0x000fce0000800000 */
[----:B------:R-:W-:Y:S05]  /*1e90*/  @!P0 BRA `(.L_x_1141) ;  /* 0x000001d000008947 */ /* 0x000fea0003800000 */
[----:B------:R-:W-:Y:S02]  /*1ea0*/  IABS R2, R144 ;  /* 0x0000009000027213 */ /* 0x000fe40000000000 */
[----:B------:R-:W-:-:S03]  /*1eb0*/  IADD3 R5, R144, -0x1, R6 ;  /* 0xffffffff90057810 */ /* 0x000fc60007ffe006 */
[----:B------:R-:W-:Y:S01]  /*1ec0*/  IMAD.MOV.U32 R4, RZ, RZ, R2 ;  /* 0x000000ffff047224 */ /* 0x000fe200078e0002 */
[----:B------:R-:W-:-:S03]  /*1ed0*/  IABS R9, R5 ;  /* 0x0000000500097213 */ /* 0x000fc60000000000 */
[----:B------:R-:W2:Y:S08]  /*1ee0*/  I2F.RP R2, R4 ;  /* 0x0000000400027306 */ /* 0x000eb00000209400 */
[----:B--2---:R-:W2:Y:S02]  /*1ef0*/  MUFU.RCP R2, R2 ;  /* 0x0000000200027308 */ /* 0x004ea40000001000 */
[----:B--2---:R-:W-:-:S06]  /*1f00*/  IADD3 R2, R2, 0xffffffe, RZ ;  /* 0x0ffffffe02027810 */ /* 0x004fcc0007ffe0ff */
[----:B------:R-:W2:Y:S02]  /*1f10*/  F2I.FTZ.U32.TRUNC.NTZ R3, R2 ;  /* 0x0000000200037305 */ /* 0x000ea4000021f000 */
[----:B--2---:R-:W-:-:S04]  /*1f20*/  IMAD.MOV R2, RZ, RZ, -R3 ;  /* 0x000000ffff027224 */ /* 0x004fc800078e0a03 */
[----:B------:R-:W-:Y:S01]  /*1f30*/  IMAD.MOV.U32 R7, RZ, RZ, R2 ;  /* 0x000000ffff077224 */ /* 0x000fe200078e0002 */
[----:B------:R-:W-:-:S03]  /*1f40*/  IABS R2, R144 ;  /* 0x0000009000027213 */ /* 0x000fc60000000000 */
[----:B------:R-:W-:Y:S02]  /*1f50*/  IMAD R7, R7, R4, RZ ;  /* 0x0000000407077224 */ /* 0x000fe400078e02ff */
[----:B-1----:R-:W-:Y:S02]  /*1f60*/  IMAD.MOV R8, RZ, RZ, -R2 ;  /* 0x000000ffff087224 */ /* 0x002fe400078e0a02 */
        /* <DEDUP_REMOVED lines=16> */
.L_x_1141:
[----:B------:R-:W-:Y:S05]  /*2070*/  BSYNC B0 ;  /* 0x0000000000007941 */ /* 0x000fea0003800000 */
.L_x_1140:
[----:B------:R-:W-:Y:S01]  /*2080*/  IMAD R3, R16, R2, RZ ;  /* 0x0000000210037224 */ /* 0x000fe200078e02ff */
[----:B------:R-:W2:Y:S03]  /*2090*/  S2R R7, SR_TID.X ;  /* 0x0000000000077919 */ /* 0x000ea60000002100 */
[C---:B------:R-:W-:Y:S02]  /*20a0*/  IMAD.IADD R2, R3.reuse, 0x1, R2 ;  /* 0x0000000103027824 */ /* 0x040fe400078e0202 */
[----:B------:R-:W-:-:S03]  /*20b0*/  IMAD R3, R3, 0x70, -R10 ;  /* 0x0000007003037824 */ /* 0x000fc600078e0a0a */
[----:B------:R-:W-:Y:S02]  /*20c0*/  IMNMX R2, R6, R2, PT ;  /* 0x0000000206027217 */ /* 0x000fe40003800200 */
[----:B------:R-:W-:-:S03]  /*20d0*/  IMNMX R3, RZ, R3, !PT ;  /* 0x00000003ff037217 */ /* 0x000fc60007800200 */
[----:B------:R-:W-:-:S05]  /*20e0*/  IMAD R2, R2, 0x70, -R10 ;  /* 0x0000007002027824 */ /* 0x000fca00078e0a0a */
[----:B------:R-:W-:-:S04]  /*20f0*/  IMNMX R2, R2, R0, PT ;  /* 0x0000000002027217 */ /* 0x000fc80003800200 */
[----:B------:R-:W-:Y:S02]  /*2100*/  ISETP.GT.AND P0, PT, R2, R3, PT ;  /* 0x000000030200720c */ /* 0x000fe40003f04270 */
[----:B------:R-:W-:Y:S02]  /*2110*/  SHF.R.U32.HI R3, RZ, 0x4, R3 ;  /* 0x00000004ff037819 */ /* 0x000fe40000011603 */
[--C-:B--2---:R-:W-:Y:S02]  /*2120*/  SHF.R.S32.HI R214, RZ, 0x1f, R7.reuse ;  /* 0x0000001fffd67819 */ /* 0x104fe40000011407 */
[----:B------:R-:W-:Y:S01]  /*2130*/  SHF.R.S32.HI R40, RZ, 0x1f, R7 ;  /* 0x0000001fff287819 */ /* 0x000fe20000011407 */
[----:B------:R-:W-:Y:S01]  /*2140*/  IMAD.WIDE.U32 R4, R3, 0x24924925, RZ ;  /* 0x2492492503047825 */ /* 0x000fe200078e00ff */
[-C--:B------:R-:W-:Y:S02]  /*2150*/  LEA.HI R6, R214, R7.reuse, RZ, 0x3 ;  /* 0x00000007d6067211 */ /* 0x080fe400078f18ff */
[----:B------:R-:W-:Y:S01]  /*2160*/  LEA.HI R40, R40, R7, RZ, 0x3 ;  /* 0x0000000728287211 */ /* 0x000fe200078f18ff */
[----:B------:R-:W-:Y:S01]  /*2170*/  IMAD.MOV.U32 R140, RZ, RZ, R5 ;  /* 0x000000ffff8c7224 */ /* 0x000fe200078e0005 */
[----:B------:R-:W-:-:S02]  /*2180*/  LOP3.LUT R4, R6, 0xfffffff8, RZ, 0xc0, !PT ;  /* 0xfffffff806047812 */ /* 0x000fc400078ec0ff */
[----:B------:R-:W-:Y:S01]  /*2190*/  @P0 IADD3 R3, R2, 0x6f, RZ ;  /* 0x0000006f02030810 */ /* 0x000fe20007ffe0ff */
[----:B------:R-:W-:Y:S01]  /*21a0*/  @P0 IMAD.MOV.U32 R2, RZ, RZ, RZ ;  /* 0x000000ffff020224 */ /* 0x000fe200078e00ff */
[----:B------:R-:W-:Y:S01]  /*21b0*/  SHF.R.S32.HI R40, RZ, 0x3, R40 ;  /* 0x00000003ff287819 */ /* 0x000fe20000011428 */
[----:B------:R-:W-:Y:S01]  /*21c0*/  IMAD.IADD R147, R7, 0x1, -R4 ;  /* 0x0000000107937824 */ /* 0x000fe200078e0a04 */
[----:B------:R-:W-:Y:S01]  /*21d0*/  SHF.R.S32.HI R35, RZ, 0x1f, R7 ;  /* 0x0000001fff237819 */ /* 0x000fe20000011407 */
[----:B------:R-:W-:Y:S01]  /*21e0*/  @P0 IMAD.HI R2, R3, -0x6db6db6d, R2 ;  /* 0x9249249303020827 */ /* 0x000fe200078e0202 */
[--C-:B------:R-:W-:Y:S02]  /*21f0*/  SHF.R.S32.HI R33, RZ, 0x1f, R7.reuse ;  /* 0x0000001fff217819 */ /* 0x100fe40000011407 */
[----:B------:R-:W-:Y:S01]  /*2200*/  SHF.R.S32.HI R34, RZ, 0x1f, R7 ;  /* 0x0000001fff227819 */ /* 0x000fe20000011407 */
[----:B------:R-:W-:Y:S01]  /*2210*/  IMAD.SHL.U32 R6, R40, 0x40, RZ ;  /* 0x0000004028067824 */ /* 0x000fe200078e00ff */
[----:B------:R-:W-:Y:S01]  /*2220*/  @P0 SHF.R.U32.HI R3, RZ, 0x1f, R2 ;  /* 0x0000001fff030819 */ /* 0x000fe20000011602 */
[----:B------:R-:W-:Y:S01]  /*2230*/  IMAD.MOV.U32 R4, RZ, RZ, R140 ;  /* 0x000000ffff047224 */ /* 0x000fe200078e008c */
[----:B------:R-:W-:Y:S01]  /*2240*/  LEA.HI R5, R214, R7, RZ, 0x6 ;  /* 0x00000007d6057211 */ /* 0x000fe200078f30ff */
[C---:B------:R-:W-:Y:S01]  /*2250*/  IMAD.SHL.U32 R36, R147.reuse, 0x8, RZ ;  /* 0x0000000893247824 */ /* 0x040fe200078e00ff */
[----:B------:R-:W-:Y:S01]  /*2260*/  @P0 LEA.HI.SX32 R4, R2, R3, 0x1a ;  /* 0x0000000302040211 */ /* 0x000fe200078fd2ff */
[----:B------:R-:W-:Y:S01]  /*2270*/  IMAD.SHL.U32 R28, R147, 0x4, RZ ;  /* 0x00000004931c7824 */ /* 0x000fe200078e00ff */
[-C--:B------:R-:W-:Y:S01]  /*2280*/  LEA.HI R35, R35, R7.reuse, RZ, 0x3 ;  /* 0x0000000723237211 */ /* 0x080fe200078f18ff */
[----:B------:R-:W-:Y:S01]  /*2290*/  IMAD.SHL.U32 R2, R5, 0x8, RZ ;  /* 0x0000000805027824 */ /* 0x000fe200078e00ff */
[----:B------:R-:W-:-:S02]  /*22a0*/  LEA.HI R34, R34, R7, RZ, 0x3 ;  /* 0x0000000722227211 */ /* 0x000fc400078f18ff */
[----:B------:R-:W-:Y:S02]  /*22b0*/  LEA.HI R33, R33, R7, RZ, 0x3 ;  /* 0x0000000721217211 */ /* 0x000fe400078f18ff */
[----:B------:R-:W-:Y:S02]  /*22c0*/  LOP3.LUT R159, R6, 0x1c0, RZ, 0xc0, !PT ;  /* 0x000001c0069f7812 */ /* 0x000fe400078ec0ff */
[----:B------:R-:W-:Y:S02]  /*22d0*/  ISETP.GT.AND P0, PT, R4, R140, PT ;  /* 0x0000008c0400720c */ /* 0x000fe40003f04270 */
[----:B------:R-:W-:Y:S02]  /*22e0*/  SHF.R.S32.HI R35, RZ, 0x3, R35 ;  /* 0x00000003ff237819 */ /* 0x000fe40000011423 */
[----:B------:R-:W-:Y:S02]  /*22f0*/  SHF.R.S32.HI R34, RZ, 0x3, R34 ;  /* 0x00000003ff227819 */ /* 0x000fe40000011422 */
[----:B------:R-:W-:-:S02]  /*2300*/  SHF.R.S32.HI R33, RZ, 0x3, R33 ;  /* 0x00000003ff217819 */ /* 0x000fc40000011421 */
[----:B------:R-:W-:Y:S02]  /*2310*/  SHF.R.U32.HI R199, RZ, 0x3, R159 ;  /* 0x00000003ffc77819 */ /* 0x000fe4000001169f */
[----:B------:R-:W-:Y:S02]  /*2320*/  LOP3.LUT R3, R159, 0x38, R36, 0xf8, !PT ;  /* 0x000000389f037812 */ /* 0x000fe400078ef824 */
[----:B------:R-:W-:Y:S02]  /*2330*/  IADD3 R35, R35, 0x20, RZ ;  /* 0x0000002023237810 */ /* 0x000fe40007ffe0ff */
[----:B------:R-:W-:Y:S02]  /*2340*/  IADD3 R34, R34, 0x40, RZ ;  /* 0x0000004022227810 */ /* 0x000fe40007ffe0ff */
[----:B------:R-:W-:Y:S01]  /*2350*/  IADD3 R33, R33, 0x60, RZ ;  /* 0x0000006021217810 */ /* 0x000fe20007ffe0ff */
[----:B------:R-:W-:Y:S01]  /*2360*/  IMAD.SHL.U32 R5, R35, 0x40, RZ ;  /* 0x0000004023057824 */ /* 0x000fe200078e00ff */
[----:B------:R-:W-:Y:S01]  /*2370*/  LOP3.LUT R169, R2, 0xfffffe00, RZ, 0xc0, !PT ;  /* 0xfffffe0002a97812 */ /* 0x000fe200078ec0ff */
[----:B------:R-:W-:Y:S01]  /*2380*/  IMAD.SHL.U32 R6, R34, 0x40, RZ ;  /* 0x0000004022067824 */ /* 0x000fe200078e00ff */
[----:B------:R-:W-:Y:S01]  /*2390*/  LOP3.LUT R2, R3, R199, RZ, 0x3c, !PT ;  /* 0x000000c703027212 */ /* 0x000fe200078e3cff */
[----:B------:R-:W-:Y:S01]  /*23a0*/  IMAD.SHL.U32 R3, R33, 0x40, RZ ;  /* 0x0000004021037824 */ /* 0x000fe200078e00ff */
[----:B------:R-:W-:-:S02]  /*23b0*/  LOP3.LUT R154, R5, 0x1c0, RZ, 0xc0, !PT ;  /* 0x000001c0059a7812 */ /* 0x000fc400078ec0ff */
[----:B------:R-:W-:Y:S01]  /*23c0*/  LOP3.LUT R155, R6, 0x1c0, RZ, 0xc0, !PT ;  /* 0x000001c0069b7812 */ /* 0x000fe200078ec0ff */
[----:B------:R-:W-:Y:S01]  /*23d0*/  IMAD.IADD R2, R169, 0x1, R2 ;  /* 0x00000001a9027824 */ /* 0x000fe200078e0202 */
[----:B------:R-:W-:-:S03]  /*23e0*/  LOP3.LUT R158, R3, 0x1c0, RZ, 0xc0, !PT ;  /* 0x000001c0039e7812 */ /* 0x000fc600078ec0ff */
[----:B------:R-:W-:Y:S01]  /*23f0*/  IMAD.SHL.U32 R215, R2, 0x2, RZ ;  /* 0x0000000202d77824 */ /* 0x000fe200078e00ff */
[----:B------:R-:W-:Y:S05]  /*2400*/  @!P0 BRA `(.L_x_1142) ;  /* 0x00006f5000008947 */ /* 0x000fea0003800000 */
[----:B------:R-:W-:Y:S01]  /*2410*/  ISETP.NE.U32.AND P0, PT, RZ, c[0x0][0x340], PT ;  /* 0x0000d000ff007a0c */ /* 0x000fe20003f05070 */
[----:B------:R-:W-:-:S03]  /*2420*/  IMAD.MOV.U32 R38, RZ, RZ, R15 ;  /* 0x000000ffff267224 */ /* 0x000fc600078e000f */
[----:B------:R-:W-:-:S13]  /*2430*/  ISETP.NE.AND.EX P3, PT, RZ, c[0x0][0x344], PT, P0 ;  /* 0x0000d100ff007a0c */ /* 0x000fda0003f65300 */
[----:B------:R-:W-:-:S05]  /*2440*/  @P3 IMAD.WIDE R2, R42, R13, c[0x0][0x340] ;  /* 0x0000d0002a023625 */ /* 0x000fca00078e020d */
[----:B------:R2:W3:Y:S01]  /*2450*/  @P3 LDG.E R23, [R2.64] ;  /* 0x0000000602173981 */ /* 0x0004e2000c1e1900 */
[----:B------:R-:W-:Y:S01]  /*2460*/  SHF.R.S32.HI R27, RZ, 0x1f, R40 ;  /* 0x0000001fff1b7819 */ /* 0x000fe20000011428 */
[----:B------:R-:W-:Y:S01]  /*2470*/  IMAD.MOV.U32 R179, RZ, RZ, 0x5 ;  /* 0x00000005ffb37424 */ /* 0x000fe200078e00ff */
[----:B------:R-:W-:Y:S01]  /*2480*/  IADD3 R129, P0, R40, R12, RZ ;  /* 0x0000000c28817210 */ /* 0x000fe20007f1e0ff */
[----:B------:R-:W-:Y:S01]  /*2490*/  ULDC UR4, c[0x0][0x23c] ;  /* 0x00008f0000047ab9 */ /* 0x000fe20000000800 */
[----:B------:R-:W-:Y:S01]  /*24a0*/  SHF.R.S32.HI R37, RZ, 0x1f, R36 ;  /* 0x0000001fff257819 */ /* 0x000fe20000011424 */
[----:B------:R-:W-:Y:S01]  /*24b0*/  USHF.L.U32 UR5, UR4, 0x6, URZ ;  /* 0x0000000604057899 */ /* 0x000fe2000800063f */
[----:B------:R-:W-:Y:S01]  /*24c0*/  LEA.HI.X.SX32 R143, R12, R27, 0x1, P0 ;  /* 0x0000001b0c8f7211 */ /* 0x000fe200000f0eff */
[----:B------:R-:W-:Y:S01]  /*24d0*/  IMAD.IADD R22, R11, 0x1, R170 ;  /* 0x000000010b167824 */ /* 0x000fe200078e02aa */
[----:B------:R-:W-:Y:S01]  /*24e0*/  IADD3 R41, R4, -0x1, RZ ;  /* 0xffffffff04297810 */ /* 0x000fe20007ffe0ff */
[----:B------:R-:W-:Y:S01]  /*24f0*/  UIMAD UR4, UR4, 0x60, URZ ;  /* 0x00000060040478a4 */ /* 0x000fe2000f8e023f */
[----:B------:R-:W-:Y:S01]  /*2500*/  SEL R25, R146, RZ, !P5 ;  /* 0x000000ff92197207 */ /* 0x000fe20006800000 */
[----:B------:R-:W-:Y:S01]  /*2510*/  IMAD R5, R143, c[0x0][0x238], RZ ;  /* 0x00008e008f057a24 */ /* 0x000fe200078e02ff */
[----:B------:R-:W-:Y:S01]  /*2520*/  MOV R148, 0x70 ;  /* 0x0000007000947802 */ /* 0x000fe20000000f00 */
[----:B------:R-:W-:Y:S01]  /*2530*/  IMAD.WIDE.U32 R12, R40, c[0x0][0x290], R36 ;  /* 0x0000a400280c7a25 */ /* 0x000fe200078e0024 */
[----:B------:R-:W-:-:S02]  /*2540*/  SEL R26, R42, RZ, !P5 ;  /* 0x000000ff2a1a7207 */ /* 0x000fc40006800000 */
[----:B------:R-:W-:Y:S01]  /*2550*/  ISETP.GE.AND P5, PT, R36, c[0x0][0x1d4], PT ;  /* 0x0000750024007a0c */ /* 0x000fe20003fa6270 */
[----:B------:R-:W-:Y:S01]  /*2560*/  IMAD R5, R129, c[0x0][0x23c], R5 ;  /* 0x00008f0081057a24 */ /* 0x000fe200078e0205 */
[----:B------:R-:W-:Y:S01]  /*2570*/  ISETP.GE.AND P4, PT, R218, c[0x0][0x1d4], PT ;  /* 0x00007500da007a0c */ /* 0x000fe20003f86270 */
[----:B------:R-:W-:Y:S01]  /*2580*/  IMAD R4, R25, c[0x0][0x248], RZ ;  /* 0x0000920019047a24 */ /* 0x000fe200078e02ff */
[----:B------:R-:W-:Y:S01]  /*2590*/  MOV R178, c[0x0][0x238] ;  /* 0x00008e0000b27a02 */ /* 0x000fe20000000f00 */
[C---:B------:R-:W-:Y:S01]  /*25a0*/  IMAD R186, R148.reuse, c[0x0][0x23c], RZ ;  /* 0x00008f0094ba7a24 */ /* 0x040fe200078e02ff */
[----:B------:R-:W-:Y:S01]  /*25b0*/  SHF.R.S32.HI R24, RZ, 0x1f, R22 ;  /* 0x0000001fff187819 */ /* 0x000fe20000011416 */
[----:B------:R-:W-:Y:S01]  /*25c0*/  IMAD.WIDE.U32 R156, R148, c[0x0][0x238], RZ ;  /* 0x00008e00949c7a25 */ /* 0x000fe200078e00ff */
[----:B------:R-:W-:Y:S02]  /*25d0*/  SHF.L.U64.HI R187, R178, R179, c[0x0][0x23c] ;  /* 0x00008f00b2bb7619 */ /* 0x000fe400000102b3 */
[----:B------:R-:W-:Y:S01]  /*25e0*/  SHF.R.S32.HI R29, RZ, 0x1f, R28 ;  /* 0x0000001fff1d7819 */ /* 0x000fe2000001141c */
[----:B--2---:R-:W-:Y:S01]  /*25f0*/  IMAD.WIDE.U32 R2, R129, c[0x0][0x238], R36 ;  /* 0x00008e0081027a25 */ /* 0x004fe200078e0024 */
[----:B------:R-:W-:-:S02]  /*2600*/  LOP3.LUT R38, R38, 0xfffffffd, RZ, 0xc0, !PT ;  /* 0xfffffffd26267812 */ /* 0x000fc400078ec0ff */
[----:B------:R-:W-:Y:S01]  /*2610*/  MOV R210, c[0x0][0x27c] ;  /* 0x00009f0000d27a02 */ /* 0x000fe20000000f00 */
[----:B------:R-:W-:Y:S01]  /*2620*/  IMAD.IADD R3, R3, 0x1, R5 ;  /* 0x0000000103037824 */ /* 0x000fe200078e0205 */
[----:B------:R-:W-:Y:S01]  /*2630*/  @P5 LOP3.LUT R38, R38, 0x2, RZ, 0xfc, !PT ;  /* 0x0000000226265812 */ /* 0x000fe200078efcff */
[----:B------:R-:W-:Y:S01]  /*2640*/  IMAD R5, R41, -0x70, R0 ;  /* 0xffffff9029057824 */ /* 0x000fe200078e0200 */
[----:B------:R-:W-:Y:S01]  /*2650*/  SHF.R.U32.HI R30, RZ, 0x3, R154 ;  /* 0x00000003ff1e7819 */ /* 0x000fe2000001169a */
[----:B------:R-:W-:Y:S01]  /*2660*/  IMAD.WIDE.U32 R2, R39, c[0x0][0x240], R2 ;  /* 0x0000900027027a25 */ /* 0x000fe200078e0002 */
[----:B------:R-:W-:Y:S02]  /*2670*/  LOP3.LUT R38, R38, 0xfffffffe, RZ, 0xc0, !PT ;  /* 0xfffffffe26267812 */ /* 0x000fe400078ec0ff */
[----:B------:R-:W-:Y:S01]  /*2680*/  IMNMX R5, R5, 0x70, PT ;  /* 0x0000007005057817 */ /* 0x000fe20003800200 */
[----:B------:R-:W-:Y:S01]  /*2690*/  IMAD R3, R39, c[0x0][0x244], R3 ;  /* 0x0000910027037a24 */ /* 0x000fe200078e0203 */
[----:B------:R-:W-:Y:S01]  /*26a0*/  @P4 LOP3.LUT R38, R38, 0x1, RZ, 0xfc, !PT ;  /* 0x0000000126264812 */ /* 0x000fe200078efcff */
[C---:B------:R-:W-:Y:S01]  /*26b0*/  IMAD R4, R26.reuse, c[0x0][0x24c], R4 ;  /* 0x000093001a047a24 */ /* 0x040fe200078e0204 */
[----:B------:R-:W-:Y:S01]  /*26c0*/  SHF.R.U32.HI R32, RZ, 0x3, R158 ;  /* 0x00000003ff207819 */ /* 0x000fe2000001169e */
[----:B------:R-:W-:Y:S01]  /*26d0*/  IMAD.IADD R6, R5, 0x1, -R40 ;  /* 0x0000000105067824 */ /* 0x000fe200078e0a28 */
[----:B------:R-:W-:Y:S01]  /*26e0*/  SHF.R.U32.HI R31, RZ, 0x3, R155 ;  /* 0x00000003ff1f7819 */ /* 0x000fe2000001169b */
[----:B------:R-:W-:Y:S01]  /*26f0*/  IMAD.WIDE.U32 R126, R26, c[0x0][0x248], R2 ;  /* 0x000092001a7e7a25 */ /* 0x000fe200078e0002 */
[----:B------:R-:W-:Y:S01]  /*2700*/  SHF.R.S32.HI R3, RZ, 0x1f, R41 ;  /* 0x0000001fff037819 */ /* 0x000fe20000011429 */
[----:B------:R2:W-:Y:S01]  /*2710*/  STL [R1+0x3c], R38 ;  /* 0x00003c2601007387 */ /* 0x0005e20000100800 */
[C---:B------:R-:W-:Y:S01]  /*2720*/  ISETP.GE.AND P0, PT, R6.reuse, 0x1, PT ;  /* 0x000000010600780c */ /* 0x040fe20003f06270 */
[----:B------:R-:W-:Y:S01]  /*2730*/  IMAD.IADD R186, R157, 0x1, R186 ;  /* 0x000000019dba7824 */ /* 0x000fe200078e02ba */
[----:B------:R-:W-:Y:S01]  /*2740*/  IADD3 R125, R127, R4, RZ ;  /* 0x000000047f7d7210 */ /* 0x000fe20007ffe0ff */
[----:B------:R-:W-:Y:S01]  /*2750*/  IMAD.MOV.U32 R124, RZ, RZ, R126 ;  /* 0x000000ffff7c7224 */ /* 0x000fe200078e007e */
[----:B------:R-:W-:Y:S01]  /*2760*/  ISETP.GE.AND P2, PT, R6, 0x21, PT ;  /* 0x000000210600780c */ /* 0x000fe20003f46270 */
[----:B------:R-:W-:-:S02]  /*2770*/  IMAD R2, R186, R41, RZ ;  /* 0x00000029ba027224 */ /* 0x000fc400078e02ff */
[----:B------:R-:W-:Y:S02]  /*2780*/  IMAD.SHL.U32 R209, R178, 0x20, RZ ;  /* 0x00000020b2d17824 */ /* 0x000fe400078e00ff */
[-C--:B------:R-:W-:Y:S02]  /*2790*/  IMAD R4, R3, R156.reuse, R2 ;  /* 0x0000009c03047224 */ /* 0x080fe400078e0202 */
[----:B------:R-:W-:-:S04]  /*27a0*/  IMAD.WIDE.U32 R2, R41, R156, R124 ;  /* 0x0000009c29027225 */ /* 0x000fc800078e007c */
[----:B------:R-:W-:Y:S01]  /*27b0*/  IMAD.IADD R3, R3, 0x1, R4 ;  /* 0x0000000103037824 */ /* 0x000fe200078e0204 */
[----:B------:R-:W-:Y:S01]  /*27c0*/  @P0 LEA R4, P1, R2, c[0x0][0x220], 0x1 ;  /* 0x0000880002040a11 */ /* 0x000fe200078208ff */
[----:B-1----:R-:W-:-:S03]  /*27d0*/  IMAD.WIDE.U32 R8, R178, 0x40, RZ ;  /* 0x00000040b2087825 */ /* 0x002fc600078e00ff */
[----:B------:R-:W-:Y:S01]  /*27e0*/  @P0 LEA.HI.X R5, R2, c[0x0][0x224], R3, 0x1, P1 ;  /* 0x0000890002050a11 */ /* 0x000fe200008f0c03 */
[----:B------:R-:W-:Y:S01]  /*27f0*/  IMAD R10, R24, c[0x0][0x1e0], RZ ;  /* 0x00007800180a7a24 */ /* 0x000fe200078e02ff */
[----:B------:R-:W-:Y:S01]  /*2800*/  ISETP.GE.AND P1, PT, R6, 0x41, PT ;  /* 0x000000410600780c */ /* 0x000fe20003f26270 */
[----:B------:R-:W-:Y:S02]  /*2810*/  IMAD.WIDE.U32 R204, R40, c[0x0][0x1e0], RZ ;  /* 0x0000780028cc7a25 */ /* 0x000fe400078e00ff */
[----:B------:R-:W-:Y:S01]  /*2820*/  @!PT LDS RZ, [RZ] ;  /* 0x00000000fffff984 */ /* 0x000fe20000000800 */
[----:B------:R-:W-:Y:S01]  /*2830*/  @!PT LDS RZ, [RZ] ;  /* 0x00000000fffff984 */ /* 0x000fe20000000800 */
[----:B------:R-:W-:Y:S01]  /*2840*/  @!PT LDS RZ, [RZ] ;  /* 0x00000000fffff984 */ /* 0x000fe20000000800 */
[----:B------:R1:W-:Y:S02]  /*2850*/  @P0 LDGSTS.E.BYPASS.LTC128B.128 [R215+0x8100], [R4.64], !P5 ;  /* 0x0810000004d70fae */ /* 0x0003e4000e901d46 */
[----:B------:R-:W-:Y:S02]  /*2860*/  IMAD R10, R22, c[0x0][0x1e4], R10 ;  /* 0x00007900160a7a24 */ /* 0x000fe400078e020a */
[----:B------:R1:W-:Y:S01]  /*2870*/  @P0 LDGSTS.E.BYPASS.LTC128B.128 [R215+0xb900], [R4.64+0x80], !P4 ;  /* 0x0b90008004d70fae */ /* 0x0003e2000e101d46 */
[----:B------:R-:W-:-:S04]  /*2880*/  IMAD.WIDE.U32 R164, R178, 0x60, RZ ;  /* 0x00000060b2a47825 */ /* 0x000fc800078e00ff */
[----:B------:R-:W-:Y:S01]  /*2890*/  IMAD.MOV.U32 R162, RZ, RZ, c[0x0][0x280] ;  /* 0x0000a000ffa27624 */ /* 0x000fe200078e00ff */
[----:B------:R-:W-:Y:S01]  /*28a0*/  IADD3 R181, R165, UR4, RZ ;  /* 0x00000004a5b57c10 */ /* 0x000fe2000fffe0ff */
[----:B------:R-:W-:Y:S02]  /*28b0*/  IMAD.MOV.U32 R163, RZ, RZ, c[0x0][0x290] ;  /* 0x0000a400ffa37624 */ /* 0x000fe400078e00ff */
[C---:B------:R-:W-:Y:S01]  /*28c0*/  IMAD.SHL.U32 R190, R162.reuse, 0x20, RZ ;  /* 0x00000020a2be7824 */ /* 0x040fe200078e00ff */
[-C--:B------:R-:W-:Y:S01]  /*28d0*/  SHF.L.U64.HI R167, R162, R179.reuse, c[0x0][0x284] ;  /* 0x0000a100a2a77619 */ /* 0x080fe200000102b3 */
[C---:B------:R-:W-:Y:S01]  /*28e0*/  IMAD.SHL.U32 R191, R163.reuse, 0x20, RZ ;  /* 0x00000020a3bf7824 */ /* 0x040fe200078e00ff */
[----:B------:R-:W-:Y:S02]  /*28f0*/  SHF.L.U64.HI R168, R163, R179, c[0x0][0x294] ;  /* 0x0000a500a3a87619 */ /* 0x000fe400000102b3 */
[----:B-1----:R-:W-:-:S04]  /*2900*/  @P2 IADD3 R5, P0, R209, R2, RZ ;  /* 0x00000002d1052210 */ /* 0x002fc80007f1e0ff */
[----:B------:R-:W-:Y:S02]  /*2910*/  @P2 IADD3.X R7, R3, R187, RZ, P0, !PT ;  /* 0x000000bb03072210 */ /* 0x000fe400007fe4ff */
[----:B------:R-:W-:-:S04]  /*2920*/  @P2 LEA R4, P0, R5, c[0x0][0x220], 0x1 ;  /* 0x0000880005042a11 */ /* 0x000fc800078008ff */
[----:B------:R-:W-:-:S05]  /*2930*/  @P2 LEA.HI.X R5, R5, c[0x0][0x224], R7, 0x1, P0 ;  /* 0x0000890005052a11 */ /* 0x000fca00000f0c07 */
[----:B------:R1:W-:Y:S04]  /*2940*/  @P2 LDGSTS.E.BYPASS.LTC128B.128 [R216+0x9100], [R4.64], !P5 ;  /* 0x0910000004d82fae */ /* 0x0003e8000e901d46 */
[----:B------:R1:W-:Y:S02]  /*2950*/  @P2 LDGSTS.E.BYPASS.LTC128B.128 [R216+0xc900], [R4.64+0x80], !P4 ;  /* 0x0c90008004d82fae */ /* 0x0003e4000e101d46 */
[----:B-1----:R-:W-:-:S04]  /*2960*/  @P1 IADD3 R5, P0, R2, R8, RZ ;  /* 0x0000000802051210 */ /* 0x002fc80007f1e0ff */
[----:B------:R-:W-:Y:S01]  /*2970*/  @P1 IADD3.X R7, R3, UR5, R9, P0, !PT ;  /* 0x0000000503071c10 */ /* 0x000fe200087fe409 */
[----:B------:R-:W-:Y:S01]  /*2980*/  IMAD.WIDE.U32 R8, R22, c[0x0][0x1e0], RZ ;  /* 0x0000780016087a25 */ /* 0x000fe200078e00ff */
[----:B------:R-:W-:-:S04]  /*2990*/  @P1 LEA R4, P0, R5, c[0x0][0x220], 0x1 ;  /* 0x0000880005041a11 */ /* 0x000fc800078008ff */
[----:B------:R-:W-:Y:S02]  /*29a0*/  @P1 LEA.HI.X R5, R5, c[0x0][0x224], R7, 0x1, P0 ;  /* 0x0000890005051a11 */ /* 0x000fe400000f0c07 */
[----:B------:R-:W-:Y:S01]  /*29b0*/  ISETP.GT.AND P0, PT, R6, 0x60, PT ;  /* 0x000000600600780c */ /* 0x000fe20003f04270 */
[----:B------:R-:W-:Y:S02]  /*29c0*/  IMAD R6, R27, c[0x0][0x280], RZ ;  /* 0x0000a0001b067a24 */ /* 0x000fe400078e02ff */
[----:B------:R1:W-:Y:S02]  /*29d0*/  @P1 LDGSTS.E.BYPASS.LTC128B.128 [R216+0xa100], [R4.64], !P5 ;  /* 0x0a10000004d81fae */ /* 0x0003e4000e901d46 */
[C---:B------:R-:W-:Y:S02]  /*29e0*/  IMAD R16, R40.reuse, c[0x0][0x284], R6 ;  /* 0x0000a10028107a24 */ /* 0x040fe400078e0206 */
[----:B------:R-:W-:Y:S01]  /*29f0*/  IMAD.WIDE.U32 R6, R40, c[0x0][0x280], R28 ;  /* 0x0000a00028067a25 */ /* 0x000fe200078e001c */
[----:B------:R1:W-:Y:S03]  /*2a00*/  @P1 LDGSTS.E.BYPASS.LTC128B.128 [R216+0xd900], [R4.64+0x80], !P4 ;  /* 0x0d90008004d81fae */ /* 0x0003e6000e101d46 */
[----:B------:R-:W-:Y:S01]  /*2a10*/  IMAD.IADD R15, R7, 0x1, R16 ;  /* 0x00000001070f7824 */ /* 0x000fe200078e0210 */
[----:B------:R-:W-:Y:S01]  /*2a20*/  IADD3 R7, R9, R10, RZ ;  /* 0x0000000a09077210 */ /* 0x000fe20007ffe0ff */
[----:B------:R-:W-:-:S02]  /*2a30*/  IMAD R9, R27, c[0x0][0x290], RZ ;  /* 0x0000a4001b097a24 */ /* 0x000fc400078e02ff */
[----:B------:R-:W-:-:S04]  /*2a40*/  @P0 IMAD.WIDE.U32 R2, R178, 0x60, R2 ;  /* 0x00000060b2020825 */ /* 0x000fc800078e0002 */
[----:B------:R-:W-:Y:S01]  /*2a50*/  IMAD.MOV.U32 R14, RZ, RZ, R6 ;  /* 0x000000ffff0e7224 */ /* 0x000fe200078e0006 */
[----:B------:R-:W-:Y:S01]  /*2a60*/  @P0 IADD3 R17, R3, UR4, RZ ;  /* 0x0000000403110c10 */ /* 0x000fe2000fffe0ff */
[----:B------:R-:W-:-:S04]  /*2a70*/  IMAD.WIDE.U32 R10, R40, c[0x0][0x290], R28 ;  /* 0x0000a400280a7a25 */ /* 0x000fc800078e001c */
[----:B------:R-:W-:Y:S02]  /*2a80*/  IMAD R9, R40, c[0x0][0x294], R9 ;  /* 0x0000a50028097a24 */ /* 0x000fe400078e0209 */
[----:B------:R-:W-:Y:S01]  /*2a90*/  IMAD.MOV.U32 R6, RZ, RZ, R8 ;  /* 0x000000ffff067224 */ /* 0x000fe200078e0008 */
[C---:B------:R-:W-:Y:S01]  /*2aa0*/  @P0 LEA R8, P1, R2.reuse, c[0x0][0x220], 0x1 ;  /* 0x0000880002080a11 */ /* 0x040fe200078208ff */
[----:B------:R-:W-:Y:S01]  /*2ab0*/  IMAD.IADD R3, R9, 0x1, R13 ;  /* 0x0000000109037824 */ /* 0x000fe200078e020d */
[----:B------:R-:W-:Y:S01]  /*2ac0*/  IADD3 R11, R11, R9, RZ ;  /* 0x000000090b0b7210 */ /* 0x000fe20007ffe0ff */
[C---:B------:R-:W-:Y:S01]  /*2ad0*/  IMAD.WIDE.U32 R6, R39.reuse, c[0x0][0x1e8], R6 ;  /* 0x00007a0027067a25 */ /* 0x040fe200078e0006 */
[----:B------:R-:W-:Y:S02]  /*2ae0*/  @P0 LEA.HI.X R9, R2, c[0x0][0x224], R17, 0x1, P1 ;  /* 0x0000890002090a11 */ /* 0x000fe400008f0c11 */
[----:B------:R-:W-:Y:S01]  /*2af0*/  MOV R2, R12 ;  /* 0x0000000c00027202 */ /* 0x000fe20000000f00 */
[----:B-1----:R-:W-:Y:S01]  /*2b00*/  IMAD.WIDE.U32 R4, R40, c[0x0][0x280], R36 ;  /* 0x0000a00028047a25 */ /* 0x002fe200078e0024 */
[----:B------:R-:W-:Y:S01]  /*2b10*/  SHF.R.S32.HI R12, RZ, 0x1f, R33 ;  /* 0x0000001fff0c7819 */ /* 0x000fe20000011421 */
[----:B------:R1:W-:Y:S01]  /*2b20*/  @P0 LDGSTS.E.BYPASS.LTC128B.128 [R216+0xb100], [R8.64], !P5 ;  /* 0x0b10000008d80fae */ /* 0x0003e2000e901d46 */
[----:B------:R-:W-:Y:S01]  /*2b30*/  SHF.R.S32.HI R13, RZ, 0x1f, R34 ;  /* 0x0000001fff0d7819 */ /* 0x000fe20000011422 */
[----:B------:R-:W-:Y:S01]  /*2b40*/  IMAD.IADD R5, R16, 0x1, R5 ;  /* 0x0000000110057824 */ /* 0x000fe200078e0205 */
[----:B------:R-:W-:Y:S01]  /*2b50*/  LEA.HI R12, R12, R33, RZ, 0x3 ;  /* 0x000000210c0c7211 */ /* 0x000fe200078f18ff */
[----:B------:R1:W-:Y:S01]  /*2b60*/  @P0 LDGSTS.E.BYPASS.LTC128B.128 [R216+0xe900], [R8.64+0x80], !P4 ;  /* 0x0e90008008d80fae */ /* 0x0003e2000e101d46 */
[----:B------:R-:W-:Y:S01]  /*2b70*/  IMAD R7, R39, c[0x0][0x1ec], R7 ;  /* 0x00007b0027077a24 */ /* 0x000fe200078e0207 */
[----:B------:R-:W-:Y:S01]  /*2b80*/  LEA.HI R13, R13, R34, RZ, 0x3 ;  /* 0x000000220d0d7211 */ /* 0x000fe200078f18ff */
[----:B-----5:R-:W-:Y:S01]  /*2b90*/  IMAD.WIDE.U32 R108, R145, c[0x0][0x280], R14 ;  /* 0x0000a000916c7a25 */ /* 0x020fe200078e000e */
[----:B------:R-:W-:Y:S01]  /*2ba0*/  SHF.L.U32 R17, R12, 0x6, RZ ;  /* 0x000000060c117819 */ /* 0x000fe200000006ff */
[----:B------:R-:W0:Y:S01]  /*2bb0*/  LDGDEPBAR ;  /* 0x00000000000079af */ /* 0x000e220000000000 */
[----:B------:R-:W-:Y:S01]  /*2bc0*/  WARPSYNC 0xffffffff ;  /* 0xffffffff00007948 */ /* 0x000fe20003800000 */
[----:B------:R-:W-:Y:S01]  /*2bd0*/  IMAD.SHL.U32 R19, R13, 0x40, RZ ;  /* 0x000000400d137824 */ /* 0x000fe200078e00ff */
[----:B------:R-:W-:Y:S01]  /*2be0*/  LOP3.LUT R17, R17, 0xfffffe00, RZ, 0xc0, !PT ;  /* 0xfffffe0011117812 */ /* 0x000fe200078ec0ff */
[----:B------:R-:W-:-:S03]  /*2bf0*/  IMAD.WIDE.U32 R104, R145, c[0x0][0x280], R4 ;  /* 0x0000a00091687a25 */ /* 0x000fc600078e0004 */
[----:B------:R-:W-:Y:S01]  /*2c00*/  LOP3.LUT R19, R19, 0xfffffe00, RZ, 0xc0, !PT ;  /* 0xfffffe0013137812 */ /* 0x000fe200078ec0ff */
[----:B------:R-:W-:-:S04]  /*2c10*/  IMAD.WIDE.U32 R102, R145, c[0x0][0x290], R2 ;  /* 0x0000a40091667a25 */ /* 0x000fc800078e0002 */
[----:B------:R-:W-:Y:S01]  /*2c20*/  IMAD.WIDE.U32 R106, R145, c[0x0][0x290], R10 ;  /* 0x0000a400916a7a25 */ /* 0x000fe200078e000a */
[----:B-1----:R-:W-:Y:S02]  /*2c30*/  SHF.R.S32.HI R9, RZ, 0x1f, R35 ;  /* 0x0000001fff097819 */ /* 0x002fe40000011423 */
[----:B------:R-:W-:Y:S02]  /*2c40*/  SHF.R.S32.HI R8, RZ, 0x1f, R145 ;  /* 0x0000001fff087819 */ /* 0x000fe40000011491 */
[----:B------:R-:W-:Y:S01]  /*2c50*/  LEA.HI R16, R9, R35, RZ, 0x3 ;  /* 0x0000002309107211 */ /* 0x000fe200078f18ff */
[----:B------:R-:W-:Y:S02]  /*2c60*/  IMAD R9, R27, c[0x0][0x1e0], RZ ;  /* 0x000078001b097a24 */ /* 0x000fe400078e02ff */
[----:B------:R-:W-:Y:S02]  /*2c70*/  IMAD R20, R8, c[0x0][0x290], RZ ;  /* 0x0000a40008147a24 */ /* 0x000fe400078e02ff */
[----:B------:R-:W-:-:S02]  /*2c80*/  IMAD R18, R40, c[0x0][0x1e4], R9 ;  /* 0x0000790028127a24 */ /* 0x000fc400078e0209 */
[----:B------:R-:W-:Y:S02]  /*2c90*/  IMAD.SHL.U32 R16, R16, 0x40, RZ ;  /* 0x0000004010107824 */ /* 0x000fe400078e00ff */
[----:B------:R-:W-:Y:S01]  /*2ca0*/  IMAD R12, R145, c[0x0][0x294], R20 ;  /* 0x0000a500910c7a24 */ /* 0x000fe200078e0214 */
[----:B------:R-:W-:Y:S01]  /*2cb0*/  IADD3 R139, R205, R18, RZ ;  /* 0x00000012cd8b7210 */ /* 0x000fe20007ffe0ff */
[----:B------:R-:W-:Y:S01]  /*2cc0*/  IMAD R21, R8, c[0x0][0x280], RZ ;  /* 0x0000a00008157a24 */ /* 0x000fe200078e02ff */
[----:B------:R-:W-:Y:S01]  /*2cd0*/  LOP3.LUT R20, R16, 0xfffffe00, RZ, 0xc0, !PT ;  /* 0xfffffe0010147812 */ /* 0x000fe200078ec0ff */
[----:B------:R-:W-:Y:S01]  /*2ce0*/  IMAD.IADD R118, R107, 0x1, R12 ;  /* 0x000000016b767824 */ /* 0x000fe200078e020c */
[----:B------:R-:W-:Y:S01]  /*2cf0*/  SHF.L.U32 R8, R210, 0x1, RZ ;  /* 0x00000001d2087819 */ /* 0x000fe200000006ff */
[----:B------:R-:W-:Y:S01]  /*2d00*/  IMAD R13, R145, c[0x0][0x284], R21 ;  /* 0x0000a100910d7a24 */ /* 0x000fe200078e0215 */
[----:B------:R-:W-:-:S04]  /*2d10*/  IADD3 R116, R12, R103, RZ ;  /* 0x000000670c747210 */ /* 0x000fc80007ffe0ff */
[----:B------:R-:W-:Y:S02]  /*2d20*/  IADD3 R120, R109, R13, RZ ;  /* 0x0000000d6d787210 */ /* 0x000fe40007ffe0ff */
[----:B------:R-:W-:Y:S02]  /*2d30*/  IADD3 R117, R13, R105, RZ ;  /* 0x000000690d757210 */ /* 0x000fe40007ffe0ff */
[----:B---3--:R-:W-:Y:S01]  /*2d40*/  @P3 SHF.R.S32.HI R9, RZ, 0x1f, R23 ;  /* 0x0000001fff093819 */ /* 0x008fe20000011417 */
[----:B------:R-:W-:Y:S02]  /*2d50*/  @!P3 IMAD.MOV.U32 R9, RZ, RZ, R146 ;  /* 0x000000ffff09b224 */ /* 0x000fe400078e0092 */
[----:B------:R-:W-:-:S03]  /*2d60*/  @!P3 IMAD.MOV.U32 R23, RZ, RZ, R42 ;  /* 0x000000ffff17b224 */ /* 0x000fc600078e002a */
        /* <DEDUP_REMOVED lines=8> */
[----:B--2---:R-:W-:Y:S01]  /*2df0*/  ISETP.GE.AND P0, PT, R36, c[0x0][0x27c], PT ;  /* 0x00009f0024007a0c */ /* 0x004fe20003f06270 */
[C---:B------:R-:W-:Y:S01]  /*2e00*/  IMAD.WIDE.U32 R2, R39.reuse, c[0x0][0x210], R36 ;  /* 0x0000840027027a25 */ /* 0x040fe200078e0024 */
[----:B------:R-:W-:Y:S01]  /*2e10*/  ISETP.GE.AND P2, PT, R210, 0x1, PT ;  /* 0x00000001d200780c */ /* 0x000fe20003f46270 */
[----:B------:R-:W-:Y:S01]  /*2e20*/  ULDC.U8 UR8, c[0x0][0x298] ;  /* 0x0000a60000087ab9 */ /* 0x000fe20000000000 */
[----:B------:R-:W-:Y:S01]  /*2e30*/  SEL R4, RZ, c[0x0][0x27c], !P0 ;  /* 0x00009f00ff047a07 */ /* 0x000fe20004000000 */
[C---:B------:R-:W-:Y:S01]  /*2e40*/  IMAD R5, R39.reuse, c[0x0][0x214], R3 ;  /* 0x0000850027057a24 */ /* 0x040fe200078e0203 */
[----:B------:R-:W-:Y:S01]  /*2e50*/  LOP3.LUT R38, R38, 0xfffffff7, RZ, 0xc0, !PT ;  /* 0xfffffff726267812 */ /* 0x000fe200078ec0ff */
[----:B------:R-:W-:Y:S01]  /*2e60*/  IMAD.WIDE.U32 R6, R39, c[0x0][0x260], R36 ;  /* 0x0000980027067a25 */ /* 0x000fe200078e0024 */
[----:B------:R-:W-:Y:S01]  /*2e70*/  BAR.SYNC.DEFER_BLOCKING 0x0 ;  /* 0x0000000000007b1d */ /* 0x000fe20000010000 */
[----:B------:R-:W-:Y:S02]  /*2e80*/  IADD3 R142, P1, R40, R22, RZ ;  /* 0x00000016288e7210 */ /* 0x000fe40007f3e0ff */
[----:B------:R-:W-:Y:S01]  /*2e90*/  IMAD.IADD R3, R36, 0x1, R4 ;  /* 0x0000000124037824 */ /* 0x000fe200078e0204 */
[----:B------:R-:W-:Y:S01]  /*2ea0*/  SHF.L.U32 R188, R162, 0x6, RZ ;  /* 0x00000006a2bc7819 */ /* 0x000fe200000006ff */
[----:B------:R-:W-:Y:S01]  /*2eb0*/  IMAD.MOV.U32 R4, RZ, RZ, R2 ;  /* 0x000000ffff047224 */ /* 0x000fe200078e0002 */
[----:B------:R-:W-:Y:S01]  /*2ec0*/  @P0 IADD3 R8, -R8, c[0x0][0x1d4], RZ ;  /* 0x0000750008080a10 */ /* 0x000fe20007ffe1ff */
[----:B------:R-:W-:Y:S01]  /*2ed0*/  IMAD R11, R18, c[0x0][0x218], RZ ;  /* 0x00008600120b7a24 */ /* 0x000fe200078e02ff */
[----:B------:R-:W-:Y:S01]  /*2ee0*/  SHF.R.S32.HI R9, RZ, 0x1f, R3 ;  /* 0x0000001fff097819 */ /* 0x000fe20000011403 */
[C---:B------:R-:W-:Y:S01]  /*2ef0*/  IMAD.WIDE.U32 R100, R16.reuse, c[0x0][0x218], R4 ;  /* 0x0000860010647a25 */ /* 0x040fe200078e0004 */
[----:B------:R-:W-:Y:S01]  /*2f00*/  SHF.R.S32.HI R10, RZ, 0x1f, R8 ;  /* 0x0000001fff0a7819 */ /* 0x000fe20000011408 */
[----:B------:R-:W-:Y:S01]  /*2f10*/  ULDC UR10, c[0x0][0x1e4] ;  /* 0x00007900000a7ab9 */ /* 0x000fe20000000800 */
[-C--:B------:R-:W-:Y:S01]  /*2f20*/  LEA.HI R2, R9, R3.reuse, RZ, 0x3 ;  /* 0x0000000309027211 */ /* 0x080fe200078f18ff */
[----:B------:R-:W-:Y:S01]  /*2f30*/  IMAD R7, R39, c[0x0][0x264], R7 ;  /* 0x0000990027077a24 */ /* 0x000fe200078e0207 */
[----:B------:R-:W-:Y:S01]  /*2f40*/  LEA.HI R3, R9, R3, RZ, 0x6 ;  /* 0x0000000309037211 */ /* 0x000fe200078f30ff */
[----:B------:R-:W-:Y:S01]  /*2f50*/  IMAD R18, R16, c[0x0][0x21c], R11 ;  /* 0x0000870010127a24 */ /* 0x000fe200078e020b */
[----:B------:R-:W-:Y:S01]  /*2f60*/  LEA.HI R10, R10, R8, RZ, 0x4 ;  /* 0x000000080a0a7211 */ /* 0x000fe200078f20ff */
[----:B------:R-:W-:Y:S01]  /*2f70*/  IMAD R8, R25, c[0x0][0x268], RZ ;  /* 0x00009a0019087a24 */ /* 0x000fe200078e02ff */
[----:B------:R-:W-:Y:S01]  /*2f80*/  LOP3.LUT R5, R159, 0x38, R2, 0xf8, !PT ;  /* 0x000000389f057812 */ /* 0x000fe200078ef802 */
[----:B------:R-:W-:Y:S01]  /*2f90*/  IMAD.WIDE.U32 R98, R26, c[0x0][0x268], R6 ;  /* 0x00009a001a627a25 */ /* 0x000fe200078e0006 */
[----:B------:R-:W-:Y:S01]  /*2fa0*/  SHF.R.S32.HI R3, RZ, 0x6, R3 ;  /* 0x00000006ff037819 */ /* 0x000fe20000011403 */
[----:B------:R-:W-:Y:S01]  /*2fb0*/  UMOV UR9, 0x60 ;  /* 0x0000006000097882 */ /* 0x000fe20000000000 */
[----:B------:R-:W-:Y:S01]  /*2fc0*/  LOP3.LUT R4, R154, 0x38, R2, 0xf8, !PT ;  /* 0x000000389a047812 */ /* 0x000fe200078ef802 */
[----:B------:R-:W-:Y:S01]  /*2fd0*/  IMAD R15, R26, c[0x0][0x26c], R8 ;  /* 0x00009b001a0f7a24 */ /* 0x000fe200078e0208 */
[----:B------:R-:W-:Y:S01]  /*2fe0*/  SHF.R.S32.HI R9, RZ, 0x4, R10 ;  /* 0x00000004ff097819 */ /* 0x000fe2000001140a */
[----:B------:R-:W-:Y:S01]  /*2ff0*/  IMAD R10, R3, 0x1c00, R20 ;  /* 0x00001c00030a7824 */ /* 0x000fe200078e0214 */
[----:B------:R-:W-:Y:S01]  /*3000*/  LOP3.LUT R8, R5, R199, RZ, 0x3c, !PT ;  /* 0x000000c705087212 */ /* 0x000fe200078e3cff */
[C---:B------:R-:W-:Y:S01]  /*3010*/  IMAD R11, R3.reuse, 0x1c00, R169 ;  /* 0x00001c00030b7824 */ /* 0x040fe200078e02a9 */
[----:B------:R-:W-:Y:S01]  /*3020*/  LOP3.LUT R5, R4, R30, RZ, 0x3c, !PT ;  /* 0x0000001e04057212 */ /* 0x000fe200078e3cff */
[----:B------:R-:W-:Y:S01]  /*3030*/  ULDC UR5, c[0x0][0x284] ;  /* 0x0000a10000057ab9 */ /* 0x000fe20000000800 */
[----:B------:R-:W-:Y:S01]  /*3040*/  LEA.HI.SX32 R4, R2, R9, 0x1d ;  /* 0x0000000902047211 */ /* 0x000fe200078feaff */
[----:B------:R-:W-:Y:S01]  /*3050*/  IMAD R9, R3, 0x1c00, R19 ;  /* 0x00001c0003097824 */ /* 0x000fe200078e0213 */
[----:B------:R-:W-:Y:S01]  /*3060*/  LOP3.LUT R7, R158, 0x38, R2, 0xf8, !PT ;  /* 0x000000389e077812 */ /* 0x000fe200078ef802 */
[----:B------:R-:W-:Y:S01]  /*3070*/  IMAD.IADD R13, R10, 0x1, R5 ;  /* 0x000000010a0d7824 */ /* 0x000fe200078e0205 */
[----:B------:R-:W-:Y:S01]  /*3080*/  SHF.R.S32.HI R5, RZ, 0x1f, R4 ;  /* 0x0000001fff057819 */ /* 0x000fe20000011404 */
[----:B------:R-:W-:Y:S01]  /*3090*/  IMAD.SHL.U32 R93, R4, 0x8, RZ ;  /* 0x00000008045d7824 */ /* 0x000fe200078e00ff */
[----:B------:R-:W-:Y:S01]  /*30a0*/  IADD3 R14, R11, R8, RZ ;  /* 0x000000080b0e7210 */ /* 0x000fe20007ffe0ff */
[----:B------:R-:W-:Y:S01]  /*30b0*/  IMAD R8, R3, 0x1c00, R17 ;  /* 0x00001c0003087824 */ /* 0x000fe200078e0211 */
[----:B------:R-:W-:Y:S01]  /*30c0*/  LEA.HI R3, R5, R4, RZ, 0x3 ;  /* 0x0000000405037211 */ /* 0x000fe200078f18ff */
[----:B------:R-:W-:Y:S01]  /*30d0*/  ULDC UR4, c[0x0][0x294] ;  /* 0x0000a50000047ab9 */ /* 0x000fe20000000800 */
[----:B------:R-:W-:Y:S01]  /*30e0*/  ISETP.NE.AND P0, PT, RZ, UR8, PT ;  /* 0x00000008ff007c0c */ /* 0x000fe2000bf05270 */
[----:B------:R-:W-:Y:S01]  /*30f0*/  IMAD.MOV.U32 R177, RZ, RZ, 0x6 ;  /* 0x00000006ffb17424 */ /* 0x000fe200078e00ff */
[----:B------:R-:W-:Y:S01]  /*3100*/  LOP3.LUT R6, R155, 0x38, R2, 0xf8, !PT ;  /* 0x000000389b067812 */ /* 0x000fe200078ef802 */
[----:B------:R-:W-:Y:S01]  /*3110*/  UIMAD UR10, UR10, 0x60, URZ ;  /* 0x000000600a0a78a4 */ /* 0x000fe2000f8e023f */
[----:B------:R-:W-:Y:S01]  /*3120*/  LOP3.LUT R5, R7, R32, RZ, 0x3c, !PT ;  /* 0x0000002007057212 */ /* 0x000fe200078e3cff */
[----:B------:R-:W-:Y:S01]  /*3130*/  UIMAD UR5, UR9, UR5, URZ ;  /* 0x00000005090572a4 */ /* 0x000fe2000f8e023f */
[----:B------:R-:W-:Y:S01]  /*3140*/  @P2 LOP3.LUT R38, R38, 0x8, RZ, 0xfc, !PT ;  /* 0x0000000826262812 */ /* 0x000fe200078efcff */
[----:B------:R-:W-:Y:S01]  /*3150*/  UIMAD UR4, UR9, UR4, URZ ;  /* 0x00000004090472a4 */ /* 0x000fe2000f8e023f */
[----:B------:R-:W-:Y:S01]  /*3160*/  LOP3.LUT R6, R6, R31, RZ, 0x3c, !PT ;  /* 0x0000001f06067212 */ /* 0x000fe200078e3cff */
[----:B------:R-:W-:Y:S01]  /*3170*/  IMAD.IADD R11, R8, 0x1, R5 ;  /* 0x00000001080b7824 */ /* 0x000fe200078e0205 */
[----:B------:R-:W-:Y:S01]  /*3180*/  SHF.R.S32.HI R3, RZ, 0x3, R3 ;  /* 0x00000003ff037819 */ /* 0x000fe20000011403 */
[----:B------:R-:W-:Y:S01]  /*3190*/  IMAD R173, R148, c[0x0][0x1e4], RZ ;  /* 0x0000790094ad7a24 */ /* 0x000fe200078e02ff */
[--C-:B------:R-:W-:Y:S01]  /*31a0*/  LOP3.LUT R4, R154, 0x38, R93.reuse, 0xf8, !PT ;  /* 0x000000389a047812 */ /* 0x100fe200078ef85d */
[----:B------:R-:W-:Y:S01]  /*31b0*/  IMAD R174, R148, c[0x0][0x284], RZ ;  /* 0x0000a10094ae7a24 */ /* 0x000fe200078e02ff */
[----:B------:R-:W-:Y:S01]  /*31c0*/  LOP3.LUT R5, R158, 0x38, R93, 0xf8, !PT ;  /* 0x000000389e057812 */ /* 0x000fe200078ef85d */
[----:B------:R-:W-:Y:S01]  /*31d0*/  IMAD R8, R3, 0x1c00, R19 ;  /* 0x00001c0003087824 */ /* 0x000fe200078e0213 */
[----:B------:R-:W-:Y:S01]  /*31e0*/  IADD3 R12, R9, R6, RZ ;  /* 0x00000006090c7210 */ /* 0x000fe20007ffe0ff */
[----:B------:R-:W-:Y:S01]  /*31f0*/  IMAD R9, R3, 0x1c00, R20 ;  /* 0x00001c0003097824 */ /* 0x000fe200078e0214 */
[----:B------:R-:W-:Y:S01]  /*3200*/  LOP3.LUT R4, R4, R30, RZ, 0x3c, !PT ;  /* 0x0000001e04047212 */ /* 0x000fe200078e3cff */
[----:B------:R-:W-:Y:S01]  /*3210*/  IMAD R175, R148, c[0x0][0x294], RZ ;  /* 0x0000a50094af7a24 */ /* 0x000fe200078e02ff */
[----:B------:R-:W-:Y:S01]  /*3220*/  LOP3.LUT R38, R38, 0xfffffffb, RZ, 0xc0, !PT ;  /* 0xfffffffb26267812 */ /* 0x000fe200078ec0ff */
[----:B------:R-:W-:Y:S01]  /*3230*/  IMAD.WIDE.U32 R152, R148, c[0x0][0x1e0], RZ ;  /* 0x0000780094987a25 */ /* 0x000fe200078e00ff */
[----:B------:R-:W-:-:S02]  /*3240*/  LOP3.LUT R6, R155, 0x38, R93, 0xf8, !PT ;  /* 0x000000389b067812 */ /* 0x000fc400078ef85d */
[----:B------:R-:W-:Y:S01]  /*3250*/  LOP3.LUT R10, R5, R32, RZ, 0x3c, !PT ;  /* 0x00000020050a7212 */ /* 0x000fe200078e3cff */
[----:B------:R-:W-:Y:S01]  /*3260*/  IMAD.IADD R9, R9, 0x1, R4 ;  /* 0x0000000109097824 */ /* 0x000fe200078e0204 */
[----:B------:R-:W-:Y:S01]  /*3270*/  LOP3.LUT R5, R159, 0x38, R93, 0xf8, !PT ;  /* 0x000000389f057812 */ /* 0x000fe200078ef85d */
[C---:B------:R-:W-:Y:S01]  /*3280*/  IMAD R4, R3.reuse, 0x1c00, R169 ;  /* 0x00001c0003047824 */ /* 0x040fe200078e02a9 */
[----:B------:R-:W-:Y:S01]  /*3290*/  @P0 LOP3.LUT R38, R38, 0x4, RZ, 0xfc, !PT ;  /* 0x0000000426260812 */ /* 0x000fe200078efcff */
[----:B------:R-:W-:Y:S01]  /*32a0*/  IMAD.WIDE.U32 R150, R148, c[0x0][0x280], RZ ;  /* 0x0000a00094967a25 */ /* 0x000fe200078e00ff */
[----:B------:R-:W-:Y:S02]  /*32b0*/  LOP3.LUT R7, R6, R31, RZ, 0x3c, !PT ;  /* 0x0000001f06077212 */ /* 0x000fe400078e3cff */
[----:B------:R-:W-:Y:S01]  /*32c0*/  MOV R16, c[0x0][0x1e0] ;  /* 0x0000780000107a02 */ /* 0x000fe20000000f00 */
[----:B------:R-:W-:Y:S01]  /*32d0*/  IMAD R6, R3, 0x1c00, R17 ;  /* 0x00001c0003067824 */ /* 0x000fe200078e0211 */
[----:B------:R-:W-:Y:S01]  /*32e0*/  LOP3.LUT R3, R5, R199, RZ, 0x3c, !PT ;  /* 0x000000c705037212 */ /* 0x000fe200078e3cff */
[----:B------:R1:W-:Y:S01]  /*32f0*/  STL [R1+0x3c], R38 ;  /* 0x00003c2601007387 */ /* 0x0003e20000100800 */
[----:B------:R-:W-:Y:S01]  /*3300*/  IADD3 R8, R8, R7, RZ ;  /* 0x0000000708087210 */ /* 0x000fe20007ffe0ff */
[----:B------:R-:W-:Y:S01]  /*3310*/  IMAD.IADD R10, R6, 0x1, R10 ;  /* 0x00000001060a7824 */ /* 0x000fe200078e020a */
[----:B------:R-:W-:Y:S01]  /*3320*/  SHF.R.S32.HI R5, RZ, 0x1f, R34 ;  /* 0x0000001fff057819 */ /* 0x000fe20000011422 */
[----:B------:R-:W-:Y:S01]  /*3330*/  IMAD.IADD R7, R4, 0x1, R3 ;  /* 0x0000000104077824 */ /* 0x000fe200078e0203 */
[----:B------:R-:W-:Y:S01]  /*3340*/  SHF.R.S32.HI R3, RZ, 0x1f, R35 ;  /* 0x0000001fff037819 */ /* 0x000fe20000011423 */
[----:B------:R-:W-:Y:S01]  /*3350*/  IMAD.WIDE.U32 R192, R33, c[0x0][0x1e0], RZ ;  /* 0x0000780021c07a25 */ /* 0x000fe200078e00ff */
[----:B------:R-:W-:-:S02]  /*3360*/  SHF.R.S32.HI R6, RZ, 0x1f, R33 ;  /* 0x0000001fff067819 */ /* 0x000fc40000011421 */
[----:B------:R-:W-:Y:S01]  /*3370*/  LOP3.LUT R112, R2, 0xfffffff8, RZ, 0xc0, !PT ;  /* 0xfffffff802707812 */ /* 0x000fe200078ec0ff */
[----:B------:R-:W-:Y:S01]  /*3380*/  IMAD R4, R3, c[0x0][0x1e0], RZ ;  /* 0x0000780003047a24 */ /* 0x000fe200078e02ff */
[----:B------:R-:W-:Y:S01]  /*3390*/  ISETP.GE.AND P6, PT, R36, c[0x0][0x1d4], PT ;  /* 0x0000750024007a0c */ /* 0x000fe20003fc6270 */
[----:B------:R-:W-:Y:S01]  /*33a0*/  IMAD R3, R5, c[0x0][0x1e0], RZ ;  /* 0x0000780005037a24 */ /* 0x000fe200078e02ff */
[----:B------:R-:W-:Y:S01]  /*33b0*/  SHF.L.U64.HI R179, R16, R179, c[0x0][0x1e4] ;  /* 0x0000790010b37619 */ /* 0x000fe200000102b3 */
[----:B------:R-:W-:Y:S01]  /*33c0*/  IMAD R5, R6, c[0x0][0x1e0], RZ ;  /* 0x0000780006057a24 */ /* 0x000fe200078e02ff */
[----:B------:R-:W-:Y:S01]  /*33d0*/  IADD3 R174, R151, R174, RZ ;  /* 0x000000ae97ae7210 */ /* 0x000fe20007ffe0ff */
[----:B------:R-:W-:Y:S01]  /*33e0*/  IMAD R6, R35, c[0x0][0x1e4], R4 ;  /* 0x0000790023067a24 */ /* 0x000fe200078e0204 */
[----:B------:R-:W-:Y:S01]  /*33f0*/  SHF.L.U32 R206, R16, 0x5, RZ ;  /* 0x0000000510ce7819 */ /* 0x000fe200000006ff */
[C---:B------:R-:W-:Y:S01]  /*3400*/  IMAD.WIDE.U32 R184, R162.reuse, 0x60, RZ ;  /* 0x00000060a2b87825 */ /* 0x040fe200078e00ff */
[----:B------:R-:W-:-:S02]  /*3410*/  SHF.L.U64.HI R162, R162, R177, c[0x0][0x284] ;  /* 0x0000a100a2a27619 */ /* 0x000fc400000102b1 */
[----:B------:R-:W-:Y:S01]  /*3420*/  SHF.R.S32.HI R114, RZ, 0x1f, R112 ;  /* 0x0000001fff727819 */ /* 0x000fe20000011470 */
[----:B------:R-:W-:Y:S01]  /*3430*/  IMAD.WIDE.U32 R182, R163, 0x60, RZ ;  /* 0x00000060a3b67825 */ /* 0x000fe200078e00ff */
[----:B------:R-:W-:Y:S02]  /*3440*/  IADD3 R121, R185, UR5, RZ ;  /* 0x00000005b9797c10 */ /* 0x000fe4000fffe0ff */
[----:B------:R-:W-:Y:S01]  /*3450*/  SHF.R.S32.HI R113, RZ, 0x1f, R93 ;  /* 0x0000001fff717819 */ /* 0x000fe2000001145d */
[----:B------:R-:W-:Y:S01]  /*3460*/  IMAD.WIDE.U32 R160, R16, 0x60, RZ ;  /* 0x0000006010a07825 */ /* 0x000fe200078e00ff */
[----:B------:R-:W-:Y:S02]  /*3470*/  IADD3 R122, R183, UR4, RZ ;  /* 0x00000004b77a7c10 */ /* 0x000fe4000fffe0ff */
[----:B------:R-:W-:Y:S01]  /*3480*/  SHF.L.U32 R135, R14, 0x1, RZ ;  /* 0x000000010e877819 */ /* 0x000fe200000006ff */
[----:B------:R-:W-:Y:S01]  /*3490*/  IMAD R4, R33, c[0x0][0x1e4], R5 ;  /* 0x0000790021047a24 */ /* 0x000fe200078e0205 */
[----:B------:R-:W-:Y:S01]  /*34a0*/  IADD3 R172, R161, UR10, RZ ;  /* 0x0000000aa1ac7c10 */ /* 0x000fe2000fffe0ff */
[----:B------:R-:W-:Y:S01]  /*34b0*/  IMAD.WIDE.U32 R148, R148, c[0x0][0x290], RZ ;  /* 0x0000a40094947a25 */ /* 0x000fe200078e00ff */
[----:B------:R-:W-:-:S02]  /*34c0*/  SHF.L.U32 R132, R11, 0x1, RZ ;  /* 0x000000010b847819 */ /* 0x000fc400000006ff */
[----:B------:R-:W-:Y:S01]  /*34d0*/  IADD3 R136, R193, R4, RZ ;  /* 0x00000004c1887210 */ /* 0x000fe20007ffe0ff */
[----:B------:R-:W-:Y:S01]  /*34e0*/  IMAD.WIDE.U32 R202, R35, c[0x0][0x1e0], RZ ;  /* 0x0000780023ca7a25 */ /* 0x000fe200078e00ff */
[----:B------:R-:W-:-:S03]  /*34f0*/  SHF.L.U32 R128, R10, 0x1, RZ ;  /* 0x000000010a807819 */ /* 0x000fc600000006ff */
        /* <DEDUP_REMOVED lines=19> */
[----:B-1----:R-:W-:Y:S02]  /*3630*/  IMAD.SHL.U32 R123, R7, 0x2, RZ ;  /* 0x00000002077b7824 */ /* 0x002fe400078e00ff */
.L_x_1191:
[----:B------:R-:W-:Y:S01]  /*3640*/  SHF.R.S32.HI R97, RZ, 0x1f, R41 ;  /* 0x0000001fff617819 */ /* 0x000fe20000011429 */
[----:B-1----:R1:W5:Y:S01]  /*3650*/  LDL R211, [R1+0x3c] ;  /* 0x00003c0001d37983 */ /* 0x0023620000100800 */
[----:B------:R-:W-:Y:S01]  /*3660*/  ISETP.GE.AND P2, PT, R210, 0x1, PT ;  /* 0x00000001d200780c */ /* 0x000fe20003f46270 */
[----:B------:R-:W-:Y:S04]  /*3670*/  DEPBAR.LE SB0, 0x0 ;  /* 0x000080000000791a */ /* 0x000fe80000000000 */
[----:B------:R-:W-:Y:S01]  /*3680*/  WARPSYNC 0xffffffff ;  /* 0xffffffff00007948 */ /* 0x000fe20003800000 */
[----:B------:R-:W-:Y:S01]  /*3690*/  BAR.SYNC.DEFER_BLOCKING 0x0 ;  /* 0x0000000000007b1d */ /* 0x000fe20000010000 */
[-C--:B------:R-:W-:Y:S02]  /*36a0*/  IMAD R2, R173, R41.reuse, RZ ;  /* 0x00000029ad027224 */ /* 0x080fe400078e02ff */
[----:B------:R-:W-:Y:S04]  /*36b0*/  IMAD.WIDE.U32 R80, R152, R41, RZ ;  /* 0x0000002998507225 */ /* 0x000fe800078e00ff */
[----:B------:R-:W-:Y:S01]  /*36c0*/  IMAD R2, R97, R152, R2 ;  /* 0x0000009861027224 */ /* 0x000fe200078e0202 */
[----:B------:R-:W-:Y:S03]  /*36d0*/  IADD3 R3, P1, P0, R119, R80, R206 ;  /* 0x0000005077037210 */ /* 0x000fe6000783e0ce */
[----:B------:R-:W-:Y:S05]  /*36e0*/  IMAD.IADD R86, R81, 0x1, R2 ;  /* 0x0000000151567824 */ /* 0x000fea00078e0202 */
[----:B------:R-:W-:Y:S02]  /*36f0*/  IADD3.X R7, R115, R86, R179, P1, P0 ;  /* 0x0000005673077210 */ /* 0x000fe40000fe04b3 */
[----:B------:R-:W-:Y:S04]  /*3700*/  IADD3 R4, P1, P0, R119, R80, R207 ;  /* 0x0000005077047210 */ /* 0x000fe8000783e0cf */
[----:B------:R-:W-:Y:S02]  /*3710*/  IADD3.X R8, R115, R86, R177, P1, P0 ;  /* 0x0000005673087210 */ /* 0x000fe40000fe04b1 */
[----:B------:R-:W-:Y:S01]  /*3720*/  IADD3 R5, P1, P0, R119, R80, R160 ;  /* 0x0000005077057210 */ /* 0x000fe2000783e0a0 */
[----:B------:R-:W2:Y:S01]  /*3730*/  S2R R10, SR_TID.X ;  /* 0x00000000000a7919 */ /* 0x000ea20000002100 */
[----:B------:R-:W-:Y:S02]  /*3740*/  BSSY B2, `(.L_x_1143) ;  /* 0x00004f5000027945 */ /* 0x000fe40003800000 */
[----:B------:R-:W-:Y:S02]  /*3750*/  IADD3.X R9, R115, R86, R172, P1, P0 ;  /* 0x0000005673097210 */ /* 0x000fe40000fe04ac */
[----:B------:R-:W-:Y:S05]  /*3760*/  IADD3 R2, P0, R119, R80, RZ ;  /* 0x0000005077027210 */ /* 0x000fea0007f1e0ff */
[----:B------:R-:W-:Y:S01]  /*3770*/  IMAD.X R6, R86, 0x1, R115, P0 ;  /* 0x0000000156067824 */ /* 0x000fe200000e0673 */
[C---:B------:R-:W-:Y:S04]  /*3780*/  LEA R66, P0, R2.reuse, c[0x0][0x1c8], 0x1 ;  /* 0x0000720002427a11 */ /* 0x040fe800078008ff */
[----:B------:R-:W-:Y:S02]  /*3790*/  LEA.HI.X R67, R2, c[0x0][0x1cc], R6, 0x1, P0 ;  /* 0x0000730002437a11 */ /* 0x000fe400000f0c06 */
[C---:B------:R-:W-:Y:S04]  /*37a0*/  LEA R72, P0, R3.reuse, c[0x0][0x1c8], 0x1 ;  /* 0x0000720003487a11 */ /* 0x040fe800078008ff */
[----:B------:R-:W-:Y:S02]  /*37b0*/  LEA.HI.X R73, R3, c[0x0][0x1cc], R7, 0x1, P0 ;  /* 0x0000730003497a11 */ /* 0x000fe400000f0c07 */
[----:B------:R-:W-:Y:S02]  /*37c0*/  LEA R82, P0, R4, c[0x0][0x1c8], 0x1 ;  /* 0x0000720004527a11 */ /* 0x000fe400078008ff */
[--C-:B--2---:R-:W-:Y:S02]  /*37d0*/  SHF.R.S32.HI R212, RZ, 0x1f, R10.reuse ;  /* 0x0000001fffd47819 */ /* 0x104fe4000001140a */
[--C-:B------:R-:W-:Y:S02]  /*37e0*/  SHF.R.S32.HI R217, RZ, 0x1f, R10.reuse ;  /* 0x0000001fffd97819 */ /* 0x100fe4000001140a */
[--C-:B------:R-:W-:Y:S02]  /*37f0*/  SHF.R.S32.HI R219, RZ, 0x1f, R10.reuse ;  /* 0x0000001fffdb7819 */ /* 0x100fe4000001140a */
[-C--:B------:R-:W-:Y:S02]  /*3800*/  LEA.HI R212, R212, R10.reuse, RZ, 0x3 ;  /* 0x0000000ad4d47211 */ /* 0x080fe400078f18ff */
[-C--:B------:R-:W-:Y:S02]  /*3810*/  LEA.HI R217, R217, R10.reuse, RZ, 0x3 ;  /* 0x0000000ad9d97211 */ /* 0x080fe400078f18ff */
[-C--:B------:R-:W-:Y:S02]  /*3820*/  LEA.HI R219, R219, R10.reuse, RZ, 0x3 ;  /* 0x0000000adbdb7211 */ /* 0x080fe400078f18ff */
[----:B------:R-:W-:Y:S02]  /*3830*/  SHF.R.S32.HI R220, RZ, 0x1f, R10 ;  /* 0x0000001fffdc7819 */ /* 0x000fe4000001140a */
[----:B------:R-:W-:Y:S02]  /*3840*/  LEA.HI.X R83, R4, c[0x0][0x1cc], R8, 0x1, P0 ;  /* 0x0000730004537a11 */ /* 0x000fe400000f0c08 */
[----:B------:R-:W-:Y:S02]  /*3850*/  LEA R84, P0, R5, c[0x0][0x1c8], 0x1 ;  /* 0x0000720005547a11 */ /* 0x000fe400078008ff */
[----:B------:R-:W-:Y:S02]  /*3860*/  SHF.R.S32.HI R212, RZ, 0x3, R212 ;  /* 0x00000003ffd47819 */ /* 0x000fe400000114d4 */
[----:B------:R-:W-:Y:S02]  /*3870*/  SHF.R.S32.HI R217, RZ, 0x3, R217 ;  /* 0x00000003ffd97819 */ /* 0x000fe400000114d9 */
[----:B------:R-:W-:Y:S02]  /*3880*/  SHF.R.S32.HI R219, RZ, 0x3, R219 ;  /* 0x00000003ffdb7819 */ /* 0x000fe400000114db */
[----:B------:R-:W-:Y:S02]  /*3890*/  LEA.HI R220, R220, R10, RZ, 0x3 ;  /* 0x0000000adcdc7211 */ /* 0x000fe400078f18ff */
[----:B------:R-:W-:Y:S02]  /*38a0*/  IADD3 R212, R212, 0x60, RZ ;  /* 0x00000060d4d47810 */ /* 0x000fe40007ffe0ff */
[----:B------:R-:W-:Y:S02]  /*38b0*/  IADD3 R217, R217, 0x40, RZ ;  /* 0x00000040d9d97810 */ /* 0x000fe40007ffe0ff */
[----:B------:R-:W-:Y:S02]  /*38c0*/  IADD3 R219, R219, 0x20, RZ ;  /* 0x00000020dbdb7810 */ /* 0x000fe40007ffe0ff */
[----:B------:R-:W-:Y:S02]  /*38d0*/  SHF.R.S32.HI R220, RZ, 0x3, R220 ;  /* 0x00000003ffdc7819 */ /* 0x000fe400000114dc */
[----:B------:R-:W-:Y:S01]  /*38e0*/  LEA.HI.X R85, R5, c[0x0][0x1cc], R9, 0x1, P0 ;  /* 0x0000730005557a11 */ /* 0x000fe200000f0c09 */
[----:B------:R-:W-:-:S05]  /*38f0*/  @!P2 BRA `(.L_x_1144) ;  /* 0x00004ad00000a947 */ /* 0x000fca0003800000 */
[-C--:B-1----:R-:W-:Y:S01]  /*3900*/  IMAD R4, R174, R41.reuse, RZ ;  /* 0x00000029ae047224 */ /* 0x082fe200078e02ff */
[----:B-----5:R-:W-:Y:S01]  /*3910*/  LOP3.LUT P2, RZ, R211, 0x4, RZ, 0xc0, !PT ;  /* 0x00000004d3ff7812 */ /* 0x020fe2000784c0ff */
        /* <DEDUP_REMOVED lines=38> */
.L_x_1147:
[----:B------:R-:W-:Y:S05]  /*3b80*/  BSYNC B0 ;  /* 0x0000000000007941 */ /* 0x000fea0003800000 */
.L_x_1146:
        /* <DEDUP_REMOVED lines=9> */
[----:B------:R-:W-:Y:S01]  /*3c20*/  IMAD.MOV.U32 R6, RZ, RZ, R13 ;  /* 0x000000ffff067224 */ /* 0x000fe200078e000d */
[----:B------:R-:W-:Y:S01]  /*3c30*/  PRMT R40, R5, 0x7610, R40 ;  /* 0x0000761005287816 */ /* 0x000fe20000000028 */
[----:B------:R-:W-:Y:S01]  /*3c40*/  IMAD.MOV.U32 R5, RZ, RZ, R2 ;  /* 0x000000ffff057224 */ /* 0x000fe200078e0002 */
[----:B------:R-:W-:Y:S01]  /*3c50*/  PRMT R43, R4, 0x7610, R43 ;  /* 0x00007610042b7816 */ /* 0x000fe2000000002b */
[----:B------:R-:W-:Y:S01]  /*3c60*/  CS2R R14, SRZ ;  /* 0x00000000000e7805 */ /* 0x000fe2000001ff00 */
[----:B------:R-:W-:Y:S02]  /*3c70*/  MOV R7, R12 ;  /* 0x0000000c00077202 */ /* 0x000fe40000000f00 */
        /* <DEDUP_REMOVED lines=24> */
.L_x_1149:
[----:B------:R-:W-:Y:S05]  /*3e00*/  BSYNC B0 ;  /* 0x0000000000007941 */ /* 0x000fea0003800000 */
.L_x_1148:
        /* <DEDUP_REMOVED lines=40> */
.L_x_1151:
[----:B------:R-:W-:Y:S05]  /*4090*/  BSYNC B0 ;  /* 0x0000000000007941 */ /* 0x000fea0003800000 */
.L_x_1150:
        /* <DEDUP_REMOVED lines=38> */
.L_x_1153:
[----:B------:R-:W-:Y:S05]  /*4300*/  BSYNC B0 ;  /* 0x0000000000007941 */ /* 0x000fea0003800000 */
.L_x_1152:
        /* <DEDUP_REMOVED lines=68> */
.L_x_1157:
[----:B------:R-:W-:Y:S05]  /*4750*/  BSYNC B0 ;  /* 0x0000000000007941 */ /* 0x000fea0003800000 */
.L_x_1156:
        /* <DEDUP_REMOVED lines=55> */
.L_x_1155:
[----:B------:R-:W-:Y:S05]  /*4ad0*/  BSYNC B1 ;  /* 0x0000000000017941 */ /* 0x000fea0003800000 */
.L_x_1154:
        /* <DEDUP_REMOVED lines=56> */
.L_x_1161:
[----:B------:R-:W-:Y:S05]  /*4e60*/  BSYNC B0 ;  /* 0x0000000000007941 */ /* 0x000fea0003800000 */
.L_x_1160:
        /* <DEDUP_REMOVED lines=55> */
.L_x_1159:
[----:B------:R-:W-:Y:S05]  /*51e0*/  BSYNC B1 ;  /* 0x0000000000017941 */ /* 0x000fea0003800000 */
.L_x_1158:
        /* <DEDUP_REMOVED lines=56> */
.L_x_1165:
[----:B------:R-:W-:Y:S05]  /*5570*/  BSYNC B0 ;  /* 0x0000000000007941 */ /* 0x000fea0003800000 */
.L_x_1164:
        /* <DEDUP_REMOVED lines=55> */
.L_x_1163:
[----:B------:R-:W-:Y:S05]  /*58f0*/  BSYNC B1 ;  /* 0x0000000000017941 */ /* 0x000fea0003800000 */
.L_x_1162:
        /* <DEDUP_REMOVED lines=55> */
.L_x_1168:
[----:B------:R-:W-:Y:S05]  /*5c70*/  BSYNC B0 ;  /* 0x0000000000007941 */ /* 0x000fea0003800000 */
.L_x_1167:
        /* <DEDUP_REMOVED lines=56> */
.L_x_1145:
        /* <DEDUP_REMOVED lines=24> */
[C---:B------:R-:W-:Y:S02]  /*6180*/  @!P2 IADD3.X R9, R117.reuse, R162, R42, P1, P0 ;  /* 0x000000a27509a210 */ /* 0x040fe40000fe042a */
        /* <DEDUP_REMOVED lines=24> */
[----:B------:R-:W-:Y:S02]  /*6310*/  @!P1 LEA.HI.X R11, R11, c[0x0][0x28c], R14, 0x1, P0 ;  /* 0x0000a3000b0b9a11 */ /* 0x000fe400000f0c0e */
[-C--:B------:R-:W-:Y:S04]  /*6320*/  ISETP.GE.AND P0, PT, R220, R79.reuse, PT ;  /* 0x0000004fdc00720c */ /* 0x080fe80003f06270 */
[----:B------:R-:W-:Y:S01]  /*6330*/  ISETP.GE.OR P0, PT, R36, c[0x0][0x27c], P0 ;  /* 0x00009f0024007a0c */ /* 0x000fe20000706670 */
[----:B------:R-:W4:Y:S08]  /*6340*/  @!P1 LDG.E.128 R72, [R12.64] ;  /* 0x000000060c489981 */ /* 0x000f30000c1e1d00 */
[----:B------:R-:W4:Y:S04]  /*6350*/  @!P1 LDG.E.128 R32, [R10.64] ;  /* 0x000000060a209981 */ /* 0x000f28000c1e1d00 */
[----:B---3--:R-:W-:Y:S05]  /*6360*/  @!P0 IADD3 R2, P1, R104, R70, RZ ;  /* 0x0000004668028210 */ /* 0x008fea0007f3e0ff */
[----:B------:R-:W-:Y:S01]  /*6370*/  @!P0 IMAD.X R3, R42, 0x1, R117, P1 ;  /* 0x000000012a038824 */ /* 0x000fe200008e0675 */
[C---:B-1----:R-:W-:Y:S01]  /*6380*/  @!P0 LEA R8, P1, R2.reuse, c[0x0][0x270], 0x1 ;  /* 0x00009c0002088a11 */ /* 0x042fe200078208ff */
[----:B------:R-:W-:Y:S03]  /*6390*/  CS2R R6, SRZ ;  /* 0x0000000000067805 */ /* 0x000fe6000001ff00 */
        /* <DEDUP_REMOVED lines=8> */
[----:B------:R-:W-:Y:S07]  /*6420*/  ISETP.GE.AND P1, PT, R36, c[0x0][0x27c], PT ;  /* 0x00009f0024007a0c */ /* 0x000fee0003f26270 */
        /* <DEDUP_REMOVED lines=157> */
.L_x_1170:
[----:B------:R-:W-:Y:S05]  /*6e00*/  BSYNC B0 ;  /* 0x0000000000007941 */ /* 0x000fea0003800000 */
.L_x_1169:
        /* <DEDUP_REMOVED lines=115> */
.L_x_1172:
[----:B------:R-:W-:Y:S05]  /*7540*/  BSYNC B0 ;  /* 0x0000000000007941 */ /* 0x000fea0003800000 */
.L_x_1171:
        /* <DEDUP_REMOVED lines=115> */
.L_x_1174:
[----:B------:R-:W-:Y:S05]  /*7c80*/  BSYNC B0 ;  /* 0x0000000000007941 */ /* 0x000fea0003800000 */
.L_x_1173:
        /* <DEDUP_REMOVED lines=11> */
[C---:B------:R-:W-:Y:S01]  /*7d40*/  LEA R48, P0, R2.reuse, c[0x0][0x1c8], 0x1 ;  /* 0x0000720002307a11 */ /* 0x040fe200078008ff */
[----:B------:R-:W-:Y:S01]  /*7d50*/  @!P1 HADD2.F32 R27, -RZ, R78.H0_H0 ;  /* 0x2000004eff1b9230 */ /* 0x000fe20000004100 */
[----:B------:R-:W-:Y:S01]  /*7d60*/  @!P1 SHF.R.U32.HI R10, RZ, 0x10, R73 ;  /* 0x00000010ff0a9819 */ /* 0x000fe20000011649 */
[----:B------:R-:W1:Y:S01]  /*7d70*/  LDS.128 R16, [R132+0x8100] ;  /* 0x0081000084107984 */ /* 0x000e620000000c00 */
[----:B------:R-:W-:Y:S01]  /*7d80*/  LEA.HI.X R49, R2, c[0x0][0x1cc], R3, 0x1, P0 ;  /* 0x0000730002317a11 */ /* 0x000fe200000f0c03 */
[----:B------:R-:W-:Y:S01]  /*7d90*/  @!P1 HADD2.F32 R2, -RZ, R39.H0_H0 ;  /* 0x20000027ff029230 */ /* 0x000fe20000004100 */
[----:B------:R-:W-:Y:S01]  /*7da0*/  @!P1 SHF.R.U64 R12, R34, 0x10, R35 ;  /* 0x00000010220c9819 */ /* 0x000fe20000001223 */
[----:B------:R-:W-:Y:S01]  /*7db0*/  @!P1 HADD2.F32 R25, -RZ, R10.H0_H0 ;  /* 0x2000000aff199230 */ /* 0x000fe20000004100 */
[----:B------:R-:W-:Y:S01]  /*7dc0*/  @!P1 SHF.R.U64 R9, R32, 0x10, R33 ;  /* 0x0000001020099819 */ /* 0x000fe20000001221 */
[----:B------:R-:W-:Y:S01]  /*7dd0*/  @!P1 HADD2.F32 R33, -RZ, R78.H1_H1 ;  /* 0x3000004eff219230 */ /* 0x000fe20000004100 */
[----:B------:R-:W-:Y:S02]  /*7de0*/  @!P1 SHF.R.U64 R21, R72, 0x10, R73 ;  /* 0x0000001048159819 */ /* 0x000fe40000001249 */
[----:B------:R-:W-:Y:S02]  /*7df0*/  @!P1 SHF.R.U32.HI R11, RZ, 0x10, R35 ;  /* 0x00000010ff0b9819 */ /* 0x000fe40000011623 */
[--C-:B------:R-:W-:Y:S01]  /*7e00*/  @!P1 SHF.R.U32.HI R31, RZ, 0x10, R75.reuse ;  /* 0x00000010ff1f9819 */ /* 0x100fe2000001164b */
[----:B------:R-:W-:Y:S01]  /*7e10*/  @!P1 HADD2.F32 R21, -RZ, R21.H0_H0 ;  /* 0x20000015ff159230 */ /* 0x000fe20000004100 */
        /* <DEDUP_REMOVED lines=9> */
[--C-:B------:R-:W-:Y:S02]  /*7eb0*/  @!P1 HADD2.F32 R22, -RZ, R7.reuse.H0_H0 ;  /* 0x20000007ff169230 */ /* 0x100fe40000004100 */
[----:B------:R-:W-:Y:S01]  /*7ec0*/  @!P1 HADD2.F32 R24, -RZ, R7.H1_H1 ;  /* 0x30000007ff189230 */ /* 0x000fe20000004100 */
[CC--:B------:R-:W-:Y:S01]  /*7ed0*/  @!P1 FMUL.FTZ R4, R3.reuse, R2.reuse ;  /* 0x0000000203049220 */ /* 0x0c0fe20000410000 */
[----:B------:R-:W-:Y:S01]  /*7ee0*/  @!P1 HADD2.F32 R14, -RZ, R13.H0_H0 ;  /* 0x2000000dff0e9230 */ /* 0x000fe20000004100 */
[----:B------:R-:W-:Y:S01]  /*7ef0*/  @!P1 FMUL.FTZ R8, R22, R2 ;  /* 0x0000000216089220 */ /* 0x000fe20000410000 */
[----:B------:R-:W-:Y:S02]  /*7f00*/  @!P1 HADD2.F32 R2, -RZ, R6.H0_H0 ;  /* 0x20000006ff029230 */ /* 0x000fe40000004100 */
[----:B------:R-:W-:Y:S01]  /*7f10*/  @!P1 HADD2.F32 R6, -RZ, R5.H1_H1 ;  /* 0x30000005ff069230 */ /* 0x000fe20000004100 */
[----:B------:R-:W-:Y:S01]  /*7f20*/  @!P1 FFMA.FTZ R55, R3, R23, -R8 ;  /* 0x0000001703379223 */ /* 0x000fe20000010808 */
[----:B------:R-:W-:Y:S01]  /*7f30*/  @!P1 MOV R8, R16 ;  /* 0x0000001000089202 */ /* 0x000fe20000000f00 */
[-C--:B------:R-:W-:Y:S01]  /*7f40*/  @!P1 FMUL.FTZ R10, R24, R2.reuse ;  /* 0x00000002180a9220 */ /* 0x080fe20000410000 */
[----:B------:R-:W-:Y:S01]  /*7f50*/  @!P1 HADD2.F32 R3, -RZ, R39.H1_H1 ;  /* 0x30000027ff039230 */ /* 0x000fe20000004100 */
[C---:B------:R-:W-:Y:S01]  /*7f60*/  @!P1 FMUL.FTZ R5, R6.reuse, R2 ;  /* 0x0000000206059220 */ /* 0x040fe20000410000 */
[----:B------:R-:W-:Y:S01]  /*7f70*/  @!P1 HADD2.F32 R26, -RZ, R30.H0_H0 ;  /* 0x2000001eff1a9230 */ /* 0x000fe20000004100 */
[----:B------:R-:W-:Y:S01]  /*7f80*/  @!P1 FFMA.FTZ R39, R6, R25, -R10 ;  /* 0x0000001906279223 */ /* 0x000fe2000001080a */
[----:B------:R-:W-:Y:S01]  /*7f90*/  @!P1 HADD2.F32 R7, -RZ, R8.H0_H0 ;  /* 0x20000008ff079230 */ /* 0x000fe20000004100 */
[----:B------:R-:W-:Y:S01]  /*7fa0*/  @!P1 FMUL.FTZ R20, R14, R3 ;  /* 0x000000030e149220 */ /* 0x000fe20000410000 */
[----:B------:R-:W-:Y:S01]  /*7fb0*/  @!P1 MOV R10, R18 ;  /* 0x00000012000a9202 */ /* 0x000fe20000000f00 */
[----:B------:R-:W-:Y:S01]  /*7fc0*/  @!P1 HADD2.F32 R6, -RZ, R40.H0_H0 ;  /* 0x20000028ff069230 */ /* 0x000fe20000004100 */
[----:B------:R-:W-:Y:S01]  /*7fd0*/  @!P1 F2FP.PACK_AB R39, R39, R55 ;  /* 0x000000372727923e */ /* 0x000fe200000000ff */
[C---:B------:R-:W-:Y:S01]  /*7fe0*/  @!P1 FMUL.FTZ R2, R7.reuse, R3 ;  /* 0x0000000307029220 */ /* 0x040fe20000410000 */
[----:B------:R-:W-:Y:S01]  /*7ff0*/  @!P1 HADD2.F32 R3, -RZ, R9.H0_H0 ;  /* 0x20000009ff039230 */ /* 0x000fe20000004100 */
[-C--:B------:R-:W-:Y:S01]  /*8000*/  @!P1 FFMA.FTZ R52, R7, R15.reuse, -R20 ;  /* 0x0000000f07349223 */ /* 0x080fe20000010814 */
[----:B------:R-:W-:Y:S01]  /*8010*/  @!P1 HADD2.F32 R20, -RZ, R13.H1_H1 ;  /* 0x3000000dff149230 */ /* 0x000fe20000004100 */
[-C--:B------:R-:W-:Y:S01]  /*8020*/  @!P1 FMUL.FTZ R9, R26, R6.reuse ;  /* 0x000000061a099220 */ /* 0x080fe20000410000 */
[----:B------:R-:W-:Y:S01]  /*8030*/  @!P1 HADD2.F32 R7, -RZ, R8.H1_H1 ;  /* 0x30000008ff079230 */ /* 0x000fe20000004100 */
[----:B------:R-:W-:Y:S01]  /*8040*/  @!P1 FFMA.FTZ R2, R14, R15, R2 ;  /* 0x0000000f0e029223 */ /* 0x000fe20000010002 */
[----:B------:R-:W-:Y:S01]  /*8050*/  @!P1 MOV R17, R39 ;  /* 0x0000002700119202 */ /* 0x000fe20000000f00 */
[-C--:B------:R-:W-:Y:S01]  /*8060*/  @!P1 FMUL.FTZ R13, R20, R3.reuse ;  /* 0x00000003140d9220 */ /* 0x080fe20000410000 */
[----:B------:R-:W-:Y:S01]  /*8070*/  @!P1 HADD2.F32 R8, -RZ, R10.H0_H0 ;  /* 0x2000000aff089230 */ /* 0x000fe20000004100 */
[C---:B------:R-:W-:Y:S01]  /*8080*/  @!P1 FMUL.FTZ R3, R7.reuse, R3 ;  /* 0x0000000307039220 */ /* 0x040fe20000410000 */
[----:B------:R-:W-:Y:S01]  /*8090*/  @!P1 HADD2.F32 R30, -RZ, R30.H1_H1 ;  /* 0x3000001eff1e9230 */ /* 0x000fe20000004100 */
[----:B------:R-:W-:Y:S01]  /*80a0*/  @!P1 FFMA.FTZ R51, R7, R21, -R13 ;  /* 0x0000001507339223 */ /* 0x000fe2000001080d */
[----:B------:R-:W-:Y:S01]  /*80b0*/  @!P1 HADD2.F32 R13, -RZ, R11.H0_H0 ;  /* 0x2000000bff0d9230 */ /* 0x000fe20000004100 */
[C---:B------:R-:W-:Y:S01]  /*80c0*/  @!P1 FMUL.FTZ R6, R8.reuse, R6 ;  /* 0x0000000608069220 */ /* 0x040fe20000410000 */
[----:B------:R-:W-:Y:S01]  /*80d0*/  @!P1 MOV R11, R47 ;  /* 0x0000002f000b9202 */ /* 0x000fe20000000f00 */
[----:B------:R-:W-:Y:S01]  /*80e0*/  @!P1 FFMA.FTZ R50, R8, R27, -R9 ;  /* 0x0000001b08329223 */ /* 0x000fe20000010809 */
[----:B------:R-:W-:Y:S01]  /*80f0*/  @!P1 HADD2.F32 R9, -RZ, R40.H1_H1 ;  /* 0x30000028ff099230 */ /* 0x000fe20000004100 */
[----:B------:R-:W-:Y:S01]  /*8100*/  @!P1 IMAD.MOV.U32 R8, RZ, RZ, R19 ;  /* 0x000000ffff089224 */ /* 0x000fe200078e0013 */
[----:B------:R-:W-:Y:S01]  /*8110*/  @!P1 HADD2.F32 R7, -RZ, R12.H0_H0 ;  /* 0x2000000cff079230 */ /* 0x000fe20000004100 */
[----:B------:R-:W-:Y:S01]  /*8120*/  @!P1 FFMA.FTZ R3, R20, R21, R3 ;  /* 0x0000001514039223 */ /* 0x000fe20000010003 */
[--C-:B------:R-:W-:Y:S01]  /*8130*/  @!P1 HADD2.F32 R32, -RZ, R11.reuse.H0_H0 ;  /* 0x2000000bff209230 */ /* 0x100fe20000004100 */
[----:B------:R-:W-:Y:S01]  /*8140*/  @!P1 FFMA.FTZ R4, R22, R23, R4 ;  /* 0x0000001716049223 */ /* 0x000fe20000010004 */
[----:B------:R-:W-:Y:S01]  /*8150*/  @!P1 HADD2.F32 R34, -RZ, R11.H1_H1 ;  /* 0x3000000bff229230 */ /* 0x000fe20000004100 */
[----:B------:R-:W-:Y:S01]  /*8160*/  @!P1 FMUL.FTZ R40, R30, R7 ;  /* 0x000000071e289220 */ /* 0x000fe20000410000 */
[----:B------:R-:W-:Y:S01]  /*8170*/  @!P1 HADD2.F32 R12, -RZ, R10.H1_H1 ;  /* 0x3000000aff0c9230 */ /* 0x000fe20000004100 */
[----:B------:R-:W-:Y:S01]  /*8180*/  @!P1 FMUL.FTZ R38, R32, R9 ;  /* 0x0000000920269220 */ /* 0x000fe20000410000 */
[--C-:B------:R-:W-:Y:S01]  /*8190*/  @!P1 HADD2.F32 R11, -RZ, R8.reuse.H0_H0 ;  /* 0x20000008ff0b9230 */ /* 0x100fe20000004100 */
[----:B------:R-:W-:Y:S01]  /*81a0*/  @!P1 FFMA.FTZ R5, R24, R25, R5 ;  /* 0x0000001918059223 */ /* 0x000fe20000010005 */
[----:B------:R-:W-:Y:S01]  /*81b0*/  @!P1 HADD2.F32 R10, -RZ, R8.H1_H1 ;  /* 0x30000008ff0a9230 */ /* 0x000fe20000004100 */
[----:B------:R-:W-:Y:S02]  /*81c0*/  @!P1 FMUL.FTZ R8, R34, R13 ;  /* 0x0000000d22089220 */ /* 0x000fe40000410000 */
[----:B------:R-:W-:Y:S01]  /*81d0*/  @!P1 FFMA.FTZ R43, R11, R33, -R38 ;  /* 0x000000210b2b9223 */ /* 0x000fe20000010826 */
[----:B------:R-:W-:Y:S01]  /*81e0*/  @!P1 F2FP.PACK_AB R38, R51, R52 ;  /* 0x000000343326923e */ /* 0x000fe200000000ff */
[----:B------:R-:W-:Y:S01]  /*81f0*/  @!P1 FFMA.FTZ R42, R10, R35, -R8 ;  /* 0x000000230a2a9223 */ /* 0x000fe20000010808 */
[----:B------:R-:W-:Y:S01]  /*8200*/  @!P1 F2FP.PACK_AB R4, R5, R4 ;  /* 0x000000040504923e */ /* 0x000fe200000000ff */
[C---:B------:R-:W-:Y:S01]  /*8210*/  @!P1 FFMA.FTZ R40, R12.reuse, R31, -R40 ;  /* 0x0000001f0c289223 */ /* 0x040fe20000010828 */
[----:B------:R-:W-:Y:S01]  /*8220*/  @!P1 MOV R16, R38 ;  /* 0x0000002600109202 */ /* 0x000fe20000000f00 */
[----:B------:R-:W-:Y:S01]  /*8230*/  @!P1 FMUL.FTZ R7, R12, R7 ;  /* 0x000000070c079220 */ /* 0x000fe20000410000 */
[----:B------:R-:W-:Y:S01]  /*8240*/  @!P1 F2FP.PACK_AB R12, R42, R43 ;  /* 0x0000002b2a0c923e */ /* 0x000fe200000000ff */
[----:B------:R-:W-:Y:S01]  /*8250*/  @!P1 FMUL.FTZ R8, R11, R9 ;  /* 0x000000090b089220 */ /* 0x000fe20000410000 */
[----:B------:R-:W-:Y:S01]  /*8260*/  @!P1 F2FP.PACK_AB R11, R40, R50 ;  /* 0x00000032280b923e */ /* 0x000fe200000000ff */
[----:B------:R-:W-:Y:S01]  /*8270*/  @!P1 FFMA.FTZ R6, R26, R27, R6 ;  /* 0x0000001b1a069223 */ /* 0x000fe20000010006 */
[----:B------:R-:W-:Y:S01]  /*8280*/  @!P1 MOV R45, R4 ;  /* 0x00000004002d9202 */ /* 0x000fe20000000f00 */
[----:B------:R-:W-:Y:S01]  /*8290*/  @!P1 IMAD.MOV.U32 R19, RZ, RZ, R12 ;  /* 0x000000ffff139224 */ /* 0x000fe200078e000c */
[----:B------:R-:W-:Y:S01]  /*82a0*/  @!P1 MOV R18, R11 ;  /* 0x0000000b00129202 */ /* 0x000fe20000000f00 */
[----:B------:R-:W-:Y:S01]  /*82b0*/  @!P1 FMUL.FTZ R9, R10, R13 ;  /* 0x0000000d0a099220 */ /* 0x000fe20000410000 */
[----:B------:R-:W-:Y:S01]  /*82c0*/  @!P1 F2FP.PACK_AB R10, R3, R2 ;  /* 0x00000002030a923e */ /* 0x000fe200000000ff */
[----:B------:R-:W-:Y:S02]  /*82d0*/  @!P1 FFMA.FTZ R7, R30, R31, R7 ;  /* 0x0000001f1e079223 */ /* 0x000fe40000010007 */
[----:B------:R1:W-:Y:S01]  /*82e0*/  STG.E.128 [R48.64], R16 ;  /* 0x0000001030007986 */ /* 0x0003e2000c101d06 */
[----:B------:R-:W-:Y:S01]  /*82f0*/  @!P1 MOV R44, R10 ;  /* 0x0000000a002c9202 */ /* 0x000fe20000000f00 */
[----:B------:R-:W-:Y:S01]  /*8300*/  @!P1 FFMA.FTZ R8, R32, R33, R8 ;  /* 0x0000002120089223 */ /* 0x000fe20000010008 */
[----:B------:R-:W-:Y:S01]  /*8310*/  @!P1 F2FP.PACK_AB R3, R7, R6 ;  /* 0x000000060703923e */ /* 0x000fe200000000ff */
[----:B------:R-:W-:Y:S03]  /*8320*/  @!P1 FFMA.FTZ R9, R34, R35, R9 ;  /* 0x0000002322099223 */ /* 0x000fe60000010009 */
[----:B------:R-:W-:Y:S02]  /*8330*/  @!P1 MOV R46, R3 ;  /* 0x00000003002e9202 */ /* 0x000fe40000000f00 */
[----:B------:R-:W-:Y:S04]  /*8340*/  @!P1 F2FP.PACK_AB R2, R9, R8 ;  /* 0x000000080902923e */ /* 0x000fe800000000ff */
        /* <DEDUP_REMOVED lines=8> */
.L_x_1144:
[----:B-1----:R-:W-:Y:S01]  /*83d0*/  IMAD R2, R41, -0x70, R0 ;  /* 0xffffff9029027824 */ /* 0x002fe200078e0200 */
        /* <DEDUP_REMOVED lines=11> */
.L_x_1176:
[----:B------:R-:W-:Y:S05]  /*8490*/  BSYNC B0 ;  /* 0x0000000000007941 */ /* 0x000fea0003800000 */
.L_x_1175:
        /* <DEDUP_REMOVED lines=10> */
.L_x_1178:
[----:B------:R-:W-:Y:S05]  /*8540*/  BSYNC B0 ;  /* 0x0000000000007941 */ /* 0x000fea0003800000 */
.L_x_1177:
        /* <DEDUP_REMOVED lines=10> */
.L_x_1180:
[----:B------:R-:W-:Y:S05]  /*85f0*/  BSYNC B0 ;  /* 0x0000000000007941 */ /* 0x000fea0003800000 */
.L_x_1179:
        /* <DEDUP_REMOVED lines=9> */
.L_x_1166:
[----:B------:R-:W-:Y:S05]  /*8690*/  BSYNC B2 ;  /* 0x0000000000027941 */ /* 0x000fea0003800000 */
.L_x_1143:
        /* <DEDUP_REMOVED lines=61> */
[----:B------:R1:W-:Y:S05]  /*8a70*/  @P1 LDGSTS.E.BYPASS.LTC128B.128 [R216+0x5900], [R6.64+0x80], !P5 ;  /* 0x0590008006d81fae */ /* 0x0003ea000e901d46 */
[----:B------:R1:W-:Y:S05]  /*8a80*/  @P0 LDGSTS.E.BYPASS.LTC128B.128 [R216+0x3100], [R4.64], !P4 ;  /* 0x0310000004d80fae */ /* 0x0003ea000e101d46 */
[----:B------:R1:W-:Y:S01]  /*8a90*/  @P0 LDGSTS.E.BYPASS.LTC128B.128 [R216+0x6900], [R4.64+0x80], !P5 ;  /* 0x0690008004d80fae */ /* 0x0003e2000e901d46 */
[----:B------:R-:W-:Y:S04]  /*8aa0*/  IADD3 R12, P0, R142, R14, RZ ;  /* 0x0000000e8e0c7210 */ /* 0x000fe80007f1e0ff */
[----:B------:R-:W0:Y:S01]  /*8ab0*/  LDGDEPBAR ;  /* 0x00000000000079af */ /* 0x000e220000000000 */
[----:B------:R-:W-:Y:S02]  /*8ac0*/  IADD3.X R13, R16, R141, RZ, P0, !PT ;  /* 0x0000008d100d7210 */ /* 0x000fe400007fe4ff */
[----:B------:R-:W-:Y:S01]  /*8ad0*/  ISETP.GT.AND P0, PT, R79, R220, PT ;  /* 0x000000dc4f00720c */ /* 0x000fe20003f04270 */
[----:B------:R-:W-:Y:S04]  /*8ae0*/  DEPBAR.LE SB0, 0x0 ;  /* 0x000080000000791a */ /* 0x000fe80000000000 */
[----:B------:R-:W-:Y:S08]  /*8af0*/  BAR.SYNC.DEFER_BLOCKING 0x0 ;  /* 0x0000000000007b1d */ /* 0x000ff00000010000 */
[----:B------:R-:W-:-:S05]  /*8b00*/  @!P0 BRA `(.L_x_1182) ;  /* 0x000000e000008947 */ /* 0x000fca0003800000 */
[----:B-1----:R-:W1:Y:S01]  /*8b10*/  @!P6 LDS.128 R8, [R215+0x100] ;  /* 0x00010000d708e984 */ /* 0x002e620000000c00 */
[----:B------:R-:W-:Y:S01]  /*8b20*/  MOV R4, R100 ;  /* 0x0000006400047202 */ /* 0x000fe20000000f00 */
        /* <DEDUP_REMOVED lines=9> */
[----:B------:R-:W2:Y:S04]  /*8bc0*/  @!P0 LDS.128 R4, [R215+0x3900] ;  /* 0x00390000d7048984 */ /* 0x000ea80000000c00 */
[----:B-1----:R1:W-:Y:S04]  /*8bd0*/  @!P6 STG.E.128 [R2.64], R8 ;  /* 0x000000080200e986 */ /* 0x0023e8000c101d06 */
[----:B--2---:R1:W-:Y:S02]  /*8be0*/  @!P0 STG.E.128 [R2.64+0x80], R4 ;  /* 0x0000800402008986 */ /* 0x0043e4000c101d06 */
.L_x_1182:
[----:B-1----:R-:W-:Y:S05]  /*8bf0*/  BSYNC B0 ;  /* 0x0000000000007941 */ /* 0x002fea0003800000 */
.L_x_1181:
[----:B------:R-:W-:Y:S01]  /*8c00*/  ISETP.GE.AND P0, PT, R219, R79, PT ;  /* 0x0000004fdb00720c */ /* 0x000fe20003f06270 */
[----:B------:R-:W-:Y:S01]  /*8c10*/  @!UPT UIADD3 URZ, URZ, URZ, URZ ;  /* 0x0000003f3f3ff290 */ /* 0x000fe2000fffe03f */
[----:B------:R-:W-:Y:S11]  /*8c20*/  BSSY B0, `(.L_x_1183) ;  /* 0x0000012000007945 */ /* 0x000ff60003800000 */
[----:B------:R-:W-:-:S05]  /*8c30*/  @P0 BRA `(.L_x_1184) ;  /* 0x0000010000000947 */ /* 0x000fca0003800000 */
[----:B------:R-:W1:Y:S01]  /*8c40*/  @!P6 LDS.128 R8, [R215+0x1100] ;  /* 0x00110000d708e984 */ /* 0x000e620000000c00 */
        /* <DEDUP_REMOVED lines=12> */
[----:B------:R-:W2:Y:S04]  /*8d10*/  @!P0 LDS.128 R4, [R215+0x4900] ;  /* 0x00490000d7048984 */ /* 0x000ea80000000c00 */
[----:B-1----:R1:W-:Y:S04]  /*8d20*/  @!P6 STG.E.128 [R2.64], R8 ;  /* 0x000000080200e986 */ /* 0x0023e8000c101d06 */
[----:B--2---:R1:W-:Y:S02]  /*8d30*/  @!P0 STG.E.128 [R2.64+0x80], R4 ;  /* 0x0000800402008986 */ /* 0x0043e4000c101d06 */
.L_x_1184:
[----:B------:R-:W-:Y:S05]  /*8d40*/  BSYNC B0 ;  /* 0x0000000000007941 */ /* 0x000fea0003800000 */
.L_x_1183:
[----:B------:R-:W-:Y:S01]  /*8d50*/  ISETP.GE.AND P0, PT, R217, R79, PT ;  /* 0x0000004fd900720c */ /* 0x000fe20003f06270 */
[----:B------:R-:W-:Y:S01]  /*8d60*/  @!UPT UIADD3 URZ, URZ, URZ, URZ ;  /* 0x0000003f3f3ff290 */ /* 0x000fe2000fffe03f */
[----:B------:R-:W-:Y:S11]  /*8d70*/  BSSY B0, `(.L_x_1185) ;  /* 0x0000012000007945 */ /* 0x000ff60003800000 */
[----:B------:R-:W-:-:S05]  /*8d80*/  @P0 BRA `(.L_x_1186) ;  /* 0x0000010000000947 */ /* 0x000fca0003800000 */
[----:B-1----:R-:W1:Y:S01]  /*8d90*/  @!P6 LDS.128 R8, [R215+0x2100] ;  /* 0x00210000d708e984 */ /* 0x002e620000000c00 */
        /* <DEDUP_REMOVED lines=15> */
.L_x_1186:
[----:B------:R-:W-:Y:S05]  /*8e90*/  BSYNC B0 ;  /* 0x0000000000007941 */ /* 0x000fea0003800000 */
.L_x_1185:
        /* <DEDUP_REMOVED lines=20> */
.L_x_1188:
[----:B------:R-:W-:Y:S05]  /*8fe0*/  BSYNC B0 ;  /* 0x0000000000007941 */ /* 0x000fea0003800000 */
.L_x_1187:
[----:B------:R-:W-:Y:S01]  /*8ff0*/  ISETP.GT.AND P5, PT, R41, R140, PT ;  /* 0x0000008c2900720c */ /* 0x000fe20003fa4270 */
[----:B------:R-:W-:Y:S01]  /*9000*/  @!UPT UIADD3 URZ, URZ, URZ, URZ ;  /* 0x0000003f3f3ff290 */ /* 0x000fe2000fffe03f */
[----:B------:R-:W-:Y:S11]  /*9010*/  BSSY B0, `(.L_x_1189) ;  /* 0x000002f000007945 */ /* 0x000ff60003800000 */
[----:B------:R-:W-:-:S05]  /*9020*/  @!P5 BRA `(.L_x_1190) ;  /* 0x000002d00000d947 */ /* 0x000fca0003800000 */
[----:B-1----:R-:W-:Y:S01]  /*9030*/  IADD3 R4, R41, -0x1, RZ ;  /* 0xffffffff29047810 */ /* 0x002fe20007ffe0ff */
[----:B------:R-:W-:Y:S01]  /*9040*/  IMAD.MOV.U32 R2, RZ, RZ, R126 ;  /* 0x000000ffff027224 */ /* 0x000fe200078e007e */
[----:B------:R-:W-:Y:S01]  /*9050*/  ISETP.GE.AND P2, PT, R238, 0x21, PT ;  /* 0x00000021ee00780c */ /* 0x000fe20003f46270 */
        /* <DEDUP_REMOVED lines=11> */
[C---:B------:R-:W-:Y:S01]  /*9110*/  @P2 IMAD.X R7, R3.reuse, 0x1, R187, P0 ;  /* 0x0000000103072824 */ /* 0x040fe200000e06bb */
        /* <DEDUP_REMOVED lines=30> */
.L_x_1190:
[----:B------:R-:W-:Y:S05]  /*9300*/  BSYNC B0 ;  /* 0x0000000000007941 */ /* 0x000fea0003800000 */
.L_x_1189:
[----:B------:R-:W0:Y:S01]  /*9310*/  LDGDEPBAR ;  /* 0x00000000000079af */ /* 0x000e220000000000 */
[----:B------:R-:W-:Y:S01]  /*9320*/  IADD3 R41, R41, -0x1, RZ ;  /* 0xffffffff29297810 */ /* 0x000fe20007ffe0ff */
[----:B------:R-:W-:-:S05]  /*9330*/  @P5 BRA `(.L_x_1191) ;  /* 0xffffa30000005947 */ /* 0x000fca000383ffff */
[----:B------:R-:W-:Y:S01]  /*9340*/  WARPSYNC 0xffffffff ;  /* 0xffffffff00007948 */ /* 0x000fe20003800000 */
[----:B------:R-:W-:Y:S06]  /*9350*/  BAR.SYNC.DEFER_BLOCKING 0x0 ;  /* 0x0000000000007b1d */ /* 0x000fec0000010000 */
.L_x_1142:
[----:B------:R-:W2:Y:S01]  /*9360*/  LDL R252, [R1+0x4c] ;  /* 0x00004c0001fc7983 */ /* 0x000ea20000100800 */
[----:B------:R-:W-:-:S05]  /*9370*/  IMAD.MOV.U32 R153, RZ, RZ, c[0x0][0x2c4] ;  /* 0x0000b100ff997624 */ /* 0x000fca00078e00ff */
[----:B------:R-:W-:Y:S01]  /*9380*/  ISETP.NE.AND P4, PT, R153, 0x1, PT ;  /* 0x000000019900780c */ /* 0x000fe20003f85270 */
[----:B------:R-:W-:Y:S01]  /*9390*/  BSSY B0, `(.L_x_1192) ;  /* 0x000002b000007945 */ /* 0x000fe20003800000 */
[----:B-1----:R-:W-:Y:S01]  /*93a0*/  IMAD.IADD R10, R170, 0x1, R171 ;  /* 0x00000001aa0a7824 */ /* 0x002fe200078e02ab */
[----:B--2---:R-:W-:-:S10]  /*93b0*/  IADD3 R0, R252, 0x7f, RZ ;  /* 0x0000007ffc007810 */ /* 0x004fd40007ffe0ff */
[----:B------:R-:W-:-:S05]  /*93c0*/  @P4 IMAD.HI.U32 R2, R0, c[0x0][0x2c8], RZ ;  /* 0x0000b20000024a27 */ /* 0x000fca00078e00ff */
[----:B------:R-:W-:Y:S01]  /*93d0*/  @P4 SHF.R.U32.HI R0, RZ, c[0x0][0x2cc], R2 ;  /* 0x0000b300ff004a19 */ /* 0x000fe20000011602 */
[----:B------:R-:W-:-:S04]  /*93e0*/  IMAD.MOV.U32 R2, RZ, RZ, RZ ;  /* 0x000000ffff027224 */ /* 0x000fc800078e00ff */
[----:B------:R-:W-:-:S04]  /*93f0*/  IMAD.IADD R3, R180, 0x1, R0 ;  /* 0x00000001b4037824 */ /* 0x000fc800078e0200 */
[----:B------:R-:W-:-:S05]  /*9400*/  IMAD.HI R2, R3, -0x6db6db6d, R2 ;  /* 0x9249249303027827 */ /* 0x000fca00078e0202 */
[----:B------:R-:W-:-:S04]  /*9410*/  SHF.R.U32.HI R0, RZ, 0x1f, R2 ;  /* 0x0000001fff007819 */ /* 0x000fc80000011602 */
[----:B------:R-:W-:-:S04]  /*9420*/  LEA.HI.SX32 R2, R2, R0, 0x1a ;  /* 0x0000000002027211 */ /* 0x000fc800078fd2ff */
[----:B------:R-:W-:-:S04]  /*9430*/  IMNMX R5, R176, R2, PT ;  /* 0x00000002b0057217 */ /* 0x000fc80003800200 */
[----:B------:R-:W-:Y:S01]  /*9440*/  ISETP.GE.AND P0, PT, R5, 0x1, PT ;  /* 0x000000010500780c */ /* 0x000fe20003f06270 */
[----:B------:R-:W-:-:S12]  /*9450*/  IMAD.MOV.U32 R0, RZ, RZ, RZ ;  /* 0x000000ffff007224 */ /* 0x000fd800078e00ff */
        /* <DEDUP_REMOVED lines=30> */
.L_x_1193:
[----:B------:R-:W-:Y:S05]  /*9640*/  BSYNC B0 ;  /* 0x0000000000007941 */ /* 0x000fea0003800000 */
.L_x_1192:
        /* <DEDUP_REMOVED lines=37> */
[----:B------:R-:W-:Y:S01]  /*98a0*/  IMAD.IADD R0, R150, 0x1, R0 ;  /* 0x0000000196007824 */ /* 0x000fe200078e0200 */
[----:B------:R1:W-:Y:S04]  /*98b0*/  STL [R1+0x40], R150 ;  /* 0x0000409601007387 */ /* 0x0003e80000100800 */
[----:B------:R-:W-:-:S04]  /*98c0*/  IMNMX R251, R5, R0, PT ;  /* 0x0000000005fb7217 */ /* 0x000fc80003800200 */
[----:B------:R-:W-:-:S13]  /*98d0*/  ISETP.GT.AND P0, PT, R251, R150, PT ;  /* 0x00000096fb00720c */ /* 0x000fda0003f04270 */
[----:B------:R-:W-:Y:S05]  /*98e0*/  @!P0 BRA `(.L_x_1194) ;  /* 0x00011d0000008947 */ /* 0x000fea0003800000 */
[----:B------:R-:W2:Y:S04]  /*98f0*/  LDL R11, [R1+0x5c] ;  /* 0x00005c00010b7983 */ /* 0x000ea80000100800 */
[----:B------:R-:W3:Y:S01]  /*9900*/  S2R R2, SR_TID.X ;  /* 0x0000000000027919 */ /* 0x000ee20000002100 */
[----:B------:R-:W-:-:S03]  /*9910*/  ISETP.NE.U32.AND P0, PT, RZ, c[0x0][0x340], PT ;  /* 0x0000d000ff007a0c */ /* 0x000fc60003f05070 */
[----:B------:R-:W4:Y:S01]  /*9920*/  LDL R13, [R1+0x60] ;  /* 0x00006000010d7983 */ /* 0x000f220000100800 */
[----:B------:R-:W-:Y:S02]  /*9930*/  ISETP.NE.AND.EX P1, PT, RZ, c[0x0][0x344], PT, P0 ;  /* 0x0000d100ff007a0c */ /* 0x000fe40003f25300 */
[----:B---3--:R-:W-:-:S04]  /*9940*/  SHF.R.S32.HI R110, RZ, 0x1f, R2 ;  /* 0x0000001fff6e7819 */ /* 0x008fc80000011402 */
[----:B------:R-:W-:-:S07]  /*9950*/  LEA.HI R110, R110, R2, RZ, 0x3 ;  /* 0x000000026e6e7211 */ /* 0x000fce00078f18ff */
[----:B------:R-:W-:Y:S01]  /*9960*/  @P1 IMAD.MOV.U32 R2, RZ, RZ, 0x4 ;  /* 0x00000004ff021424 */ /* 0x000fe200078e00ff */
[----:B------:R-:W-:-:S03]  /*9970*/  SHF.R.S32.HI R110, RZ, 0x3, R110 ;  /* 0x00000003ff6e7819 */ /* 0x000fc6000001146e */
[----:B--2---:R-:W-:-:S05]  /*9980*/  @P1 IMAD.WIDE R2, R11, R2, c[0x0][0x340] ;  /* 0x0000d0000b021625 */ /* 0x004fca00078e0202 */
[----:B------:R2:W3:Y:S01]  /*9990*/  @P1 LDG.E R9, [R2.64] ;  /* 0x0000000602091981 */ /* 0x0004e2000c1e1900 */
[----:B------:R-:W-:Y:S01]  /*99a0*/  IADD3 R0, P0, R110, R10, RZ ;  /* 0x0000000a6e007210 */ /* 0x000fe20007f1e0ff */
[----:B------:R-:W-:Y:S01]  /*99b0*/  WARPSYNC 0xffffffff ;  /* 0xffffffff00007948 */ /* 0x000fe20003800000 */
[----:B------:R-:W-:Y:S02]  /*99c0*/  ISETP.GE.AND P6, PT, R36, c[0x0][0x1d4], PT ;  /* 0x0000750024007a0c */ /* 0x000fe40003fc6270 */
[----:B------:R-:W-:Y:S02]  /*99d0*/  ISETP.GE.AND P5, PT, R218, c[0x0][0x1d4], PT ;  /* 0x00007500da007a0c */ /* 0x000fe40003fa6270 */
[----:B------:R-:W-:Y:S02]  /*99e0*/  SHF.R.S32.HI R39, RZ, 0x1f, R218 ;  /* 0x0000001fff277819 */ /* 0x000fe400000114da */
[----:B------:R-:W-:Y:S02]  /*99f0*/  IADD3 R144, R251, -0x1, RZ ;  /* 0xfffffffffb907810 */ /* 0x000fe40007ffe0ff */
[----:B------:R-:W-:-:S02]  /*9a00*/  SEL R84, RZ, 0x1, P6 ;  /* 0x00000001ff547807 */ /* 0x000fc40003000000 */
[----:B--2---:R-:W-:Y:S02]  /*9a10*/  SHF.R.S32.HI R2, RZ, 0x1f, R110 ;  /* 0x0000001fff027819 */ /* 0x004fe4000001146e */
[--C-:B------:R-:W-:Y:S02]  /*9a20*/  SHF.R.S32.HI R3, RZ, 0x1f, R36.reuse ;  /* 0x0000001fff037819 */ /* 0x100fe40000011424 */
[----:B------:R-:W-:Y:S01]  /*9a30*/  LEA.HI.X.SX32 R4, R10, R2, 0x1, P0 ;  /* 0x000000020a047211 */ /* 0x000fe200000f0eff */
[----:B------:R-:W-:Y:S01]  /*9a40*/  IMAD.MOV.U32 R2, RZ, RZ, R36 ;  /* 0x000000ffff027224 */ /* 0x000fe200078e0024 */
[----:B------:R-:W-:-:S03]  /*9a50*/  ISETP.NE.U32.AND P0, PT, RZ, c[0x0][0x350], PT ;  /* 0x0000d400ff007a0c */ /* 0x000fc60003f05070 */
[C---:B------:R-:W-:Y:S01]  /*9a60*/  IMAD R5, R4.reuse, c[0x0][0x1e0], RZ ;  /* 0x0000780004057a24 */ /* 0x040fe200078e02ff */
[----:B------:R-:W-:Y:S01]  /*9a70*/  ISETP.NE.AND.EX P0, PT, RZ, c[0x0][0x354], PT, P0 ;  /* 0x0000d500ff007a0c */ /* 0x000fe20003f05300 */
[----:B------:R-:W-:Y:S02]  /*9a80*/  IMAD R8, R4, c[0x0][0x208], RZ ;  /* 0x0000820004087a24 */ /* 0x000fe400078e02ff */
[C---:B------:R-:W-:Y:S02]  /*9a90*/  IMAD R10, R0.reuse, c[0x0][0x1e4], R5 ;  /* 0x00007900000a7a24 */ /* 0x040fe400078e0205 */
[----:B------:R-:W-:-:S04]  /*9aa0*/  IMAD.WIDE.U32 R6, R0, c[0x0][0x1e0], R2 ;  /* 0x0000780000067a25 */ /* 0x000fc800078e0002 */
[----:B------:R-:W-:Y:S01]  /*9ab0*/  IMAD.WIDE.U32 R4, R0, c[0x0][0x208], R2 ;  /* 0x0000820000047a25 */ /* 0x000fe200078e0002 */
[----:B------:R-:W-:-:S03]  /*9ac0*/  IADD3 R7, R7, R10, RZ ;  /* 0x0000000a07077210 */ /* 0x000fc60007ffe0ff */
[----:B------:R-:W-:Y:S02]  /*9ad0*/  IMAD R0, R0, c[0x0][0x20c], R8 ;  /* 0x0000830000007a24 */ /* 0x000fe400078e0208 */
[----:B----4-:R-:W-:-:S04]  /*9ae0*/  IMAD.WIDE.U32 R6, R13, c[0x0][0x1e8], R6 ;  /* 0x00007a000d067a25 */ /* 0x010fc800078e0006 */
[----:B------:R-:W-:Y:S02]  /*9af0*/  IMAD.IADD R5, R5, 0x1, R0 ;  /* 0x0000000105057824 */ /* 0x000fe400078e0200 */
[C---:B------:R-:W-:Y:S02]  /*9b00*/  IMAD R7, R13.reuse, c[0x0][0x1ec], R7 ;  /* 0x00007b000d077a24 */ /* 0x040fe400078e0207 */
[----:B------:R-:W-:-:S04]  /*9b10*/  IMAD.WIDE.U32 R4, R13, c[0x0][0x210], R4 ;  /* 0x000084000d047a25 */ /* 0x000fc800078e0004 */
[----:B------:R-:W-:Y:S01]  /*9b20*/  IMAD R5, R13, c[0x0][0x214], R5 ;  /* 0x000085000d057a24 */ /* 0x000fe200078e0205 */
[----:B---3--:R-:W-:Y:S01]  /*9b30*/  @P1 SHF.R.S32.HI R0, RZ, 0x1f, R9 ;  /* 0x0000001fff001819 */ /* 0x008fe20000011409 */
[----:B------:R-:W-:Y:S01]  /*9b40*/  @!P1 IMAD.MOV.U32 R9, RZ, RZ, R11 ;  /* 0x000000ffff099224 */ /* 0x000fe200078e000b */
[----:B------:R-:W-:-:S04]  /*9b50*/  @!P1 MOV R0, R146 ;  /* 0x0000009200009202 */ /* 0x000fc80000000f00 */
[----:B------:R-:W-:Y:S02]  /*9b60*/  SEL R8, R0, RZ, !P0 ;  /* 0x000000ff00087207 */ /* 0x000fe40004000000 */
[----:B------:R-:W-:Y:S02]  /*9b70*/  SEL R0, R9, RZ, !P0 ;  /* 0x000000ff09007207 */ /* 0x000fe40004000000 */
[----:B------:R-:W-:Y:S01]  /*9b80*/  SHF.R.S32.HI R9, RZ, 0x1f, R166 ;  /* 0x0000001fff097819 */ /* 0x000fe200000114a6 */
[C---:B------:R-:W-:Y:S01]  /*9b90*/  IMAD R10, R8.reuse, c[0x0][0x1f0], RZ ;  /* 0x00007c00080a7a24 */ /* 0x040fe200078e02ff */
[----:B------:R-:W-:Y:S01]  /*9ba0*/  ISETP.NE.U32.AND P0, PT, RZ, c[0x0][0x348], PT ;  /* 0x0000d200ff007a0c */ /* 0x000fe20003f05070 */
[----:B------:R-:W-:Y:S02]  /*9bb0*/  IMAD R8, R8, c[0x0][0x218], RZ ;  /* 0x0000860008087a24 */ /* 0x000fe400078e02ff */
[----:B------:R-:W-:Y:S01]  /*9bc0*/  IMAD.WIDE.U32 R86, R0, c[0x0][0x218], R4 ;  /* 0x0000860000567a25 */ /* 0x000fe200078e0004 */
[----:B------:R-:W-:-:S03]  /*9bd0*/  ISETP.NE.AND.EX P0, PT, RZ, c[0x0][0x34c], PT, P0 ;  /* 0x0000d300ff007a0c */ /* 0x000fc60003f05300 */
[----:B------:R-:W-:Y:S01]  /*9be0*/  IMAD.WIDE.U32 R160, R0, c[0x0][0x1f0], R6 ;  /* 0x00007c0000a07a25 */ /* 0x000fe200078e0006 */
[----:B------:R-:W-:-:S03]  /*9bf0*/  SEL R12, R146, RZ, !P0 ;  /* 0x000000ff920c7207 */ /* 0x000fc60004000000 */
[C---:B------:R-:W-:Y:S01]  /*9c00*/  IMAD R5, R0.reuse, c[0x0][0x1f4], R10 ;  /* 0x00007d0000057a24 */ /* 0x040fe200078e020a */
[----:B------:R2:W-:Y:S01]  /*9c10*/  STL.64 [R1+0x18], R160 ;  /* 0x000018a001007387 */ /* 0x0005e20000100a00 */
[----:B------:R-:W-:Y:S01]  /*9c20*/  IMAD R4, R0, c[0x0][0x21c], R8 ;  /* 0x0000870000047a24 */ /* 0x000fe200078e0208 */
[----:B------:R-:W-:Y:S01]  /*9c30*/  SEL R10, R11, RZ, !P0 ;  /* 0x000000ff0b0a7207 */ /* 0x000fe20004000000 */
[----:B------:R-:W-:Y:S01]  /*9c40*/  IMAD.IADD R156, R161, 0x1, R5 ;  /* 0x00000001a19c7824 */ /* 0x000fe200078e0205 */
[----:B------:R2:W-:Y:S01]  /*9c50*/  STL.64 [R1+0x8], R86 ;  /* 0x0000085601007387 */ /* 0x0005e20000100a00 */
[----:B------:R-:W-:Y:S01]  /*9c60*/  IMAD R0, R9, c[0x0][0x178], RZ ;  /* 0x00005e0009007a24 */ /* 0x000fe200078e02ff */
[----:B------:R-:W-:Y:S01]  /*9c70*/  IADD3 R85, R87, R4, RZ ;  /* 0x0000000457557210 */ /* 0x000fe20007ffe0ff */
[C---:B------:R-:W-:Y:S01]  /*9c80*/  IMAD.WIDE.U32 R6, R166.reuse, c[0x0][0x178], RZ ;  /* 0x00005e00a6067a25 */ /* 0x040fe200078e00ff */
[----:B------:R2:W-:Y:S03]  /*9c90*/  STL [R1+0x10], R156 ;  /* 0x0000109c01007387 */ /* 0x0005e60000100800 */
[----:B------:R-:W-:Y:S01]  /*9ca0*/  IMAD R0, R166, c[0x0][0x17c], R0 ;  /* 0x00005f00a6007a24 */ /* 0x000fe200078e0200 */
[----:B------:R2:W-:Y:S04]  /*9cb0*/  STL [R1], R85 ;  /* 0x0000005501007387 */ /* 0x0005e80000100800 */
[----:B------:R-:W-:-:S02]  /*9cc0*/  IADD3 R11, R7, R0, RZ ;  /* 0x00000000070b7210 */ /* 0x000fc40007ffe0ff */
[----:B------:R-:W3:Y:S01]  /*9cd0*/  LDL R151, [R1+0x30] ;  /* 0x0000300001977983 */ /* 0x000ee20000100800 */
[----:B------:R-:W-:Y:S01]  /*9ce0*/  IMAD.MOV.U32 R83, RZ, RZ, 0x70 ;  /* 0x00000070ff537424 */ /* 0x000fe200078e00ff */
[----:B------:R-:W-:Y:S01]  /*9cf0*/  SHF.R.S32.HI R82, RZ, 0x1f, R144 ;  /* 0x0000001fff527819 */ /* 0x000fe20000011490 */
[----:B------:R-:W-:Y:S01]  /*9d00*/  IMAD.WIDE.U32 R4, R144, c[0x0][0x1e0], RZ ;  /* 0x0000780090047a25 */ /* 0x000fe200078e00ff */
[----:B------:R-:W4:Y:S01]  /*9d10*/  LDL R152, [R1+0x2c] ;  /* 0x00002c0001987983 */ /* 0x000f220000100800 */
[----:B------:R-:W-:-:S02]  /*9d20*/  P2R R34, PR, RZ, 0x20 ;  /* 0x00000020ff227803 */ /* 0x000fc40000000000 */
[----:B------:R-:W-:Y:S01]  /*9d30*/  IMAD R83, R251, -0x70, R83 ;  /* 0xffffff90fb537824 */ /* 0x000fe200078e0253 */
[----:B------:R-:W-:Y:S01]  /*9d40*/  P2R R35, PR, RZ, 0x40 ;  /* 0x00000040ff237803 */ /* 0x000fe20000000000 */
[----:B------:R-:W-:Y:S02]  /*9d50*/  IMAD R0, R82, c[0x0][0x1e0], RZ ;  /* 0x0000780052007a24 */ /* 0x000fe400078e02ff */
[----:B------:R-:W-:Y:S02]  /*9d60*/  IMAD.MOV.U32 R8, RZ, RZ, R160 ;  /* 0x000000ffff087224 */ /* 0x000fe400078e00a0 */
[----:B------:R-:W-:Y:S02]  /*9d70*/  IMAD R0, R144, c[0x0][0x1e4], R0 ;  /* 0x0000790090007a24 */ /* 0x000fe400078e0200 */
[----:B------:R-:W-:Y:S02]  /*9d80*/  IMAD.MOV.U32 R9, RZ, RZ, R156 ;  /* 0x000000ffff097224 */ /* 0x000fe400078e009c */
[----:B------:R-:W-:-:S02]  /*9d90*/  IMAD.IADD R0, R5, 0x1, R0 ;  /* 0x0000000105007824 */ /* 0x000fc400078e0200 */
[----:B------:R-:W-:-:S04]  /*9da0*/  IMAD.WIDE.U32 R4, R4, 0x70, R8 ;  /* 0x0000007004047825 */ /* 0x000fc800078e0008 */
[----:B------:R-:W-:Y:S02]  /*9db0*/  IMAD R0, R0, 0x70, RZ ;  /* 0x0000007000007824 */ /* 0x000fe400078e02ff */
[----:B------:R-:W-:Y:S02]  /*9dc0*/  IMAD.MOV.U32 R149, RZ, RZ, c[0x0][0x1e0] ;  /* 0x00007800ff957624 */ /* 0x000fe400078e00ff */
[----:B------:R-:W-:Y:S02]  /*9dd0*/  IMAD.IADD R5, R5, 0x1, R0 ;  /* 0x0000000105057824 */ /* 0x000fe400078e0200 */
[----:B------:R-:W-:Y:S02]  /*9de0*/  IMAD.MOV.U32 R148, RZ, RZ, c[0x0][0x1e4] ;  /* 0x00007900ff947624 */ /* 0x000fe400078e00ff */
[----:B------:R-:W-:Y:S01]  /*9df0*/  IMAD.WIDE.U32 R8, R149, 0x20, RZ ;  /* 0x0000002095087825 */ /* 0x000fe200078e00ff */
[----:B------:R-:W-:Y:S01]  /*9e00*/  BAR.SYNC.DEFER_BLOCKING 0x0 ;  /* 0x0000000000007b1d */ /* 0x000fe20000010000 */
[----:B------:R-:W-:-:S02]  /*9e10*/  ISETP.GE.AND P6, PT, R36, c[0x0][0x198], PT ;  /* 0x0000660024007a0c */ /* 0x000fc40003fc6270 */
[----:B---3--:R-:W-:-:S05]  /*9e20*/  IMAD.IADD R146, R151, 0x1, R83 ;  /* 0x0000000197927824 */ /* 0x008fca00078e0253 */
[----:B------:R-:W-:-:S05]  /*9e30*/  IMNMX R7, R146, 0x70, PT ;  /* 0x0000007092077817 */ /* 0x000fca0003800200 */
[----:B------:R-:W-:Y:S02]  /*9e40*/  IMAD.IADD R30, R7, 0x1, -R110 ;  /* 0x00000001071e7824 */ /* 0x000fe400078e0a6e */
[----:B------:R-:W-:-:S03]  /*9e50*/  IMAD.SHL.U32 R7, R148, 0x20, RZ ;  /* 0x0000002094077824 */ /* 0x000fc600078e00ff */
[C---:B------:R-:W-:Y:S02]  /*9e60*/  ISETP.GE.AND P3, PT, R30.reuse, 0x1, PT ;  /* 0x000000011e00780c */ /* 0x040fe40003f66270 */
[C---:B------:R-:W-:Y:S02]  /*9e70*/  ISETP.GE.AND P2, PT, R30.reuse, 0x21, PT ;  /* 0x000000211e00780c */ /* 0x040fe40003f46270 */
[----:B------:R-:W-:Y:S01]  /*9e80*/  ISETP.GE.AND P1, PT, R30, 0x41, PT ;  /* 0x000000411e00780c */ /* 0x000fe20003f26270 */
[----:B----4-:R-:W-:Y:S01]  /*9e90*/  IMAD R56, R152, c[0x0][0x2c4], RZ ;  /* 0x0000b10098387a24 */ /* 0x010fe200078e02ff */
[----:B------:R-:W-:Y:S02]  /*9ea0*/  P2R R33, PR, RZ, 0x4 ;  /* 0x00000004ff217803 */ /* 0x000fe40000000000 */
[----:B------:R-:W-:-:S05]  /*9eb0*/  P2R R32, PR, RZ, 0x2 ;  /* 0x00000002ff207803 */ /* 0x000fca0000000000 */
[----:B------:R-:W-:-:S04]  /*9ec0*/  @P3 LEA R26, P0, R4, c[0x0][0x1c8], 0x1 ;  /* 0x00007200041a3a11 */ /* 0x000fc800078008ff */
[C---:B------:R-:W-:Y:S02]  /*9ed0*/  @P3 LEA.HI.X R27, R4.reuse, c[0x0][0x1cc], R5, 0x1, P0 ;  /* 0x00007300041b3a11 */ /* 0x040fe400000f0c05 */
[----:B------:R-:W-:-:S04]  /*9ee0*/  @P2 IADD3 R0, P0, R4, R8, RZ ;  /* 0x0000000804002210 */ /* 0x000fc80007f1e0ff */
[----:B------:R-:W-:Y:S01]  /*9ef0*/  @P2 IADD3.X R7, R5, R9, R7, P0, !PT ;  /* 0x0000000905072210 */ /* 0x000fe200007fe407 */
[----:B------:R-:W-:Y:S01]  /*9f00*/  IMAD.WIDE.U32 R8, R149, 0x40, RZ ;  /* 0x0000004095087825 */ /* 0x000fe200078e00ff */
[----:B------:R-:W-:-:S04]  /*9f10*/  @P2 LEA R24, P0, R0, c[0x0][0x1c8], 0x1 ;  /* 0x0000720000182a11 */ /* 0x000fc800078008ff */
[----:B------:R-:W-:Y:S01]  /*9f20*/  @P2 LEA.HI.X R25, R0, c[0x0][0x1cc], R7, 0x1, P0 ;  /* 0x0000730000192a11 */ /* 0x000fe200000f0c07 */
[----:B------:R-:W-:Y:S01]  /*9f30*/  IMAD.SHL.U32 R7, R148, 0x40, RZ ;  /* 0x0000004094077824 */ /* 0x000fe200078e00ff */
[----:B------:R-:W-:-:S04]  /*9f40*/  @P1 IADD3 R0, P0, R4, R8, RZ ;  /* 0x0000000804001210 */ /* 0x000fc80007f1e0ff */
[----:B------:R-:W-:Y:S02]  /*9f50*/  @P1 IADD3.X R7, R5, R9, R7, P0, !PT ;  /* 0x0000000905071210 */ /* 0x000fe400007fe407 */
[----:B------:R-:W-:-:S04]  /*9f60*/  @P1 LEA R22, P0, R0, c[0x0][0x1c8], 0x1 ;  /* 0x0000720000161a11 */ /* 0x000fc800078008ff */
[----:B------:R-:W-:Y:S02]  /*9f70*/  @P1 LEA.HI.X R23, R0, c[0x0][0x1cc], R7, 0x1, P0 ;  /* 0x0000730000171a11 */ /* 0x000fe400000f0c07 */
[----:B------:R-:W-:-:S13]  /*9f80*/  ISETP.GE.AND P0, PT, R30, 0x61, PT ;  /* 0x000000611e00780c */ /* 0x000fda0003f06270 */
[----:B------:R-:W-:Y:S02]  /*9f90*/  @P0 IMAD R0, R148, 0x60, RZ ;  /* 0x0000006094000824 */ /* 0x000fe400078e02ff */
[----:B------:R-:W-:-:S04]  /*9fa0*/  @P0 IMAD.WIDE.U32 R4, R149, 0x60, R4 ;  /* 0x0000006095040825 */ /* 0x000fc800078e0004 */
[----:B------:R-:W-:Y:S01]  /*9fb0*/  @P0 IMAD.IADD R0, R0, 0x1, R5 ;  /* 0x0000000100000824 */ /* 0x000fe200078e0205 */
[----:B------:R-:W-:Y:S01]  /*9fc0*/  @P0 LEA R20, P3, R4, c[0x0][0x1c8], 0x1 ;  /* 0x0000720004140a11 */ /* 0x000fe200078608ff */
[----:B------:R-:W-:-:S03]  /*9fd0*/  IMAD.MOV.U32 R5, RZ, RZ, R11 ;  /* 0x000000ffff057224 */ /* 0x000fc600078e000b */
[----:B------:R-:W-:Y:S01]  /*9fe0*/  @P0 LEA.HI.X R21, R4, c[0x0][0x1cc], R0, 0x1, P3 ;  /* 0x0000730004150a11 */ /* 0x000fe200018f0c00 */
[----:B------:R-:W-:Y:S02]  /*9ff0*/  IMAD R0, R147, 0x20, R110 ;  /* 0x0000002093007824 */ /* 0x000fe400078e026e */
[----:B------:R-:W-:Y:S02]  /*a000*/  IMAD.MOV.U32 R4, RZ, RZ, R6 ;  /* 0x000000ffff047224 */ /* 0x000fe400078e0006 */
[----:B------:R-:W-:Y:S02]  /*a010*/  IMAD.IADD R6, R252, 0x1, R0 ;  /* 0x00000001fc067824 */ /* 0x000fe400078e0200 */
[----:B------:R-:W-:-:S04]  /*a020*/  IMAD.WIDE.U32 R4, R13, c[0x0][0x1b8], R4 ;  /* 0x00006e000d047a25 */ /* 0x000fc800078e0004 */
[----:B------:R-:W-:-:S04]  /*a030*/  @P4 IMAD.HI.U32 R7, R6, c[0x0][0x2c8], RZ ;  /* 0x0000b20006074a27 */ /* 0x000fc800078e00ff */
[----:B------:R-:W-:Y:S01]  /*a040*/  IMAD.MOV.U32 R0, RZ, RZ, R6 ;  /* 0x000000ffff007224 */ /* 0x000fe200078e0006 */
[----:B------:R-:W-:Y:S01]  /*a050*/  @P4 SHF.R.U32.HI R0, RZ, c[0x0][0x2cc], R7 ;  /* 0x0000b300ff004a19 */ /* 0x000fe20000011607 */
[----:B------:R-:W-:Y:S02]  /*a060*/  IMAD R8, R12, c[0x0][0x1c0], RZ ;  /* 0x000070000c087a24 */ /* 0x000fe400078e02ff */
[----:B------:R-:W-:Y:S02]  /*a070*/  IMAD R5, R13, c[0x0][0x1bc], R5 ;  /* 0x00006f000d057a24 */ /* 0x000fe400078e0205 */
[C---:B------:R-:W-:Y:S01]  /*a080*/  IMAD R7, R10.reuse, c[0x0][0x1c4], R8 ;  /* 0x000071000a077a24 */ /* 0x040fe200078e0208 */
[----:B------:R-:W-:Y:S01]  /*a090*/  SHF.R.S32.HI R8, RZ, 0x1f, R0 ;  /* 0x0000001fff087819 */ /* 0x000fe20000011400 */
[----:B------:R-:W-:-:S04]  /*a0a0*/  IMAD.WIDE.U32 R4, R10, c[0x0][0x1c0], R4 ;  /* 0x000070000a047a25 */ /* 0x000fc800078e0004 */
[----:B------:R-:W-:Y:S02]  /*a0b0*/  IMAD.MOV R9, RZ, RZ, -R0 ;  /* 0x000000ffff097224 */ /* 0x000fe400078e0a00 */
[----:B------:R-:W-:Y:S02]  /*a0c0*/  IMAD.IADD R5, R5, 0x1, R7 ;  /* 0x0000000105057824 */ /* 0x000fe400078e0207 */
[----:B------:R-:W-:Y:S02]  /*a0d0*/  IMAD R7, R8, c[0x0][0x1b0], RZ ;  /* 0x00006c0008077a24 */ /* 0x000fe400078e02ff */
[----:B------:R-:W-:Y:S02]  /*a0e0*/  IMAD R6, R9, c[0x0][0x2c4], R6 ;  /* 0x0000b10009067a24 */ /* 0x000fe400078e0206 */
[C---:B------:R-:W-:Y:S02]  /*a0f0*/  IMAD R7, R0.reuse, c[0x0][0x1b4], R7 ;  /* 0x00006d0000077a24 */ /* 0x040fe400078e0207 */
[----:B------:R-:W-:Y:S01]  /*a100*/  IMAD.WIDE.U32 R4, R0, c[0x0][0x1b0], R4 ;  /* 0x00006c0000047a25 */ /* 0x000fe200078e0004 */
[----:B------:R-:W-:-:S03]  /*a110*/  SHF.R.S32.HI R0, RZ, 0x1f, R6 ;  /* 0x0000001fff007819 */ /* 0x000fc60000011406 */
[----:B------:R-:W-:Y:S02]  /*a120*/  IMAD.IADD R5, R5, 0x1, R7 ;  /* 0x0000000105057824 */ /* 0x000fe400078e0207 */
[----:B------:R-:W-:Y:S02]  /*a130*/  IMAD R0, R0, c[0x0][0x1a8], RZ ;  /* 0x00006a0000007a24 */ /* 0x000fe400078e02ff */
[----:B------:R-:W-:-:S04]  /*a140*/  IMAD.WIDE.U32 R4, R6, c[0x0][0x1a8], R4 ;  /* 0x00006a0006047a25 */ /* 0x000fc800078e0004 */
[----:B------:R-:W-:-:S04]  /*a150*/  IMAD R0, R6, c[0x0][0x1ac], R0 ;  /* 0x00006b0006007a24 */ /* 0x000fc800078e0200 */
[----:B------:R-:W-:Y:S01]  /*a160*/  IMAD.IADD R0, R5, 0x1, R0 ;  /* 0x0000000105007824 */ /* 0x000fe200078e0200 */
[----:B------:R-:W-:-:S04]  /*a170*/  LEA R5, P3, R4, c[0x0][0x160], 0x1 ;  /* 0x0000580004057a11 */ /* 0x000fc800078608ff */
[----:B------:R-:W-:Y:S01]  /*a180*/  LEA.HI.X R4, R4, c[0x0][0x164], R0, 0x1, P3 ;  /* 0x0000590004047a11 */ /* 0x000fe200018f0c00 */
[----:B------:R-:W3:Y:S01]  /*a190*/  SHFL.IDX PT, R6, R5, RZ, 0x181f ;  /* 0x00181fff05067589 */ /* 0x000ee200000e0000 */
[----:B------:R-:W-:-:S03]  /*a1a0*/  IMAD.IADD R0, R110, 0x1, R252 ;  /* 0x000000016e007824 */ /* 0x000fc600078e02fc */
[----:B------:R-:W4:Y:S02]  /*a1b0*/  SHFL.IDX PT, R7, R4, RZ, 0x181f ;  /* 0x00181fff04077589 */ /* 0x000f2400000e0000 */
[C---:B------:R-:W-:Y:S02]  /*a1c0*/  ISETP.GE.AND P3, PT, R0.reuse, R56, PT ;  /* 0x000000380000720c */ /* 0x040fe40003f66270 */
[----:B------:R-:W-:-:S11]  /*a1d0*/  IADD3 R8, R0, 0x20, RZ ;  /* 0x0000002000087810 */ /* 0x000fd60007ffe0ff */
[----:B---3--:R-:W-:-:S04]  /*a1e0*/  @!P3 LEA R18, P4, R36, R6, 0x1 ;  /* 0x000000062412b211 */ /* 0x008fc800078808ff */
[-C--:B----4-:R-:W-:Y:S02]  /*a1f0*/  @!P3 LEA.HI.X R19, R36, R7.reuse, R3, 0x1, P4 ;  /* 0x000000072413b211 */ /* 0x090fe400020f0c03 */
[C---:B------:R-:W-:Y:S02]  /*a200*/  @!P3 LEA R16, P4, R218.reuse, R6, 0x1 ;  /* 0x00000006da10b211 */ /* 0x040fe400078808ff */
[----:B------:R-:W3:Y:S02]  /*a210*/  SHFL.IDX PT, R6, R5, 0x1, 0x181f ;  /* 0x00381f0005067f89 */ /* 0x000ee400000e0000 */
[----:B------:R-:W-:Y:S02]  /*a220*/  @!P3 LEA.HI.X R17, R218, R7, R39, 0x1, P4 ;  /* 0x00000007da11b211 */ /* 0x000fe400020f0c27 */
[----:B------:R-:W4:Y:S01]  /*a230*/  SHFL.IDX PT, R7, R4, 0x1, 0x181f ;  /* 0x00381f0004077f89 */ /* 0x000f2200000e0000 */
[----:B------:R-:W-:Y:S02]  /*a240*/  ISETP.GE.AND P1, PT, R8, R56, PT ;  /* 0x000000380800720c */ /* 0x000fe40003f26270 */
[----:B------:R-:W-:Y:S01]  /*a250*/  IADD3 R8, R0, 0x40, RZ ;  /* 0x0000004000087810 */ /* 0x000fe20007ffe0ff */
[----:B------:R1:W-:Y:S10]  /*a260*/  @!P3 LDGSTS.E.BYPASS.LTC128B.128 [R215+0x100], [R18.64], !P6 ;  /* 0x0010000012d7bfae */ /* 0x0003f4000f101d46 */
[----:B---3--:R-:W-:-:S04]  /*a270*/  @!P1 LEA R14, P4, R36, R6, 0x1 ;  /* 0x00000006240e9211 */ /* 0x008fc800078808ff */
[-C--:B----4-:R-:W-:Y:S02]  /*a280*/  @!P1 LEA.HI.X R15, R36, R7.reuse, R3, 0x1, P4 ;  /* 0x00000007240f9211 */ /* 0x090fe400020f0c03 */
[C---:B------:R-:W-:Y:S02]  /*a290*/  @!P1 LEA R12, P4, R218.reuse, R6, 0x1 ;  /* 0x00000006da0c9211 */ /* 0x040fe400078808ff */
[----:B------:R-:W3:Y:S02]  /*a2a0*/  SHFL.IDX PT, R6, R5, 0x2, 0x181f ;  /* 0x00581f0005067f89 */ /* 0x000ee400000e0000 */
[----:B------:R-:W-:Y:S02]  /*a2b0*/  @!P1 LEA.HI.X R13, R218, R7, R39, 0x1, P4 ;  /* 0x00000007da0d9211 */ /* 0x000fe400020f0c27 */
[----:B------:R-:W4:Y:S01]  /*a2c0*/  SHFL.IDX PT, R7, R4, 0x2, 0x181f ;  /* 0x00581f0004077f89 */ /* 0x000f2200000e0000 */
[----:B------:R-:W-:-:S13]  /*a2d0*/  ISETP.GE.AND P2, PT, R8, R56, PT ;  /* 0x000000380800720c */ /* 0x000fda0003f46270 */
[----:B---3--:R-:W-:-:S04]  /*a2e0*/  @!P2 LEA R10, P4, R36, R6, 0x1 ;  /* 0x00000006240aa211 */ /* 0x008fc800078808ff */
[-C--:B----4-:R-:W-:Y:S02]  /*a2f0*/  @!P2 LEA.HI.X R11, R36, R7.reuse, R3, 0x1, P4 ;  /* 0x00000007240ba211 */ /* 0x090fe400020f0c03 */
[C---:B------:R-:W-:Y:S02]  /*a300*/  @!P2 LEA R8, P4, R218.reuse, R6, 0x1 ;  /* 0x00000006da08a211 */ /* 0x040fe400078808ff */
[----:B------:R-:W3:Y:S02]  /*a310*/  SHFL.IDX PT, R6, R5, 0x3, 0x181f ;  /* 0x00781f0005067f89 */ /* 0x000ee400000e0000 */
[----:B------:R-:W-:Y:S02]  /*a320*/  @!P2 LEA.HI.X R9, R218, R7, R39, 0x1, P4 ;  /* 0x00000007da09a211 */ /* 0x000fe400020f0c27 */
[----:B------:R4:W2:Y:S02]  /*a330*/  SHFL.IDX PT, R7, R4, 0x3, 0x181f ;  /* 0x00781f0004077f89 */ /* 0x0008a400000e0000 */
[----:B----4-:R-:W-:-:S04]  /*a340*/  IADD3 R4, R0, 0x60, RZ ;  /* 0x0000006000047810 */ /* 0x010fc80007ffe0ff */
[----:B------:R-:W-:-:S13]  /*a350*/  ISETP.GE.AND P5, PT, R4, R56, PT ;  /* 0x000000380400720c */ /* 0x000fda0003fa6270 */
[----:B---3--:R-:W-:-:S04]  /*a360*/  @!P5 LEA R4, P4, R218, R6, 0x1 ;  /* 0x00000006da04d211 */ /* 0x008fc800078808ff */
[----:B--2---:R-:W-:Y:S02]  /*a370*/  @!P5 LEA.HI.X R5, R218, R7, R39, 0x1, P4 ;  /* 0x00000007da05d211 */ /* 0x004fe400020f0c27 */
[----:B------:R-:W-:-:S04]  /*a380*/  @!P5 LEA R6, P4, R36, R6, 0x1 ;  /* 0x000000062406d211 */ /* 0x000fc800078808ff */
[----:B------:R-:W-:Y:S02]  /*a390*/  @!P5 LEA.HI.X R7, R36, R7, R3, 0x1, P4 ;  /* 0x000000072407d211 */ /* 0x000fe400020f0c03 */
[----:B------:R-:W-:Y:S02]  /*a3a0*/  ISETP.GE.AND P4, PT, R218, c[0x0][0x198], PT ;  /* 0x00006600da007a0c */ /* 0x000fe40003f86270 */
[----:B------:R-:W-:Y:S02]  /*a3b0*/  P2R R44, PR, RZ, 0x20 ;  /* 0x00000020ff2c7803 */ /* 0x000fe40000000000 */
[----:B------:R-:W-:-:S09]  /*a3c0*/  P2R R38, PR, RZ, 0x4 ;  /* 0x00000004ff267803 */ /* 0x000fd20000000000 */
[----:B------:R1:W-:Y:S04]  /*a3d0*/  @!P3 LDGSTS.E.BYPASS.LTC128B.128 [R215+0x4100], [R16.64], !P4 ;  /* 0x0410000010d7bfae */ /* 0x0003e8000e101d46 */
[----:B------:R1:W-:Y:S04]  /*a3e0*/  @!P1 LDGSTS.E.BYPASS.LTC128B.128 [R216+0x1100], [R14.64], !P6 ;  /* 0x011000000ed89fae */ /* 0x0003e8000f101d46 */
[----:B------:R1:W-:Y:S04]  /*a3f0*/  @!P1 LDGSTS.E.BYPASS.LTC128B.128 [R216+0x5100], [R12.64], !P4 ;  /* 0x051000000cd89fae */ /* 0x0003e8000e101d46 */
[----:B------:R1:W-:Y:S04]  /*a400*/  @!P2 LDGSTS.E.BYPASS.LTC128B.128 [R216+0x2100], [R10.64], !P6 ;  /* 0x021000000ad8afae */ /* 0x0003e8000f101d46 */
[----:B------:R1:W-:Y:S04]  /*a410*/  @!P2 LDGSTS.E.BYPASS.LTC128B.128 [R216+0x6100], [R8.64], !P4 ;  /* 0x0610000008d8afae */ /* 0x0003e8000e101d46 */
[----:B------:R1:W-:Y:S01]  /*a420*/  @!P5 LDGSTS.E.BYPASS.LTC128B.128 [R216+0x3100], [R6.64], !P6 ;  /* 0x0310000006d8dfae */ /* 0x0003e2000f101d46 */
[----:B------:R-:W-:-:S03]  /*a430*/  ISETP.NE.AND P6, PT, R35, RZ, PT ;  /* 0x000000ff2300720c */ /* 0x000fc60003fc5270 */
[----:B------:R1:W-:Y:S01]  /*a440*/  @!P5 LDGSTS.E.BYPASS.LTC128B.128 [R216+0x7100], [R4.64], !P4 ;  /* 0x0710000004d8dfae */ /* 0x0003e2000e101d46 */
[----:B------:R-:W-:Y:S02]  /*a450*/  ISETP.GE.AND P4, PT, R30, 0x1, PT ;  /* 0x000000011e00780c */ /* 0x000fe40003f86270 */
[----:B------:R-:W-:Y:S01]  /*a460*/  ISETP.NE.AND P5, PT, R34, RZ, PT ;  /* 0x000000ff2200720c */ /* 0x000fe20003fa5270 */
[----:B------:R-:W0:Y:S01]  /*a470*/  LDGDEPBAR ;  /* 0x00000000000079af */ /* 0x000e220000000000 */
[----:B------:R-:W-:Y:S02]  /*a480*/  ISETP.NE.AND P2, PT, R33, RZ, PT ;  /* 0x000000ff2100720c */ /* 0x000fe40003f45270 */
[----:B------:R-:W-:Y:S02]  /*a490*/  P2R R31, PR, RZ, 0x2 ;  /* 0x00000002ff1f7803 */ /* 0x000fe40000000000 */
[----:B------:R-:W-:-:S05]  /*a4a0*/  ISETP.NE.AND P1, PT, R32, RZ, PT ;  /* 0x000000ff2000720c */ /* 0x000fca0003f25270 */
[----:B------:R1:W-:Y:S04]  /*a4b0*/  @P4 LDGSTS.E.BYPASS.LTC128B.128 [R215+0x8100], [R26.64], !P6 ;  /* 0x081000001ad74fae */ /* 0x0003e8000f101d46 */
[----:B------:R1:W-:Y:S04]  /*a4c0*/  @P4 LDGSTS.E.BYPASS.LTC128B.128 [R215+0xb900], [R26.64+0x80], !P5 ;  /* 0x0b9000801ad74fae */ /* 0x0003e8000e901d46 */
[----:B------:R1:W-:Y:S04]  /*a4d0*/  @P2 LDGSTS.E.BYPASS.LTC128B.128 [R216+0x9100], [R24.64], !P6 ;  /* 0x0910000018d82fae */ /* 0x0003e8000f101d46 */
[----:B------:R1:W-:Y:S04]  /*a4e0*/  @P2 LDGSTS.E.BYPASS.LTC128B.128 [R216+0xc900], [R24.64+0x80], !P5 ;  /* 0x0c90008018d82fae */ /* 0x0003e8000e901d46 */
[----:B------:R1:W-:Y:S04]  /*a4f0*/  @P1 LDGSTS.E.BYPASS.LTC128B.128 [R216+0xa100], [R22.64], !P6 ;  /* 0x0a10000016d81fae */ /* 0x0003e8000f101d46 */
        /* <DEDUP_REMOVED lines=8> */
.L_x_1195:
[----:B------:R-:W-:Y:S01]  /*a580*/  ULDC.U8 UR4, c[0x0][0x298] ;  /* 0x0000a60000047ab9 */ /* 0x000fe20000000000 */
[----:B-1---5:R-:W-:Y:S01]  /*a590*/  SHF.R.S32.HI R4, RZ, 0x1f, R145 ;  /* 0x0000001fff047819 */ /* 0x022fe20000011491 */
[----:B------:R-:W-:Y:S01]  /*a5a0*/  IMAD.WIDE.U32 R6, R145, c[0x0][0x280], RZ ;  /* 0x0000a00091067a25 */ /* 0x000fe200078e00ff */
[----:B------:R-:W-:Y:S01]  /*a5b0*/  ISETP.NE.AND P0, PT, RZ, UR4, PT ;  /* 0x00000004ff007c0c */ /* 0x000fe2000bf05270 */
[----:B------:R-:W-:Y:S01]  /*a5c0*/  BSSY B2, `(.L_x_1196) ;  /* 0x00004c2000027945 */ /* 0x000fe20003800000 */
[----:B------:R-:W-:Y:S01]  /*a5d0*/  LEA R0, R147, R0, 0x5 ;  /* 0x0000000093007211 */ /* 0x000fe200078e28ff */
[C---:B------:R-:W-:Y:S02]  /*a5e0*/  IMAD R5, R4.reuse, c[0x0][0x280], RZ ;  /* 0x0000a00004057a24 */ /* 0x040fe400078e02ff */
[----:B------:R-:W-:Y:S02]  /*a5f0*/  IMAD R4, R4, c[0x0][0x290], RZ ;  /* 0x0000a40004047a24 */ /* 0x000fe400078e02ff */
[----:B------:R-:W-:-:S02]  /*a600*/  IMAD R8, R145, c[0x0][0x284], R5 ;  /* 0x0000a10091087a24 */ /* 0x000fc400078e0205 */
[C---:B------:R-:W-:Y:S02]  /*a610*/  IMAD R9, R145.reuse, c[0x0][0x294], R4 ;  /* 0x0000a50091097a24 */ /* 0x040fe400078e0204 */
        /* <DEDUP_REMOVED lines=9> */
[----:B------:R-:W-:Y:S01]  /*a6b0*/  SHF.R.S32.HI R60, RZ, 0x1f, R68 ;  /* 0x0000001fff3c7819 */ /* 0x000fe20000011444 */
[----:B------:R-:W-:Y:S01]  /*a6c0*/  CS2R R20, SRZ ;  /* 0x0000000000147805 */ /* 0x000fe2000001ff00 */
[----:B------:R-:W-:Y:S01]  /*a6d0*/  CS2R R16, SRZ ;  /* 0x0000000000107805 */ /* 0x000fe2000001ff00 */
[----:B------:R-:W-:Y:S01]  /*a6e0*/  CS2R R22, SRZ ;  /* 0x0000000000167805 */ /* 0x000fe2000001ff00 */
[----:B------:R-:W-:-:S04]  /*a6f0*/  CS2R R14, SRZ ;  /* 0x00000000000e7805 */ /* 0x000fc8000001ff00 */
[----:B------:R-:W-:-:S05]  /*a700*/  @P1 IMAD.HI.U32 R2, R0, c[0x0][0x2c8], RZ ;  /* 0x0000b20000021a27 */ /* 0x000fca00078e00ff */
[----:B------:R-:W-:Y:S01]  /*a710*/  @P1 SHF.R.U32.HI R0, RZ, c[0x0][0x2cc], R2 ;  /* 0x0000b300ff001a19 */ /* 0x000fe20000011602 */
[----:B------:R-:W-:-:S03]  /*a720*/  IMAD.MOV.U32 R2, RZ, RZ, R6 ;  /* 0x000000ffff027224 */ /* 0x000fc600078e0006 */
[----:B------:R-:W-:Y:S01]  /*a730*/  SHF.R.S32.HI R5, RZ, 0x1f, R0 ;  /* 0x0000001fff057819 */ /* 0x000fe20000011400 */
[----:B------:R-:W-:-:S04]  /*a740*/  IMAD.WIDE.U32 R2, R0, c[0x0][0x280], R2 ;  /* 0x0000a00000027a25 */ /* 0x000fc800078e0002 */
[C---:B------:R-:W-:Y:S01]  /*a750*/  IMAD R7, R5.reuse, c[0x0][0x280], RZ ;  /* 0x0000a00005077a24 */ /* 0x040fe200078e02ff */
[----:B------:R-:W-:Y:S01]  /*a760*/  LEA R25, P0, R2, c[0x0][0x270], 0x1 ;  /* 0x00009c0002197a11 */ /* 0x000fe200078008ff */
[----:B------:R-:W-:Y:S02]  /*a770*/  IMAD R5, R5, c[0x0][0x290], RZ ;  /* 0x0000a40005057a24 */ /* 0x000fe400078e02ff */
[----:B------:R-:W-:-:S05]  /*a780*/  IMAD R6, R0, c[0x0][0x284], R7 ;  /* 0x0000a10000067a24 */ /* 0x000fca00078e0207 */
[----:B------:R-:W-:-:S04]  /*a790*/  IADD3 R3, R3, R6, RZ ;  /* 0x0000000603037210 */ /* 0x000fc80007ffe0ff */
[----:B------:R-:W-:Y:S01]  /*a7a0*/  LEA.HI.X R13, R2, c[0x0][0x274], R3, 0x1, P0 ;  /* 0x00009d00020d7a11 */ /* 0x000fe200000f0c03 */
[----:B------:R-:W-:Y:S01]  /*a7b0*/  IMAD.MOV.U32 R2, RZ, RZ, R4 ;  /* 0x000000ffff027224 */ /* 0x000fe200078e0004 */
[----:B------:R-:W-:-:S05]  /*a7c0*/  MOV R3, R10 ;  /* 0x0000000a00037202 */ /* 0x000fca0000000f00 */
[----:B------:R-:W-:-:S04]  /*a7d0*/  IMAD.WIDE.U32 R2, R0, c[0x0][0x290], R2 ;  /* 0x0000a40000027a25 */ /* 0x000fc800078e0002 */
[----:B------:R-:W-:Y:S01]  /*a7e0*/  IMAD R0, R0, c[0x0][0x294], R5 ;  /* 0x0000a50000007a24 */ /* 0x000fe200078e0205 */
[C---:B------:R-:W-:Y:S01]  /*a7f0*/  LEA R19, P0, R2.reuse, c[0x0][0x288], 0x1 ;  /* 0x0000a20002137a11 */ /* 0x040fe200078008ff */
[----:B------:R1:W2:Y:S02]  /*a800*/  SHFL.IDX PT, R5, R13, RZ, 0x181f ;  /* 0x00181fff0d057589 */ /* 0x0002a400000e0000 */
[----:B------:R-:W-:Y:S02]  /*a810*/  IMAD.IADD R0, R3, 0x1, R0 ;  /* 0x0000000103007824 */ /* 0x000fe400078e0200 */
[----:B------:R1:W3:Y:S03]  /*a820*/  SHFL.IDX PT, R10, R19, RZ, 0x181f ;  /* 0x00181fff130a7589 */ /* 0x0002e600000e0000 */
[----:B------:R-:W-:Y:S02]  /*a830*/  LEA.HI.X R18, R2, c[0x0][0x28c], R0, 0x1, P0 ;  /* 0x0000a30002127a11 */ /* 0x000fe400000f0c00 */
        /* <DEDUP_REMOVED lines=25> */
.L_x_1199:
[----:B------:R-:W-:Y:S05]  /*a9d0*/  BSYNC B0 ;  /* 0x0000000000007941 */ /* 0x000fea0003800000 */
.L_x_1198:
[----:B------:R-:W-:Y:S01]  /*a9e0*/  ISETP.NE.AND P0, PT, R31, RZ, PT ;  /* 0x000000ff1f00720c */ /* 0x000fe20003f05270 */
        /* <DEDUP_REMOVED lines=36> */
[----:B------:R-:W-:Y:S01]  /*ac30*/  @!P1 IMAD.X R7, R12, 0x1, R2, P0 ;  /* 0x000000010c079824 */ /* 0x000fe200000e0602 */
        /* <DEDUP_REMOVED lines=10> */
.L_x_1201:
[----:B------:R-:W-:Y:S05]  /*ace0*/  BSYNC B0 ;  /* 0x0000000000007941 */ /* 0x000fea0003800000 */
.L_x_1200:
[----:B------:R-:W-:Y:S01]  /*acf0*/  ISETP.NE.AND P0, PT, R38, RZ, PT ;  /* 0x000000ff2600720c */ /* 0x000fe20003f05270 */
        /* <DEDUP_REMOVED lines=24> */
[----:B------:R-:W-:Y:S01]  /*ae80*/  CS2R R40, SRZ ;  /* 0x0000000000287805 */ /* 0x000fe2000001ff00 */
[----:B------:R-:W-:Y:S01]  /*ae90*/  CS2R R38, SRZ ;  /* 0x0000000000267805 */ /* 0x000fe2000001ff00 */
[----:B------:R-:W-:Y:S05]  /*aea0*/  @P0 BRA `(.L_x_1203) ;  /* 0x0000016000000947 */ /* 0x000fea0003800000 */
[----:B-1----:R-:W-:Y:S01]  /*aeb0*/  ISETP.GE.AND P1, PT, R28, c[0x0][0x27c], PT ;  /* 0x00009f001c007a0c */ /* 0x002fe20003f26270 */
[----:B------:R-:W-:Y:S01]  /*aec0*/  CS2R R42, SRZ ;  /* 0x00000000002a7805 */ /* 0x000fe2000001ff00 */
[----:B------:R-:W-:Y:S01]  /*aed0*/  ISETP.GE.AND P0, PT, R68, c[0x0][0x27c], PT ;  /* 0x00009f0044007a0c */ /* 0x000fe20003f06270 */
[----:B------:R-:W-:-:S10]  /*aee0*/  CS2R R36, SRZ ;  /* 0x0000000000247805 */ /* 0x000fd4000001ff00 */
[C---:B------:R-:W-:Y:S01]  /*aef0*/  @!P1 IMAD.SHL.U32 R0, R28.reuse, 0x2, RZ ;  /* 0x000000021c009824 */ /* 0x040fe200078e00ff */
[----:B------:R-:W-:Y:S01]  /*af00*/  @!P1 SHF.L.U64.HI R2, R28, 0x1, R24 ;  /* 0x000000011c029819 */ /* 0x000fe20000010218 */
[----:B------:R-:W-:-:S03]  /*af10*/  @!P0 IMAD.SHL.U32 R3, R68, 0x2, RZ ;  /* 0x0000000244038824 */ /* 0x000fc600078e00ff */
[----:B----4-:R-:W-:-:S05]  /*af20*/  @!P1 IADD3 R8, P2, R5, R0, RZ ;  /* 0x0000000005089210 */ /* 0x010fca0007f5e0ff */
[----:B------:R-:W-:Y:S01]  /*af30*/  @!P1 IMAD.X R9, R11, 0x1, R2, P2 ;  /* 0x000000010b099824 */ /* 0x000fe200010e0602 */
        /* <DEDUP_REMOVED lines=13> */
.L_x_1203:
[----:B-1----:R-:W-:Y:S05]  /*b010*/  BSYNC B0 ;  /* 0x0000000000007941 */ /* 0x002fea0003800000 */
.L_x_1202:
[----:B------:R-:W-:Y:S01]  /*b020*/  ISETP.NE.AND P0, PT, R44, RZ, PT ;  /* 0x000000ff2c00720c */ /* 0x000fe20003f05270 */
[----:B-----5:R-:W-:Y:S01]  /*b030*/  IMAD.MOV.U32 R4, RZ, RZ, R42 ;  /* 0x000000ffff047224 */ /* 0x020fe200078e002a */
[----:B----4-:R1:W4:Y:S01]  /*b040*/  SHFL.IDX PT, R5, R25, 0x3, 0x181f ;  /* 0x00781f0019057f89 */ /* 0x01032200000e0000 */
[----:B------:R-:W-:Y:S01]  /*b050*/  IMAD.MOV.U32 R3, RZ, RZ, R43 ;  /* 0x000000ffff037224 */ /* 0x000fe200078e002b */
[----:B------:R-:W-:Y:S01]  /*b060*/  BSSY B0, `(.L_x_1204) ;  /* 0x000002c000007945 */ /* 0x000fe20003800000 */
[----:B------:R-:W-:Y:S01]  /*b070*/  IMAD.MOV.U32 R2, RZ, RZ, R36 ;  /* 0x000000ffff027224 */ /* 0x000fe200078e0024 */
[----:B------:R-:W-:Y:S01]  /*b080*/  PRMT R63, R63, 0x5410, R4 ;  /* 0x000054103f3f7816 */ /* 0x000fe20000000004 */
[----:B------:R-:W-:Y:S01]  /*b090*/  IMAD.MOV.U32 R0, RZ, RZ, R37 ;  /* 0x000000ffff007224 */ /* 0x000fe200078e0025 */
[----:B------:R-:W-:Y:S01]  /*b0a0*/  PRMT R64, R64, 0x5410, R3 ;  /* 0x0000541040407816 */ /* 0x000fe20000000003 */
[----:B------:R-:W-:Y:S01]  /*b0b0*/  IMAD.MOV.U32 R4, RZ, RZ, R40 ;  /* 0x000000ffff047224 */ /* 0x000fe200078e0028 */
[----:B--2---:R-:W2:Y:S01]  /*b0c0*/  SHFL.IDX PT, R13, R13, 0x3, 0x181f ;  /* 0x00781f000d0d7f89 */ /* 0x004ea200000e0000 */
[----:B------:R-:W-:Y:S01]  /*b0d0*/  IMAD.MOV.U32 R3, RZ, RZ, R41 ;  /* 0x000000ffff037224 */ /* 0x000fe200078e0029 */
[----:B------:R-:W-:Y:S01]  /*b0e0*/  PRMT R62, R62, 0x5410, R0 ;  /* 0x000054103e3e7816 */ /* 0x000fe20000000000 */
[----:B------:R-:W-:Y:S01]  /*b0f0*/  IMAD.MOV.U32 R0, RZ, RZ, R39 ;  /* 0x000000ffff007224 */ /* 0x000fe200078e0027 */
[----:B------:R3:W2:Y:S01]  /*b100*/  SHFL.IDX PT, R12, R18, 0x3, 0x181f ;  /* 0x00781f00120c7f89 */ /* 0x0006a200000e0000 */
[----:B------:R-:W-:Y:S01]  /*b110*/  PRMT R63, R4, 0x7610, R63 ;  /* 0x00007610043f7816 */ /* 0x000fe2000000003f */
[----:B------:R-:W-:Y:S01]  /*b120*/  CS2R R44, SRZ ;  /* 0x00000000002c7805 */ /* 0x000fe2000001ff00 */
[----:B------:R-:W-:Y:S01]  /*b130*/  PRMT R64, R3, 0x7610, R64 ;  /* 0x0000761003407816 */ /* 0x000fe20000000040 */
[----:B------:R3:W2:Y:S01]  /*b140*/  SHFL.IDX PT, R11, R19, 0x3, 0x181f ;  /* 0x00781f00130b7f89 */ /* 0x0006a200000e0000 */
[----:B------:R-:W-:Y:S01]  /*b150*/  PRMT R62, R0, 0x7610, R62 ;  /* 0x00007610003e7816 */ /* 0x000fe2000000003e */
[----:B------:R-:W-:Y:S01]  /*b160*/  CS2R R48, SRZ ;  /* 0x0000000000307805 */ /* 0x000fe2000001ff00 */
[----:B------:R-:W-:Y:S01]  /*b170*/  CS2R R46, SRZ ;  /* 0x00000000002e7805 */ /* 0x000fe2000001ff00 */
[----:B-1----:R-:W-:Y:S01]  /*b180*/  PRMT R25, R25, 0x5410, R2 ;  /* 0x0000541019197816 */ /* 0x002fe20000000002 */
[----:B------:R-:W-:-:S05]  /*b190*/  IMAD.MOV.U32 R2, RZ, RZ, R38 ;  /* 0x000000ffff027224 */ /* 0x000fca00078e0026 */
[----:B------:R-:W-:Y:S01]  /*b1a0*/  PRMT R25, R2, 0x7610, R25 ;  /* 0x0000761002197816 */ /* 0x000fe20000000019 */
        /* <DEDUP_REMOVED lines=8> */
[----:B---3--:R-:W-:Y:S02]  /*b230*/  @!P0 SHF.L.U64.HI R10, R68, 0x1, R60 ;  /* 0x00000001440a8819 */ /* 0x008fe4000001023c */
[-C--:B------:R-:W-:Y:S02]  /*b240*/  @!P1 IADD3 R8, P2, R5, R0.reuse, RZ ;  /* 0x0000000005089210 */ /* 0x080fe40007f5e0ff */
[----:B--2---:R-:W-:Y:S02]  /*b250*/  @!P1 IADD3 R6, P4, R11, R0, RZ ;  /* 0x000000000b069210 */ /* 0x004fe40007f9e0ff */
        /* <DEDUP_REMOVED lines=12> */
.L_x_1205:
[----:B----4-:R-:W-:Y:S05]  /*b320*/  BSYNC B0 ;  /* 0x0000000000007941 */ /* 0x010fea0003800000 */
.L_x_1204:
[----:B-1----:R-:W-:Y:S01]  /*b330*/  IMAD.IADD R3, R56, 0x1, -R252 ;  /* 0x0000000138037824 */ /* 0x002fe200078e0afc */
[----:B------:R-:W-:-:S04]  /*b340*/  DEPBAR.LE SB0, 0x1 ;  /* 0x000080400000791a */ /* 0x000fc80000000000 */
[----:B---3--:R-:W-:Y:S01]  /*b350*/  IMNMX R19, R3, 0x80, PT ;  /* 0x0000008003137817 */ /* 0x008fe20003800200 */
[----:B-----5:R-:W-:Y:S01]  /*b360*/  IMAD.MOV.U32 R0, RZ, RZ, R50 ;  /* 0x000000ffff007224 */ /* 0x020fe200078e0032 */
[----:B------:R-:W-:Y:S01]  /*b370*/  BSSY B1, `(.L_x_1206) ;  /* 0x000006b000017945 */ /* 0x000fe20003800000 */
[----:B------:R-:W-:Y:S01]  /*b380*/  IMAD.MOV.U32 R4, RZ, RZ, R51 ;  /* 0x000000ffff047224 */ /* 0x000fe200078e0033 */
[----:B------:R-:W-:Y:S01]  /*b390*/  BAR.SYNC.DEFER_BLOCKING 0x0 ;  /* 0x0000000000007b1d */ /* 0x000fe20000010000 */
[----:B------:R-:W-:Y:S01]  /*b3a0*/  ISETP.GE.AND P0, PT, R110, R19, PT ;  /* 0x000000136e00720c */ /* 0x000fe20003f06270 */
[----:B------:R-:W-:Y:S02]  /*b3b0*/  IMAD.MOV.U32 R2, RZ, RZ, R44 ;  /* 0x000000ffff027224 */ /* 0x000fe400078e002c */
[----:B------:R-:W-:Y:S01]  /*b3c0*/  PRMT R65, R0, 0x5410, R4 ;  /* 0x0000541000417816 */ /* 0x000fe20000000004 */
[----:B------:R-:W-:Y:S01]  /*b3d0*/  IMAD.MOV.U32 R4, RZ, RZ, R48 ;  /* 0x000000ffff047224 */ /* 0x000fe200078e0030 */
[----:B------:R-:W-:Y:S01]  /*b3e0*/  MOV R0, R45 ;  /* 0x0000002d00007202 */ /* 0x000fe20000000f00 */
[----:B------:R-:W-:Y:S01]  /*b3f0*/  IMAD.MOV.U32 R3, RZ, RZ, R49 ;  /* 0x000000ffff037224 */ /* 0x000fe200078e0031 */
[----:B------:R-:W-:-:S02]  /*b400*/  PRMT R24, R24, 0x5410, R2 ;  /* 0x0000541018187816 */ /* 0x000fc40000000002 */
[----:B------:R-:W-:Y:S01]  /*b410*/  PRMT R56, R56, 0x5410, R0 ;  /* 0x0000541038387816 */ /* 0x000fe20000000000 */
[----:B------:R-:W-:Y:S01]  /*b420*/  IMAD.MOV.U32 R0, RZ, RZ, R47 ;  /* 0x000000ffff007224 */ /* 0x000fe200078e002f */
[----:B------:R-:W-:Y:S02]  /*b430*/  MOV R2, R46 ;  /* 0x0000002e00027202 */ /* 0x000fe40000000f00 */
        /* <DEDUP_REMOVED lines=9> */
[--C-:B------:R-:W-:Y:S02]  /*b4d0*/  SHF.R.U32.HI R2, RZ, 0x10, R17.reuse ;  /* 0x00000010ff027819 */ /* 0x100fe40000011611 */
[----:B------:R-:W-:Y:S01]  /*b4e0*/  SHF.R.U64 R18, R16, 0x10, R17 ;  /* 0x0000001010127819 */ /* 0x000fe20000001211 */
[----:B--2---:R-:W-:Y:S01]  /*b4f0*/  HADD2.F32 R12, -RZ, R0.H0_H0 ;  /* 0x20000000ff0c7230 */ /* 0x004fe20000004100 */
        /* <DEDUP_REMOVED lines=37> */
.L_x_1209:
[----:B------:R-:W-:Y:S05]  /*b750*/  BSYNC B0 ;  /* 0x0000000000007941 */ /* 0x000fea0003800000 */
.L_x_1208:
[----:B------:R-:W-:-:S13]  /*b760*/  ISETP.GE.AND P0, PT, R68, c[0x0][0x27c], PT ;  /* 0x00009f0044007a0c */ /* 0x000fda0003f06270 */
[----:B------:R-:W-:Y:S05]  /*b770*/  @P0 BRA `(.L_x_1207) ;  /* 0x000002a000000947 */ /* 0x000fea0003800000 */
[----:B-1----:R-:W1:Y:S01]  /*b780*/  LDS.128 R4, [R215+0x4100] ;  /* 0x00410000d7047984 */ /* 0x002e620000000c00 */
[----:B------:R-:W-:Y:S02]  /*b790*/  SHF.R.U32.HI R0, RZ, 0x10, R23 ;  /* 0x00000010ff007819 */ /* 0x000fe40000011617 */
[----:B------:R-:W-:Y:S02]  /*b7a0*/  SHF.R.U32.HI R2, RZ, 0x10, R21 ;  /* 0x00000010ff027819 */ /* 0x000fe40000011615 */
        /* <DEDUP_REMOVED lines=39> */
.L_x_1207:
[----:B------:R-:W-:Y:S05]  /*ba20*/  BSYNC B1 ;  /* 0x0000000000017941 */ /* 0x000fea0003800000 */
.L_x_1206:
[----:B------:R-:W3:Y:S01]  /*ba30*/  S2R R2, SR_TID.X ;  /* 0x0000000000027919 */ /* 0x000ee20000002100 */
[----:B------:R-:W-:Y:S01]  /*ba40*/  BSSY B1, `(.L_x_1210) ;  /* 0x0000061000017945 */ /* 0x000fe20003800000 */
[----:B---3--:R-:W-:-:S04]  /*ba50*/  SHF.R.S32.HI R0, RZ, 0x1f, R2 ;  /* 0x0000001fff007819 */ /* 0x008fc80000011402 */
[----:B------:R-:W-:-:S04]  /*ba60*/  LEA.HI R0, R0, R2, RZ, 0x3 ;  /* 0x0000000200007211 */ /* 0x000fc800078f18ff */
[----:B------:R-:W-:-:S04]  /*ba70*/  SHF.R.S32.HI R0, RZ, 0x3, R0 ;  /* 0x00000003ff007819 */ /* 0x000fc80000011400 */
[----:B------:R-:W-:-:S04]  /*ba80*/  IADD3 R0, R0, 0x20, RZ ;  /* 0x0000002000007810 */ /* 0x000fc80007ffe0ff */
        /* <DEDUP_REMOVED lines=47> */
.L_x_1213:
[----:B------:R-:W-:Y:S05]  /*bd80*/  BSYNC B0 ;  /* 0x0000000000007941 */ /* 0x000fea0003800000 */
.L_x_1212:
        /* <DEDUP_REMOVED lines=44> */
.L_x_1211:
[----:B------:R-:W-:Y:S05]  /*c050*/  BSYNC B1 ;  /* 0x0000000000017941 */ /* 0x000fea0003800000 */
.L_x_1210:
        /* <DEDUP_REMOVED lines=53> */
.L_x_1217:
[----:B------:R-:W-:Y:S05]  /*c3b0*/  BSYNC B0 ;  /* 0x0000000000007941 */ /* 0x000fea0003800000 */
.L_x_1216:
        /* <DEDUP_REMOVED lines=44> */
.L_x_1215:
[----:B------:R-:W-:Y:S05]  /*c680*/  BSYNC B1 ;  /* 0x0000000000017941 */ /* 0x000fea0003800000 */
.L_x_1214:
[----:B------:R-:W3:Y:S02]  /*c690*/  S2R R2, SR_TID.X ;  /* 0x0000000000027919 */ /* 0x000ee40000002100 */
        /* <DEDUP_REMOVED lines=51> */
.L_x_1220:
[----:B------:R-:W-:Y:S05]  /*c9d0*/  BSYNC B0 ;  /* 0x0000000000007941 */ /* 0x000fea0003800000 */
.L_x_1219:
        /* <DEDUP_REMOVED lines=45> */
.L_x_1197:
[----:B------:R-:W-:Y:S01]  /*ccb0*/  ISETP.NE.AND P0, PT, R153, 0x1, PT ;  /* 0x000000019900780c */ /* 0x000fe20003f05270 */
[----:B------:R-:W-:Y:S01]  /*ccc0*/  IMAD.MOV.U32 R7, RZ, RZ, R8 ;  /* 0x000000ffff077224 */ /* 0x000fe200078e0008 */
[----:B------:R-:W-:-:S11]  /*ccd0*/  ISETP.NE.AND P2, PT, R31, RZ, PT ;  /* 0x000000ff1f00720c */ /* 0x000fd60003f45270 */
[----:B------:R-:W-:-:S05]  /*cce0*/  @P0 IMAD.HI.U32 R5, R0, c[0x0][0x2c8], RZ ;  /* 0x0000b20000050a27 */ /* 0x000fca00078e00ff */
[----:B------:R-:W-:-:S04]  /*ccf0*/  @P0 SHF.R.U32.HI R0, RZ, c[0x0][0x2cc], R5 ;  /* 0x0000b300ff000a19 */ /* 0x000fc80000011605 */
[----:B------:R-:W-:Y:S01]  /*cd00*/  SHF.R.S32.HI R5, RZ, 0x1f, R0 ;  /* 0x0000001fff057819 */ /* 0x000fe20000011400 */
[----:B------:R-:W-:-:S04]  /*cd10*/  IMAD.WIDE.U32 R6, R0, c[0x0][0x280], R6 ;  /* 0x0000a00000067a25 */ /* 0x000fc800078e0006 */
[----:B------:R-:W-:Y:S01]  /*cd20*/  IMAD R9, R5, c[0x0][0x280], RZ ;  /* 0x0000a00005097a24 */ /* 0x000fe200078e02ff */
[----:B------:R-:W-:-:S03]  /*cd30*/  LEA R19, P0, R6, c[0x0][0x270], 0x1 ;  /* 0x00009c0006137a11 */ /* 0x000fc600078008ff */
[----:B------:R-:W-:-:S04]  /*cd40*/  IMAD R8, R0, c[0x0][0x284], R9 ;  /* 0x0000a10000087a24 */ /* 0x000fc800078e0209 */
[----:B------:R-:W-:-:S05]  /*cd50*/  IMAD.IADD R7, R7, 0x1, R8 ;  /* 0x0000000107077824 */ /* 0x000fca00078e0208 */
[----:B------:R-:W-:Y:S01]  /*cd60*/  LEA.HI.X R18, R6, c[0x0][0x274], R7, 0x1, P0 ;  /* 0x00009d0006127a11 */ /* 0x000fe200000f0c07 */
[----:B------:R-:W-:Y:S02]  /*cd70*/  IMAD R6, R5, c[0x0][0x290], RZ ;  /* 0x0000a40005067a24 */ /* 0x000fe400078e02ff */
[----:B------:R-:W-:Y:S02]  /*cd80*/  IMAD.MOV.U32 R5, RZ, RZ, R10 ;  /* 0x000000ffff057224 */ /* 0x000fe400078e000a */
[----:B------:R-:W-:Y:S02]  /*cd90*/  CS2R R10, SRZ ;  /* 0x00000000000a7805 */ /* 0x000fe4000001ff00 */
[----:B------:R-:W-:-:S04]  /*cda0*/  IMAD.WIDE.U32 R4, R0, c[0x0][0x290], R4 ;  /* 0x0000a40000047a25 */ /* 0x000fc800078e0004 */
[----:B------:R-:W-:Y:S01]  /*cdb0*/  IMAD R0, R0, c[0x0][0x294], R6 ;  /* 0x0000a50000007a24 */ /* 0x000fe200078e0206 */
[----:B------:R-:W-:-:S03]  /*cdc0*/  LEA R17, P0, R4, c[0x0][0x288], 0x1 ;  /* 0x0000a20004117a11 */ /* 0x000fc600078008ff */
[----:B------:R-:W-:Y:S02]  /*cdd0*/  IMAD.IADD R0, R5, 0x1, R0 ;  /* 0x0000000105007824 */ /* 0x000fe400078e0200 */
[----:B------:R-:W-:Y:S03]  /*cde0*/  SHFL.IDX PT, R5, R18, RZ, 0x181f ;  /* 0x00181fff12057589 */ /* 0x000fe600000e0000 */
[----:B------:R-:W-:Y:S01]  /*cdf0*/  LEA.HI.X R16, R4, c[0x0][0x28c], R0, 0x1, P0 ;  /* 0x0000a30004107a11 */ /* 0x000fe200000f0c00 */
[----:B------:R-:W-:Y:S01]  /*ce00*/  SHFL.IDX PT, R7, R17, RZ, 0x181f ;  /* 0x00181fff11077589 */ /* 0x000fe200000e0000 */
[----:B------:R-:W-:-:S03]  /*ce10*/  ISETP.GE.OR P0, PT, R36, c[0x0][0x27c], P3 ;  /* 0x00009f0024007a0c */ /* 0x000fc60001f06670 */
[----:B------:R-:W1:Y:S04]  /*ce20*/  SHFL.IDX PT, R4, R19, RZ, 0x181f ;  /* 0x00181fff13047589 */ /* 0x000e6800000e0000 */
[----:B------:R-:W2:Y:S06]  /*ce30*/  SHFL.IDX PT, R8, R16, RZ, 0x181f ;  /* 0x00181fff10087589 */ /* 0x000eac00000e0000 */
[C---:B------:R-:W-:Y:S01]  /*ce40*/  @!P0 IMAD.SHL.U32 R0, R36.reuse, 0x2, RZ ;  /* 0x0000000224008824 */ /* 0x040fe200078e00ff */
[----:B------:R-:W-:-:S04]  /*ce50*/  @!P0 SHF.L.U64.HI R6, R36, 0x1, R3 ;  /* 0x0000000124068819 */ /* 0x000fc80000010203 */
[----:B-1----:R-:W-:-:S04]  /*ce60*/  @!P0 IADD3 R4, P1, R4, R0, RZ ;  /* 0x0000000004048210 */ /* 0x002fc80007f3e0ff */
[----:B------:R-:W-:Y:S02]  /*ce70*/  @!P0 IADD3.X R5, R5, R6, RZ, P1, !PT ;  /* 0x0000000605058210 */ /* 0x000fe40000ffe4ff */
[----:B------:R-:W-:-:S05]  /*ce80*/  @!P0 IADD3 R12, P1, R7, R0, RZ ;  /* 0x00000000070c8210 */ /* 0x000fca0007f3e0ff */
[----:B--2---:R-:W-:Y:S02]  /*ce90*/  @!P0 IMAD.X R13, R8, 0x1, R6, P1 ;  /* 0x00000001080d8824 */ /* 0x004fe400008e0606 */
[----:B------:R-:W-:-:S06]  /*cea0*/  CS2R R8, SRZ ;  /* 0x0000000000087805 */ /* 0x000fcc000001ff00 */
[----:B------:R1:W2:Y:S01]  /*ceb0*/  @!P0 LD.E.128 R8, [R4.64] ;  /* 0x0000000604088980 */ /* 0x0002a2000c101d00 */
[----:B------:R-:W-:Y:S01]  /*cec0*/  CS2R R6, SRZ ;  /* 0x0000000000067805 */ /* 0x000fe2000001ff00 */
[----:B-1----:R-:W-:-:S06]  /*ced0*/  CS2R R4, SRZ ;  /* 0x0000000000047805 */ /* 0x002fcc000001ff00 */
        /* <DEDUP_REMOVED lines=20> */
[----:B------:R-:W-:-:S05]  /*d020*/  IMAD.MOV.U32 R13, RZ, RZ, R7 ;  /* 0x000000ffff0d7224 */ /* 0x000fca00078e0007 */
[----:B------:R-:W-:Y:S01]  /*d030*/  PRMT R58, R0, 0x5410, R13 ;  /* 0x00005410003a7816 */ /* 0x000fe2000000000d */
[----:B------:R-:W-:-:S05]  /*d040*/  IMAD.MOV.U32 R0, RZ, RZ, R5 ;  /* 0x000000ffff007224 */ /* 0x000fca00078e0005 */
        /* <DEDUP_REMOVED lines=8> */
[----:B------:R-:W-:-:S05]  /*d0d0*/  IADD3 R14, P0, R14, R0, RZ ;  /* 0x000000000e0e7210 */ /* 0x000fca0007f1e0ff */
[----:B------:R-:W-:Y:S01]  /*d0e0*/  IMAD.X R15, R15, 0x1, R13, P0 ;  /* 0x000000010f0f7824 */ /* 0x000fe200000e060d */
[----:B------:R-:W-:-:S04]  /*d0f0*/  IADD3 R12, P0, R20, R0, RZ ;  /* 0x00000000140c7210 */ /* 0x000fc80007f1e0ff */
[----:B------:R1:W5:Y:S01]  /*d100*/  LD.E.128 R32, [R14.64] ;  /* 0x000000060e207980 */ /* 0x000362000c101d00 */
[----:B------:R-:W-:-:S05]  /*d110*/  IMAD.X R13, R21, 0x1, R13, P0 ;  /* 0x00000001150d7824 */ /* 0x000fca00000e060d */
[----:B------:R1:W5:Y:S03]  /*d120*/  LD.E.128 R28, [R12.64] ;  /* 0x000000060c1c7980 */ /* 0x000366000c101d00 */
.L_x_1222:
[----:B----4-:R-:W-:Y:S05]  /*d130*/  BSYNC B0 ;  /* 0x0000000000007941 */ /* 0x010fea0003800000 */
.L_x_1221:
[----:B-1----:R-:W1:Y:S01]  /*d140*/  SHFL.IDX PT, R14, R19, 0x2, 0x181f ;  /* 0x00581f00130e7f89 */ /* 0x002e6200000e0000 */
[----:B------:R-:W-:Y:S01]  /*d150*/  ISETP.NE.AND P0, PT, R38, RZ, PT ;  /* 0x000000ff2600720c */ /* 0x000fe20003f05270 */
[----:B------:R-:W-:Y:S01]  /*d160*/  CS2R R54, SRZ ;  /* 0x0000000000367805 */ /* 0x000fe2000001ff00 */
[----:B------:R-:W-:Y:S01]  /*d170*/  CS2R R52, SRZ ;  /* 0x0000000000347805 */ /* 0x000fe2000001ff00 */
[----:B------:R-:W2:Y:S01]  /*d180*/  SHFL.IDX PT, R15, R18, 0x2, 0x181f ;  /* 0x00581f00120f7f89 */ /* 0x000ea200000e0000 */
[----:B------:R-:W-:Y:S02]  /*d190*/  ISETP.GE.OR P0, PT, R36, c[0x0][0x27c], P0 ;  /* 0x00009f0024007a0c */ /* 0x000fe40000706670 */
[----:B------:R-:W-:Y:S01]  /*d1a0*/  ISETP.NE.AND P3, PT, R44, RZ, PT ;  /* 0x000000ff2c00720c */ /* 0x000fe20003f65270 */
[----:B------:R-:W3:Y:S04]  /*d1b0*/  SHFL.IDX PT, R12, R17, 0x2, 0x181f ;  /* 0x00581f00110c7f89 */ /* 0x000ee800000e0000 */
[----:B------:R-:W4:Y:S06]  /*d1c0*/  SHFL.IDX PT, R20, R16, 0x2, 0x181f ;  /* 0x00581f0010147f89 */ /* 0x000f2c00000e0000 */
        /* <DEDUP_REMOVED lines=10> */
[----:B-----5:R-:W-:Y:S01]  /*d270*/  IMAD.MOV.U32 R0, RZ, RZ, R33 ;  /* 0x000000ffff007224 */ /* 0x020fe200078e0021 */
        /* <DEDUP_REMOVED lines=18> */
[----:B------:R-:W-:Y:S01]  /*d3a0*/  IMAD.MOV.U32 R0, RZ, RZ, R29 ;  /* 0x000000ffff007224 */ /* 0x000fe200078e001d */
[----:B------:R-:W-:-:S04]  /*d3b0*/  MOV R12, R28 ;  /* 0x0000001c000c7202 */ /* 0x000fc80000000f00 */
[----:B------:R-:W-:Y:S02]  /*d3c0*/  PRMT R70, R13, 0x5410, R0 ;  /* 0x000054100d467816 */ /* 0x000fe40000000000 */
[----:B------:R-:W-:Y:S01]  /*d3d0*/  PRMT R72, R12, 0x7610, R72 ;  /* 0x000076100c487816 */ /* 0x000fe20000000048 */
[----:B--2---:R-:W-:Y:S02]  /*d3e0*/  IMAD.MOV.U32 R13, RZ, RZ, R55 ;  /* 0x000000ffff0d7224 */ /* 0x004fe400078e0037 */
[----:B------:R-:W-:Y:S02]  /*d3f0*/  IMAD.MOV.U32 R12, RZ, RZ, R52 ;  /* 0x000000ffff0c7224 */ /* 0x000fe400078e0034 */
[----:B------:R-:W-:Y:S02]  /*d400*/  IMAD.MOV.U32 R0, RZ, RZ, R53 ;  /* 0x000000ffff007224 */ /* 0x000fe400078e0035 */
[----:B------:R-:W-:Y:S01]  /*d410*/  IMAD.MOV.U32 R14, RZ, RZ, R54 ;  /* 0x000000ffff0e7224 */ /* 0x000fe200078e0036 */
[----:B------:R-:W-:Y:S01]  /*d420*/  PRMT R76, R76, 0x5410, R12 ;  /* 0x000054104c4c7816 */ /* 0x000fe2000000000c */
[----:B----4-:R-:W-:Y:S01]  /*d430*/  IMAD.MOV.U32 R12, RZ, RZ, R48 ;  /* 0x000000ffff0c7224 */ /* 0x010fe200078e0030 */
[----:B------:R-:W-:Y:S01]  /*d440*/  PRMT R75, R13, 0x5410, R0 ;  /* 0x000054100d4b7816 */ /* 0x000fe20000000000 */
[----:B------:R-:W-:Y:S01]  /*d450*/  IMAD.MOV.U32 R13, RZ, RZ, R51 ;  /* 0x000000ffff0d7224 */ /* 0x000fe200078e0033 */
[----:B------:R-:W-:Y:S01]  /*d460*/  PRMT R77, R77, 0x5410, R14 ;  /* 0x000054104d4d7816 */ /* 0x000fe2000000000e */
[----:B------:R-:W-:Y:S01]  /*d470*/  IMAD.MOV.U32 R0, RZ, RZ, R49 ;  /* 0x000000ffff007224 */ /* 0x000fe200078e0031 */
[----:B------:R-:W-:-:S02]  /*d480*/  MOV R14, R50 ;  /* 0x00000032000e7202 */ /* 0x000fc40000000f00 */
[----:B------:R-:W-:Y:S02]  /*d490*/  PRMT R76, R12, 0x7610, R76 ;  /* 0x000076100c4c7816 */ /* 0x000fe4000000004c */
        /* <DEDUP_REMOVED lines=15> */
.L_x_1224:
[----:B-1----:R-:W-:Y:S05]  /*d590*/  BSYNC B0 ;  /* 0x0000000000007941 */ /* 0x002fea0003800000 */
.L_x_1223:
        /* <DEDUP_REMOVED lines=16> */
[----:B------:R-:W-:-:S02]  /*d6a0*/  IMAD.MOV.U32 R2, RZ, RZ, R60 ;  /* 0x000000ffff027224 */ /* 0x000fc400078e003c */
[----:B------:R-:W-:Y:S01]  /*d6b0*/  IMAD.MOV.U32 R0, RZ, RZ, R61 ;  /* 0x000000ffff007224 */ /* 0x000fe200078e003d */
[----:B------:R-:W-:Y:S02]  /*d6c0*/  PRMT R79, R3, 0x7610, R79 ;  /* 0x00007610034f7816 */ /* 0x000fe4000000004f */
[----:B------:R-:W-:Y:S02]  /*d6d0*/  PRMT R80, R2, 0x5410, R12 ;  /* 0x0000541002507816 */ /* 0x000fe4000000000c */
[----:B------:R-:W-:Y:S01]  /*d6e0*/  PRMT R78, R0, 0x7610, R78 ;  /* 0x00007610004e7816 */ /* 0x000fe2000000004e */
[----:B------:R-:W-:Y:S05]  /*d6f0*/  @P0 BRA `(.L_x_1226) ;  /* 0x000005f000000947 */ /* 0x000fea0003800000 */
[----:B------:R-:W-:Y:S01]  /*d700*/  MOV R0, c[0x0][0x27c] ;  /* 0x00009f0000007a02 */ /* 0x000fe20000000f00 */
[----:B------:R-:W1:Y:S01]  /*d710*/  LDS.128 R12, [R215+0x100] ;  /* 0x00010000d70c7984 */ /* 0x000e620000000c00 */
[----:B------:R-:W-:Y:S02]  /*d720*/  SHF.R.U64 R46, R4, 0x10, R5 ;  /* 0x00000010042e7819 */ /* 0x000fe40000001205 */
[----:B------:R-:W-:-:S02]  /*d730*/  LEA.HI R0, R0, R147, RZ, 0x1d ;  /* 0x0000009300007211 */ /* 0x000fc400078fe8ff */
[----:B------:R-:W-:Y:S02]  /*d740*/  SHF.R.U32.HI R4, RZ, 0x10, R5 ;  /* 0x00000010ff047819 */ /* 0x000fe40000011605 */
[----:B------:R-:W-:Y:S02]  /*d750*/  SHF.R.S32.HI R3, RZ, 0x1f, R0 ;  /* 0x0000001fff037819 */ /* 0x000fe40000011400 */
[----:B------:R-:W-:Y:S02]  /*d760*/  SHF.L.U32 R2, R0, 0x3, RZ ;  /* 0x0000000300027819 */ /* 0x000fe400000006ff */
[----:B------:R-:W-:Y:S02]  /*d770*/  LEA.HI R0, R3, R0, RZ, 0x3 ;  /* 0x0000000003007211 */ /* 0x000fe400078f18ff */
[----:B------:R-:W-:Y:S02]  /*d780*/  LOP3.LUT R2, R159, 0x38, R2, 0xf8, !PT ;  /* 0x000000389f027812 */ /* 0x000fe400078ef802 */
[----:B------:R-:W-:-:S02]  /*d790*/  SHF.L.U32 R0, R0, 0xa, RZ ;  /* 0x0000000a00007819 */ /* 0x000fc400000006ff */
[----:B------:R-:W-:Y:S02]  /*d7a0*/  LOP3.LUT R2, R2, R199, RZ, 0x3c, !PT ;  /* 0x000000c702027212 */ /* 0x000fe400078e3cff */
[----:B------:R-:W-:Y:S02]  /*d7b0*/  LOP3.LUT R0, R0, 0x7fffe000, RZ, 0xc0, !PT ;  /* 0x7fffe00000007812 */ /* 0x000fe400078ec0ff */
[----:B------:R-:W-:Y:S02]  /*d7c0*/  SHF.R.U32.HI R26, RZ, 0x10, R9 ;  /* 0x00000010ff1a7819 */ /* 0x000fe40000011609 */
[----:B------:R-:W-:Y:S02]  /*d7d0*/  IADD3 R0, R2, R0, R169 ;  /* 0x0000000002007210 */ /* 0x000fe40007ffe0a9 */
[--C-:B------:R-:W-:Y:S01]  /*d7e0*/  SHF.R.U64 R47, R10, 0x10, R11.reuse ;  /* 0x000000100a2f7819 */ /* 0x100fe2000000120b */
[----:B------:R-:W-:Y:S01]  /*d7f0*/  HADD2.F32 R59, -RZ, R26.H0_H0 ;  /* 0x2000001aff3b7230 */ /* 0x000fe20000004100 */
[----:B------:R-:W-:Y:S01]  /*d800*/  SHF.L.U32 R39, R0, 0x1, RZ ;  /* 0x0000000100277819 */ /* 0x000fe200000006ff */
[----:B------:R-:W-:Y:S01]  /*d810*/  HADD2.F32 R0, -RZ, R40.H0_H0 ;  /* 0x20000028ff007230 */ /* 0x000fe20000004100 */
[----:B------:R-:W-:Y:S01]  /*d820*/  SHF.R.U32.HI R42, RZ, 0x10, R11 ;  /* 0x00000010ff2a7819 */ /* 0x000fe2000001160b */
[--C-:B------:R-:W-:Y:S01]  /*d830*/  HADD2.F32 R11, -RZ, R41.reuse.H0_H0 ;  /* 0x20000029ff0b7230 */ /* 0x100fe20000004100 */
[----:B------:R-:W-:Y:S01]  /*d840*/  SHF.R.U64 R56, R8, 0x10, R9 ;  /* 0x0000001008387819 */ /* 0x000fe20000001209 */
[----:B------:R-:W2:Y:S01]  /*d850*/  LDS.128 R16, [R39+0x100] ;  /* 0x0001000027107984 */ /* 0x000ea20000000c00 */
[----:B------:R-:W-:Y:S01]  /*d860*/  HADD2.F32 R10, -RZ, R41.H1_H1 ;  /* 0x30000029ff0a7230 */ /* 0x000fe20000004100 */
[----:B------:R-:W-:-:S02]  /*d870*/  SHF.R.U64 R43, R6, 0x10, R7 ;  /* 0x00000010062b7819 */ /* 0x000fc40000001207 */
[----:B------:R-:W-:Y:S01]  /*d880*/  SHF.R.U32.HI R27, RZ, 0x10, R7 ;  /* 0x00000010ff1b7819 */ /* 0x000fe20000011607 */
[--C-:B-1----:R-:W-:Y:S02]  /*d890*/  HADD2.F32 R21, -RZ, R13.reuse.H0_H0 ;  /* 0x2000000dff157230 */ /* 0x102fe40000004100 */
[----:B------:R-:W-:Y:S02]  /*d8a0*/  HADD2.F32 R20, -RZ, R13.H1_H1 ;  /* 0x3000000dff147230 */ /* 0x000fe40000004100 */
[----:B------:R-:W-:Y:S01]  /*d8b0*/  HADD2.F32 R23, -RZ, R12.H0_H0 ;  /* 0x2000000cff177230 */ /* 0x000fe20000004100 */
[----:B------:R-:W-:Y:S01]  /*d8c0*/  FMUL.FTZ R9, R21, R0 ;  /* 0x0000000015097220 */ /* 0x000fe20000410000 */
[--C-:B------:R-:W-:Y:S02]  /*d8d0*/  HADD2.F32 R22, -RZ, R14.reuse.H0_H0 ;  /* 0x2000000eff167230 */ /* 0x100fe40000004100 */
[----:B------:R-:W-:Y:S02]  /*d8e0*/  HADD2.F32 R24, -RZ, R14.H1_H1 ;  /* 0x3000000eff187230 */ /* 0x000fe40000004100 */
[----:B------:R-:W-:-:S02]  /*d8f0*/  HADD2.F32 R14, -RZ, R15.H0_H0 ;  /* 0x2000000fff0e7230 */ /* 0x000fc40000004100 */
[----:B------:R-:W-:Y:S02]  /*d900*/  HADD2.F32 R15, -RZ, R15.H1_H1 ;  /* 0x3000000fff0f7230 */ /* 0x000fe40000004100 */
[----:B------:R-:W-:Y:S02]  /*d910*/  HADD2.F32 R25, -RZ, R12.H1_H1 ;  /* 0x3000000cff197230 */ /* 0x000fe40000004100 */
[----:B--2---:R-:W-:Y:S02]  /*d920*/  HADD2.F32 R3, -RZ, R17.H0_H0 ;  /* 0x20000011ff037230 */ /* 0x004fe40000004100 */
[--C-:B------:R-:W-:Y:S02]  /*d930*/  HADD2.F32 R5, -RZ, R16.reuse.H0_H0 ;  /* 0x20000010ff057230 */ /* 0x100fe40000004100 */
[----:B------:R-:W-:Y:S01]  /*d940*/  HADD2.F32 R13, -RZ, R16.H1_H1 ;  /* 0x30000010ff0d7230 */ /* 0x000fe20000004100 */
[----:B------:R-:W-:Y:S01]  /*d950*/  FFMA.FTZ R45, R3, R11, R9 ;  /* 0x0000000b032d7223 */ /* 0x000fe20000010009 */
[----:B------:R-:W-:-:S02]  /*d960*/  HADD2.F32 R16, -RZ, R4.H0_H0 ;  /* 0x20000004ff107230 */ /* 0x000fc40000004100 */
[----:B------:R-:W-:Y:S01]  /*d970*/  HADD2.F32 R4, -RZ, R40.H1_H1 ;  /* 0x30000028ff047230 */ /* 0x000fe20000004100 */
[----:B------:R-:W-:Y:S01]  /*d980*/  FMUL.FTZ R40, R3, R0 ;  /* 0x0000000003287220 */ /* 0x000fe20000410000 */
[----:B------:R-:W-:Y:S01]  /*d990*/  HADD2.F32 R2, -RZ, R17.H1_H1 ;  /* 0x30000011ff027230 */ /* 0x000fe20000004100 */
[----:B------:R-:W-:Y:S01]  /*d9a0*/  FMUL.FTZ R0, R20, R16 ;  /* 0x0000001014007220 */ /* 0x000fe20000410000 */
[----:B------:R-:W-:Y:S01]  /*d9b0*/  HADD2.F32 R6, -RZ, R19.H0_H0 ;  /* 0x20000013ff067230 */ /* 0x000fe20000004100 */
[----:B------:R-:W-:Y:S01]  /*d9c0*/  FMUL.FTZ R3, R23, R4 ;  /* 0x0000000417037220 */ /* 0x000fe20000410000 */
[----:B------:R-:W-:Y:S01]  /*d9d0*/  HADD2.F32 R7, -RZ, R18.H0_H0 ;  /* 0x20000012ff077230 */ /* 0x000fe20000004100 */
[C---:B------:R-:W-:Y:S01]  /*d9e0*/  FFMA.FTZ R44, R2.reuse, R59, R0 ;  /* 0x0000003b022c7223 */ /* 0x040fe20000010000 */
[--C-:B------:R-:W-:Y:S01]  /*d9f0*/  HADD2.F32 R0, -RZ, R58.reuse.H1_H1 ;  /* 0x3000003aff007230 */ /* 0x100fe20000004100 */
[----:B------:R-:W-:Y:S01]  /*da00*/  FMUL.FTZ R38, R2, R16 ;  /* 0x0000001002267220 */ /* 0x000fe20000410000 */
[----:B------:R-:W-:Y:S01]  /*da10*/  HADD2.F32 R2, -RZ, R58.H0_H0 ;  /* 0x2000003aff027230 */ /* 0x000fe20000004100 */
[C---:B------:R-:W-:Y:S01]  /*da20*/  FFMA.FTZ R41, R5.reuse, R10, R3 ;  /* 0x0000000a05297223 */ /* 0x040fe20000010003 */
[----:B------:R-:W-:Y:S01]  /*da30*/  HADD2.F32 R3, -RZ, R69.H0_H0 ;  /* 0x20000045ff037230 */ /* 0x000fe20000004100 */
[----:B------:R-:W-:Y:S01]  /*da40*/  FMUL.FTZ R26, R5, R4 ;  /* 0x00000004051a7220 */ /* 0x000fe20000410000 */
[----:B------:R-:W-:Y:S01]  /*da50*/  HADD2.F32 R8, -RZ, R19.H1_H1 ;  /* 0x30000013ff087230 */ /* 0x000fe20000004100 */
[----:B------:R-:W-:Y:S01]  /*da60*/  FMUL.FTZ R5, R14, R0 ;  /* 0x000000000e057220 */ /* 0x000fe20000410000 */
[----:B------:R-:W-:Y:S01]  /*da70*/  HADD2.F32 R4, -RZ, R69.H1_H1 ;  /* 0x30000045ff047230 */ /* 0x000fe20000004100 */
[----:B------:R-:W-:Y:S01]  /*da80*/  FMUL.FTZ R9, R22, R2 ;  /* 0x0000000216097220 */ /* 0x000fe20000410000 */
[----:B------:R-:W-:Y:S01]  /*da90*/  HADD2.F32 R19, -RZ, R27.H0_H0 ;  /* 0x2000001bff137230 */ /* 0x000fe20000004100 */
[C---:B------:R-:W-:Y:S01]  /*daa0*/  FFMA.FTZ R17, R6.reuse, R3, R5 ;  /* 0x0000000306117223 */ /* 0x040fe20000010005 */
[----:B------:R-:W-:Y:S01]  /*dab0*/  HADD2.F32 R5, -RZ, R46.H0_H0 ;  /* 0x2000002eff057230 */ /* 0x000fe20000004100 */
[----:B------:R-:W-:Y:S01]  /*dac0*/  FFMA.FTZ R27, R7, R4, R9 ;  /* 0x00000004071b7223 */ /* 0x000fe20000010009 */
[----:B------:R-:W-:Y:S01]  /*dad0*/  HADD2.F32 R58, -RZ, R42.H0_H0 ;  /* 0x2000002aff3a7230 */ /* 0x000fe20000004100 */
[----:B------:R-:W-:Y:S01]  /*dae0*/  FMUL.FTZ R16, R6, R0 ;  /* 0x0000000006107220 */ /* 0x000fe20000410000 */
[----:B------:R-:W-:Y:S01]  /*daf0*/  HADD2.F32 R12, -RZ, R18.H1_H1 ;  /* 0x30000012ff0c7230 */ /* 0x000fe20000004100 */
[----:B------:R-:W-:Y:S01]  /*db00*/  FMUL.FTZ R0, R15, R19 ;  /* 0x000000130f007220 */ /* 0x000fe20000410000 */
[----:B------:R-:W-:Y:S01]  /*db10*/  HADD2.F32 R9, -RZ, R43.H0_H0 ;  /* 0x2000002bff097230 */ /* 0x000fe20000004100 */
[----:B------:R-:W-:Y:S01]  /*db20*/  FMUL.FTZ R18, R7, R2 ;  /* 0x0000000207127220 */ /* 0x000fe20000410000 */
[----:B------:R-:W-:Y:S01]  /*db30*/  HADD2.F32 R43, -RZ, R56.H0_H0 ;  /* 0x20000038ff2b7230 */ /* 0x000fe20000004100 */
[----:B------:R-:W-:Y:S01]  /*db40*/  FMUL.FTZ R2, R25, R5 ;  /* 0x0000000519027220 */ /* 0x000fe20000410000 */
[----:B------:R-:W-:Y:S01]  /*db50*/  HADD2.F32 R42, -RZ, R47.H0_H0 ;  /* 0x2000002fff2a7230 */ /* 0x000fe20000004100 */
[----:B------:R-:W-:-:S02]  /*db60*/  FFMA.FTZ R7, R8, R58, R0 ;  /* 0x0000003a08077223 */ /* 0x000fc40000010000 */
[----:B------:R-:W-:Y:S02]  /*db70*/  FMUL.FTZ R0, R24, R9 ;  /* 0x0000000918007220 */ /* 0x000fe40000410000 */
[----:B------:R-:W-:Y:S01]  /*db80*/  FMUL.FTZ R5, R13, R5 ;  /* 0x000000050d057220 */ /* 0x000fe20000410000 */
[----:B------:R-:W-:Y:S01]  /*db90*/  F2FP.PACK_AB R7, R7, R17 ;  /* 0x000000110707723e */ /* 0x000fe200000000ff */
[----:B------:R-:W-:Y:S02]  /*dba0*/  FMUL.FTZ R6, R8, R19 ;  /* 0x0000001308067220 */ /* 0x000fe40000410000 */
[----:B------:R-:W-:Y:S02]  /*dbb0*/  FFMA.FTZ R13, R13, R43, R2 ;  /* 0x0000002b0d0d7223 */ /* 0x000fe40000010002 */
[C---:B------:R-:W-:Y:S02]  /*dbc0*/  FMUL.FTZ R2, R12.reuse, R9 ;  /* 0x000000090c027220 */ /* 0x040fe40000410000 */
[----:B------:R-:W-:-:S02]  /*dbd0*/  FFMA.FTZ R19, R12, R42, R0 ;  /* 0x0000002a0c137223 */ /* 0x000fc40000010000 */
        /* <DEDUP_REMOVED lines=17> */
.L_x_1226:
[----:B------:R-:W-:Y:S05]  /*dcf0*/  BSYNC B0 ;  /* 0x0000000000007941 */ /* 0x000fea0003800000 */
.L_x_1225:
[----:B------:R-:W2:Y:S01]  /*dd00*/  S2R R0, SR_TID.X ;  /* 0x0000000000007919 */ /* 0x000ea20000002100 */
[----:B------:R-:W-:Y:S01]  /*dd10*/  BSSY B0, `(.L_x_1227) ;  /* 0x000006e000007945 */ /* 0x000fe20003800000 */
[----:B--2---:R-:W-:-:S04]  /*dd20*/  SHF.R.S32.HI R2, RZ, 0x1f, R0 ;  /* 0x0000001fff027819 */ /* 0x004fc80000011400 */
[----:B------:R-:W-:-:S04]  /*dd30*/  LEA.HI R2, R2, R0, RZ, 0x3 ;  /* 0x0000000002027211 */ /* 0x000fc800078f18ff */
[----:B------:R-:W-:-:S04]  /*dd40*/  SHF.R.S32.HI R2, RZ, 0x3, R2 ;  /* 0x00000003ff027819 */ /* 0x000fc80000011402 */
[----:B------:R-:W-:-:S04]  /*dd50*/  IADD3 R2, R2, 0x20, RZ ;  /* 0x0000002002027810 */ /* 0x000fc80007ffe0ff */
[----:B------:R-:W-:-:S13]  /*dd60*/  ISETP.GE.OR P0, PT, R2, R57, P1 ;  /* 0x000000390200720c */ /* 0x000fda0000f06670 */
[----:B------:R-:W-:Y:S05]  /*dd70*/  @P0 BRA `(.L_x_1228) ;  /* 0x0000067000000947 */ /* 0x000fea0003800000 */
[----:B------:R-:W-:Y:S02]  /*dd80*/  SHF.R.S32.HI R0, RZ, 0x1f, R2 ;  /* 0x0000001fff007819 */ /* 0x000fe40000011402 */
[----:B------:R-:W-:Y:S02]  /*dd90*/  MOV R3, c[0x0][0x27c] ;  /* 0x00009f0000037a02 */ /* 0x000fe40000000f00 */
        /* <DEDUP_REMOVED lines=14> */
[----:B------:R-:W-:Y:S02]  /*de80*/  LOP3.LUT R2, R3, 0x7fffe000, RZ, 0xc0, !PT ;  /* 0x7fffe00003027812 */ /* 0x000fe400078ec0ff */
[----:B------:R-:W-:-:S02]  /*de90*/  SHF.R.U32.HI R22, RZ, 0x10, R35 ;  /* 0x00000010ff167819 */ /* 0x000fc40000011623 */
[----:B------:R-:W-:Y:S01]  /*dea0*/  IADD3 R2, R4, R2, R0 ;  /* 0x0000000204027210 */ /* 0x000fe20007ffe000 */
[----:B------:R-:W-:Y:S01]  /*deb0*/  HADD2.F32 R0, -RZ, R70.H0_H0 ;  /* 0x20000046ff007230 */ /* 0x000fe20000004100 */
[----:B------:R-:W1:Y:S01]  /*dec0*/  LDS.128 R4, [R39] ;  /* 0x0000000027047984 */ /* 0x000e620000000c00 */
[----:B------:R-:W-:Y:S01]  /*ded0*/  SHF.R.U64 R26, R28, 0x10, R29 ;  /* 0x000000101c1a7819 */ /* 0x000fe2000000121d */
[----:B------:R-:W-:Y:S01]  /*dee0*/  HADD2.F32 R42, -RZ, R22.H0_H0 ;  /* 0x20000016ff2a7230 */ /* 0x000fe20000004100 */
[----:B------:R-:W-:Y:S02]  /*def0*/  SHF.L.U32 R38, R2, 0x1, RZ ;  /* 0x0000000102267819 */ /* 0x000fe400000006ff */
[----:B------:R-:W-:Y:S02]  /*df00*/  SHF.R.U32.HI R2, RZ, 0x10, R31 ;  /* 0x00000010ff027819 */ /* 0x000fe4000001161f */
[----:B------:R-:W-:Y:S01]  /*df10*/  SHF.R.U32.HI R21, RZ, 0x10, R29 ;  /* 0x00000010ff157819 */ /* 0x000fe2000001161d */
[----:B------:R-:W2:Y:S01]  /*df20*/  LDS.128 R8, [R38+0x100] ;  /* 0x0001000026087984 */ /* 0x000ea20000000c00 */
[----:B------:R-:W-:Y:S01]  /*df30*/  SHF.R.U64 R40, R34, 0x10, R35 ;  /* 0x0000001022287819 */ /* 0x000fe20000001223 */
[----:B------:R-:W-:Y:S01]  /*df40*/  HADD2.F32 R24, -RZ, R2.H0_H0 ;  /* 0x20000002ff187230 */ /* 0x000fe20000004100 */
[----:B------:R-:W-:Y:S01]  /*df50*/  SHF.R.U64 R34, R32, 0x10, R33 ;  /* 0x0000001020227819 */ /* 0x000fe20000001221 */
[----:B------:R-:W-:Y:S01]  /*df60*/  HADD2.F32 R2, -RZ, R70.H1_H1 ;  /* 0x30000046ff027230 */ /* 0x000fe20000004100 */
[----:B------:R-:W-:Y:S01]  /*df70*/  SHF.R.U64 R35, R30, 0x10, R31 ;  /* 0x000000101e237819 */ /* 0x000fe2000000121f */
[----:B------:R-:W-:Y:S01]  /*df80*/  HADD2.F32 R21, -RZ, R21.H0_H0 ;  /* 0x20000015ff157230 */ /* 0x000fe20000004100 */
[----:B------:R-:W-:Y:S01]  /*df90*/  SHF.R.U32.HI R23, RZ, 0x10, R33 ;  /* 0x00000010ff177819 */ /* 0x000fe20000011621 */
[----:B------:R-:W-:-:S02]  /*dfa0*/  HADD2.F32 R34, -RZ, R34.H0_H0 ;  /* 0x20000022ff227230 */ /* 0x000fc40000004100 */
[----:B------:R-:W-:Y:S02]  /*dfb0*/  HADD2.F32 R33, -RZ, R40.H0_H0 ;  /* 0x20000028ff217230 */ /* 0x000fe40000004100 */
[----:B------:R-:W-:Y:S02]  /*dfc0*/  HADD2.F32 R41, -RZ, R23.H0_H0 ;  /* 0x20000017ff297230 */ /* 0x000fe40000004100 */
[--C-:B-1----:R-:W-:Y:S02]  /*dfd0*/  HADD2.F32 R18, -RZ, R4.reuse.H0_H0 ;  /* 0x20000004ff127230 */ /* 0x102fe40000004100 */
[----:B------:R-:W-:Y:S02]  /*dfe0*/  HADD2.F32 R20, -RZ, R4.H1_H1 ;  /* 0x30000004ff147230 */ /* 0x000fe40000004100 */
[--C-:B------:R-:W-:Y:S02]  /*dff0*/  HADD2.F32 R14, -RZ, R7.reuse.H0_H0 ;  /* 0x20000007ff0e7230 */ /* 0x100fe40000004100 */
[----:B------:R-:W-:-:S02]  /*e000*/  HADD2.F32 R13, -RZ, R7.H1_H1 ;  /* 0x30000007ff0d7230 */ /* 0x000fc40000004100 */
[--C-:B------:R-:W-:Y:S02]  /*e010*/  HADD2.F32 R16, -RZ, R5.reuse.H0_H0 ;  /* 0x20000005ff107230 */ /* 0x100fe40000004100 */
[----:B------:R-:W-:Y:S02]  /*e020*/  HADD2.F32 R15, -RZ, R5.H1_H1 ;  /* 0x30000005ff0f7230 */ /* 0x000fe40000004100 */
[----:B--2---:R-:W-:Y:S02]  /*e030*/  HADD2.F32 R4, -RZ, R11.H0_H0 ;  /* 0x2000000bff047230 */ /* 0x004fe40000004100 */
[--C-:B------:R-:W-:Y:S02]  /*e040*/  HADD2.F32 R5, -RZ, R9.reuse.H0_H0 ;  /* 0x20000009ff057230 */ /* 0x100fe40000004100 */
[----:B------:R-:W-:Y:S01]  /*e050*/  HADD2.F32 R7, -RZ, R9.H1_H1 ;  /* 0x30000009ff077230 */ /* 0x000fe20000004100 */
[----:B------:R-:W-:Y:S01]  /*e060*/  FMUL.FTZ R29, R4, R0 ;  /* 0x00000000041d7220 */ /* 0x000fe20000410000 */
[----:B------:R-:W-:-:S02]  /*e070*/  HADD2.F32 R3, -RZ, R11.H1_H1 ;  /* 0x3000000bff037230 */ /* 0x000fc40000004100 */
[--C-:B------:R-:W-:Y:S01]  /*e080*/  HADD2.F32 R9, -RZ, R8.reuse.H0_H0 ;  /* 0x20000008ff097230 */ /* 0x100fe20000004100 */
[----:B------:R-:W-:Y:S01]  /*e090*/  FMUL.FTZ R23, R7, R21 ;  /* 0x0000001507177220 */ /* 0x000fe20000410000 */
        /* <DEDUP_REMOVED lines=8> */
[----:B------:R-:W-:-:S02]  /*e120*/  FMUL.FTZ R0, R13, R24 ;  /* 0x000000180d007220 */ /* 0x000fc40000410000 */
[----:B------:R-:W-:Y:S02]  /*e130*/  FMUL.FTZ R24, R5, R2 ;  /* 0x0000000205187220 */ /* 0x000fe40000410000 */
[----:B------:R-:W-:Y:S01]  /*e140*/  FFMA.FTZ R32, R4, R10, R6 ;  /* 0x0000000a04207223 */ /* 0x000fe20000010006 */
[----:B------:R-:W-:Y:S01]  /*e150*/  HADD2.F32 R6, -RZ, R71.H1_H1 ;  /* 0x30000047ff067230 */ /* 0x000fe20000004100 */
[----:B------:R-:W-:Y:S01]  /*e160*/  FFMA.FTZ R31, R3, R42, R0 ;  /* 0x0000002a031f7223 */ /* 0x000fe20000010000 */
[--C-:B------:R-:W-:Y:S01]  /*e170*/  HADD2.F32 R0, -RZ, R72.reuse.H0_H0 ;  /* 0x20000048ff007230 */ /* 0x100fe20000004100 */
[----:B------:R-:W-:Y:S01]  /*e180*/  FMUL.FTZ R4, R16, R2 ;  /* 0x0000000210047220 */ /* 0x000fe20000410000 */
[----:B------:R-:W-:Y:S02]  /*e190*/  HADD2.F32 R3, -RZ, R72.H1_H1 ;  /* 0x30000048ff037230 */ /* 0x000fe40000004100 */
[----:B------:R-:W-:Y:S01]  /*e1a0*/  HADD2.F32 R2, -RZ, R73.H0_H0 ;  /* 0x20000049ff027230 */ /* 0x000fe20000004100 */
[----:B------:R-:W-:-:S02]  /*e1b0*/  FFMA.FTZ R30, R5, R6, R4 ;  /* 0x00000006051e7223 */ /* 0x000fc40000010004 */
[-C--:B------:R-:W-:Y:S02]  /*e1c0*/  FMUL.FTZ R5, R18, R0.reuse ;  /* 0x0000000012057220 */ /* 0x080fe40000410000 */
[----:B------:R-:W-:Y:S02]  /*e1d0*/  FMUL.FTZ R4, R15, R21 ;  /* 0x000000150f047220 */ /* 0x000fe40000410000 */
[C---:B------:R-:W-:Y:S01]  /*e1e0*/  FFMA.FTZ R25, R9.reuse, R3, R5 ;  /* 0x0000000309197223 */ /* 0x040fe20000010005 */
[----:B------:R-:W-:Y:S01]  /*e1f0*/  HADD2.F32 R5, -RZ, R26.H0_H0 ;  /* 0x2000001aff057230 */ /* 0x000fe20000004100 */
[----:B------:R-:W-:Y:S01]  /*e200*/  FMUL.FTZ R21, R9, R0 ;  /* 0x0000000009157220 */ /* 0x000fe20000410000 */
[----:B------:R-:W-:Y:S01]  /*e210*/  HADD2.F32 R0, -RZ, R73.H1_H1 ;  /* 0x30000049ff007230 */ /* 0x000fe20000004100 */
[----:B------:R-:W-:Y:S01]  /*e220*/  FFMA.FTZ R27, R7, R41, R4 ;  /* 0x00000029071b7223 */ /* 0x000fe20000010004 */
[----:B------:R-:W-:Y:S01]  /*e230*/  HADD2.F32 R9, -RZ, R35.H0_H0 ;  /* 0x20000023ff097230 */ /* 0x000fe20000004100 */
[----:B------:R-:W-:-:S02]  /*e240*/  FMUL.FTZ R4, R17, R2 ;  /* 0x0000000211047220 */ /* 0x000fc40000410000 */
[----:B------:R-:W-:Y:S02]  /*e250*/  FMUL.FTZ R7, R8, R2 ;  /* 0x0000000208077220 */ /* 0x000fe40000410000 */
[----:B------:R-:W-:Y:S02]  /*e260*/  FMUL.FTZ R2, R20, R5 ;  /* 0x0000000514027220 */ /* 0x000fe40000410000 */
[----:B------:R-:W-:Y:S02]  /*e270*/  FFMA.FTZ R26, R8, R0, R4 ;  /* 0x00000000081a7223 */ /* 0x000fe40000010004 */
[----:B------:R-:W-:Y:S02]  /*e280*/  FMUL.FTZ R4, R19, R9 ;  /* 0x0000000913047220 */ /* 0x000fe40000410000 */
[C---:B------:R-:W-:Y:S02]  /*e290*/  FMUL.FTZ R5, R12.reuse, R5 ;  /* 0x000000050c057220 */ /* 0x040fe40000410000 */
[----:B------:R-:W-:-:S02]  /*e2a0*/  FFMA.FTZ R12, R12, R34, R2 ;  /* 0x000000220c0c7223 */ /* 0x000fc40000010002 */
[C---:B------:R-:W-:Y:S02]  /*e2b0*/  FMUL.FTZ R2, R11.reuse, R9 ;  /* 0x000000090b027220 */ /* 0x040fe40000410000 */
[----:B------:R-:W-:Y:S02]  /*e2c0*/  FFMA.FTZ R8, R14, R10, -R29 ;  /* 0x0000000a0e087223 */ /* 0x000fe4000001081d */
[----:B------:R-:W-:Y:S01]  /*e2d0*/  FFMA.FTZ R22, R11, R33, R4 ;  /* 0x000000210b167223 */ /* 0x000fe20000010004 */
[----:B------:R-:W-:Y:S01]  /*e2e0*/  F2FP.PACK_AB R4, R12, R25 ;  /* 0x000000190c04723e */ /* 0x000fe200000000ff */
        /* <DEDUP_REMOVED lines=8> */
[----:B------:R-:W-:-:S02]  /*e370*/  FFMA.FTZ R6, R15, R41, -R23 ;  /* 0x000000290f067223 */ /* 0x000fc40000010817 */
[----:B------:R-:W-:Y:S01]  /*e380*/  FFMA.FTZ R2, R19, R33, -R2 ;  /* 0x0000002113027223 */ /* 0x000fe20000010802 */
[----:B------:R-:W-:Y:S02]  /*e390*/  F2FP.PACK_AB R8, R0, R10 ;  /* 0x0000000a0008723e */ /* 0x000fe400000000ff */
[----:B------:R-:W-:Y:S02]  /*e3a0*/  F2FP.PACK_AB R9, R6, R9 ;  /* 0x000000090609723e */ /* 0x000fe400000000ff */
[----:B------:R-:W-:Y:S02]  /*e3b0*/  F2FP.PACK_AB R10, R2, R3 ;  /* 0x00000003020a723e */ /* 0x000fe400000000ff */
[----:B------:R-:W-:-:S03]  /*e3c0*/  F2FP.PACK_AB R6, R22, R26 ;  /* 0x0000001a1606723e */ /* 0x000fc600000000ff */
[----:B------:R1:W-:Y:S04]  /*e3d0*/  STS.128 [R39], R8 ;  /* 0x0000000827007388 */ /* 0x0003e80000000c00 */
[----:B------:R1:W-:Y:S02]  /*e3e0*/  STS.128 [R38+0x100], R4 ;  /* 0x0001000426007388 */ /* 0x0003e40000000c00 */
.L_x_1228:
[----:B------:R-:W-:Y:S05]  /*e3f0*/  BSYNC B0 ;  /* 0x0000000000007941 */ /* 0x000fea0003800000 */
.L_x_1227:
        /* <DEDUP_REMOVED lines=29> */
[----:B------:R-:W-:Y:S01]  /*e5d0*/  HADD2.F32 R41, -RZ, R21.H0_H0 ;  /* 0x20000015ff297230 */ /* 0x000fe20000004100 */
[----:B------:R-:W-:Y:S02]  /*e5e0*/  SHF.L.U32 R28, R2, 0x1, RZ ;  /* 0x00000001021c7819 */ /* 0x000fe400000006ff */
[----:B------:R-:W-:Y:S02]  /*e5f0*/  SHF.R.U32.HI R2, RZ, 0x10, R51 ;  /* 0x00000010ff027819 */ /* 0x000fe40000011633 */
[----:B------:R-:W-:Y:S01]  /*e600*/  SHF.R.U32.HI R22, RZ, 0x10, R49 ;  /* 0x00000010ff167819 */ /* 0x000fe20000011631 */
[----:B------:R-:W2:Y:S01]  /*e610*/  LDS.128 R8, [R28+0x100] ;  /* 0x000100001c087984 */ /* 0x000ea20000000c00 */
[----:B------:R-:W-:Y:S01]  /*e620*/  SHF.R.U32.HI R23, RZ, 0x10, R53 ;  /* 0x00000010ff177819 */ /* 0x000fe20000011635 */
[----:B------:R-:W-:Y:S01]  /*e630*/  HADD2.F32 R24, -RZ, R2.H0_H0 ;  /* 0x20000002ff187230 */ /* 0x000fe20000004100 */
[----:B------:R-:W-:Y:S01]  /*e640*/  SHF.R.U64 R26, R48, 0x10, R49 ;  /* 0x00000010301a7819 */ /* 0x000fe20000001231 */
[----:B------:R-:W-:Y:S01]  /*e650*/  HADD2.F32 R2, -RZ, R74.H1_H1 ;  /* 0x3000004aff027230 */ /* 0x000fe20000004100 */
[----:B------:R-:W-:Y:S01]  /*e660*/  SHF.R.U64 R33, R50, 0x10, R51 ;  /* 0x0000001032217819 */ /* 0x000fe20000001233 */
[----:B------:R-:W-:Y:S01]  /*e670*/  HADD2.F32 R22, -RZ, R22.H0_H0 ;  /* 0x20000016ff167230 */ /* 0x000fe20000004100 */
[----:B------:R-:W-:Y:S01]  /*e680*/  SHF.R.U64 R35, R52, 0x10, R53 ;  /* 0x0000001034237819 */ /* 0x000fe20000001235 */
[----:B------:R-:W-:Y:S01]  /*e690*/  HADD2.F32 R40, -RZ, R23.H0_H0 ;  /* 0x20000017ff287230 */ /* 0x000fe20000004100 */
        /* <DEDUP_REMOVED lines=8> */
[----:B--2---:R-:W-:Y:S02]  /*e720*/  HADD2.F32 R4, -RZ, R11.H0_H0 ;  /* 0x2000000bff047230 */ /* 0x004fe40000004100 */
[--C-:B------:R-:W-:Y:S02]  /*e730*/  HADD2.F32 R5, -RZ, R9.reuse.H0_H0 ;  /* 0x20000009ff057230 */ /* 0x100fe40000004100 */
[----:B------:R-:W-:Y:S01]  /*e740*/  HADD2.F32 R7, -RZ, R9.H1_H1 ;  /* 0x30000009ff077230 */ /* 0x000fe20000004100 */
[----:B------:R-:W-:Y:S01]  /*e750*/  FMUL.FTZ R31, R4, R0 ;  /* 0x00000000041f7220 */ /* 0x000fe20000410000 */
[----:B------:R-:W-:Y:S02]  /*e760*/  HADD2.F32 R3, -RZ, R11.H1_H1 ;  /* 0x3000000bff037230 */ /* 0x000fe40000004100 */
[--C-:B------:R-:W-:Y:S01]  /*e770*/  HADD2.F32 R9, -RZ, R8.reuse.H0_H0 ;  /* 0x20000008ff097230 */ /* 0x100fe20000004100 */
[----:B------:R-:W-:Y:S01]  /*e780*/  FMUL.FTZ R23, R7, R22 ;  /* 0x0000001607177220 */ /* 0x000fe20000410000 */
[----:B------:R-:W-:Y:S01]  /*e790*/  HADD2.F32 R12, -RZ, R8.H1_H1 ;  /* 0x30000008ff0c7230 */ /* 0x000fe20000004100 */
[----:B------:R-:W-:Y:S01]  /*e7a0*/  FMUL.FTZ R29, R3, R24 ;  /* 0x00000018031d7220 */ /* 0x000fe20000410000 */
[----:B------:R-:W-:-:S02]  /*e7b0*/  HADD2.F32 R8, -RZ, R10.H0_H0 ;  /* 0x2000000aff087230 */ /* 0x000fc40000004100 */
[----:B------:R-:W-:Y:S02]  /*e7c0*/  HADD2.F32 R11, -RZ, R10.H1_H1 ;  /* 0x3000000aff0b7230 */ /* 0x000fe40000004100 */
[--C-:B------:R-:W-:Y:S02]  /*e7d0*/  HADD2.F32 R17, -RZ, R6.reuse.H0_H0 ;  /* 0x20000006ff117230 */ /* 0x100fe40000004100 */
[----:B------:R-:W-:Y:S01]  /*e7e0*/  HADD2.F32 R19, -RZ, R6.H1_H1 ;  /* 0x30000006ff137230 */ /* 0x000fe20000004100 */
[----:B------:R-:W-:Y:S01]  /*e7f0*/  FMUL.FTZ R6, R14, R0 ;  /* 0x000000000e067220 */ /* 0x000fe20000410000 */
[--C-:B------:R-:W-:Y:S01]  /*e800*/  HADD2.F32 R10, -RZ, R75.reuse.H0_H0 ;  /* 0x2000004bff0a7230 */ /* 0x100fe20000004100 */
[----:B------:R-:W-:Y:S02]  /*e810*/  FMUL.FTZ R0, R13, R24 ;  /* 0x000000180d007220 */ /* 0x000fe40000410000 */
[----:B------:R-:W-:Y:S02]  /*e820*/  FMUL.FTZ R24, R5, R2 ;  /* 0x0000000205187220 */ /* 0x000fe40000410000 */
[----:B------:R-:W-:Y:S01]  /*e830*/  FFMA.FTZ R39, R4, R10, R6 ;  /* 0x0000000a04277223 */ /* 0x000fe20000010006 */
[----:B------:R-:W-:Y:S01]  /*e840*/  HADD2.F32 R6, -RZ, R75.H1_H1 ;  /* 0x3000004bff067230 */ /* 0x000fe20000004100 */
[----:B------:R-:W-:Y:S01]  /*e850*/  FFMA.FTZ R34, R3, R41, R0 ;  /* 0x0000002903227223 */ /* 0x000fe20000010000 */
[--C-:B------:R-:W-:Y:S01]  /*e860*/  HADD2.F32 R0, -RZ, R76.reuse.H0_H0 ;  /* 0x2000004cff007230 */ /* 0x100fe20000004100 */
[----:B------:R-:W-:Y:S01]  /*e870*/  FMUL.FTZ R4, R16, R2 ;  /* 0x0000000210047220 */ /* 0x000fe20000410000 */
[----:B------:R-:W-:-:S02]  /*e880*/  HADD2.F32 R3, -RZ, R76.H1_H1 ;  /* 0x3000004cff037230 */ /* 0x000fc40000004100 */
[--C-:B------:R-:W-:Y:S01]  /*e890*/  HADD2.F32 R2, -RZ, R77.reuse.H0_H0 ;  /* 0x2000004dff027230 */ /* 0x100fe20000004100 */
[----:B------:R-:W-:Y:S02]  /*e8a0*/  FFMA.FTZ R32, R5, R6, R4 ;  /* 0x0000000605207223 */ /* 0x000fe40000010004 */
[----:B------:R-:W-:Y:S02]  /*e8b0*/  FMUL.FTZ R5, R18, R0 ;  /* 0x0000000012057220 */ /* 0x000fe40000410000 */
        /* <DEDUP_REMOVED lines=35> */
.L_x_1230:
[----:B------:R-:W-:Y:S05]  /*eaf0*/  BSYNC B0 ;  /* 0x0000000000007941 */ /* 0x000fea0003800000 */
.L_x_1229:
[----:B------:R-:W2:Y:S02]  /*eb00*/  S2R R0, SR_TID.X ;  /* 0x0000000000007919 */ /* 0x000ea40000002100 */
[----:B--2---:R-:W-:-:S04]  /*eb10*/  SHF.R.S32.HI R3, RZ, 0x1f, R0 ;  /* 0x0000001fff037819 */ /* 0x004fc80000011400 */
[----:B------:R-:W-:-:S04]  /*eb20*/  LEA.HI R3, R3, R0, RZ, 0x3 ;  /* 0x0000000003037211 */ /* 0x000fc800078f18ff */
[----:B------:R-:W-:-:S04]  /*eb30*/  SHF.R.S32.HI R3, RZ, 0x3, R3 ;  /* 0x00000003ff037819 */ /* 0x000fc80000011403 */
[----:B------:R-:W-:-:S04]  /*eb40*/  IADD3 R3, R3, 0x60, RZ ;  /* 0x0000006003037810 */ /* 0x000fc80007ffe0ff */
[----:B------:R-:W-:-:S13]  /*eb50*/  ISETP.GE.OR P0, PT, R3, R57, P1 ;  /* 0x000000390300720c */ /* 0x000fda0000f06670 */
[----:B------:R-:W-:Y:S05]  /*eb60*/  @P0 BRA `(.L_x_1218) ;  /* 0x0000067000000947 */ /* 0x000fea0003800000 */
[----:B------:R-:W-:Y:S02]  /*eb70*/  MOV R2, c[0x0][0x27c] ;  /* 0x00009f0000027a02 */ /* 0x000fe40000000f00 */
[----:B------:R-:W-:Y:S02]  /*eb80*/  SHF.R.S32.HI R0, RZ, 0x1f, R3 ;  /* 0x0000001fff007819 */ /* 0x000fe40000011403 */
[----:B------:R-:W-:Y:S02]  /*eb90*/  LEA.HI R2, R2, R147, RZ, 0x1d ;  /* 0x0000009302027211 */ /* 0x000fe400078fe8ff */
[----:B------:R-:W-:Y:S02]  /*eba0*/  LEA.HI R0, R0, R3, RZ, 0x3 ;  /* 0x0000000300007211 */ /* 0x000fe400078f18ff */
[----:B-1----:R-:W-:Y:S02]  /*ebb0*/  SHF.R.S32.HI R5, RZ, 0x1f, R2 ;  /* 0x0000001fff057819 */ /* 0x002fe40000011402 */
[----:B------:R-:W-:-:S02]  /*ebc0*/  SHF.L.U32 R3, R2, 0x3, RZ ;  /* 0x0000000302037819 */ /* 0x000fc400000006ff */
[----:B------:R-:W-:Y:S02]  /*ebd0*/  LEA.HI R2, R5, R2, RZ, 0x3 ;  /* 0x0000000205027211 */ /* 0x000fe400078f18ff */
[----:B------:R-:W-:Y:S02]  /*ebe0*/  SHF.L.U32 R0, R0, 0x6, RZ ;  /* 0x0000000600007819 */ /* 0x000fe400000006ff */
[----:B------:R-:W-:Y:S02]  /*ebf0*/  SHF.R.U32.HI R6, RZ, 0x3, R158 ;  /* 0x00000003ff067819 */ /* 0x000fe4000001169e */
[----:B------:R-:W-:Y:S02]  /*ec00*/  LOP3.LUT R3, R158, 0x38, R3, 0xf8, !PT ;  /* 0x000000389e037812 */ /* 0x000fe400078ef803 */
[----:B------:R-:W-:Y:S02]  /*ec10*/  SHF.L.U32 R2, R2, 0xa, RZ ;  /* 0x0000000a02027819 */ /* 0x000fe400000006ff */
[----:B------:R-:W-:-:S02]  /*ec20*/  LOP3.LUT R4, R158, 0x38, R36, 0xf8, !PT ;  /* 0x000000389e047812 */ /* 0x000fc400078ef824 */
[----:B------:R-:W-:Y:S02]  /*ec30*/  LOP3.LUT R0, R0, 0xfffffe00, RZ, 0xc0, !PT ;  /* 0xfffffe0000007812 */ /* 0x000fe400078ec0ff */
[----:B------:R-:W-:Y:S02]  /*ec40*/  LOP3.LUT R3, R3, R6, RZ, 0x3c, !PT ;  /* 0x0000000603037212 */ /* 0x000fe400078e3cff */
[----:B------:R-:W-:Y:S02]  /*ec50*/  LOP3.LUT R2, R2, 0x7fffe000, RZ, 0xc0, !PT ;  /* 0x7fffe00002027812 */ /* 0x000fe400078ec0ff */
[----:B------:R-:W-:Y:S02]  /*ec60*/  LOP3.LUT R4, R0, R4, R6, 0xf6, !PT ;  /* 0x0000000400047212 */ /* 0x000fe400078ef606 */
[----:B------:R-:W-:Y:S02]  /*ec70*/  IADD3 R2, R3, R2, R0 ;  /* 0x0000000203027210 */ /* 0x000fe40007ffe000 */
[----:B------:R-:W-:-:S02]  /*ec80*/  LEA R31, R4, 0x100, 0x1 ;  /* 0x00000100041f7811 */ /* 0x000fc400078e08ff */
[----:B------:R-:W-:Y:S01]  /*ec90*/  SHF.L.U32 R29, R2, 0x1, RZ ;  /* 0x00000001021d7819 */ /* 0x000fe200000006ff */
[----:B------:R-:W-:Y:S01]  /*eca0*/  HADD2.F32 R2, -RZ, R78.H0_H0 ;  /* 0x2000004eff027230 */ /* 0x000fe20000004100 */
[----:B------:R-:W-:Y:S01]  /*ecb0*/  SHF.R.U32.HI R0, RZ, 0x10, R61 ;  /* 0x00000010ff007819 */ /* 0x000fe2000001163d */
[----:B------:R-:W1:Y:S01]  /*ecc0*/  LDS.128 R4, [R31] ;  /* 0x000000001f047984 */ /* 0x000e620000000c00 */
[----:B------:R-:W-:Y:S02]  /*ecd0*/  SHF.R.U32.HI R21, RZ, 0x10, R65 ;  /* 0x00000010ff157819 */ /* 0x000fe40000011641 */
[----:B------:R-:W-:Y:S01]  /*ece0*/  SHF.R.U32.HI R22, RZ, 0x10, R63 ;  /* 0x00000010ff167819 */ /* 0x000fe2000001163f */
[----:B------:R-:W2:Y:S01]  /*ecf0*/  LDS.128 R8, [R29+0x100] ;  /* 0x000100001d087984 */ /* 0x000ea20000000c00 */
[----:B------:R-:W-:Y:S01]  /*ed00*/  HADD2.F32 R24, -RZ, R0.H0_H0 ;  /* 0x20000000ff187230 */ /* 0x000fe20000004100 */
[----:B------:R-:W-:Y:S01]  /*ed10*/  SHF.R.U32.HI R23, RZ, 0x10, R67 ;  /* 0x00000010ff177819 */ /* 0x000fe20000011643 */
[----:B------:R-:W-:Y:S01]  /*ed20*/  HADD2.F32 R0, -RZ, R79.H0_H0 ;  /* 0x2000004fff007230 */ /* 0x000fe20000004100 */
[----:B------:R-:W-:Y:S01]  /*ed30*/  SHF.R.U64 R27, R60, 0x10, R61 ;  /* 0x000000103c1b7819 */ /* 0x000fe2000000123d */
[----:B------:R-:W-:Y:S01]  /*ed40*/  HADD2.F32 R39, -RZ, R21.H0_H0 ;  /* 0x20000015ff277230 */ /* 0x000fe20000004100 */
        /* <DEDUP_REMOVED lines=21> */
[----:B------:R-:W-:Y:S02]  /*eea0*/  HADD2.F32 R11, -RZ, R10.H1_H1 ;  /* 0x3000000aff0b7230 */ /* 0x000fe40000004100 */
[--C-:B------:R-:W-:Y:S02]  /*eeb0*/  HADD2.F32 R17, -RZ, R6.reuse.H0_H0 ;  /* 0x20000006ff117230 */ /* 0x100fe40000004100 */
[----:B------:R-:W-:Y:S01]  /*eec0*/  HADD2.F32 R19, -RZ, R6.H1_H1 ;  /* 0x30000006ff137230 */ /* 0x000fe20000004100 */
[----:B------:R-:W-:Y:S01]  /*eed0*/  FMUL.FTZ R6, R14, R2 ;  /* 0x000000020e067220 */ /* 0x000fe20000410000 */
[----:B------:R-:W-:Y:S01]  /*eee0*/  HADD2.F32 R10, -RZ, R78.H1_H1 ;  /* 0x3000004eff0a7230 */ /* 0x000fe20000004100 */
        /* <DEDUP_REMOVED lines=16> */
[C---:B------:R-:W-:Y:S01]  /*eff0*/  FFMA.FTZ R26, R7.reuse, R38, R4 ;  /* 0x00000026071a7223 */ /* 0x040fe20000010004 */
[----:B------:R-:W-:Y:S01]  /*f000*/  HADD2.F32 R9, -RZ, R33.H0_H0 ;  /* 0x20000021ff097230 */ /* 0x000fe20000004100 */
[----:B------:R-:W-:Y:S01]  /*f010*/  FMUL.FTZ R22, R7, R22 ;  /* 0x0000001607167220 */ /* 0x000fe20000410000 */
        /* <DEDUP_REMOVED lines=9> */
[----:B------:R-:W-:Y:S01]  /*f0b0*/  FFMA.FTZ R23, R11, R33, R4 ;  /* 0x000000210b177223 */ /* 0x000fe20000010004 */
[----:B------:R-:W-:Y:S01]  /*f0c0*/  F2FP.PACK_AB R4, R12, R25 ;  /* 0x000000190c04723e */ /* 0x000fe200000000ff */
[----:B------:R-:W-:Y:S02]  /*f0d0*/  FFMA.FTZ R8, R18, R3, -R21 ;  /* 0x0000000312087223 */ /* 0x000fe40000010815 */
[----:B------:R-:W-:Y:S02]  /*f0e0*/  FFMA.FTZ R10, R14, R10, -R32 ;  /* 0x0000000a0e0a7223 */ /* 0x000fe40000010820 */
[----:B------:R-:W-:Y:S02]  /*f0f0*/  FFMA.FTZ R9, R13, R39, -R28 ;  /* 0x000000270d097223 */ /* 0x000fe4000001081c */
[----:B------:R-:W-:-:S02]  /*f100*/  FFMA.FTZ R11, R16, R6, -R24 ;  /* 0x00000006100b7223 */ /* 0x000fc40000010818 */
        /* <DEDUP_REMOVED lines=8> */
[----:B------:R-:W-:Y:S02]  /*f190*/  F2FP.PACK_AB R8, R0, R8 ;  /* 0x000000080008723e */ /* 0x000fe400000000ff */
[----:B------:R-:W-:-:S02]  /*f1a0*/  F2FP.PACK_AB R10, R2, R3 ;  /* 0x00000003020a723e */ /* 0x000fc400000000ff */
[----:B------:R-:W-:-:S03]  /*f1b0*/  F2FP.PACK_AB R6, R23, R27 ;  /* 0x0000001b1706723e */ /* 0x000fc600000000ff */
[----:B------:R1:W-:Y:S04]  /*f1c0*/  STS.128 [R31], R8 ;  /* 0x000000081f007388 */ /* 0x0003e80000000c00 */
[----:B------:R1:W-:Y:S02]  /*f1d0*/  STS.128 [R29+0x100], R4 ;  /* 0x000100041d007388 */ /* 0x0003e40000000c00 */
.L_x_1218:
[----:B------:R-:W-:Y:S05]  /*f1e0*/  BSYNC B2 ;  /* 0x0000000000027941 */ /* 0x000fea0003800000 */
.L_x_1196:
[----:B-----5:R-:W3:Y:S01]  /*f1f0*/  S2R R145, SR_TID.X ;  /* 0x0000000000917919 */ /* 0x020ee20000002100 */
[----:B-1----:R-:W-:Y:S01]  /*f200*/  IMAD R4, R82, c[0x0][0x208], RZ ;  /* 0x0000820052047a24 */ /* 0x002fe200078e02ff */
[----:B------:R-:W-:Y:S01]  /*f210*/  MOV R5, R85 ;  /* 0x0000005500057202 */ /* 0x000fe20000000f00 */
[C---:B------:R-:W-:Y:S01]  /*f220*/  IMAD.WIDE.U32 R2, R144.reuse, c[0x0][0x208], RZ ;  /* 0x0000820090027a25 */ /* 0x040fe200078e00ff */
[----:B------:R-:W-:Y:S01]  /*f230*/  SEL R8, RZ, 0x2, P5 ;  /* 0x00000002ff087807 */ /* 0x000fe20002800000 */
[----:B------:R-:W-:Y:S01]  /*f240*/  BAR.SYNC.DEFER_BLOCKING 0x0 ;  /* 0x0000000000007b1d */ /* 0x000fe20000010000 */
[----:B------:R-:W-:Y:S01]  /*f250*/  LOP3.LUT P2, RZ, R147, 0x2, RZ, 0xc0, !PT ;  /* 0x0000000293ff7812 */ /* 0x000fe2000784c0ff */
[----:B------:R-:W-:Y:S01]  /*f260*/  IMAD R4, R144, c[0x0][0x20c], R4 ;  /* 0x0000830090047a24 */ /* 0x000fe200078e0204 */
[----:B------:R-:W-:-:S03]  /*f270*/  IADD3 R199, R194, 0x20, RZ ;  /* 0x00000020c2c77810 */ /* 0x000fc60007ffe0ff */
[----:B------:R-:W-:Y:S01]  /*f280*/  UMOV UR8, 0x6 ;  /* 0x0000000600087882 */ /* 0x000fe20000000000 */
[----:B------:R-:W-:Y:S01]  /*f290*/  IADD3 R6, R3, R4, RZ ;  /* 0x0000000403067210 */ /* 0x000fe20007ffe0ff */
[----:B------:R-:W-:Y:S01]  /*f2a0*/  ULDC.64 UR4, c[0x0][0x208] ;  /* 0x0000820000047ab9 */ /* 0x000fe20000000a00 */
[----:B------:R-:W-:Y:S01]  /*f2b0*/  MOV R4, R86 ;  /* 0x0000005600047202 */ /* 0x000fe20000000f00 */
[----:B------:R-:W-:Y:S01]  /*f2c0*/  USHF.L.U64.HI UR5, UR4, UR8, UR5 ;  /* 0x0000000804057299 */ /* 0x000fe20008010205 */
[----:B------:R-:W-:Y:S01]  /*f2d0*/  BSSY B0, `(.L_x_1231) ;  /* 0x00001a1000007945 */ /* 0x000fe20003800000 */
[----:B------:R-:W-:Y:S01]  /*f2e0*/  IMAD R6, R6, 0x70, RZ ;  /* 0x0000007006067824 */ /* 0x000fe200078e02ff */
[----:B------:R-:W-:Y:S01]  /*f2f0*/  USHF.L.U32 UR4, UR4, 0x6, URZ ;  /* 0x0000000604047899 */ /* 0x000fe2000800063f */
[----:B------:R-:W-:Y:S01]  /*f300*/  IMAD.WIDE.U32 R2, R2, 0x70, R4 ;  /* 0x0000007002027825 */ /* 0x000fe200078e0004 */
[----:B------:R-:W-:Y:S02]  /*f310*/  IADD3 R4, R84, R8, RZ ;  /* 0x0000000854047210 */ /* 0x000fe40007ffe0ff */
[----:B------:R-:W-:-:S02]  /*f320*/  @P2 IADD3 R199, R194, -0x20, RZ ;  /* 0xffffffe0c2c72810 */ /* 0x000fc40007ffe0ff */
[-C--:B---3--:R-:W-:Y:S02]  /*f330*/  LEA.HI R0, R214, R145.reuse, RZ, 0x4 ;  /* 0x00000091d6007211 */ /* 0x088fe400078f20ff */
[----:B------:R-:W-:Y:S02]  /*f340*/  LEA R8, P0, R2, c[0x0][0x1f8], 0x1 ;  /* 0x00007e0002087a11 */ /* 0x000fe400078008ff */
[----:B------:R-:W-:Y:S01]  /*f350*/  LOP3.LUT R0, R0, 0xfffffff0, RZ, 0xc0, !PT ;  /* 0xfffffff000007812 */ /* 0x000fe200078ec0ff */
[----:B------:R-:W-:Y:S01]  /*f360*/  LDSM.16.M88.4 R132, [R213] ;  /* 0x00000000d584783b */ /* 0x000fe20000000200 */
[----:B------:R-:W-:Y:S02]  /*f370*/  IADD3 R3, R3, R6, RZ ;  /* 0x0000000603037210 */ /* 0x000fe40007ffe0ff */
[----:B------:R-:W-:Y:S01]  /*f380*/  IADD3 R0, -R0, R145, RZ ;  /* 0x0000009100007210 */ /* 0x000fe20007ffe1ff */
[----:B------:R-:W-:Y:S01]  /*f390*/  LDSM.16.M88.4 R172, [R213+0x4000] ;  /* 0x00400000d5ac783b */ /* 0x000fe20000000200 */
[----:B------:R-:W-:-:S02]  /*f3a0*/  LEA.HI.X R9, R2, c[0x0][0x1fc], R3, 0x1, P0 ;  /* 0x00007f0002097a11 */ /* 0x000fc400000f0c03 */
[----:B------:R-:W-:Y:S02]  /*f3b0*/  SHF.R.S32.HI R7, RZ, 0x1f, R0 ;  /* 0x0000001fff077819 */ /* 0x000fe40000011400 */
[----:B------:R-:W-:Y:S02]  /*f3c0*/  MOV R3, 0x40 ;  /* 0x0000004000037802 */ /* 0x000fe40000000f00 */
[----:B------:R-:W-:Y:S02]  /*f3d0*/  LEA.HI R5, R7, R0, RZ, 0x3 ;  /* 0x0000000007057211 */ /* 0x000fe400078f18ff */
[----:B------:R-:W-:Y:S02]  /*f3e0*/  ISETP.GT.AND P3, PT, R145, 0x7f, PT ;  /* 0x0000007f9100780c */ /* 0x000fe40003f64270 */
[----:B------:R-:W-:Y:S02]  /*f3f0*/  LOP3.LUT R5, R5, 0xfffffff8, RZ, 0xc0, !PT ;  /* 0xfffffff805057812 */ /* 0x000fe400078ec0ff */
[----:B------:R-:W-:-:S02]  /*f400*/  LOP3.LUT P2, RZ, R4, 0x2, RZ, 0xc0, !PT ;  /* 0x0000000204ff7812 */ /* 0x000fc4000784c0ff */
[----:B------:R-:W-:Y:S02]  /*f410*/  IADD3 R0, R0, -R5, RZ ;  /* 0x8000000500007210 */ /* 0x000fe40007ffe0ff */
[----:B------:R-:W-:Y:S02]  /*f420*/  IADD3 R212, R199, 0x3000, RZ ;  /* 0x00003000c7d47810 */ /* 0x000fe40007ffe0ff */
[C---:B------:R-:W-:Y:S02]  /*f430*/  LOP3.LUT P0, RZ, R0.reuse, 0x2, RZ, 0xc0, !PT ;  /* 0x0000000200ff7812 */ /* 0x040fe4000780c0ff */
[----:B------:R-:W-:Y:S02]  /*f440*/  LOP3.LUT P1, RZ, R0, 0x4, RZ, 0xc0, !PT ;  /* 0x0000000400ff7812 */ /* 0x000fe4000782c0ff */
[----:B------:R-:W-:Y:S02]  /*f450*/  MOV R0, 0x20 ;  /* 0x0000002000007802 */ /* 0x000fe40000000f00 */
[----:B------:R-:W-:-:S02]  /*f460*/  SEL R3, R3, 0xffffffc0, !P1 ;  /* 0xffffffc003037807 */ /* 0x000fc40004800000 */
[----:B------:R-:W-:Y:S02]  /*f470*/  SEL R0, R0, 0xffffffe0, !P0 ;  /* 0xffffffe000007807 */ /* 0x000fe40004000000 */
[CC--:B------:R-:W-:Y:S02]  /*f480*/  IADD3 R2, R213.reuse, R3.reuse, RZ ;  /* 0x00000003d5027210 */ /* 0x0c0fe40007ffe0ff */
[----:B------:R-:W-:Y:S02]  /*f490*/  IADD3 R0, R213, R0, RZ ;  /* 0x00000000d5007210 */ /* 0x000fe40007ffe0ff */
[----:B------:R-:W-:Y:S01]  /*f4a0*/  IADD3 R6, P0, R8, UR4, RZ ;  /* 0x0000000408067c10 */ /* 0x000fe2000ff1e0ff */
[----:B------:R-:W-:Y:S01]  /*f4b0*/  LDSM.16.M88.4 R164, [R2] ;  /* 0x0000000002a4783b */ /* 0x000fe20000000200 */
[----:B------:R-:W-:Y:S02]  /*f4c0*/  IADD3 R3, R0, R3, RZ ;  /* 0x0000000300037210 */ /* 0x000fe40007ffe0ff */
[----:B------:R-:W-:Y:S01]  /*f4d0*/  LOP3.LUT P1, RZ, R4, 0x1, RZ, 0xc0, !PT ;  /* 0x0000000104ff7812 */ /* 0x000fe2000782c0ff */
[----:B------:R-:W-:Y:S01]  /*f4e0*/  LDSM.16.M88.4 R136, [R0] ;  /* 0x000000000088783b */ /* 0x000fe20000000200 */
[----:B------:R-:W-:-:S02]  /*f4f0*/  IADD3.X R7, R9, UR5, RZ, P0, !PT ;  /* 0x0000000509077c10 */ /* 0x000fc400087fe4ff */
[----:B------:R-:W-:Y:S01]  /*f500*/  IADD3 R4, P0, R6, UR4, RZ ;  /* 0x0000000406047c10 */ /* 0x000fe2000ff1e0ff */
[----:B------:R1:W-:Y:S01]  /*f510*/  LDSM.16.M88.4 R176, [R0+0x4000] ;  /* 0x0040000000b0783b */ /* 0x0003e20000000200 */
[----:B------:R-:W-:Y:S02]  /*f520*/  IADD3 R211, R199, 0x2800, RZ ;  /* 0x00002800c7d37810 */ /* 0x000fe40007ffe0ff */
[----:B------:R-:W-:Y:S01]  /*f530*/  IADD3.X R5, R7, UR5, RZ, P0, !PT ;  /* 0x0000000507057c10 */ /* 0x000fe200087fe4ff */
[----:B------:R3:W-:Y:S01]  /*f540*/  LDSM.16.M88.4 R180, [R2+0x4000] ;  /* 0x0040000002b4783b */ /* 0x0007e20000000200 */
[----:B------:R-:W-:Y:S02]  /*f550*/  @!P3 IADD3 R10, P0, R4, UR4, RZ ;  /* 0x00000004040abc10 */ /* 0x000fe4000ff1e0ff */
[----:B------:R-:W-:Y:S01]  /*f560*/  IADD3 R210, R199, 0x2000, RZ ;  /* 0x00002000c7d27810 */ /* 0x000fe20007ffe0ff */
[----:B------:R-:W-:Y:S01]  /*f570*/  LDSM.16.M88.4 R168, [R3] ;  /* 0x0000000003a8783b */ /* 0x000fe20000000200 */
[----:B--2---:R-:W-:-:S02]  /*f580*/  @!P3 IADD3.X R11, R5, UR5, RZ, P0, !PT ;  /* 0x00000005050bbc10 */ /* 0x004fc400087fe4ff */
[C---:B------:R-:W-:Y:S01]  /*f590*/  IADD3 R209, R199.reuse, 0x1800, RZ ;  /* 0x00001800c7d17810 */ /* 0x040fe20007ffe0ff */
[----:B------:R-:W-:Y:S01]  /*f5a0*/  LDSM.16.M88.4 R184, [R3+0x4000] ;  /* 0x0040000003b8783b */ /* 0x000fe20000000200 */
[C---:B------:R-:W-:Y:S02]  /*f5b0*/  IADD3 R208, R199.reuse, 0x1000, RZ ;  /* 0x00001000c7d07810 */ /* 0x040fe40007ffe0ff */
[C---:B------:R-:W-:Y:S01]  /*f5c0*/  IADD3 R207, R199.reuse, 0x800, RZ ;  /* 0x00000800c7cf7810 */ /* 0x040fe20007ffe0ff */
[----:B------:R-:W-:Y:S01]  /*f5d0*/  BAR.SYNC.DEFER_BLOCKING 0x0 ;  /* 0x0000000000007b1d */ /* 0x000fe20000010000 */
[C---:B------:R-:W-:Y:S02]  /*f5e0*/  IADD3 R206, R199.reuse, 0x3800, RZ ;  /* 0x00003800c7ce7810 */ /* 0x040fe40007ffe0ff */
[C---:B------:R-:W-:Y:S02]  /*f5f0*/  IADD3 R205, R199.reuse, 0x6800, RZ ;  /* 0x00006800c7cd7810 */ /* 0x040fe40007ffe0ff */
[----:B------:R-:W-:-:S02]  /*f600*/  IADD3 R204, R199, 0x6000, RZ ;  /* 0x00006000c7cc7810 */ /* 0x000fc40007ffe0ff */
[----:B-1----:R-:W-:Y:S02]  /*f610*/  MOV R0, 0x40 ;  /* 0x0000004000007802 */ /* 0x002fe40000000f00 */
[----:B------:R-:W-:Y:S02]  /*f620*/  IADD3 R203, R199, 0x5800, RZ ;  /* 0x00005800c7cb7810 */ /* 0x000fe40007ffe0ff */
[----:B---3--:R-:W-:Y:S02]  /*f630*/  IADD3 R2, R83, R151, -R110 ;  /* 0x0000009753027210 */ /* 0x008fe40007ffe86e */
[C---:B------:R-:W-:Y:S02]  /*f640*/  IADD3 R202, R199.reuse, 0x5000, RZ ;  /* 0x00005000c7ca7810 */ /* 0x040fe40007ffe0ff */
[----:B------:R-:W-:Y:S02]  /*f650*/  ISETP.LT.OR P0, PT, R2, 0x1, !P1 ;  /* 0x000000010200780c */ /* 0x000fe40004f01670 */
[----:B------:R-:W-:-:S02]  /*f660*/  IADD3 R201, R199, 0x4800, RZ ;  /* 0x00004800c7c97810 */ /* 0x000fc40007ffe0ff */
[----:B------:R-:W-:Y:S01]  /*f670*/  IADD3 R200, R199, 0x4000, RZ ;  /* 0x00004000c7c87810 */ /* 0x000fe20007ffe0ff */
[----:B------:R-:W-:-:S04]  /*f680*/  DEPBAR.LE SB0, 0x0 ;  /* 0x000080000000791a */ /* 0x000fc80000000000 */
[----:B------:R-:W-:Y:S06]  /*f690*/  BAR.SYNC.DEFER_BLOCKING 0x0 ;  /* 0x0000000000007b1d */ /* 0x000fec0000010000 */
[----:B------:R-:W1:Y:S04]  /*f6a0*/  LDSM.16.M88.4 R20, [R194] ;  /* 0x00000000c214783b */ /* 0x000e680000000200 */
[----:B------:R-:W-:Y:S04]  /*f6b0*/  LDSM.16.M88.4 R16, [R194+0x800] ;  /* 0x00080000c210783b */ /* 0x000fe80000000200 */
[----:B------:R-:W2:Y:S04]  /*f6c0*/  LDSM.16.M88.4 R12, [R194+0x1000] ;  /* 0x00100000c20c783b */ /* 0x000ea80000000200 */
[----:B------:R-:W3:Y:S04]  /*f6d0*/  LDSM.16.M88.4 R32, [R194+0x1800] ;  /* 0x00180000c220783b */ /* 0x000ee80000000200 */
[----:B------:R-:W4:Y:S04]  /*f6e0*/  LDSM.16.M88.4 R52, [R194+0x2000] ;  /* 0x00200000c234783b */ /* 0x000f280000000200 */
[----:B------:R-:W-:Y:S04]  /*f6f0*/  LDSM.16.M88.4 R76, [R194+0x2800] ;  /* 0x00280000c24c783b */ /* 0x000fe80000000200 */
[----:B------:R-:W-:Y:S04]  /*f700*/  LDSM.16.M88.4 R92, [R194+0x3000] ;  /* 0x00300000c25c783b */ /* 0x000fe80000000200 */
[----:B------:R-:W3:Y:S04]  /*f710*/  LDSM.16.M88.4 R56, [R199] ;  /* 0x00000000c738783b */ /* 0x000ee80000000200 */
[----:B------:R-:W-:Y:S04]  /*f720*/  LDSM.16.M88.4 R72, [R199+0x800] ;  /* 0x00080000c748783b */ /* 0x000fe80000000200 */
[----:B------:R-:W3:Y:S04]  /*f730*/  LDSM.16.M88.4 R64, [R199+0x1000] ;  /* 0x00100000c740783b */ /* 0x000ee80000000200 */
[----:B------:R-:W3:Y:S01]  /*f740*/  LDSM.16.M88.4 R60, [R199+0x1800] ;  /* 0x00180000c73c783b */ /* 0x000ee20000000200 */
[C---:B-1----:R-:W-:Y:S03]  /*f750*/  HMMA.16816.F32 R48, R132.reuse, R20, RZ ;  /* 0x000000148430723c */ /* 0x042fe600000018ff */
[----:B------:R-:W1:Y:S04]  /*f760*/  LDSM.16.M88.4 R96, [R199+0x2000] ;  /* 0x00200000c760783b */ /* 0x000e680000000200 */
[----:B------:R-:W-:Y:S01]  /*f770*/  LDSM.16.M88.4 R116, [R199+0x2800] ;  /* 0x00280000c774783b */ /* 0x000fe20000000200 */
[C---:B--2---:R-:W-:Y:S03]  /*f780*/  HMMA.16816.F32 R28, R132.reuse, R12, RZ ;  /* 0x0000000c841c723c */ /* 0x044fe600000018ff */
[----:B------:R-:W-:Y:S04]  /*f790*/  LDSM.16.M88.4 R120, [R199+0x3000] ;  /* 0x00300000c778783b */ /* 0x000fe80000000200 */
[----:B------:R-:W-:Y:S01]  /*f7a0*/  @!PT LDS RZ, [RZ] ;  /* 0x00000000fffff984 */ /* 0x000fe20000000800 */
[----:B------:R-:W-:Y:S01]  /*f7b0*/  @!PT LDS RZ, [RZ] ;  /* 0x00000000fffff984 */ /* 0x000fe20000000800 */
[----:B------:R-:W-:Y:S01]  /*f7c0*/  @!PT LDS RZ, [RZ] ;  /* 0x00000000fffff984 */ /* 0x000fe20000000800 */
[----:B------:R2:W-:Y:S01]  /*f7d0*/  LDGSTS.E.BYPASS.LTC128B.128 [R215+0x100], [R8.64], !P0 ;  /* 0x0010000008d77fae */ /* 0x0005e2000c101d46 */
[C---:B------:R-:W-:Y:S01]  /*f7e0*/  ISETP.LT.OR P0, PT, R2.reuse, 0x1, !P2 ;  /* 0x000000010200780c */ /* 0x040fe20005701670 */
[C---:B------:R-:W-:Y:S08]  /*f7f0*/  HMMA.16816.F32 R44, R132.reuse, R22, RZ ;  /* 0x00000016842c723c */ /* 0x040ff000000018ff */
[----:B------:R-:W-:Y:S04]  /*f800*/  HMMA.16816.F32 R40, R132, R16, RZ ;  /* 0x000000108428723c */ /* 0x000fe800000018ff */
[----:B------:R2:W-:Y:S01]  /*f810*/  LDGSTS.E.BYPASS.LTC128B.128 [R215+0x3900], [R8.64+0x80], !P0 ;  /* 0x0390008008d77fae */ /* 0x0005e2000c101d46 */
[----:B------:R-:W-:-:S02]  /*f820*/  ISETP.LT.OR P0, PT, R2, 0x21, !P1 ;  /* 0x000000210200780c */ /* 0x000fc40004f01670 */
[C---:B------:R-:W-:Y:S01]  /*f830*/  ISETP.LT.OR P1, PT, R2.reuse, 0x41, !P1 ;  /* 0x000000410200780c */ /* 0x040fe20004f21670 */
[C---:B------:R-:W-:Y:S08]  /*f840*/  HMMA.16816.F32 R36, R132.reuse, R18, RZ ;  /* 0x000000128424723c */ /* 0x040ff000000018ff */
[----:B------:R-:W-:Y:S02]  /*f850*/  HMMA.16816.F32 R24, R132, R14, RZ ;  /* 0x0000000e8418723c */ /* 0x000fe400000018ff */
[----:B------:R1:W-:Y:S01]  /*f860*/  LDGSTS.E.BYPASS.LTC128B.128 [R215+0x1100], [R6.64], !P0 ;  /* 0x0110000006d77fae */ /* 0x0003e2000c101d46 */
[----:B------:R-:W-:-:S02]  /*f870*/  ISETP.LT.OR P0, PT, R2, 0x21, !P2 ;  /* 0x000000210200780c */ /* 0x000fc40005701670 */
[----:B------:R-:W-:-:S03]  /*f880*/  ISETP.LT.OR P2, PT, R2, 0x41, !P2 ;  /* 0x000000410200780c */ /* 0x000fc60005741670 */
[C---:B---3--:R-:W-:Y:S08]  /*f890*/  HMMA.16816.F32 R20, R132.reuse, R32, RZ ;  /* 0x000000208414723c */ /* 0x048ff000000018ff */
[----:B------:R1:W-:Y:S01]  /*f8a0*/  LDGSTS.E.BYPASS.LTC128B.128 [R215+0x4900], [R6.64+0x80], !P0 ;  /* 0x0490008006d77fae */ /* 0x0003e2000c101d46 */
[----:B------:R-:W-:Y:S01]  /*f8b0*/  LOP3.LUT P0, RZ, R147, 0x4, RZ, 0xc0, !PT ;  /* 0x0000000493ff7812 */ /* 0x000fe2000780c0ff */
[----:B------:R-:W-:Y:S02]  /*f8c0*/  HMMA.16816.F32 R16, R132, R34, RZ ;  /* 0x000000228410723c */ /* 0x000fe400000018ff */
[----:B------:R1:W-:Y:S01]  /*f8d0*/  LDGSTS.E.BYPASS.LTC128B.128 [R215+0x2100], [R4.64], !P1 ;  /* 0x0210000004d77fae */ /* 0x0003e2000c901d46 */
[----:B------:R-:W-:-:S02]  /*f8e0*/  @!P3 ISETP.LT.OR P1, PT, R2, 0x61, P6 ;  /* 0x000000610200b80c */ /* 0x000fc40003721670 */
[----:B------:R-:W-:Y:S01]  /*f8f0*/  SEL R0, R0, 0xffffffc0, !P0 ;  /* 0xffffffc000007807 */ /* 0x000fe20004000000 */
[----:B------:R1:W-:Y:S01]  /*f900*/  LDGSTS.E.BYPASS.LTC128B.128 [R215+0x5900], [R4.64+0x80], !P2 ;  /* 0x0590008004d77fae */ /* 0x0003e2000d101d46 */
[----:B------:R-:W-:Y:S01]  /*f910*/  @!P3 ISETP.LT.OR P0, PT, R2, 0x61, P5 ;  /* 0x000000610200b80c */ /* 0x000fe20002f01670 */
[----:B----4-:R-:W-:Y:S01]  /*f920*/  HMMA.16816.F32 R12, R132, R52, RZ ;  /* 0x00000034840c723c */ /* 0x010fe200000018ff */
[-C--:B------:R-:W-:Y:S02]  /*f930*/  IADD3 R193, R194, R0.reuse, RZ ;  /* 0x00000000c2c17210 */ /* 0x080fe40007ffe0ff */
[----:B------:R-:W-:-:S05]  /*f940*/  IADD3 R192, R199, R0, RZ ;  /* 0x00000000c7c07210 */ /* 0x000fca0007ffe0ff */
[----:B------:R2:W-:Y:S01]  /*f950*/  @!P3 LDGSTS.E.BYPASS.LTC128B.128 [R216+0x3100], [R10.64], !P1 ;  /* 0x031000000ad8bfae */ /* 0x0005e2000c901d46 */
[----:B------:R-:W-:Y:S03]  /*f960*/  HMMA.16816.F32 R48, R136, R56, R48 ;  /* 0x000000388830723c */ /* 0x000fe60000001830 */
[----:B------:R2:W-:Y:S01]  /*f970*/  @!P3 LDGSTS.E.BYPASS.LTC128B.128 [R216+0x6900], [R10.64+0x80], !P0 ;  /* 0x069000800ad8bfae */ /* 0x0005e2000c101d46 */
[----:B------:R-:W-:-:S03]  /*f980*/  ISETP.GT.AND P0, PT, R144, R150, PT ;  /* 0x000000969000720c */ /* 0x000fc60003f04270 */
[----:B------:R-:W3:Y:S01]  /*f990*/  LDSM.16.M88.4 R80, [R193] ;  /* 0x00000000c150783b */ /* 0x000ee20000000200 */
[----:B------:R-:W-:Y:S03]  /*f9a0*/  HMMA.16816.F32 R104, R136, R64, R28 ;  /* 0x000000408868723c */ /* 0x000fe6000000181c */
[----:B------:R-:W4:Y:S04]  /*f9b0*/  LDSM.16.M88.4 R28, [R192] ;  /* 0x00000000c01c783b */ /* 0x000f280000000200 */
[----:B------:R-:W2:Y:S01]  /*f9c0*/  LDSM.16.M88.4 R32, [R193+0x800] ;  /* 0x00080000c120783b */ /* 0x000ea20000000200 */
[----:B-1----:R-:W-:Y:S03]  /*f9d0*/  HMMA.16816.F32 R4, R132, R94, RZ ;  /* 0x0000005e8404723c */ /* 0x002fe600000018ff */
[----:B------:R-:W0:Y:S05]  /*f9e0*/  LDGDEPBAR ;  /* 0x00000000000079af */ /* 0x000e2a0000000000 */
[C---:B------:R-:W-:Y:S08]  /*f9f0*/  HMMA.16816.F32 R84, R136.reuse, R58, R44 ;  /* 0x0000003a8854723c */ /* 0x040ff0000000182c */
[C---:B------:R-:W-:Y:S08]  /*fa00*/  HMMA.16816.F32 R88, R136.reuse, R60, R20 ;  /* 0x0000003c8858723c */ /* 0x040ff00000001814 */
[C---:B------:R-:W-:Y:S08]  /*fa10*/  HMMA.16816.F32 R112, R136.reuse, R62, R16 ;  /* 0x0000003e8870723c */ /* 0x040ff00000001810 */
[C---:B------:R-:W-:Y:S08]  /*fa20*/  HMMA.16816.F32 R60, R136.reuse, R96, R12 ;  /* 0x00000060883c723c */ /* 0x040ff0000000180c */
[----:B------:R-:W-:Y:S01]  /*fa30*/  HMMA.16816.F32 R100, R136, R66, R24 ;  /* 0x000000428864723c */ /* 0x000fe20000001818 */
[----:B------:R-:W-:Y:S07]  /*fa40*/  LDSM.16.M88.4 R64, [R199+0x3800] ;  /* 0x00380000c740783b */ /* 0x000fee0000000200 */
[----:B------:R-:W-:Y:S08]  /*fa50*/  HMMA.16816.F32 R12, R132, R78, RZ ;  /* 0x0000004e840c723c */ /* 0x000ff000000018ff */
[----:B---3--:R-:W-:Y:S01]  /*fa60*/  HMMA.16816.F32 R24, R164, R80, R48 ;  /* 0x00000050a418723c */ /* 0x008fe20000001830 */
[----:B------:R-:W-:Y:S07]  /*fa70*/  LDSM.16.M88.4 R48, [R194+0x3800] ;  /* 0x00380000c230783b */ /* 0x000fee0000000200 */
[----:B------:R-:W-:Y:S01]  /*fa80*/  HMMA.16816.F32 R108, R136, R72, R40 ;  /* 0x00000048886c723c */ /* 0x000fe20000001828 */
[----:B------:R-:W1:Y:S07]  /*fa90*/  LDSM.16.M88.4 R40, [R193+0x1000] ;  /* 0x00100000c128783b */ /* 0x000e6e0000000200 */
[C---:B--2---:R-:W-:Y:S08]  /*faa0*/  HMMA.16816.F32 R8, R132.reuse, R92, RZ ;  /* 0x0000005c8408723c */ /* 0x044ff000000018ff */
[----:B------:R-:W-:Y:S01]  /*fab0*/  HMMA.16816.F32 R16, R132, R76, RZ ;  /* 0x0000004c8410723c */ /* 0x000fe200000018ff */
[----:B------:R-:W-:Y:S07]  /*fac0*/  LDSM.16.M88.4 R76, [R192+0x1000] ;  /* 0x00100000c04c783b */ /* 0x000fee0000000200 */
[----:B------:R-:W-:Y:S08]  /*fad0*/  HMMA.16816.F32 R124, R136, R122, R4 ;  /* 0x0000007a887c723c */ /* 0x000ff00000001804 */
[----:B------:R-:W-:Y:S01]  /*fae0*/  HMMA.16816.F32 R20, R132, R54, RZ ;  /* 0x000000368414723c */ /* 0x000fe200000018ff */
[----:B------:R-:W-:Y:S07]  /*faf0*/  LDSM.16.M88.4 R52, [R193+0x1800] ;  /* 0x00180000c134783b */ /* 0x000fee0000000200 */
[----:B------:R-:W-:Y:S01]  /*fb00*/  HMMA.16816.F32 R4, R164, R82, R84 ;  /* 0x00000052a404723c */ /* 0x000fe20000001854 */
[----:B------:R-:W-:Y:S07]  /*fb10*/  LDSM.16.M88.4 R80, [R194+0x4000] ;  /* 0x00400000c250783b */ /* 0x000fee0000000200 */
[C---:B------:R-:W-:Y:S01]  /*fb20*/  HMMA.16816.F32 R72, R136.reuse, R74, R36 ;  /* 0x0000004a8848723c */ /* 0x040fe20000001824 */
[----:B------:R-:W2:Y:S07]  /*fb30*/  LDSM.16.M88.4 R36, [R192+0x800] ;  /* 0x00080000c024783b */ /* 0x000eae0000000200 */
[----:B------:R-:W-:Y:S08]  /*fb40*/  HMMA.16816.F32 R128, R136, R118, R12 ;  /* 0x000000768880723c */ /* 0x000ff0000000180c */
[----:B----4-:R-:W-:Y:S08]  /*fb50*/  HMMA.16816.F32 R12, R168, R28, R24 ;  /* 0x0000001ca80c723c */ /* 0x010ff00000001818 */
[C---:B------:R-:W-:Y:S01]  /*fb60*/  HMMA.16816.F32 R140, R136.reuse, R120, R8 ;  /* 0x00000078888c723c */ /* 0x040fe20000001808 */
[----:B------:R-:W3:Y:S07]  /*fb70*/  LDSM.16.M88.4 R8, [R193+0x2000] ;  /* 0x00200000c108783b */ /* 0x000eee0000000200 */
[----:B------:R-:W-:Y:S08]  /*fb80*/  HMMA.16816.F32 R44, R136, R116, R16 ;  /* 0x00000074882c723c */ /* 0x000ff00000001810 */
[----:B------:R-:W-:Y:S08]  /*fb90*/  HMMA.16816.F32 R16, R164, R32, R108 ;  /* 0x00000020a410723c */ /* 0x000ff0000000186c */
[----:B------:R-:W-:Y:S01]  /*fba0*/  HMMA.16816.F32 R56, R136, R98, R20 ;  /* 0x000000628838723c */ /* 0x000fe20000001814 */
[----:B------:R-:W4:Y:S04]  /*fbb0*/  LDSM.16.M88.4 R20, [R193+0x2800] ;  /* 0x00280000c114783b */ /* 0x000f280000000200 */
[----:B------:R-:W-:Y:S03]  /*fbc0*/  LDSM.16.M88.4 R96, [R193+0x3800] ;  /* 0x00380000c160783b */ /* 0x000fe60000000200 */
[C---:B-1----:R-:W-:Y:S01]  /*fbd0*/  HMMA.16816.F32 R92, R164.reuse, R40, R104 ;  /* 0x00000028a45c723c */ /* 0x042fe20000001868 */
[----:B------:R-:W-:Y:S07]  /*fbe0*/  LDSM.16.M88.4 R104, [R192+0x3800] ;  /* 0x00380000c068783b */ /* 0x000fee0000000200 */
[----:B------:R-:W-:Y:S01]  /*fbf0*/  HMMA.16816.F32 R116, R164, R42, R100 ;  /* 0x0000002aa474723c */ /* 0x000fe20000001864 */
[----:B------:R-:W1:Y:S07]  /*fc00*/  LDSM.16.M88.4 R40, [R193+0x3000] ;  /* 0x00300000c128783b */ /* 0x000e6e0000000200 */
[----:B------:R-:W-:Y:S08]  /*fc10*/  HMMA.16816.F32 R4, R168, R30, R4 ;  /* 0x0000001ea804723c */ /* 0x000ff00000001804 */
[----:B------:R-:W-:Y:S08]  /*fc20*/  HMMA.16816.F32 R12, R172, R48, R12 ;  /* 0x00000030ac0c723c */ /* 0x000ff0000000180c */
[----:B------:R-:W-:Y:S01]  /*fc30*/  HMMA.16816.F32 R72, R164, R34, R72 ;  /* 0x00000022a448723c */ /* 0x000fe20000001848 */
[----:B------:R-:W-:Y:S07]  /*fc40*/  LDSM.16.M88.4 R32, [R192+0x2800] ;  /* 0x00280000c020783b */ /* 0x000fee0000000200 */
[----:B--2---:R-:W-:Y:S08]  /*fc50*/  HMMA.16816.F32 R16, R168, R36, R16 ;  /* 0x00000024a810723c */ /* 0x004ff00000001810 */
[----:B---3--:R-:W-:Y:S01]  /*fc60*/  HMMA.16816.F32 R100, R164, R10, R56 ;  /* 0x0000000aa464723c */ /* 0x008fe20000001838 */
[----:B------:R-:W2:Y:S07]  /*fc70*/  LDSM.16.M88.4 R56, [R192+0x3000] ;  /* 0x00300000c038783b */ /* 0x000eae0000000200 */
[----:B------:R-:W-:Y:S01]  /*fc80*/  HMMA.16816.F32 R4, R172, R50, R4 ;  /* 0x00000032ac04723c */ /* 0x000fe20000001804 */
[----:B------:R-:W-:Y:S07]  /*fc90*/  LDSM.16.M88.4 R48, [R192+0x1800] ;  /* 0x00180000c030783b */ /* 0x000fee0000000200 */
[----:B------:R-:W-:Y:S01]  /*fca0*/  HMMA.16816.F32 R120, R164, R52, R88 ;  /* 0x00000034a478723c */ /* 0x000fe20000001858 */
[----:B------:R-:W3:Y:S07]  /*fcb0*/  LDSM.16.M88.4 R88, [R199+0x4000] ;  /* 0x00400000c758783b */ /* 0x000eee0000000200 */
        /* <DEDUP_REMOVED lines=13> */
[----:B------:R-:W-:Y:S01]  /*fd90*/  HMMA.16816.F32 R72, R168, R76, R92 ;  /* 0x0000004ca848723c */ /* 0x000fe2000000185c */
[----:B------:R-:W4:Y:S07]  /*fda0*/  LDSM.16.M88.4 R92, [R193+0x4000] ;  /* 0x00400000c15c783b */ /* 0x000f2e0000000200 */
[----:B------:R-:W-:Y:S08]  /*fdb0*/  HMMA.16816.F32 R4, R180, R96, R12 ;  /* 0x00000060b404723c */ /* 0x000ff0000000180c */
[C---:B------:R-:W-:Y:S08]  /*fdc0*/  HMMA.16816.F32 R40, R168.reuse, R78, R116 ;  /* 0x0000004ea828723c */ /* 0x040ff00000001874 */
[----:B--2---:R-:W-:Y:S08]  /*fdd0*/  HMMA.16816.F32 R116, R168, R56, R24 ;  /* 0x00000038a874723c */ /* 0x004ff00000001818 */
[----:B------:R-:W-:Y:S08]  /*fde0*/  HMMA.16816.F32 R24, R172, R82, R20 ;  /* 0x00000052ac18723c */ /* 0x000ff00000001814 */
[----:B---3--:R-:W-:Y:S08]  /*fdf0*/  HMMA.16816.F32 R20, R176, R88, R16 ;  /* 0x00000058b014723c */ /* 0x008ff00000001810 */
[C---:B------:R-:W-:Y:S08]  /*fe00*/  HMMA.16816.F32 R52, R168.reuse, R48, R120 ;  /* 0x00000030a834723c */ /* 0x040ff00000001878 */
[C---:B------:R-:W-:Y:S08]  /*fe10*/  HMMA.16816.F32 R48, R168.reuse, R50, R112 ;  /* 0x00000032a830723c */ /* 0x040ff00000001870 */
[C---:B------:R-:W-:Y:S08]  /*fe20*/  HMMA.16816.F32 R84, R168.reuse, R32, R84 ;  /* 0x00000020a854723c */ /* 0x040ff00000001854 */
[----:B------:R-:W-:Y:S01]  /*fe30*/  HMMA.16816.F32 R112, R168, R34, R28 ;  /* 0x00000022a870723c */ /* 0x000fe2000000181c */
[----:B------:R-:W2:Y:S04]  /*fe40*/  LDSM.16.M88.4 R32, [R199+0x4800] ;  /* 0x00480000c720783b */ /* 0x000ea80000000200 */
[----:B------:R-:W-:Y:S03]  /*fe50*/  LDSM.16.M88.4 R28, [R199+0x5000] ;  /* 0x00500000c71c783b */ /* 0x000fe60000000200 */
[----:B------:R-:W-:Y:S08]  /*fe60*/  HMMA.16816.F32 R16, R180, R98, R8 ;  /* 0x00000062b410723c */ /* 0x000ff00000001808 */
[----:B------:R-:W-:Y:S01]  /*fe70*/  HMMA.16816.F32 R80, R168, R58, R60 ;  /* 0x0000003aa850723c */ /* 0x000fe2000000183c */
[----:B------:R-:W3:Y:S07]  /*fe80*/  LDSM.16.M88.4 R56, [R192+0x4000] ;  /* 0x00400000c038783b */ /* 0x000eee0000000200 */
[----:B------:R-:W-:Y:S08]  /*fe90*/  HMMA.16816.F32 R4, R184, R104, R4 ;  /* 0x00000068b804723c */ /* 0x000ff00000001804 */
[----:B-1----:R-:W-:Y:S08]  /*fea0*/  HMMA.16816.F32 R12, R172, R36, R72 ;  /* 0x00000024ac0c723c */ /* 0x002ff00000001848 */
[----:B----4-:R-:W-:Y:S08]  /*feb0*/  HMMA.16816.F32 R8, R180, R92, R20 ;  /* 0x0000005cb408723c */ /* 0x010ff00000001814 */
[----:B------:R-:W-:Y:S01]  /*fec0*/  HMMA.16816.F32 R24, R176, R90, R24 ;  /* 0x0000005ab018723c */ /* 0x000fe20000001818 */
[----:B------:R-:W-:-:S04]  /*fed0*/  FMUL.FTZ R0, R4, c[0x0][0x320] ;  /* 0x0000c80004007a20 */ /* 0x000fc80000410000 */
[----:B------:R1:W4:Y:S03]  /*fee0*/  MUFU.TANH R104, R0 ;  /* 0x0000000000687308 */ /* 0x0003260000002400 */
[----:B------:R-:W-:Y:S01]  /*fef0*/  HMMA.16816.F32 R76, R172, R66, R48 ;  /* 0x00000042ac4c723c */ /* 0x000fe20000001830 */
[----:B------:R-:W-:Y:S07]  /*ff00*/  LDSM.16.M88.4 R48, [R193+0x4800] ;  /* 0x00480000c130783b */ /* 0x000fee0000000200 */
[----:B------:R-:W-:Y:S01]  /*ff10*/  HMMA.16816.F32 R16, R184, R106, R16 ;  /* 0x0000006ab810723c */ /* 0x000fe20000001810 */
[----:B-1----:R-:W-:-:S07]  /*ff20*/  FMUL.FTZ R0, R5, c[0x0][0x320] ;  /* 0x0000c80005007a20 */ /* 0x002fce0000410000 */
[C---:B------:R-:W-:Y:S01]  /*ff30*/  HMMA.16816.F32 R108, R168.reuse, R44, R108 ;  /* 0x0000002ca86c723c */ /* 0x040fe2000000186c */
[----:B------:R1:W1:Y:S07]  /*ff40*/  MUFU.TANH R99, R0 ;  /* 0x0000000000637308 */ /* 0x00026e0000002400 */
[----:B------:R-:W-:Y:S08]  /*ff50*/  HMMA.16816.F32 R100, R168, R46, R100 ;  /* 0x0000002ea864723c */ /* 0x000ff00000001864 */
[----:B------:R-:W-:Y:S01]  /*ff60*/  HMMA.16816.F32 R44, R172, R38, R40 ;  /* 0x00000026ac2c723c */ /* 0x000fe20000001828 */
[----:B-1----:R-:W-:Y:S01]  /*ff70*/  FMUL.FTZ R0, R6, c[0x0][0x320] ;  /* 0x0000c80006007a20 */ /* 0x002fe20000410000 */
[----:B------:R-:W1:Y:S03]  /*ff80*/  LDSM.16.M88.4 R40, [R194+0x5800] ;  /* 0x00580000c228783b */ /* 0x000e660000000200 */
[----:B------:R3:W1:Y:S01]  /*ff90*/  MUFU.TANH R106, R0 ;  /* 0x00000000006a7308 */ /* 0x0006620000002400 */
[----:B------:R-:W1:Y:S02]  /*ffa0*/  LDSM.16.M88.4 R36, [R192+0x4800] ;  /* 0x00480000c024783b */ /* 0x000e640000000200 */
[----:B--2---:R-:W-:Y:S08]  /*ffb0*/  HMMA.16816.F32 R12, R176, R32, R12 ;  /* 0x00000020b00c723c */ /* 0x004ff0000000180c */
[----:B------:R-:W-:Y:S01]  /*ffc0*/  HMMA.16816.F32 R72, R172, R64, R52 ;  /* 0x00000040ac48723c */ /* 0x000fe20000001834 */
[----:B------:R-:W2:Y:S01]  /*ffd0*/  LDSM.16.M88.4 R52, [R194+0x6000] ;  /* 0x00600000c234783b */ /* 0x000ea20000000200 */
[----:B---3--:R-:W-:-:S06]  /*ffe0*/  FMUL.FTZ R0, R7, c[0x0][0x320] ;  /* 0x0000c80007007a20 */ /* 0x008fcc0000410000 */
[----:B------:R-:W-:Y:S01]  /*fff0*/  HMMA.16816.F32 R4, R184, R56, R8 ;  /* 0x00000038b804723c */ /* 0x000fe20000001808 */
[----:B------:R3:W1:Y:S07]  /*10000*/  MUFU.TANH R105, R0 ;  /* 0x0000000000697308 */ /* 0x00066e0000002400 */
[----:B------:R-:W-:Y:S08]  /*10010*/  HMMA.16816.F32 R8, R180, R94, R24 ;  /* 0x0000005eb408723c */ /* 0x000ff00000001818 */
[----:B------:R-:W-:Y:S01]  /*10020*/  HMMA.16816.F32 R20, R176, R34, R44 ;  /* 0x00000022b014723c */ /* 0x000fe2000000182c */
[----:B---3--:R-:W-:Y:S01]  /*10030*/  FMUL.FTZ R0, R16, c[0x0][0x320] ;  /* 0x0000c80010007a20 */ /* 0x008fe20000410000 */
[----:B------:R-:W3:Y:S03]  /*10040*/  LDSM.16.M88.4 R32, [R193+0x5000] ;  /* 0x00500000c120783b */ /* 0x000ee60000000200 */
[----:B------:R2:W2:Y:S01]  /*10050*/  MUFU.TANH R96, R0 ;  /* 0x0000000000607308 */ /* 0x0004a20000002400 */
[----:B------:R-:W-:Y:S02]  /*10060*/  LDSM.16.M88.4 R44, [R193+0x5800] ;  /* 0x00580000c12c783b */ /* 0x000fe40000000200 */
[C---:B-1----:R-:W-:Y:S08]  /*10070*/  HMMA.16816.F32 R64, R172.reuse, R40, R108 ;  /* 0x00000028ac40723c */ /* 0x042ff0000000186c */
[----:B------:R-:W-:Y:S01]  /*10080*/  HMMA.16816.F32 R60, R172, R42, R100 ;  /* 0x0000002aac3c723c */ /* 0x000fe20000001864 */
[----:B------:R-:W1:Y:S01]  /*10090*/  LDSM.16.M88.4 R40, [R199+0x5800] ;  /* 0x00580000c728783b */ /* 0x000e620000000200 */
[----:B--2---:R-:W-:-:S04]  /*100a0*/  FMUL.FTZ R0, R17, c[0x0][0x320] ;  /* 0x0000c80011007a20 */ /* 0x004fc80000410000 */
[----:B------:R2:W1:Y:S02]  /*100b0*/  MUFU.TANH R93, R0 ;  /* 0x00000000005d7308 */ /* 0x0004640000002400 */
[----:B--2---:R-:W-:-:S06]  /*100c0*/  FMUL.FTZ R0, R18, c[0x0][0x320] ;  /* 0x0000c80012007a20 */ /* 0x004fcc0000410000 */
[----:B------:R2:W1:Y:S02]  /*100d0*/  MUFU.TANH R98, R0 ;  /* 0x0000000000627308 */ /* 0x0004640000002400 */
[----:B--2---:R-:W-:Y:S02]  /*100e0*/  FMUL.FTZ R0, R19, c[0x0][0x320] ;  /* 0x0000c80013007a20 */ /* 0x004fe40000410000 */
[----:B------:R-:W-:Y:S04]  /*100f0*/  HMMA.16816.F32 R16, R180, R48, R12 ;  /* 0x00000030b410723c */ /* 0x000fe8000000180c */
[----:B------:R2:W1:Y:S04]  /*10100*/  MUFU.TANH R97, R0 ;  /* 0x0000000000617308 */ /* 0x0004680000002400 */
[----:B------:R-:W-:Y:S01]  /*10110*/  HMMA.16816.F32 R12, R184, R58, R8 ;  /* 0x0000003ab80c723c */ /* 0x000fe20000001808 */
[----:B------:R-:W1:Y:S07]  /*10120*/  LDSM.16.M88.4 R56, [R194+0x6800] ;  /* 0x00680000c238783b */ /* 0x000e6e0000000200 */
[----:B------:R-:W-:Y:S01]  /*10130*/  HMMA.16816.F32 R8, R176, R28, R72 ;  /* 0x0000001cb008723c */ /* 0x000fe20000001848 */
[----:B--2---:R-:W-:-:S04]  /*10140*/  FMUL.FTZ R0, R4, c[0x0][0x320] ;  /* 0x0000c80004007a20 */ /* 0x004fc80000410000 */
[----:B------:R2:W1:Y:S03]  /*10150*/  MUFU.TANH R91, R0 ;  /* 0x00000000005b7308 */ /* 0x0004660000002400 */
[----:B------:R-:W-:Y:S08]  /*10160*/  HMMA.16816.F32 R24, R184, R36, R16 ;  /* 0x00000024b818723c */ /* 0x000ff00000001810 */
[----:B------:R-:W-:Y:S01]  /*10170*/  HMMA.16816.F32 R72, R172, R52, R84 ;  /* 0x00000034ac48723c */ /* 0x000fe20000001854 */
[----:B--2---:R-:W-:-:S07]  /*10180*/  FMUL.FTZ R0, R5, c[0x0][0x320] ;  /* 0x0000c80005007a20 */ /* 0x004fce0000410000 */
[----:B---3--:R-:W-:Y:S01]  /*10190*/  HMMA.16816.F32 R16, R180, R32, R8 ;  /* 0x00000020b410723c */ /* 0x008fe20000001808 */
[----:B------:R2:W3:Y:S02]  /*101a0*/  MUFU.TANH R90, R0 ;  /* 0x00000000005a7308 */ /* 0x0004e40000002400 */
[----:B--2---:R-:W-:-:S06]  /*101b0*/  FMUL.FTZ R0, R6, c[0x0][0x320] ;  /* 0x0000c80006007a20 */ /* 0x004fcc0000410000 */
[----:B------:R2:W1:Y:S02]  /*101c0*/  MUFU.TANH R95, R0 ;  /* 0x00000000005f7308 */ /* 0x0004640000002400 */
[----:B--2---:R-:W-:Y:S02]  /*101d0*/  FMUL.FTZ R0, R7, c[0x0][0x320] ;  /* 0x0000c80007007a20 */ /* 0x004fe40000410000 */
[----:B------:R-:W-:Y:S01]  /*101e0*/  HMMA.16816.F32 R4, R180, R50, R20 ;  /* 0x00000032b404723c */ /* 0x000fe20000001814 */
[----:B------:R-:W2:Y:S03]  /*101f0*/  LDSM.16.M88.4 R48, [R192+0x5000] ;  /* 0x00500000c030783b */ /* 0x000ea60000000200 */
[----:B------:R1:W1:Y:S04]  /*10200*/  MUFU.TANH R92, R0 ;  /* 0x00000000005c7308 */ /* 0x0002680000002400 */
[----:B------:R-:W-:Y:S01]  /*10210*/  HMMA.16816.F32 R20, R176, R30, R76 ;  /* 0x0000001eb014723c */ /* 0x000fe2000000184c */
[----:B------:R-:W2:Y:S01]  /*10220*/  LDSM.16.M88.4 R28, [R199+0x6000] ;  /* 0x00600000c71c783b */ /* 0x000ea20000000200 */
[----:B-1----:R-:W-:-:S04]  /*10230*/  FMUL.FTZ R0, R12, c[0x0][0x320] ;  /* 0x0000c8000c007a20 */ /* 0x002fc80000410000 */
[----:B------:R1:W1:Y:S10]  /*10240*/  MUFU.TANH R89, R0 ;  /* 0x0000000000597308 */ /* 0x0002740000002400 */
[----:B------:R-:W-:Y:S01]  /*10250*/  HMMA.16816.F32 R4, R184, R38, R4 ;  /* 0x00000026b804723c */ /* 0x000fe20000001804 */
[----:B------:R-:W2:Y:S07]  /*10260*/  LDSM.16.M88.4 R36, [R192+0x5800] ;  /* 0x00580000c024783b */ /* 0x000eae0000000200 */
[----:B------:R-:W-:Y:S01]  /*10270*/  HMMA.16816.F32 R8, R180, R34, R20 ;  /* 0x00000022b408723c */ /* 0x000fe20000001814 */
[----:B-1----:R-:W-:-:S07]  /*10280*/  FMUL.FTZ R0, R13, c[0x0][0x320] ;  /* 0x0000c8000d007a20 */ /* 0x002fce0000410000 */
[----:B------:R-:W-:Y:S01]  /*10290*/  HMMA.16816.F32 R20, R176, R42, R60 ;  /* 0x0000002ab014723c */ /* 0x000fe2000000183c */
[----:B------:R1:W1:Y:S07]  /*102a0*/  MUFU.TANH R88, R0 ;  /* 0x0000000000587308 */ /* 0x00026e0000002400 */
[C---:B------:R-:W-:Y:S08]  /*102b0*/  HMMA.16816.F32 R32, R172.reuse, R54, R112 ;  /* 0x00000036ac20723c */ /* 0x040ff00000001870 */
[----:B------:R-:W-:Y:S01]  /*102c0*/  HMMA.16816.F32 R52, R172, R56, R116 ;  /* 0x00000038ac34723c */ /* 0x000fe20000001874 */
[----:B-1----:R-:W-:-:S04]  /*102d0*/  FMUL.FTZ R0, R14, c[0x0][0x320] ;  /* 0x0000c8000e007a20 */ /* 0x002fc80000410000 */
[----:B------:R1:W1:Y:S02]  /*102e0*/  MUFU.TANH R84, R0 ;  /* 0x0000000000547308 */ /* 0x0002640000002400 */
[----:B-1----:R-:W-:Y:S02]  /*102f0*/  FMUL.FTZ R0, R15, c[0x0][0x320] ;  /* 0x0000c8000f007a20 */ /* 0x002fe40000410000 */
[----:B------:R-:W-:Y:S01]  /*10300*/  HMMA.16816.F32 R12, R176, R40, R64 ;  /* 0x00000028b00c723c */ /* 0x000fe20000001840 */
[----:B------:R-:W-:Y:S03]  /*10310*/  LDSM.16.M88.4 R40, [R192+0x6000] ;  /* 0x00600000c028783b */ /* 0x000fe60000000200 */
[----:B------:R1:W1:Y:S02]  /*10320*/  MUFU.TANH R78, R0 ;  /* 0x00000000004e7308 */ /* 0x0002640000002400 */
[----:B-1----:R-:W-:-:S06]  /*10330*/  FMUL.FTZ R0, R24, c[0x0][0x320] ;  /* 0x0000c80018007a20 */ /* 0x002fcc0000410000 */
[----:B------:R1:W1:Y:S02]  /*10340*/  MUFU.TANH R71, R0 ;  /* 0x0000000000477308 */ /* 0x0002640000002400 */
[----:B-1----:R-:W-:-:S06]  /*10350*/  FMUL.FTZ R0, R25, c[0x0][0x320] ;  /* 0x0000c80019007a20 */ /* 0x002fcc0000410000 */
[----:B------:R1:W1:Y:S02]  /*10360*/  MUFU.TANH R70, R0 ;  /* 0x0000000000467308 */ /* 0x0002640000002400 */
[----:B-1----:R-:W-:-:S06]  /*10370*/  FMUL.FTZ R0, R26, c[0x0][0x320] ;  /* 0x0000c8001a007a20 */ /* 0x002fcc0000410000 */
[----:B------:R1:W1:Y:S02]  /*10380*/  MUFU.TANH R77, R0 ;  /* 0x00000000004d7308 */ /* 0x0002640000002400 */
[----:B-1----:R-:W-:Y:S02]  /*10390*/  FMUL.FTZ R0, R27, c[0x0][0x320] ;  /* 0x0000c8001b007a20 */ /* 0x002fe40000410000 */
[----:B--2---:R-:W-:Y:S04]  /*103a0*/  HMMA.16816.F32 R24, R184, R48, R16 ;  /* 0x00000030b818723c */ /* 0x004fe80000001810 */
        /* <DEDUP_REMOVED lines=111> */
[----:B------:R-:W-:-:S03]  /*10aa0*/  @P0 IADD3 R0, P3, R160, R2, RZ ;  /* 0x00000002a0000210 */ /* 0x000fc60007f7e0ff */
[----:B------:R-:W-:Y:S01]  /*10ab0*/  IMAD.IADD R3, R3, 0x1, R4 ;  /* 0x0000000103037824 */ /* 0x000fe200078e0204 */
[----:B------:R-:W-:-:S03]  /*10ac0*/  @P0 LEA R4, P1, R0, c[0x0][0x1c8], 0x1 ;  /* 0x0000720000040a11 */ /* 0x000fc600078208ff */
[----:B------:R-:W-:-:S05]  /*10ad0*/  @P0 IMAD.X R5, R3, 0x1, R156, P3 ;  /* 0x0000000103050824 */ /* 0x000fca00018e069c */
[----:B------:R-:W-:Y:S02]  /*10ae0*/  @P0 LEA.HI.X R5, R0, c[0x0][0x1cc], R5, 0x1, P1 ;  /* 0x0000730000050a11 */ /* 0x000fe400008f0c05 */
[----:B------:R-:W-:Y:S02]  /*10af0*/  @P2 LEA R0, P4, R149, R2, 0x5 ;  /* 0x0000000295002211 */ /* 0x000fe400078828ff */
[----:B------:R-:W-:Y:S01]  /*10b00*/  ISETP.GE.AND P1, PT, R238, 0x41, PT ;  /* 0x00000041ee00780c */ /* 0x000fe20003f26270 */
[----:B------:R-:W-:Y:S01]  /*10b10*/  @!PT LDS RZ, [RZ] ;  /* 0x00000000fffff984 */ /* 0x000fe20000000800 */
[----:B------:R-:W-:Y:S01]  /*10b20*/  @!PT LDS RZ, [RZ] ;  /* 0x00000000fffff984 */ /* 0x000fe20000000800 */
[----:B------:R-:W-:Y:S01]  /*10b30*/  @!PT LDS RZ, [RZ] ;  /* 0x00000000fffff984 */ /* 0x000fe20000000800 */
[----:B------:R1:W-:Y:S01]  /*10b40*/  @P0 LDGSTS.E.BYPASS.LTC128B.128 [R215+0x8100], [R4.64], !P6 ;  /* 0x0810000004d70fae */ /* 0x0003e2000f101d46 */
[----:B------:R-:W-:-:S03]  /*10b50*/  @P2 IADD3 R0, P3, R0, R160, RZ ;  /* 0x000000a000002210 */ /* 0x000fc60007f7e0ff */
[----:B------:R1:W-:Y:S01]  /*10b60*/  @P0 LDGSTS.E.BYPASS.LTC128B.128 [R215+0xb900], [R4.64+0x80], !P5 ;  /* 0x0b90008004d70fae */ /* 0x0003e2000e901d46 */
[----:B------:R-:W-:-:S13]  /*10b70*/  ISETP.GE.AND P0, PT, R238, 0x61, PT ;  /* 0x00000061ee00780c */ /* 0x000fda0003f06270 */
[----:B------:R-:W-:Y:S01]  /*10b80*/  @P0 IMAD R8, R148, 0x60, RZ ;  /* 0x0000006094080824 */ /* 0x000fe200078e02ff */
[----:B-1----:R-:W-:-:S05]  /*10b90*/  @P2 LEA.HI.X R4, R149, R3, R148, 0x5, P4 ;  /* 0x0000000395042211 */ /* 0x002fca00020f2c94 */
[----:B------:R-:W-:Y:S01]  /*10ba0*/  @P2 IMAD.X R4, R4, 0x1, R156, P3 ;  /* 0x0000000104042824 */ /* 0x000fe200018e069c */
[----:B------:R-:W-:-:S04]  /*10bb0*/  @P2 LEA R6, P3, R0, c[0x0][0x1c8], 0x1 ;  /* 0x0000720000062a11 */ /* 0x000fc800078608ff */
[----:B------:R-:W-:Y:S02]  /*10bc0*/  @P2 LEA.HI.X R7, R0, c[0x0][0x1cc], R4, 0x1, P3 ;  /* 0x0000730000072a11 */ /* 0x000fe400018f0c04 */
[----:B------:R-:W-:-:S03]  /*10bd0*/  @P1 LEA R0, P3, R149, R2, 0x6 ;  /* 0x0000000295001211 */ /* 0x000fc600078630ff */
[----:B------:R1:W-:Y:S01]  /*10be0*/  @P2 LDGSTS.E.BYPASS.LTC128B.128 [R216+0x9100], [R6.64], !P6 ;  /* 0x0910000006d82fae */ /* 0x0003e2000f101d46 */
[C---:B------:R-:W-:Y:S01]  /*10bf0*/  @P1 LEA.HI.X R4, R149.reuse, R3, R148, 0x6, P3 ;  /* 0x0000000395041211 */ /* 0x040fe200018f3494 */
        /* <DEDUP_REMOVED lines=14> */
.L_x_1232:
[----:B--234-:R-:W-:Y:S05]  /*10ce0*/  BSYNC B0 ;  /* 0x0000000000007941 */ /* 0x01cfea0003800000 */
.L_x_1231:
[----:B-1----:R-:W2:Y:S01]  /*10cf0*/  LDL R7, [R1+0x58] ;  /* 0x0000580001077983 */ /* 0x002ea20000100800 */
[CC--:B------:R-:W-:Y:S02]  /*10d00*/  LEA.HI R2, R214.reuse, R145.reuse, RZ, 0x5 ;  /* 0x00000091d6027211 */ /* 0x0c0fe400078f28ff */
[----:B------:R-:W-:Y:S01]  /*10d10*/  LEA.HI R5, R214, R145, RZ, 0x2 ;  /* 0x00000091d6057211 */ /* 0x000fe200078f10ff */
[----:B------:R-:W0:Y:S01]  /*10d20*/  LDGDEPBAR ;  /* 0x00000000000079af */ /* 0x000e220000000000 */
[----:B------:R-:W-:Y:S02]  /*10d30*/  LOP3.LUT R0, R2, 0xffffffe0, RZ, 0xc0, !PT ;  /* 0xffffffe002007812 */ /* 0x000fe400078ec0ff */
[----:B------:R-:W-:-:S02]  /*10d40*/  SHF.R.S32.HI R3, RZ, 0x5, R2 ;  /* 0x00000005ff037819 */ /* 0x000fc40000011402 */
[----:B------:R-:W-:Y:S01]  /*10d50*/  SHF.R.S32.HI R2, RZ, 0x1f, R2 ;  /* 0x0000001fff027819 */ /* 0x000fe20000011402 */
[----:B------:R-:W-:Y:S01]  /*10d60*/  IMAD.IADD R0, R145, 0x1, -R0 ;  /* 0x0000000191007824 */ /* 0x000fe200078e0a00 */
[----:B------:R-:W-:Y:S02]  /*10d70*/  LOP3.LUT R5, R5, 0xfffffffc, RZ, 0xc0, !PT ;  /* 0xfffffffc05057812 */ /* 0x000fe400078ec0ff */
[----:B------:R-:W-:Y:S02]  /*10d80*/  LEA.HI R4, R2, R3, RZ, 0x3 ;  /* 0x0000000302047211 */ /* 0x000fe400078f18ff */
[----:B------:R-:W-:Y:S01]  /*10d90*/  ISETP.NE.AND P0, PT, R153, 0x1, PT ;  /* 0x000000019900780c */ /* 0x000fe20003f05270 */
[----:B------:R-:W-:Y:S01]  /*10da0*/  IMAD.IADD R2, R145, 0x1, -R5 ;  /* 0x0000000191027824 */ /* 0x000fe200078e0a05 */
[----:B------:R-:W-:Y:S02]  /*10db0*/  SHF.R.S32.HI R5, RZ, 0x1f, R0 ;  /* 0x0000001fff057819 */ /* 0x000fe40000011400 */
[----:B------:R-:W-:-:S02]  /*10dc0*/  LOP3.LUT R6, R4, 0xffffff8, RZ, 0xc0, !PT ;  /* 0x0ffffff804067812 */ /* 0x000fc400078ec0ff */
[----:B------:R-:W-:Y:S02]  /*10dd0*/  LEA.HI R4, R2, R2, RZ, 0x1 ;  /* 0x0000000202047211 */ /* 0x000fe400078f08ff */
[----:B------:R-:W-:Y:S01]  /*10de0*/  LEA.HI R5, R5, R0, RZ, 0x2 ;  /* 0x0000000005057211 */ /* 0x000fe200078f10ff */
[----:B------:R-:W-:Y:S01]  /*10df0*/  IMAD.IADD R6, R3, 0x1, -R6 ;  /* 0x0000000103067824 */ /* 0x000fe200078e0a06 */
[----:B------:R-:W-:Y:S02]  /*10e00*/  LOP3.LUT R0, R4, 0x1ffffffe, RZ, 0xc0, !PT ;  /* 0x1ffffffe04007812 */ /* 0x000fe400078ec0ff */
[----:B------:R-:W-:-:S03]  /*10e10*/  SHF.R.S32.HI R3, RZ, 0x2, R5 ;  /* 0x00000002ff037819 */ /* 0x000fc60000011405 */
[----:B------:R-:W-:Y:S02]  /*10e20*/  IMAD.IADD R2, R2, 0x1, -R0 ;  /* 0x0000000102027824 */ /* 0x000fe400078e0a00 */
[----:B------:R-:W-:-:S04]  /*10e30*/  IMAD R0, R6, 0x10, R3 ;  /* 0x0000001006007824 */ /* 0x000fc800078e0203 */
[----:B------:R-:W-:-:S04]  /*10e40*/  IMAD R250, R2, 0x8, R0 ;  /* 0x0000000802fa7824 */ /* 0x000fc800078e0200 */
[----:B------:R-:W-:-:S04]  /*10e50*/  IMAD.IADD R0, R250, 0x1, R252 ;  /* 0x00000001fa007824 */ /* 0x000fc800078e02fc */
[----:B------:R-:W-:-:S05]  /*10e60*/  @P0 IMAD.HI.U32 R2, R0, c[0x0][0x2c8], RZ ;  /* 0x0000b20000020a27 */ /* 0x000fca00078e00ff */
[----:B------:R-:W-:-:S05]  /*10e70*/  @P0 SHF.R.U32.HI R0, RZ, c[0x0][0x2cc], R2 ;  /* 0x0000b300ff000a19 */ /* 0x000fca0000011602 */
[----:B------:R-:W1:Y:S04]  /*10e80*/  SHFL.IDX PT, R4, R0, RZ, 0x1c1f ;  /* 0x001c1fff00047589 */ /* 0x000e6800000e0000 */
[----:B------:R2:W3:Y:S02]  /*10e90*/  SHFL.IDX PT, R2, R0, 0x1, 0x1c1f ;  /* 0x003c1f0000027f89 */ /* 0x0004e400000e0000 */
[----:B--2---:R-:W-:Y:S01]  /*10ea0*/  IADD3 R0, -R7, 0x1, R146 ;  /* 0x0000000107007810 */ /* 0x004fe20007ffe192 */
[----:B------:R-:W-:-:S04]  /*10eb0*/  IMAD.IADD R3, R146, 0x1, -R7 ;  /* 0x0000000192037824 */ /* 0x000fc800078e0a07 */
[----:B------:R-:W-:-:S04]  /*10ec0*/  IMAD.IADD R0, R0, 0x1, -R152 ;  /* 0x0000000100007824 */ /* 0x000fc800078e0a98 */
[C---:B-1----:R-:W-:Y:S02]  /*10ed0*/  IMAD.IADD R4, R0.reuse, 0x1, R4 ;  /* 0x0000000100047824 */ /* 0x042fe400078e0204 */
[----:B---3--:R-:W-:-:S03]  /*10ee0*/  IMAD.IADD R0, R0, 0x1, R2 ;  /* 0x0000000100007824 */ /* 0x008fc600078e0202 */
[C---:B------:R-:W-:Y:S02]  /*10ef0*/  IMNMX R2, R3.reuse, R4, PT ;  /* 0x0000000403027217 */ /* 0x040fe40003800200 */
[----:B------:R-:W-:Y:S02]  /*10f00*/  IMNMX R0, R3, R0, PT ;  /* 0x0000000003007217 */ /* 0x000fe40003800200 */
[C---:B------:R-:W-:Y:S02]  /*10f10*/  ISETP.GT.AND P0, PT, R2.reuse, RZ, PT ;  /* 0x000000ff0200720c */ /* 0x040fe40003f04270 */
[C---:B------:R-:W-:Y:S02]  /*10f20*/  ISETP.GT.AND P1, PT, R2.reuse, 0x1, PT ;  /* 0x000000010200780c */ /* 0x040fe40003f24270 */
[C---:B------:R-:W-:Y:S02]  /*10f30*/  ISETP.GT.AND P2, PT, R2.reuse, 0x8, PT ;  /* 0x000000080200780c */ /* 0x040fe40003f44270 */
[----:B------:R-:W-:-:S02]  /*10f40*/  ISETP.GT.AND P3, PT, R2, 0x9, PT ;  /* 0x000000090200780c */ /* 0x000fc40003f64270 */
[----:B------:R-:W-:Y:S02]  /*10f50*/  FSEL R6, R104, -INF , P0 ;  /* 0xff80000068067808 */ /* 0x000fe40000000000 */
[----:B------:R-:W-:Y:S02]  /*10f60*/  FSEL R7, R99, -INF , P1 ;  /* 0xff80000063077808 */ /* 0x000fe40000800000 */
[C---:B------:R-:W-:Y:S02]  /*10f70*/  ISETP.GT.AND P0, PT, R2.reuse, 0x10, PT ;  /* 0x000000100200780c */ /* 0x040fe40003f04270 */
[----:B------:R-:W-:Y:S02]  /*10f80*/  ISETP.GT.AND P1, PT, R2, 0x11, PT ;  /* 0x000000110200780c */ /* 0x000fe40003f24270 */
[----:B------:R-:W-:Y:S02]  /*10f90*/  FSEL R9, R96, -INF , P2 ;  /* 0xff80000060097808 */ /* 0x000fe40001000000 */
[----:B------:R-:W-:-:S02]  /*10fa0*/  FSEL R10, R93, -INF , P3 ;  /* 0xff8000005d0a7808 */ /* 0x000fc40001800000 */
[C---:B------:R-:W-:Y:S02]  /*10fb0*/  ISETP.GT.AND P2, PT, R2.reuse, 0x18, PT ;  /* 0x000000180200780c */ /* 0x040fe40003f44270 */
[----:B------:R-:W-:Y:S02]  /*10fc0*/  ISETP.GT.AND P3, PT, R2, 0x19, PT ;  /* 0x000000190200780c */ /* 0x000fe40003f64270 */
[----:B------:R-:W-:Y:S02]  /*10fd0*/  FSEL R28, R91, -INF , P0 ;  /* 0xff8000005b1c7808 */ /* 0x000fe40000000000 */
[----:B------:R-:W-:Y:S02]  /*10fe0*/  FSEL R32, R90, -INF , P1 ;  /* 0xff8000005a207808 */ /* 0x000fe40000800000 */
[C---:B------:R-:W-:Y:S02]  /*10ff0*/  ISETP.GT.AND P0, PT, R2.reuse, 0x20, PT ;  /* 0x000000200200780c */ /* 0x040fe40003f04270 */
[----:B------:R-:W-:-:S02]  /*11000*/  ISETP.GT.AND P1, PT, R2, 0x21, PT ;  /* 0x000000210200780c */ /* 0x000fc40003f24270 */
[----:B------:R-:W-:Y:S02]  /*11010*/  FSEL R33, R89, -INF , P2 ;  /* 0xff80000059217808 */ /* 0x000fe40001000000 */
[----:B------:R-:W-:Y:S02]  /*11020*/  FSEL R35, R88, -INF , P3 ;  /* 0xff80000058237808 */ /* 0x000fe40001800000 */
        /* <DEDUP_REMOVED lines=8> */
[----:B------:R-:W-:Y:S02]  /*110b0*/  FSEL R129, R60, -INF , P1 ;  /* 0xff8000003c817808 */ /* 0x000fe40000800000 */
[----:B------:R-:W-:-:S02]  /*110c0*/  ISETP.GT.AND P0, PT, R2, 0x40, PT ;  /* 0x000000400200780c */ /* 0x000fc40003f04270 */
[----:B------:R-:W-:Y:S02]  /*110d0*/  ISETP.GT.AND P1, PT, R2, 0x41, PT ;  /* 0x000000410200780c */ /* 0x000fe40003f24270 */
[----:B------:R-:W-:Y:S02]  /*110e0*/  FSEL R130, R57, -INF , P2 ;  /* 0xff80000039827808 */ /* 0x000fe40001000000 */
[----:B------:R-:W-:Y:S02]  /*110f0*/  FMNMX.FTZ R3, R6, R7, !PT ;  /* 0x0000000706037209 */ /* 0x000fe40007810000 */
[----:B------:R-:W-:Y:S02]  /*11100*/  ISETP.GT.AND P2, PT, R2, 0x48, PT ;  /* 0x000000480200780c */ /* 0x000fe40003f44270 */
[----:B------:R-:W-:Y:S02]  /*11110*/  FSEL R144, R48, -INF , P0 ;  /* 0xff80000030907808 */ /* 0x000fe40000000000 */
[----:B------:R-:W-:-:S02]  /*11120*/  FSEL R145, R38, -INF , P1 ;  /* 0xff80000026917808 */ /* 0x000fc40000800000 */
[C---:B------:R-:W-:Y:S02]  /*11130*/  ISETP.GT.AND P0, PT, R2.reuse, 0x50, PT ;  /* 0x000000500200780c */ /* 0x040fe40003f04270 */
[C---:B------:R-:W-:Y:S02]  /*11140*/  ISETP.GT.AND P1, PT, R2.reuse, 0x51, PT ;  /* 0x000000510200780c */ /* 0x040fe40003f24270 */
        /* <DEDUP_REMOVED lines=102> */
[C---:B------:R-:W-:Y:S02]  /*117b0*/  ISETP.GT.AND P2, PT, R0.reuse, 0x51, PT ;  /* 0x000000510000780c */ /* 0x040fe40003f44270 */
        /* <DEDUP_REMOVED lines=17> */
[C---:B------:R-:W-:Y:S02]  /*118d0*/  ISETP.GT.AND P2, PT, R0.reuse, 0x61, PT ;  /* 0x000000610000780c */ /* 0x040fe40003f44270 */
[----:B------:R-:W-:Y:S01]  /*118e0*/  FSEL R225, R23, -INF , P0 ;  /* 0xff80000017e17808 */ /* 0x000fe20000000000 */
[----:B------:R-:W1:Y:S01]  /*118f0*/  SHFL.BFLY PT, R5, R3, 0x2, 0x1f ;  /* 0x0c401f0003057f89 */ /* 0x000e6200000e0000 */
[----:B------:R-:W-:Y:S02]  /*11900*/  FMNMX.FTZ R2, R163, R2, !PT ;  /* 0x00000002a3027209 */ /* 0x000fe40007810000 */
[----:B------:R-:W-:Y:S02]  /*11910*/  ISETP.GT.AND P1, PT, R0, 0x68, PT ;  /* 0x000000680000780c */ /* 0x000fe40003f24270 */
[----:B------:R-:W-:Y:S02]  /*11920*/  FSEL R227, R22, -INF , P2 ;  /* 0xff80000016e37808 */ /* 0x000fe40001000000 */
[----:B------:R-:W-:-:S02]  /*11930*/  FMNMX.FTZ R2, R225, R2, !PT ;  /* 0x00000002e1027209 */ /* 0x000fc40007810000 */
[----:B------:R-:W-:Y:S02]  /*11940*/  ISETP.GT.AND P0, PT, R0, 0x69, PT ;  /* 0x000000690000780c */ /* 0x000fe40003f04270 */
[----:B------:R-:W-:Y:S02]  /*11950*/  FSEL R229, R21, -INF , P1 ;  /* 0xff80000015e57808 */ /* 0x000fe40000800000 */
[----:B------:R-:W-:Y:S01]  /*11960*/  FMNMX.FTZ R2, R227, R2, !PT ;  /* 0x00000002e3027209 */ /* 0x000fe20007810000 */
[----:B------:R-:W-:Y:S01]  /*11970*/  LDSM.16.MT88.4 R20, [R197] ;  /* 0x00000000c514783b */ /* 0x000fe20000004200 */
        /* <DEDUP_REMOVED lines=25> */
[----:B-1----:R-:W-:Y:S01]  /*11b10*/  FFMA.FTZ R3, R8, c[0x0][0x2d0], -R0 ;  /* 0x0000b40008037a23 */ /* 0x002fe20000010800 */
[----:B----4-:R-:W-:-:S03]  /*11b20*/  F2FP.PACK_AB R6, R249, R244 ;  /* 0x000000f4f906723e */ /* 0x010fc600000000ff */
        /* <DEDUP_REMOVED lines=11> */
[----:B------:R-:W-:-:S02]  /*11be0*/  FFMA.FTZ R3, R28, c[0x0][0x2d0], -R2 ;  /* 0x0000b4001c037a23 */ /* 0x000fc40000010802 */
[----:B------:R-:W-:Y:S03]  /*11bf0*/  LDSM.16.MT88.4 R28, [R196+0x3800] ;  /* 0x00380000c41c783b */ /* 0x000fe60000004200 */
        /* <DEDUP_REMOVED lines=9> */
[----:B--2---:R-:W-:Y:S01]  /*11c90*/  HMMA.16816.F32 R48, R4, R16, RZ ;  /* 0x000000100430723c */ /* 0x004fe200000018ff */
[----:B-1----:R-:W-:-:S04]  /*11ca0*/  FFMA.FTZ R3, R33, c[0x0][0x2d0], -R2 ;  /* 0x0000b40021037a23 */ /* 0x002fc80000010802 */
[----:B------:R1:W-:Y:S03]  /*11cb0*/  MUFU.EX2 R234, R3 ;  /* 0x0000000300ea7308 */ /* 0x0003e60000000800 */
[C---:B------:R-:W-:Y:S01]  /*11cc0*/  HMMA.16816.F32 R44, R4.reuse, R18, RZ ;  /* 0x00000012042c723c */ /* 0x040fe200000018ff */
[----:B------:R-:W2:Y:S07]  /*11cd0*/  LDSM.16.MT88.4 R16, [R195+0x800] ;  /* 0x00080000c310783b */ /* 0x000eae0000004200 */
[----:B------:R-:W-:Y:S01]  /*11ce0*/  HMMA.16816.F32 R40, R4, R20, RZ ;  /* 0x000000140428723c */ /* 0x000fe200000018ff */
[----:B-1----:R-:W-:-:S07]  /*11cf0*/  FFMA.FTZ R3, R35, c[0x0][0x2d0], -R2 ;  /* 0x0000b40023037a23 */ /* 0x002fce0000010802 */
[C---:B----4-:R-:W-:Y:S01]  /*11d00*/  HMMA.16816.F32 R84, R4.reuse, R12, RZ ;  /* 0x0000000c0454723c */ /* 0x050fe200000018ff */
[----:B------:R1:W-:Y:S07]  /*11d10*/  MUFU.EX2 R242, R3 ;  /* 0x0000000300f27308 */ /* 0x0003ee0000000800 */
[C---:B------:R-:W-:Y:S01]  /*11d20*/  HMMA.16816.F32 R96, R4.reuse, R14, RZ ;  /* 0x0000000e0460723c */ /* 0x040fe200000018ff */
[----:B------:R-:W-:Y:S07]  /*11d30*/  LDSM.16.MT88.4 R12, [R198+0x800] ;  /* 0x00080000c60c783b */ /* 0x000fee0000004200 */
[----:B------:R-:W-:Y:S01]  /*11d40*/  HMMA.16816.F32 R72, R4, R24, RZ ;  /* 0x000000180448723c */ /* 0x000fe200000018ff */
[----:B-1----:R-:W-:-:S04]  /*11d50*/  FFMA.FTZ R3, R34, c[0x0][0x2d0], -R0 ;  /* 0x0000b40022037a23 */ /* 0x002fc80000010800 */
[----:B------:R1:W-:Y:S03]  /*11d60*/  MUFU.EX2 R231, R3 ;  /* 0x0000000300e77308 */ /* 0x0003e60000000800 */
[C---:B------:R-:W-:Y:S01]  /*11d70*/  HMMA.16816.F32 R32, R4.reuse, R22, RZ ;  /* 0x000000160420723c */ /* 0x040fe200000018ff */
[----:B------:R-:W4:Y:S07]  /*11d80*/  LDSM.16.MT88.4 R20, [R196+0x800] ;  /* 0x00080000c414783b */ /* 0x000f2e0000004200 */
[----:B-----5:R-:W-:Y:S01]  /*11d90*/  HMMA.16816.F32 R104, R4, R8, RZ ;  /* 0x000000080468723c */ /* 0x020fe200000018ff */
[----:B-1----:R-:W-:-:S07]  /*11da0*/  FFMA.FTZ R3, R37, c[0x0][0x2d0], -R0 ;  /* 0x0000b40025037a23 */ /* 0x002fce0000010800 */
[C---:B------:R-:W-:Y:S01]  /*11db0*/  HMMA.16816.F32 R100, R4.reuse, R10, RZ ;  /* 0x0000000a0464723c */ /* 0x040fe200000018ff */
[----:B------:R-:W1:Y:S01]  /*11dc0*/  LDSM.16.MT88.4 R8, [R197+0x800] ;  /* 0x00080000c508783b */ /* 0x000e620000004200 */
[----:B------:R5:W2:Y:S06]  /*11dd0*/  MUFU.EX2 R232, R3 ;  /* 0x0000000300e87308 */ /* 0x000aac0000000800 */
[C---:B------:R-:W-:Y:S08]  /*11de0*/  HMMA.16816.F32 R24, R4.reuse, R26, RZ ;  /* 0x0000001a0418723c */ /* 0x040ff000000018ff */
[----:B------:R-:W-:Y:S01]  /*11df0*/  HMMA.16816.F32 R76, R4, R28, RZ ;  /* 0x0000001c044c723c */ /* 0x000fe200000018ff */
[----:B-----5:R-:W-:-:S04]  /*11e00*/  FFMA.FTZ R3, R36, c[0x0][0x2d0], -R0 ;  /* 0x0000b40024037a23 */ /* 0x020fc80000010800 */
[----:B------:R5:W-:Y:S03]  /*11e10*/  MUFU.EX2 R230, R3 ;  /* 0x0000000300e67308 */ /* 0x000be60000000800 */
[----:B------:R-:W-:Y:S07]  /*11e20*/  HMMA.16816.F32 R80, R4, R30, RZ ;  /* 0x0000001e0450723c */ /* 0x000fee00000018ff */
[----:B---3--:R-:W-:-:S02]  /*11e30*/  F2FP.PACK_AB R4, R239, R235 ;  /* 0x000000ebef04723e */ /* 0x008fc400000000ff */
[----:B--2---:R-:W-:Y:S02]  /*11e40*/  F2FP.PACK_AB R5, R232, R231 ;  /* 0x000000e7e805723e */ /* 0x004fe400000000ff */
[----:B------:R-:W-:Y:S01]  /*11e50*/  F2FP.PACK_AB R6, R242, R234 ;  /* 0x000000eaf206723e */ /* 0x000fe200000000ff */
[----:B-----5:R-:W-:-:S04]  /*11e60*/  FFMA.FTZ R3, R38, c[0x0][0x2d0], -R0 ;  /* 0x0000b40026037a23 */ /* 0x020fc80000010800 */
[----:B------:R-:W2:Y:S02]  /*11e70*/  MUFU.EX2 R233, R3 ;  /* 0x0000000300e97308 */ /* 0x000ea40000000800 */
[----:B--2---:R-:W-:Y:S01]  /*11e80*/  F2FP.PACK_AB R7, R233, R230 ;  /* 0x000000e6e907723e */ /* 0x004fe200000000ff */
[----:B------:R-:W-:-:S05]  /*11e90*/  FFMA.FTZ R3, R88, c[0x0][0x2d0], -R2 ;  /* 0x0000b40058037a23 */ /* 0x000fca0000010802 */
[----:B------:R2:W-:Y:S01]  /*11ea0*/  MUFU.EX2 R223, R3 ;  /* 0x0000000300df7308 */ /* 0x0005e20000000800 */
[C---:B------:R-:W-:Y:S08]  /*11eb0*/  HMMA.16816.F32 R120, R4.reuse, R16, R64 ;  /* 0x000000100478723c */ /* 0x040ff00000001840 */
[----:B------:R-:W-:Y:S01]  /*11ec0*/  HMMA.16816.F32 R108, R4, R18, R56 ;  /* 0x00000012046c723c */ /* 0x000fe20000001838 */
[----:B------:R-:W3:Y:S01]  /*11ed0*/  LDSM.16.MT88.4 R16, [R195+0x4000] ;  /* 0x00400000c310783b */ /* 0x000ee20000004200 */
[----:B--2---:R-:W-:-:S06]  /*11ee0*/  FFMA.FTZ R3, R89, c[0x0][0x2d0], -R2 ;  /* 0x0000b40059037a23 */ /* 0x004fcc0000010802 */
[C---:B----4-:R-:W-:Y:S01]  /*11ef0*/  HMMA.16816.F32 R116, R4.reuse, R20, R60 ;  /* 0x000000140474723c */ /* 0x050fe2000000183c */
[----:B------:R2:W4:Y:S07]  /*11f00*/  MUFU.EX2 R224, R3 ;  /* 0x0000000300e07308 */ /* 0x00052e0000000800 */
[C---:B------:R-:W-:Y:S01]  /*11f10*/  HMMA.16816.F32 R60, R4.reuse, R22, R52 ;  /* 0x00000016043c723c */ /* 0x040fe20000001834 */
[----:B------:R-:W5:Y:S07]  /*11f20*/  LDSM.16.MT88.4 R20, [R198+0x4000] ;  /* 0x00400000c614783b */ /* 0x000f6e0000004200 */
[----:B------:R-:W-:Y:S01]  /*11f30*/  HMMA.16816.F32 R112, R4, R12, R48 ;  /* 0x0000000c0470723c */ /* 0x000fe20000001830 */
[----:B--2---:R-:W-:-:S04]  /*11f40*/  FFMA.FTZ R3, R93, c[0x0][0x2d0], -R2 ;  /* 0x0000b4005d037a23 */ /* 0x004fc80000010802 */
[----:B------:R2:W-:Y:S03]  /*11f50*/  MUFU.EX2 R222, R3 ;  /* 0x0000000300de7308 */ /* 0x0005e60000000800 */
[C---:B------:R-:W-:Y:S01]  /*11f60*/  HMMA.16816.F32 R52, R4.reuse, R14, R44 ;  /* 0x0000000e0434723c */ /* 0x040fe2000000182c */
[----:B------:R-:W4:Y:S07]  /*11f70*/  LDSM.16.MT88.4 R12, [R196+0x4000] ;  /* 0x00400000c40c783b */ /* 0x000f2e0000004200 */
[----:B-1----:R-:W-:Y:S01]  /*11f80*/  HMMA.16816.F32 R44, R4, R8, R40 ;  /* 0x00000008042c723c */ /* 0x002fe20000001828 */
[----:B--2---:R-:W-:-:S07]  /*11f90*/  FFMA.FTZ R3, R94, c[0x0][0x2d0], -R2 ;  /* 0x0000b4005e037a23 */ /* 0x004fce0000010802 */
[C---:B------:R-:W-:Y:S01]  /*11fa0*/  HMMA.16816.F32 R36, R4.reuse, R10, R32 ;  /* 0x0000000a0424723c */ /* 0x040fe20000001820 */
[----:B------:R-:W1:Y:S01]  /*11fb0*/  LDSM.16.MT88.4 R8, [R197+0x4000] ;  /* 0x00400000c508783b */ /* 0x000e620000004200 */
[----:B------:R2:W-:Y:S06]  /*11fc0*/  MUFU.EX2 R221, R3 ;  /* 0x0000000300dd7308 */ /* 0x0005ec0000000800 */
[C---:B---3--:R-:W-:Y:S08]  /*11fd0*/  HMMA.16816.F32 R40, R4.reuse, R16, R72 ;  /* 0x000000100428723c */ /* 0x048ff00000001848 */
[----:B------:R-:W-:Y:S01]  /*11fe0*/  HMMA.16816.F32 R32, R4, R18, R24 ;  /* 0x000000120420723c */ /* 0x000fe20000001818 */
[----:B------:R-:W3:Y:S01]  /*11ff0*/  LDSM.16.MT88.4 R16, [R196+0x1000] ;  /* 0x00100000c410783b */ /* 0x000ee20000004200 */
[----:B--2---:R-:W-:-:S02]  /*12000*/  FFMA.FTZ R3, R71, c[0x0][0x2d0], -R0 ;  /* 0x0000b40047037a23 */ /* 0x004fc40000010800 */
[----:B------:R-:W-:Y:S01]  /*12010*/  IMAD.MOV.U32 R71, RZ, RZ, R152 ;  /* 0x000000ffff477224 */ /* 0x000fe200078e0098 */
[----:B------:R-:W2:Y:S01]  /*12020*/  LDSM.16.MT88.4 R24, [R195+0x1000] ;  /* 0x00100000c318783b */ /* 0x000ea20000004200 */
[----:B------:R1:W-:Y:S02]  /*12030*/  MUFU.EX2 R217, R3 ;  /* 0x0000000300d97308 */ /* 0x0003e40000000800 */
[C---:B-----5:R-:W-:Y:S08]  /*12040*/  HMMA.16816.F32 R56, R4.reuse, R20, R84 ;  /* 0x000000140438723c */ /* 0x060ff00000001854 */
[----:B----4-:R-:W-:Y:S01]  /*12050*/  HMMA.16816.F32 R28, R4, R12, R76 ;  /* 0x0000000c041c723c */ /* 0x010fe2000000184c */
[----:B-1----:R-:W-:-:S07]  /*12060*/  FFMA.FTZ R3, R91, c[0x0][0x2d0], -R0 ;  /* 0x0000b4005b037a23 */ /* 0x002fce0000010800 */
[C---:B------:R-:W-:Y:S01]  /*12070*/  HMMA.16816.F32 R48, R4.reuse, R14, R80 ;  /* 0x0000000e0430723c */ /* 0x040fe20000001850 */
[----:B------:R-:W1:Y:S01]  /*12080*/  LDSM.16.MT88.4 R12, [R198+0x1000] ;  /* 0x00100000c60c783b */ /* 0x000e620000004200 */
[----:B------:R4:W5:Y:S06]  /*12090*/  MUFU.EX2 R188, R3 ;  /* 0x0000000300bc7308 */ /* 0x00096c0000000800 */
[C---:B------:R-:W-:Y:S08]  /*120a0*/  HMMA.16816.F32 R76, R4.reuse, R8, R104 ;  /* 0x00000008044c723c */ /* 0x040ff00000001868 */
[----:B------:R-:W-:Y:S01]  /*120b0*/  HMMA.16816.F32 R72, R4, R10, R100 ;  /* 0x0000000a0448723c */ /* 0x000fe20000001864 */
[----:B------:R-:W1:Y:S01]  /*120c0*/  LDSM.16.MT88.4 R8, [R197+0x1000] ;  /* 0x00100000c508783b */ /* 0x000e620000004200 */
[----:B----4-:R-:W-:-:S04]  /*120d0*/  FFMA.FTZ R3, R90, c[0x0][0x2d0], -R0 ;  /* 0x0000b4005a037a23 */ /* 0x010fc80000010800 */
[----:B------:R4:W-:Y:S02]  /*120e0*/  MUFU.EX2 R190, R3 ;  /* 0x0000000300be7308 */ /* 0x0009e40000000800 */
[----:B------:R-:W-:Y:S01]  /*120f0*/  HMMA.16816.F32 R64, R4, R22, R96 ;  /* 0x000000160440723c */ /* 0x000fe20000001860 */
[----:B------:R-:W-:Y:S06]  /*12100*/  LDSM.16.MT88.4 R20, [R198+0x4800] ;  /* 0x00480000c614783b */ /* 0x000fec0000004200 */
[----:B------:R-:W-:Y:S02]  /*12110*/  F2FP.PACK_AB R4, R224, R223 ;  /* 0x000000dfe004723e */ /* 0x000fe400000000ff */
[----:B-----5:R-:W-:-:S02]  /*12120*/  F2FP.PACK_AB R5, R188, R217 ;  /* 0x000000d9bc05723e */ /* 0x020fc400000000ff */
[----:B------:R-:W-:Y:S01]  /*12130*/  F2FP.PACK_AB R6, R221, R222 ;  /* 0x000000dedd06723e */ /* 0x000fe200000000ff */
[----:B----4-:R-:W-:-:S04]  /*12140*/  FFMA.FTZ R3, R92, c[0x0][0x2d0], -R0 ;  /* 0x0000b4005c037a23 */ /* 0x010fc80000010800 */
[----:B------:R-:W4:Y:S02]  /*12150*/  MUFU.EX2 R189, R3 ;  /* 0x0000000300bd7308 */ /* 0x000f240000000800 */
[----:B----4-:R-:W-:Y:S01]  /*12160*/  F2FP.PACK_AB R7, R189, R190 ;  /* 0x000000bebd07723e */ /* 0x010fe200000000ff */
[----:B------:R-:W-:-:S05]  /*12170*/  FFMA.FTZ R3, R128, c[0x0][0x2d0], -R2 ;  /* 0x0000b40080037a23 */ /* 0x000fca0000010802 */
[----:B------:R4:W-:Y:S01]  /*12180*/  MUFU.EX2 R158, R3 ;  /* 0x00000003009e7308 */ /* 0x0009e20000000800 */
[C---:B---3--:R-:W-:Y:S08]  /*12190*/  HMMA.16816.F32 R104, R4.reuse, R16, R116 ;  /* 0x000000100468723c */ /* 0x048ff00000001874 */
[----:B------:R-:W-:Y:S01]  /*121a0*/  HMMA.16816.F32 R96, R4, R18, R60 ;  /* 0x000000120460723c */ /* 0x000fe2000000183c */
[----:B------:R-:W3:Y:S01]  /*121b0*/  LDSM.16.MT88.4 R16, [R195+0x4800] ;  /* 0x00480000c310783b */ /* 0x000ee20000004200 */
[----:B----4-:R-:W-:-:S06]  /*121c0*/  FFMA.FTZ R3, R129, c[0x0][0x2d0], -R2 ;  /* 0x0000b40081037a23 */ /* 0x010fcc0000010802 */
[C---:B--2---:R-:W-:Y:S01]  /*121d0*/  HMMA.16816.F32 R88, R4.reuse, R26, R108 ;  /* 0x0000001a0458723c */ /* 0x044fe2000000186c */
[----:B------:R2:W4:Y:S07]  /*121e0*/  MUFU.EX2 R159, R3 ;  /* 0x00000003009f7308 */ /* 0x00052e0000000800 */
[C---:B-1----:R-:W-:Y:S01]  /*121f0*/  HMMA.16816.F32 R108, R4.reuse, R12, R112 ;  /* 0x0000000c046c723c */ /* 0x042fe20000001870 */
[----:B------:R-:W-:Y:S07]  /*12200*/  LDSM.16.MT88.4 R112, [R195+0x6800] ;  /* 0x00680000c370783b */ /* 0x000fee0000004200 */
[----:B------:R-:W-:Y:S01]  /*12210*/  HMMA.16816.F32 R92, R4, R14, R52 ;  /* 0x0000000e045c723c */ /* 0x000fe20000001834 */
[----:B------:R-:W1:Y:S01]  /*12220*/  LDSM.16.MT88.4 R12, [R196+0x4800] ;  /* 0x00480000c40c783b */ /* 0x000e620000004200 */
[----:B--2---:R-:W-:-:S04]  /*12230*/  FFMA.FTZ R3, R130, c[0x0][0x2d0], -R2 ;  /* 0x0000b40082037a23 */ /* 0x004fc80000010802 */
[----:B------:R2:W-:Y:S02]  /*12240*/  MUFU.EX2 R157, R3 ;  /* 0x00000003009d7308 */ /* 0x0005e40000000800 */
[C---:B------:R-:W-:Y:S08]  /*12250*/  HMMA.16816.F32 R100, R4.reuse, R8, R44 ;  /* 0x000000080464723c */ /* 0x040ff0000000182c */
[----:B------:R-:W-:Y:S01]  /*12260*/  HMMA.16816.F32 R80, R4, R10, R36 ;  /* 0x0000000a0450723c */ /* 0x000fe20000001824 */
[----:B------:R-:W5:Y:S01]  /*12270*/  LDSM.16.MT88.4 R8, [R197+0x4800] ;  /* 0x00480000c508783b */ /* 0x000f620000004200 */
[----:B--2---:R-:W-:-:S06]  /*12280*/  FFMA.FTZ R3, R131, c[0x0][0x2d0], -R2 ;  /* 0x0000b40083037a23 */ /* 0x004fcc0000010802 */
[C---:B------:R-:W-:Y:S01]  /*12290*/  HMMA.16816.F32 R84, R4.reuse, R24, R120 ;  /* 0x000000180454723c */ /* 0x040fe20000001878 */
[----:B------:R-:W2:Y:S01]  /*122a0*/  LDSM.16.MT88.4 R24, [R195+0x1800] ;  /* 0x00180000c318783b */ /* 0x000ea20000004200 */
[----:B------:R1:W-:Y:S03]  /*122b0*/  MUFU.EX2 R156, R3 ;  /* 0x00000003009c7308 */ /* 0x0003e60000000800 */
[----:B------:R-:W-:Y:S02]  /*122c0*/  LDSM.16.MT88.4 R128, [R198+0x6800] ;  /* 0x00680000c680783b */ /* 0x000fe40000004200 */
[----:B------:R-:W-:Y:S01]  /*122d0*/  IMAD.MOV.U32 R123, RZ, RZ, R151 ;  /* 0x000000ffff7b7224 */ /* 0x000fe200078e0097 */
[----:B---3--:R-:W-:Y:S01]  /*122e0*/  HMMA.16816.F32 R60, R4, R16, R40 ;  /* 0x00000010043c723c */ /* 0x008fe20000001828 */
[----:B------:R-:W-:-:S07]  /*122f0*/  IMAD.MOV.U32 R122, RZ, RZ, R150 ;  /* 0x000000ffff7a7224 */ /* 0x000fce00078e0096 */
[----:B------:R-:W-:Y:S01]  /*12300*/  HMMA.16816.F32 R44, R4, R18, R32 ;  /* 0x00000012042c723c */ /* 0x000fe20000001820 */
[----:B------:R-:W3:Y:S01]  /*12310*/  LDSM.16.MT88.4 R16, [R196+0x1800] ;  /* 0x00180000c410783b */ /* 0x000ee20000004200 */
[----:B-1----:R-:W-:-:S04]  /*12320*/  FFMA.FTZ R3, R124, c[0x0][0x2d0], -R0 ;  /* 0x0000b4007c037a23 */ /* 0x002fc80000010800 */
[----:B------:R1:W-:Y:S02]  /*12330*/  MUFU.EX2 R155, R3 ;  /* 0x00000003009b7308 */ /* 0x0003e40000000800 */
[C---:B------:R-:W-:Y:S08]  /*12340*/  HMMA.16816.F32 R32, R4.reuse, R12, R28 ;  /* 0x0000000c0420723c */ /* 0x040ff0000000181c */
[----:B------:R-:W-:Y:S01]  /*12350*/  HMMA.16816.F32 R36, R4, R14, R48 ;  /* 0x0000000e0424723c */ /* 0x000fe20000001830 */
[----:B------:R-:W2:Y:S01]  /*12360*/  LDSM.16.MT88.4 R12, [R198+0x1800] ;  /* 0x00180000c60c783b */ /* 0x000ea20000004200 */
[----:B-1----:R-:W-:-:S06]  /*12370*/  FFMA.FTZ R3, R126, c[0x0][0x2d0], -R0 ;  /* 0x0000b4007e037a23 */ /* 0x002fcc0000010800 */
[C---:B------:R-:W-:Y:S01]  /*12380*/  HMMA.16816.F32 R28, R4.reuse, R20, R56 ;  /* 0x00000014041c723c */ /* 0x040fe20000001838 */
[----:B------:R1:W1:Y:S07]  /*12390*/  MUFU.EX2 R126, R3 ;  /* 0x00000003007e7308 */ /* 0x00026e0000000800 */
[C---:B------:R-:W-:Y:S01]  /*123a0*/  HMMA.16816.F32 R40, R4.reuse, R22, R64 ;  /* 0x000000160428723c */ /* 0x040fe20000001840 */
[----:B------:R-:W-:Y:S07]  /*123b0*/  LDSM.16.MT88.4 R20, [R198+0x5000] ;  /* 0x00500000c614783b */ /* 0x000fee0000004200 */
[----:B-----5:R-:W-:Y:S01]  /*123c0*/  HMMA.16816.F32 R52, R4, R8, R76 ;  /* 0x000000080434723c */ /* 0x020fe2000000184c */
[----:B-1----:R-:W-:-:S04]  /*123d0*/  FFMA.FTZ R3, R125, c[0x0][0x2d0], -R0 ;  /* 0x0000b4007d037a23 */ /* 0x002fc80000010800 */
[----:B------:R1:W-:Y:S03]  /*123e0*/  MUFU.EX2 R154, R3 ;  /* 0x00000003009a7308 */ /* 0x0003e60000000800 */
[----:B------:R-:W-:Y:S01]  /*123f0*/  HMMA.16816.F32 R48, R4, R10, R72 ;  /* 0x0000000a0430723c */ /* 0x000fe20000001848 */
[----:B------:R-:W5:Y:S06]  /*12400*/  LDSM.16.MT88.4 R8, [R197+0x1800] ;  /* 0x00180000c508783b */ /* 0x000f6c0000004200 */
[----:B----4-:R-:W-:-:S02]  /*12410*/  F2FP.PACK_AB R4, R159, R158 ;  /* 0x0000009e9f04723e */ /* 0x010fc400000000ff */
[----:B------:R-:W-:Y:S02]  /*12420*/  F2FP.PACK_AB R5, R126, R155 ;  /* 0x0000009b7e05723e */ /* 0x000fe400000000ff */
[----:B------:R-:W-:Y:S01]  /*12430*/  F2FP.PACK_AB R6, R156, R157 ;  /* 0x0000009d9c06723e */ /* 0x000fe200000000ff */
[----:B-1----:R-:W-:-:S04]  /*12440*/  FFMA.FTZ R3, R127, c[0x0][0x2d0], -R0 ;  /* 0x0000b4007f037a23 */ /* 0x002fc80000010800 */
[----:B------:R-:W1:Y:S02]  /*12450*/  MUFU.EX2 R125, R3 ;  /* 0x00000003007d7308 */ /* 0x000e640000000800 */
[----:B-1----:R-:W-:Y:S01]  /*12460*/  F2FP.PACK_AB R7, R125, R154 ;  /* 0x0000009a7d07723e */ /* 0x002fe200000000ff */
[----:B------:R-:W-:-:S05]  /*12470*/  FFMA.FTZ R3, R144, c[0x0][0x2d0], -R2 ;  /* 0x0000b40090037a23 */ /* 0x000fca0000010802 */
[----:B------:R1:W-:Y:S01]  /*12480*/  MUFU.EX2 R124, R3 ;  /* 0x00000003007c7308 */ /* 0x0003e20000000800 */
[C---:B--2---:R-:W-:Y:S08]  /*12490*/  HMMA.16816.F32 R76, R4.reuse, R24, R84 ;  /* 0x00000018044c723c */ /* 0x044ff00000001854 */
[----:B---3--:R-:W-:Y:S01]  /*124a0*/  HMMA.16816.F32 R84, R4, R16, R104 ;  /* 0x000000100454723c */ /* 0x008fe20000001868 */
[----:B-1----:R-:W-:-:S07]  /*124b0*/  FFMA.FTZ R3, R145, c[0x0][0x2d0], -R2 ;  /* 0x0000b40091037a23 */ /* 0x002fce0000010802 */
[C---:B------:R-:W-:Y:S01]  /*124c0*/  HMMA.16816.F32 R72, R4.reuse, R18, R96 ;  /* 0x000000120448723c */ /* 0x040fe20000001860 */
[----:B------:R-:W1:Y:S01]  /*124d0*/  LDSM.16.MT88.4 R16, [R195+0x5000] ;  /* 0x00500000c310783b */ /* 0x000e620000004200 */
[----:B------:R2:W3:Y:S06]  /*124e0*/  MUFU.EX2 R153, R3 ;  /* 0x0000000300997308 */ /* 0x0004ec0000000800 */
[C---:B------:R-:W-:Y:S01]  /*124f0*/  HMMA.16816.F32 R64, R4.reuse, R26, R88 ;  /* 0x0000001a0440723c */ /* 0x040fe20000001858 */
[----:B------:R-:W-:Y:S07]  /*12500*/  LDSM.16.MT88.4 R24, [R195+0x2000] ;  /* 0x00200000c318783b */ /* 0x000fee0000004200 */
[----:B------:R-:W-:Y:S01]  /*12510*/  HMMA.16816.F32 R104, R4, R12, R108 ;  /* 0x0000000c0468723c */ /* 0x000fe2000000186c */
[----:B--2---:R-:W-:-:S04]  /*12520*/  FFMA.FTZ R3, R146, c[0x0][0x2d0], -R2 ;  /* 0x0000b40092037a23 */ /* 0x004fc80000010802 */
[----:B------:R2:W-:Y:S03]  /*12530*/  MUFU.EX2 R151, R3 ;  /* 0x0000000300977308 */ /* 0x0005e60000000800 */
[C---:B------:R-:W-:Y:S01]  /*12540*/  HMMA.16816.F32 R88, R4.reuse, R14, R92 ;  /* 0x0000000e0458723c */ /* 0x040fe2000000185c */
[----:B------:R-:W4:Y:S07]  /*12550*/  LDSM.16.MT88.4 R12, [R196+0x5000] ;  /* 0x00500000c40c783b */ /* 0x000f2e0000004200 */
[----:B-----5:R-:W-:Y:S01]  /*12560*/  HMMA.16816.F32 R100, R4, R8, R100 ;  /* 0x000000080464723c */ /* 0x020fe20000001864 */
[----:B--2---:R-:W-:-:S07]  /*12570*/  FFMA.FTZ R3, R147, c[0x0][0x2d0], -R2 ;  /* 0x0000b40093037a23 */ /* 0x004fce0000010802 */
[C---:B------:R-:W-:Y:S01]  /*12580*/  HMMA.16816.F32 R80, R4.reuse, R10, R80 ;  /* 0x0000000a0450723c */ /* 0x040fe20000001850 */
[----:B------:R-:W2:Y:S01]  /*12590*/  LDSM.16.MT88.4 R8, [R197+0x5000] ;  /* 0x00500000c508783b */ /* 0x000ea20000004200 */
[----:B------:R5:W-:Y:S06]  /*125a0*/  MUFU.EX2 R152, R3 ;  /* 0x0000000300987308 */ /* 0x000bec0000000800 */
[C---:B-1----:R-:W-:Y:S08]  /*125b0*/  HMMA.16816.F32 R96, R4.reuse, R16, R60 ;  /* 0x000000100460723c */ /* 0x042ff0000000183c */
[----:B------:R-:W-:Y:S01]  /*125c0*/  HMMA.16816.F32 R60, R4, R18, R44 ;  /* 0x00000012043c723c */ /* 0x000fe2000000182c */
[----:B------:R-:W1:Y:S01]  /*125d0*/  LDSM.16.MT88.4 R16, [R196+0x2000] ;  /* 0x00200000c410783b */ /* 0x000e620000004200 */
[----:B-----5:R-:W-:-:S04]  /*125e0*/  FFMA.FTZ R3, R140, c[0x0][0x2d0], -R0 ;  /* 0x0000b4008c037a23 */ /* 0x020fc80000010800 */
[----:B------:R5:W-:Y:S02]  /*125f0*/  MUFU.EX2 R149, R3 ;  /* 0x0000000300957308 */ /* 0x000be40000000800 */
[C---:B----4-:R-:W-:Y:S08]  /*12600*/  HMMA.16816.F32 R56, R4.reuse, R12, R32 ;  /* 0x0000000c0438723c */ /* 0x050ff00000001820 */
[----:B------:R-:W-:Y:S01]  /*12610*/  HMMA.16816.F32 R44, R4, R14, R36 ;  /* 0x0000000e042c723c */ /* 0x000fe20000001824 */
[----:B------:R-:W4:Y:S01]  /*12620*/  LDSM.16.MT88.4 R12, [R198+0x2000] ;  /* 0x00200000c60c783b */ /* 0x000f220000004200 */
[----:B-----5:R-:W-:-:S06]  /*12630*/  FFMA.FTZ R3, R142, c[0x0][0x2d0], -R0 ;  /* 0x0000b4008e037a23 */ /* 0x020fcc0000010800 */
[C---:B------:R-:W-:Y:S01]  /*12640*/  HMMA.16816.F32 R32, R4.reuse, R20, R28 ;  /* 0x000000140420723c */ /* 0x040fe2000000181c */
[----:B------:R5:W1:Y:S07]  /*12650*/  MUFU.EX2 R147, R3 ;  /* 0x0000000300937308 */ /* 0x000a6e0000000800 */
[C---:B------:R-:W-:Y:S01]  /*12660*/  HMMA.16816.F32 R36, R4.reuse, R22, R40 ;  /* 0x000000160424723c */ /* 0x040fe20000001828 */
[----:B------:R-:W-:Y:S07]  /*12670*/  LDSM.16.MT88.4 R20, [R198+0x5800] ;  /* 0x00580000c614783b */ /* 0x000fee0000004200 */
[----:B--2---:R-:W-:Y:S01]  /*12680*/  HMMA.16816.F32 R40, R4, R8, R52 ;  /* 0x000000080428723c */ /* 0x004fe20000001834 */
[----:B-----5:R-:W-:-:S04]  /*12690*/  FFMA.FTZ R3, R141, c[0x0][0x2d0], -R0 ;  /* 0x0000b4008d037a23 */ /* 0x020fc80000010800 */
[----:B------:R2:W-:Y:S03]  /*126a0*/  MUFU.EX2 R150, R3 ;  /* 0x0000000300967308 */ /* 0x0005e60000000800 */
[----:B------:R-:W-:Y:S01]  /*126b0*/  HMMA.16816.F32 R28, R4, R10, R48 ;  /* 0x0000000a041c723c */ /* 0x000fe20000001830 */
[----:B------:R-:W5:Y:S06]  /*126c0*/  LDSM.16.MT88.4 R8, [R197+0x2000] ;  /* 0x00200000c508783b */ /* 0x000f6c0000004200 */
[----:B---3--:R-:W-:-:S02]  /*126d0*/  F2FP.PACK_AB R4, R153, R124 ;  /* 0x0000007c9904723e */ /* 0x008fc400000000ff */
[----:B-1----:R-:W-:Y:S02]  /*126e0*/  F2FP.PACK_AB R5, R147, R149 ;  /* 0x000000959305723e */ /* 0x002fe400000000ff */
[----:B------:R-:W-:Y:S01]  /*126f0*/  F2FP.PACK_AB R6, R152, R151 ;  /* 0x000000979806723e */ /* 0x000fe200000000ff */
[----:B--2---:R-:W-:-:S04]  /*12700*/  FFMA.FTZ R3, R143, c[0x0][0x2d0], -R0 ;  /* 0x0000b4008f037a23 */ /* 0x004fc80000010800 */
[----:B------:R-:W1:Y:S02]  /*12710*/  MUFU.EX2 R148, R3 ;  /* 0x0000000300947308 */ /* 0x000e640000000800 */
[----:B-1----:R-:W-:Y:S01]  /*12720*/  F2FP.PACK_AB R7, R148, R150 ;  /* 0x000000969407723e */ /* 0x002fe200000000ff */
[----:B------:R-:W-:Y:S02]  /*12730*/  FFMA.FTZ R3, R191, c[0x0][0x2d0], -R2 ;  /* 0x0000b400bf037a23 */ /* 0x000fe40000010802 */
[----:B------:R-:W-:-:S03]  /*12740*/  IMAD.MOV.U32 R191, RZ, RZ, R122 ;  /* 0x000000ffffbf7224 */ /* 0x000fc600078e007a */
[----:B------:R1:W-:Y:S01]  /*12750*/  MUFU.EX2 R143, R3 ;  /* 0x00000003008f7308 */ /* 0x0003e20000000800 */
[C---:B------:R-:W-:Y:S08]  /*12760*/  HMMA.16816.F32 R84, R4.reuse, R16, R84 ;  /* 0x000000100454723c */ /* 0x040ff00000001854 */
[----:B------:R-:W-:Y:S01]  /*12770*/  HMMA.16816.F32 R48, R4, R18, R72 ;  /* 0x000000120430723c */ /* 0x000fe20000001848 */
[----:B------:R-:W2:Y:S01]  /*12780*/  LDSM.16.MT88.4 R16, [R195+0x5800] ;  /* 0x00580000c310783b */ /* 0x000ea20000004200 */
[----:B-1----:R-:W-:-:S06]  /*12790*/  FFMA.FTZ R3, R214, c[0x0][0x2d0], -R2 ;  /* 0x0000b400d6037a23 */ /* 0x002fcc0000010802 */
[C---:B----4-:R-:W-:Y:S01]  /*127a0*/  HMMA.16816.F32 R92, R4.reuse, R12, R104 ;  /* 0x0000000c045c723c */ /* 0x050fe20000001868 */
[----:B------:R-:W-:Y:S01]  /*127b0*/  IMAD.MOV.U32 R214, RZ, RZ, R123 ;  /* 0x000000ffffd67224 */ /* 0x000fe200078e007b */
[----:B------:R1:W3:Y:S01]  /*127c0*/  MUFU.EX2 R146, R3 ;  /* 0x0000000300927308 */ /* 0x0002e20000000800 */
[----:B------:R-:W-:Y:S04]  /*127d0*/  LDSM.16.MT88.4 R120, [R196+0x6800] ;  /* 0x00680000c478783b */ /* 0x000fe80000004200 */
[----:B------:R-:W-:Y:S01]  /*127e0*/  LDSM.16.MT88.4 R104, [R197+0x3000] ;  /* 0x00300000c568783b */ /* 0x000fe20000004200 */
[C---:B------:R-:W-:Y:S03]  /*127f0*/  HMMA.16816.F32 R52, R4.reuse, R14, R88 ;  /* 0x0000000e0434723c */ /* 0x040fe60000001858 */
[----:B------:R-:W4:Y:S04]  /*12800*/  LDSM.16.MT88.4 R12, [R196+0x5800] ;  /* 0x00580000c40c783b */ /* 0x000f280000004200 */
[----:B------:R-:W-:Y:S01]  /*12810*/  LDSM.16.MT88.4 R88, [R196+0x3000] ;  /* 0x00300000c458783b */ /* 0x000fe20000004200 */
[----:B------:R-:W-:Y:S01]  /*12820*/  HMMA.16816.F32 R76, R4, R24, R76 ;  /* 0x00000018044c723c */ /* 0x000fe2000000184c */
[----:B-1----:R-:W-:-:S02]  /*12830*/  FFMA.FTZ R3, R219, c[0x0][0x2d0], -R2 ;  /* 0x0000b400db037a23 */ /* 0x002fc40000010802 */
[----:B------:R-:W-:Y:S02]  /*12840*/  IMAD.MOV.U32 R219, RZ, RZ, R71 ;  /* 0x000000ffffdb7224 */ /* 0x000fe400078e0047 */
[----:B------:R1:W-:Y:S03]  /*12850*/  MUFU.EX2 R145, R3 ;  /* 0x0000000300917308 */ /* 0x0003e60000000800 */
[C---:B------:R-:W-:Y:S08]  /*12860*/  HMMA.16816.F32 R24, R4.reuse, R26, R64 ;  /* 0x0000001a0418723c */ /* 0x040ff00000001840 */
[----:B-----5:R-:W-:Y:S01]  /*12870*/  HMMA.16816.F32 R100, R4, R8, R100 ;  /* 0x000000080464723c */ /* 0x020fe20000001864 */
[----:B-1----:R-:W-:-:S07]  /*12880*/  FFMA.FTZ R3, R220, c[0x0][0x2d0], -R2 ;  /* 0x0000b400dc037a23 */ /* 0x002fce0000010802 */
[----:B------:R-:W-:Y:S01]  /*12890*/  HMMA.16816.F32 R64, R4, R10, R80 ;  /* 0x0000000a0440723c */ /* 0x000fe20000001850 */
[----:B------:R-:W1:Y:S01]  /*128a0*/  LDSM.16.MT88.4 R8, [R197+0x5800] ;  /* 0x00580000c508783b */ /* 0x000e620000004200 */
[----:B------:R5:W-:Y:S01]  /*128b0*/  MUFU.EX2 R144, R3 ;  /* 0x0000000300907308 */ /* 0x000be20000000800 */
[----:B------:R-:W-:-:S05]  /*128c0*/  IMAD.MOV.U32 R220, RZ, RZ, c[0x0][0x2c4] ;  /* 0x0000b100ffdc7624 */ /* 0x000fca00078e00ff */
[----:B--2---:R-:W-:Y:S01]  /*128d0*/  HMMA.16816.F32 R96, R4, R16, R96 ;  /* 0x000000100460723c */ /* 0x004fe20000001860 */
[----:B------:R-:W-:-:S07]  /*128e0*/  ISETP.NE.AND P3, PT, R220, 0x1, PT ;  /* 0x00000001dc00780c */ /* 0x000fce0003f65270 */
[----:B------:R-:W-:Y:S01]  /*128f0*/  HMMA.16816.F32 R72, R4, R18, R60 ;  /* 0x000000120448723c */ /* 0x000fe2000000183c */
[----:B------:R-:W2:Y:S01]  /*12900*/  LDSM.16.MT88.4 R16, [R195+0x2800] ;  /* 0x00280000c310783b */ /* 0x000ea20000004200 */
[----:B-----5:R-:W-:-:S04]  /*12910*/  FFMA.FTZ R3, R160, c[0x0][0x2d0], -R0 ;  /* 0x0000b400a0037a23 */ /* 0x020fc80000010800 */
[----:B------:R5:W-:Y:S02]  /*12920*/  MUFU.EX2 R142, R3 ;  /* 0x00000003008e7308 */ /* 0x000be40000000800 */
[C---:B----4-:R-:W-:Y:S08]  /*12930*/  HMMA.16816.F32 R80, R4.reuse, R12, R56 ;  /* 0x0000000c0450723c */ /* 0x050ff00000001838 */
[----:B------:R-:W-:Y:S01]  /*12940*/  HMMA.16816.F32 R60, R4, R14, R44 ;  /* 0x0000000e043c723c */ /* 0x000fe2000000182c */
[----:B------:R-:W4:Y:S01]  /*12950*/  LDSM.16.MT88.4 R12, [R198+0x2800] ;  /* 0x00280000c60c783b */ /* 0x000f220000004200 */
[----:B-----5:R-:W-:-:S06]  /*12960*/  FFMA.FTZ R3, R162, c[0x0][0x2d0], -R0 ;  /* 0x0000b400a2037a23 */ /* 0x020fcc0000010800 */
[C---:B------:R-:W-:Y:S01]  /*12970*/  HMMA.16816.F32 R56, R4.reuse, R20, R32 ;  /* 0x000000140438723c */ /* 0x040fe20000001820 */
[----:B------:R5:W2:Y:S07]  /*12980*/  MUFU.EX2 R140, R3 ;  /* 0x00000003008c7308 */ /* 0x000aae0000000800 */
[C---:B------:R-:W-:Y:S01]  /*12990*/  HMMA.16816.F32 R36, R4.reuse, R22, R36 ;  /* 0x000000160424723c */ /* 0x040fe20000001824 */
[----:B------:R-:W4:Y:S07]  /*129a0*/  LDSM.16.MT88.4 R20, [R196+0x2800] ;  /* 0x00280000c414783b */ /* 0x000f2e0000004200 */
[----:B-1----:R-:W-:Y:S01]  /*129b0*/  HMMA.16816.F32 R40, R4, R8, R40 ;  /* 0x000000080428723c */ /* 0x002fe20000001828 */
[----:B-----5:R-:W-:-:S04]  /*129c0*/  FFMA.FTZ R3, R161, c[0x0][0x2d0], -R0 ;  /* 0x0000b400a1037a23 */ /* 0x020fc80000010800 */
[----:B------:R1:W-:Y:S03]  /*129d0*/  MUFU.EX2 R71, R3 ;  /* 0x0000000300477308 */ /* 0x0003e60000000800 */
[----:B------:R-:W-:Y:S01]  /*129e0*/  HMMA.16816.F32 R28, R4, R10, R28 ;  /* 0x0000000a041c723c */ /* 0x000fe2000000181c */
[----:B------:R-:W5:Y:S06]  /*129f0*/  LDSM.16.MT88.4 R8, [R197+0x2800] ;  /* 0x00280000c508783b */ /* 0x000f6c0000004200 */
[----:B---3--:R-:W-:-:S02]  /*12a00*/  F2FP.PACK_AB R4, R146, R143 ;  /* 0x0000008f9204723e */ /* 0x008fc400000000ff */
[----:B--2---:R-:W-:Y:S02]  /*12a10*/  F2FP.PACK_AB R5, R140, R142 ;  /* 0x0000008e8c05723e */ /* 0x004fe400000000ff */
[----:B------:R-:W-:Y:S01]  /*12a20*/  F2FP.PACK_AB R6, R144, R145 ;  /* 0x000000919006723e */ /* 0x000fe200000000ff */
[----:B-1----:R-:W-:-:S04]  /*12a30*/  FFMA.FTZ R3, R163, c[0x0][0x2d0], -R0 ;  /* 0x0000b400a3037a23 */ /* 0x002fc80000010800 */
[----:B------:R-:W1:Y:S02]  /*12a40*/  MUFU.EX2 R141, R3 ;  /* 0x00000003008d7308 */ /* 0x000e640000000800 */
[----:B-1----:R-:W-:Y:S01]  /*12a50*/  F2FP.PACK_AB R7, R141, R71 ;  /* 0x000000478d07723e */ /* 0x002fe200000000ff */
[----:B------:R-:W-:-:S06]  /*12a60*/  FFMA.FTZ R3, R241, c[0x0][0x2d0], -R2 ;  /* 0x0000b400f1037a23 */ /* 0x000fcc0000010802 */
[C---:B------:R-:W-:Y:S08]  /*12a70*/  HMMA.16816.F32 R76, R4.reuse, R16, R76 ;  /* 0x00000010044c723c */ /* 0x040ff0000000184c */
[C---:B------:R-:W-:Y:S01]  /*12a80*/  HMMA.16816.F32 R24, R4.reuse, R18, R24 ;  /* 0x000000120418723c */ /* 0x040fe20000001818 */
[----:B------:R-:W1:Y:S07]  /*12a90*/  LDSM.16.MT88.4 R16, [R195+0x6000] ;  /* 0x00600000c310783b */ /* 0x000e6e0000004200 */
[C---:B----4-:R-:W-:Y:S08]  /*12aa0*/  HMMA.16816.F32 R92, R4.reuse, R12, R92 ;  /* 0x0000000c045c723c */ /* 0x050ff0000000185c */
[C---:B------:R-:W-:Y:S01]  /*12ab0*/  HMMA.16816.F32 R44, R4.reuse, R14, R52 ;  /* 0x0000000e042c723c */ /* 0x040fe20000001834 */
[----:B------:R-:W2:Y:S07]  /*12ac0*/  LDSM.16.MT88.4 R12, [R196+0x6000] ;  /* 0x00600000c40c783b */ /* 0x000eae0000004200 */
[C---:B------:R-:W-:Y:S01]  /*12ad0*/  HMMA.16816.F32 R32, R4.reuse, R22, R48 ;  /* 0x000000160420723c */ /* 0x040fe20000001830 */
[----:B------:R3:W-:Y:S07]  /*12ae0*/  MUFU.EX2 R49, R3 ;  /* 0x0000000300317308 */ /* 0x0007ee0000000800 */
[C---:B------:R-:W-:Y:S01]  /*12af0*/  HMMA.16816.F32 R84, R4.reuse, R20, R84 ;  /* 0x000000140454723c */ /* 0x040fe20000001854 */
[----:B------:R-:W4:Y:S07]  /*12b00*/  LDSM.16.MT88.4 R20, [R198+0x6000] ;  /* 0x00600000c614783b */ /* 0x000f2e0000004200 */
[----:B-----5:R-:W-:Y:S01]  /*12b10*/  HMMA.16816.F32 R100, R4, R8, R100 ;  /* 0x000000080464723c */ /* 0x020fe20000001864 */
[----:B---3--:R-:W-:-:S04]  /*12b20*/  FFMA.FTZ R3, R248, c[0x0][0x2d0], -R2 ;  /* 0x0000b400f8037a23 */ /* 0x008fc80000010802 */
[----:B------:R3:W5:Y:S03]  /*12b30*/  MUFU.EX2 R48, R3 ;  /* 0x0000000300307308 */ /* 0x0007660000000800 */
[C---:B-1----:R-:W-:Y:S01]  /*12b40*/  HMMA.16816.F32 R108, R4.reuse, R16, R96 ;  /* 0x00000010046c723c */ /* 0x042fe20000001860 */
[----:B------:R-:W-:Y:S07]  /*12b50*/  LDSM.16.MT88.4 R96, [R198+0x3000] ;  /* 0x00300000c660783b */ /* 0x000fee0000004200 */
[----:B------:R-:W-:Y:S01]  /*12b60*/  HMMA.16816.F32 R72, R4, R18, R72 ;  /* 0x000000120448723c */ /* 0x000fe20000001848 */
[----:B---3--:R-:W-:-:S02]  /*12b70*/  FFMA.FTZ R3, R247, c[0x0][0x2d0], -R2 ;  /* 0x0000b400f7037a23 */ /* 0x008fc40000010802 */
[----:B------:R-:W-:-:S05]  /*12b80*/  FFMA.FTZ R2, R226, c[0x0][0x2d0], -R2 ;  /* 0x0000b400e2027a23 */ /* 0x000fca0000010802 */
[C---:B--2---:R-:W-:Y:S01]  /*12b90*/  HMMA.16816.F32 R60, R4.reuse, R14, R60 ;  /* 0x0000000e043c723c */ /* 0x044fe2000000183c */
[----:B------:R-:W-:Y:S07]  /*12ba0*/  MUFU.EX2 R18, R3 ;  /* 0x0000000300127308 */ /* 0x000fee0000000800 */
[C---:B------:R-:W-:Y:S01]  /*12bb0*/  HMMA.16816.F32 R116, R4.reuse, R12, R80 ;  /* 0x0000000c0474723c */ /* 0x040fe20000001850 */
[----:B------:R1:W2:Y:S01]  /*12bc0*/  MUFU.EX2 R17, R2 ;  /* 0x0000000200117308 */ /* 0x0002a20000000800 */
[----:B------:R-:W-:Y:S06]  /*12bd0*/  LDSM.16.MT88.4 R80, [R195+0x3000] ;  /* 0x00300000c350783b */ /* 0x000fec0000004200 */
[C---:B------:R-:W-:Y:S01]  /*12be0*/  HMMA.16816.F32 R52, R4.reuse, R10, R64 ;  /* 0x0000000a0434723c */ /* 0x040fe20000001840 */
[----:B------:R-:W3:Y:S06]  /*12bf0*/  LDSM.16.MT88.4 R8, [R197+0x6000] ;  /* 0x00600000c508783b */ /* 0x000eec0000004200 */
[----:B-----5:R-:W-:Y:S01]  /*12c00*/  F2FP.PACK_AB R64, R48, R49 ;  /* 0x000000313040723e */ /* 0x020fe200000000ff */
[----:B----4-:R-:W-:Y:S01]  /*12c10*/  HMMA.16816.F32 R56, R4, R20, R56 ;  /* 0x000000140438723c */ /* 0x010fe20000001838 */
[----:B-1----:R-:W-:Y:S01]  /*12c20*/  FFMA.FTZ R2, R225, c[0x0][0x2d0], -R0 ;  /* 0x0000b400e1027a23 */ /* 0x002fe20000010800 */
[----:B--2---:R-:W-:-:S03]  /*12c30*/  F2FP.PACK_AB R66, R17, R18 ;  /* 0x000000121142723e */ /* 0x004fc600000000ff */
[----:B------:R1:W-:Y:S03]  /*12c40*/  MUFU.EX2 R16, R2 ;  /* 0x0000000200107308 */ /* 0x0003e60000000800 */
[----:B------:R-:W-:Y:S01]  /*12c50*/  HMMA.16816.F32 R36, R4, R22, R36 ;  /* 0x000000160424723c */ /* 0x000fe20000001824 */
[----:B-1----:R-:W-:-:S04]  /*12c60*/  FFMA.FTZ R2, R227, c[0x0][0x2d0], -R0 ;  /* 0x0000b400e3027a23 */ /* 0x002fc80000010800 */
[----:B------:R1:W2:Y:S03]  /*12c70*/  MUFU.EX2 R14, R2 ;  /* 0x00000002000e7308 */ /* 0x0002a60000000800 */
[----:B---3--:R-:W-:Y:S01]  /*12c80*/  HMMA.16816.F32 R40, R4, R8, R40 ;  /* 0x000000080428723c */ /* 0x008fe20000001828 */
[----:B-1----:R-:W-:-:S07]  /*12c90*/  FFMA.FTZ R2, R229, c[0x0][0x2d0], -R0 ;  /* 0x0000b400e5027a23 */ /* 0x002fce0000010800 */
[----:B------:R-:W-:Y:S01]  /*12ca0*/  HMMA.16816.F32 R28, R4, R10, R28 ;  /* 0x0000000a041c723c */ /* 0x000fe2000000181c */
[----:B------:R-:W-:Y:S01]  /*12cb0*/  FFMA.FTZ R0, R228, c[0x0][0x2d0], -R0 ;  /* 0x0000b400e4007a23 */ /* 0x000fe20000010800 */
[----:B------:R-:W1:Y:S01]  /*12cc0*/  LDSM.16.MT88.4 R8, [R197+0x6800] ;  /* 0x00680000c508783b */ /* 0x000e620000004200 */
[----:B------:R3:W-:Y:S01]  /*12cd0*/  MUFU.EX2 R13, R2 ;  /* 0x00000002000d7308 */ /* 0x0007e20000000800 */
[----:B--2---:R-:W-:-:S03]  /*12ce0*/  F2FP.PACK_AB R65, R14, R16 ;  /* 0x000000100e41723e */ /* 0x004fc600000000ff */
[----:B------:R-:W-:-:S04]  /*12cf0*/  @P3 IMAD.HI.U32 R4, R252, c[0x0][0x2c8], RZ ;  /* 0x0000b200fc043a27 */ /* 0x000fc800078e00ff */
[----:B------:R2:W4:Y:S01]  /*12d00*/  MUFU.EX2 R12, R0 ;  /* 0x00000000000c7308 */ /* 0x0005220000000800 */
[----:B---3--:R-:W-:-:S04]  /*12d10*/  FADD.FTZ R2, R246, R245 ;  /* 0x000000f5f6027221 */ /* 0x008fc80000010000 */
[----:B------:R-:W-:Y:S02]  /*12d20*/  FADD.FTZ R2, R244, R2 ;  /* 0x00000002f4027221 */ /* 0x000fe40000010000 */
[----:B--2---:R-:W-:Y:S01]  /*12d30*/  FADD.FTZ R0, R240, R237 ;  /* 0x000000edf0007221 */ /* 0x004fe20000010000 */
[----:B----4-:R-:W-:Y:S01]  /*12d40*/  F2FP.PACK_AB R67, R12, R13 ;  /* 0x0000000d0c43723e */ /* 0x010fe200000000ff */
        /* <DEDUP_REMOVED lines=10> */
[----:B------:R-:W-:Y:S02]  /*12df0*/  FADD.FTZ R2, R230, R0 ;  /* 0x00000000e6027221 */ /* 0x000fe40000010000 */
[----:B------:R-:W-:-:S02]  /*12e00*/  FADD.FTZ R0, R242, R3 ;  /* 0x00000003f2007221 */ /* 0x000fc40000010000 */
[----:B------:R-:W-:Y:S01]  /*12e10*/  FADD.FTZ R2, R233, R2 ;  /* 0x00000002e9027221 */ /* 0x000fe20000010000 */
[C---:B------:R-:W-:Y:S01]  /*12e20*/  HMMA.16816.F32 R84, R64.reuse, R88, R84 ;  /* 0x000000584054723c */ /* 0x040fe20000001854 */
[----:B------:R-:W-:Y:S02]  /*12e30*/  FADD.FTZ R0, R223, R0 ;  /* 0x00000000df007221 */ /* 0x000fe40000010000 */
[----:B------:R-:W-:Y:S01]  /*12e40*/  FADD.FTZ R2, R217, R2 ;  /* 0x00000002d9027221 */ /* 0x000fe20000010000 */
[----:B------:R-:W-:Y:S01]  /*12e50*/  IADD3 R217, R251, -0x2, RZ ;  /* 0xfffffffefbd97810 */ /* 0x000fe20007ffe0ff */
        /* <DEDUP_REMOVED lines=24> */
[----:B------:R-:W-:Y:S01]  /*12fe0*/  IMAD.MOV.U32 R0, RZ, RZ, R252 ;  /* 0x000000ffff007224 */ /* 0x000fe200078e00fc */
[----:B------:R-:W-:Y:S01]  /*12ff0*/  @P3 SHF.R.U32.HI R0, RZ, c[0x0][0x2cc], R4 ;  /* 0x0000b300ff003a19 */ /* 0x000fe20000011604 */
[----:B------:R-:W-:-:S02]  /*13000*/  FADD.FTZ R2, R152, R2 ;  /* 0x0000000298027221 */ /* 0x000fc40000010000 */
[----:B------:R-:W-:Y:S01]  /*13010*/  FADD.FTZ R3, R150, R3 ;  /* 0x0000000396037221 */ /* 0x000fe20000010000 */
[C---:B------:R-:W-:Y:S01]  /*13020*/  HMMA.16816.F32 R80, R64.reuse, R82, R24 ;  /* 0x000000524050723c */ /* 0x040fe20000001818 */
[----:B------:R-:W-:Y:S02]  /*13030*/  FADD.FTZ R2, R143, R2 ;  /* 0x000000028f027221 */ /* 0x000fe40000010000 */
[----:B------:R-:W-:Y:S01]  /*13040*/  FADD.FTZ R4, R148, R3 ;  /* 0x0000000394047221 */ /* 0x000fe20000010000 */
[----:B------:R-:W-:Y:S01]  /*13050*/  IADD3 R3, R0, R214, -R219 ;  /* 0x000000d600037210 */ /* 0x000fe20007ffe8db */
[----:B------:R-:W-:Y:S02]  /*13060*/  FADD.FTZ R0, R146, R2 ;  /* 0x0000000292007221 */ /* 0x000fe40000010000 */
[----:B------:R-:W-:Y:S01]  /*13070*/  IMAD.MOV.U32 R2, RZ, RZ, RZ ;  /* 0x000000ffff027224 */ /* 0x000fe200078e00ff */
[----:B------:R-:W-:Y:S01]  /*13080*/  HMMA.16816.F32 R88, R64, R90, R32 ;  /* 0x0000005a4058723c */ /* 0x000fe20000001820 */
[----:B------:R-:W-:-:S02]  /*13090*/  FADD.FTZ R4, R142, R4 ;  /* 0x000000048e047221 */ /* 0x000fc40000010000 */
[----:B------:R-:W-:-:S04]  /*130a0*/  IMAD.HI R2, R3, -0x6db6db6d, R2 ;  /* 0x9249249303027827 */ /* 0x000fc800078e0202 */
[----:B------:R-:W-:Y:S01]  /*130b0*/  FADD.FTZ R3, R140, R4 ;  /* 0x000000048c037221 */ /* 0x000fe20000010000 */
[C---:B------:R-:W-:Y:S01]  /*130c0*/  HMMA.16816.F32 R96, R64.reuse, R98, R44 ;  /* 0x000000624060723c */ /* 0x040fe2000000182c */
[----:B------:R-:W-:Y:S02]  /*130d0*/  FADD.FTZ R0, R145, R0 ;  /* 0x0000000091007221 */ /* 0x000fe40000010000 */
[----:B------:R-:W-:Y:S02]  /*130e0*/  FADD.FTZ R3, R71, R3 ;  /* 0x0000000347037221 */ /* 0x000fe40000010000 */
[----:B------:R-:W-:Y:S01]  /*130f0*/  FADD.FTZ R4, R144, R0 ;  /* 0x0000000090047221 */ /* 0x000fe20000010000 */
[----:B------:R-:W-:Y:S01]  /*13100*/  SHF.R.U32.HI R0, RZ, 0x1f, R2 ;  /* 0x0000001fff007819 */ /* 0x000fe20000011602 */
[----:B------:R-:W-:Y:S01]  /*13110*/  FADD.FTZ R3, R141, R3 ;  /* 0x000000038d037221 */ /* 0x000fe20000010000 */
[----:B------:R-:W-:Y:S02]  /*13120*/  HMMA.16816.F32 R104, R64, R106, R52 ;  /* 0x0000006a4068723c */ /* 0x000fe40000001834 */
[----:B------:R-:W-:Y:S01]  /*13130*/  LEA.HI.SX32 R2, R2, R0, 0x1a ;  /* 0x0000000002027211 */ /* 0x000fe200078fd2ff */
        /* <DEDUP_REMOVED lines=12> */
[----:B------:R-:W-:-:S05]  /*13200*/  FADD.FTZ R0, R12, R2 ;  /* 0x000000020c007221 */ /* 0x000fca0000010000 */
[----:B------:R2:W-:Y:S02]  /*13210*/  STL [R1+0x38], R0 ;  /* 0x0000380001007387 */ /* 0x0005e40000100800 */
[C---:B-1----:R-:W-:Y:S02]  /*13220*/  HMMA.16816.F32 R60, R64.reuse, R8, R40 ;  /* 0x00000008403c723c */ /* 0x042fe40000001828 */
[----:B------:R2:W-:Y:S06]  /*13230*/  STL [R1+0x34], R3 ;  /* 0x0000340301007387 */ /* 0x0005ec0000100800 */
[----:B------:R-:W-:Y:S01]  /*13240*/  HMMA.16816.F32 R64, R64, R10, R28 ;  /* 0x0000000a4040723c */ /* 0x000fe2000000181c */
[----:B------:R-:W-:Y:S07]  /*13250*/  @!P0 BRA `(.L_x_1233) ;  /* 0x0000428000008947 */ /* 0x000fee0003800000 */
[----:B--2---:R-:W-:Y:S01]  /*13260*/  IMAD.IADD R0, R250, 0x1, R252 ;  /* 0x00000001fa007824 */ /* 0x004fe200078e02fc */
[----:B------:R-:W-:Y:S01]  /*13270*/  MOV R3, R70 ;  /* 0x0000004600037202 */ /* 0x000fe20000000f00 */
[----:B------:R-:W-:Y:S01]  /*13280*/  IMAD.MOV.U32 R71, RZ, RZ, R69 ;  /* 0x000000ffff477224 */ /* 0x000fe200078e0045 */
[----:B------:R-:W-:-:S02]  /*13290*/  MOV R188, R217 ;  /* 0x000000d900bc7202 */ /* 0x000fc40000000f00 */
[----:B------:R1:W-:Y:S02]  /*132a0*/  STL [R1+0x20], R0 ;  /* 0x0000200001007387 */ /* 0x0003e40000100800 */
[----:B-1----:R-:W-:-:S05]  /*132b0*/  @P3 IMAD.HI.U32 R0, R0, c[0x0][0x2c8], RZ ;  /* 0x0000b20000003a27 */ /* 0x002fca00078e00ff */
[----:B------:R-:W-:-:S05]  /*132c0*/  @P3 SHF.R.U32.HI R0, RZ, c[0x0][0x2cc], R0 ;  /* 0x0000b300ff003a19 */ /* 0x000fca0000011600 */
[----:B------:R1:W-:Y:S02]  /*132d0*/  @P3 STL [R1+0x28], R0 ;  /* 0x0000280001003387 */ /* 0x0003e40000100800 */
.L_x_1238:
[----:B--2---:R-:W2:Y:S01]  /*132e0*/  LDL R189, [R1+0x40] ;  /* 0x0000400001bd7983 */ /* 0x004ea20000100800 */
        /* <DEDUP_REMOVED lines=21> */
[----:B-1-34-:R-:W-:Y:S01]  /*13440*/  IMAD.WIDE.U32 R22, R188, c[0x0][0x208], RZ ;  /* 0x00008200bc167a25 */ /* 0x01afe200078e00ff */
[----:B------:R-:W2:Y:S01]  /*13450*/  LDL.64 R30, [R1+0x8] ;  /* 0x00000800011e7983 */ /* 0x000ea20000100a00 */
[----:B------:R-:W-:Y:S01]  /*13460*/  ULDC.64 UR4, c[0x0][0x208] ;  /* 0x0000820000047ab9 */ /* 0x000fe20000000a00 */
[----:B------:R-:W-:Y:S01]  /*13470*/  SHF.R.S32.HI R0, RZ, 0x1f, R188 ;  /* 0x0000001fff007819 */ /* 0x000fe200000114bc */
[----:B------:R-:W-:Y:S01]  /*13480*/  USHF.L.U32 UR9, UR4, 0x5, URZ ;  /* 0x0000000504097899 */ /* 0x000fe2000800063f */
[----:B------:R-:W3:Y:S01]  /*13490*/  LDL R28, [R1] ;  /* 0x00000000011c7983 */ /* 0x000ee20000100800 */
        /* <DEDUP_REMOVED lines=52> */
.L_x_1235:
[----:B-1-34-:R-:W-:Y:S05]  /*137e0*/  BSYNC B0 ;  /* 0x0000000000007941 */ /* 0x01afea0003800000 */
.L_x_1234:
        /* <DEDUP_REMOVED lines=36> */
[----:B------:R-:W-:Y:S01]  /*13a30*/  HMMA.16816.F32 R56, R136, R162, R56 ;  /* 0x000000a28838723c */ /* 0x000fe20000001838 */
[----:B------:R-:W4:Y:S07]  /*13a40*/  LDSM.16.M88.4 R160, [R193+0x3000] ;  /* 0x00300000c1a0783b */ /* 0x000f2e0000000200 */
[C---:B-1----:R-:W-:Y:S08]  /*13a50*/  HMMA.16816.F32 R4, R164.reuse, R72, R4 ;  /* 0x00000048a404723c */ /* 0x042ff00000001804 */
[C---:B------:R-:W-:Y:S01]  /*13a60*/  HMMA.16816.F32 R8, R164.reuse, R74, R8 ;  /* 0x0000004aa408723c */ /* 0x040fe20000001808 */
[----:B------:R-:W1:Y:S07]  /*13a70*/  LDSM.16.M88.4 R72, [R192] ;  /* 0x00000000c048783b */ /* 0x000e6e0000000200 */
        /* <DEDUP_REMOVED lines=44> */
[----:B------:R-:W2:Y:S07]  /*13d40*/  LDSM.16.M88.4 R140, [R200] ;  /* 0x00000000c88c783b */ /* 0x000eae0000000200 */
[C---:B---3--:R-:W-:Y:S08]  /*13d50*/  HMMA.16816.F32 R20, R172.reuse, R144, R20 ;  /* 0x00000090ac14723c */ /* 0x048ff00000001814 */
[C---:B------:R-:W-:Y:S01]  /*13d60*/  HMMA.16816.F32 R24, R172.reuse, R146, R24 ;  /* 0x00000092ac18723c */ /* 0x040fe20000001818 */
[----:B------:R-:W3:Y:S07]  /*13d70*/  LDSM.16.M88.4 R144, [R201] ;  /* 0x00000000c990783b */ /* 0x000eee0000000200 */
        /* <DEDUP_REMOVED lines=8> */
[----:B------:R-:W3:Y:S07]  /*13e00*/  LDSM.16.M88.4 R156, [R204] ;  /* 0x00000000cc9c783b */ /* 0x000eee0000000200 */
[C---:B------:R-:W-:Y:S08]  /*13e10*/  HMMA.16816.F32 R52, R172.reuse, R160, R52 ;  /* 0x000000a0ac34723c */ /* 0x040ff00000001834 */
[----:B------:R-:W-:Y:S01]  /*13e20*/  HMMA.16816.F32 R56, R172, R162, R56 ;  /* 0x000000a2ac38723c */ /* 0x000fe20000001838 */
[----:B------:R-:W4:Y:S07]  /*13e30*/  LDSM.16.M88.4 R160, [R205] ;  /* 0x00000000cda0783b */ /* 0x000f2e0000000200 */
        /* <DEDUP_REMOVED lines=28> */
[C---:B------:R-:W-:Y:S08]  /*14000*/  HMMA.16816.F32 R24, R180.reuse, R146, R24 ;  /* 0x00000092b418723c */ /* 0x040ff00000001818 */
[C---:B----4-:R-:W-:Y:S08]  /*14010*/  HMMA.16816.F32 R28, R180.reuse, R148, R28 ;  /* 0x00000094b41c723c */ /* 0x050ff0000000181c */
[C---:B------:R-:W-:Y:S08]  /*14020*/  HMMA.16816.F32 R32, R180.reuse, R150, R32 ;  /* 0x00000096b420723c */ /* 0x040ff00000001820 */
        /* <DEDUP_REMOVED lines=8> */
[C---:B--2---:R-:W-:Y:S08]  /*140b0*/  HMMA.16816.F32 R12, R184.reuse, R140, R12 ;  /* 0x0000008cb80c723c */ /* 0x044ff0000000180c */
        /* <DEDUP_REMOVED lines=137> */
[----:B------:R-:W3:Y:S01]  /*14950*/  LDL R189, [R1+0x10] ;  /* 0x0000100001bd7983 */ /* 0x000ee20000100800 */
        /* <DEDUP_REMOVED lines=47> */
.L_x_1237:
[----:B--234-:R-:W-:Y:S05]  /*14c50*/  BSYNC B0 ;  /* 0x0000000000007941 */ /* 0x01cfea0003800000 */
.L_x_1236:
        /* <DEDUP_REMOVED lines=19> */
[----:B------:R-:W-:Y:S02]  /*14d90*/  ISETP.GT.AND P0, PT, R0, 0x1, PT ;  /* 0x000000010000780c */ /* 0x000fe40003f04270 */
[----:B------:R-:W-:Y:S02]  /*14da0*/  FSEL R5, R160, -INF , P1 ;  /* 0xff800000a0057808 */ /* 0x000fe40000800000 */
[----:B------:R-:W-:Y:S02]  /*14db0*/  FSEL R6, R158, -INF , P0 ;  /* 0xff8000009e067808 */ /* 0x000fe40000000000 */
[----:B------:R-:W-:Y:S02]  /*14dc0*/  ISETP.GT.AND P4, PT, R0, 0x8, PT ;  /* 0x000000080000780c */ /* 0x000fe40003f84270 */
[----:B------:R-:W-:Y:S02]  /*14dd0*/  FMNMX.FTZ R2, R5, R71, !PT ;  /* 0x0000004705027209 */ /* 0x000fe40007810000 */
        /* <DEDUP_REMOVED lines=9> */
[----:B------:R-:W-:Y:S02]  /*14e70*/  ISETP.GT.AND P4, PT, R4, RZ, PT ;  /* 0x000000ff0400720c */ /* 0x000fe40003f84270 */
[----:B------:R-:W-:Y:S02]  /*14e80*/  FMNMX.FTZ R2, R41, R2, !PT ;  /* 0x0000000229027209 */ /* 0x000fe40007810000 */
[----:B------:R-:W-:Y:S02]  /*14e90*/  ISETP.GT.AND P1, PT, R0, 0x18, PT ;  /* 0x000000180000780c */ /* 0x000fe40003f24270 */
[----:B------:R-:W-:Y:S02]  /*14ea0*/  FSEL R48, R146, -INF , P0 ;  /* 0xff80000092307808 */ /* 0x000fe40000000000 */
[----:B------:R-:W-:Y:S02]  /*14eb0*/  FSEL R8, R163, -INF , P4 ;  /* 0xff800000a3087808 */ /* 0x000fe40002000000 */
[----:B------:R-:W-:Y:S02]  /*14ec0*/  ISETP.GT.AND P2, PT, R4, 0x1, PT ;  /* 0x000000010400780c */ /* 0x000fe40003f44270 */
[----:B------:R-:W-:Y:S02]  /*14ed0*/  FSEL R57, R75, -INF , P1 ;  /* 0xff8000004b397808 */ /* 0x000fe40000800000 */
[----:B------:R-:W-:Y:S02]  /*14ee0*/  ISETP.GT.AND P0, PT, R0, 0x19, PT ;  /* 0x000000190000780c */ /* 0x000fe40003f04270 */
        /* <DEDUP_REMOVED lines=44> */
[----:B------:R-:W-:Y:S02]  /*151b0*/  ISETP.GT.AND P2, PT, R4, 0x21, PT ;  /* 0x000000210400780c */ /* 0x000fe40003f44270 */
[----:B------:R-:W-:Y:S02]  /*151c0*/  FSEL R144, R153, -INF , P3 ;  /* 0xff80000099907808 */ /* 0x000fe40001800000 */
[----:B------:R-:W-:Y:S02]  /*151d0*/  FSEL R158, R34, -INF , P1 ;  /* 0xff800000229e7808 */ /* 0x000fe40000800000 */
[----:B------:R-:W-:Y:S02]  /*151e0*/  ISETP.GT.AND P0, PT, R0, 0x39, PT ;  /* 0x000000390000780c */ /* 0x000fe40003f04270 */
[----:B------:R-:W-:Y:S02]  /*151f0*/  FMNMX.FTZ R2, R157, R2, !PT ;  /* 0x000000029d027209 */ /* 0x000fe40007810000 */
        /* <DEDUP_REMOVED lines=43> */
[C---:B------:R-:W-:Y:S02]  /*154b0*/  ISETP.GT.AND P2, PT, R4.reuse, 0x41, PT ;  /* 0x000000410400780c */ /* 0x040fe40003f44270 */
[----:B------:R-:W-:Y:S02]  /*154c0*/  FMNMX.FTZ R7, R155, R7, !PT ;  /* 0x000000079b077209 */ /* 0x000fe40007810000 */
[----:B------:R-:W-:Y:S02]  /*154d0*/  ISETP.GT.AND P3, PT, R4, 0x48, PT ;  /* 0x000000480400780c */ /* 0x000fe40003f64270 */
[----:B------:R-:W-:Y:S02]  /*154e0*/  FSEL R232, R18, -INF , P1 ;  /* 0xff80000012e87808 */ /* 0x000fe40000800000 */
[----:B------:R-:W-:Y:S02]  /*154f0*/  ISETP.GT.AND P0, PT, R0, 0x59, PT ;  /* 0x000000590000780c */ /* 0x000fe40003f04270 */
        /* <DEDUP_REMOVED lines=38> */
[C---:B------:R-:W-:Y:S02]  /*15760*/  ISETP.GT.AND P0, PT, R4.reuse, 0x61, PT ;  /* 0x000000610400780c */ /* 0x040fe40003f04270 */
[----:B------:R-:W-:Y:S02]  /*15770*/  FSEL R239, R29, -INF , P1 ;  /* 0xff8000001def7808 */ /* 0x000fe40000800000 */
[----:B------:R-:W-:Y:S01]  /*15780*/  FSEL R240, R25, -INF , P0 ;  /* 0xff80000019f07808 */ /* 0x000fe20000000000 */
[----:B------:R-:W-:Y:S01]  /*15790*/  LDSM.16.MT88.4 R28, [R198] ;  /* 0x00000000c61c783b */ /* 0x000fe20000004200 */
[----:B------:R-:W-:Y:S02]  /*157a0*/  ISETP.GT.AND P0, PT, R4, 0x69, PT ;  /* 0x000000690400780c */ /* 0x000fe40003f04270 */
[----:B------:R-:W-:Y:S02]  /*157b0*/  FMNMX.FTZ R7, R228, R7, !PT ;  /* 0x00000007e4077209 */ /* 0x000fe40007810000 */
[----:B------:R-:W-:Y:S02]  /*157c0*/  FSEL R244, R21, -INF , P0 ;  /* 0xff80000015f47808 */ /* 0x000fe40000000000 */
[----:B------:R-:W-:Y:S02]  /*157d0*/  ISETP.GT.AND P1, PT, R4, 0x68, PT ;  /* 0x000000680400780c */ /* 0x000fe40003f24270 */
[----:B------:R-:W-:Y:S02]  /*157e0*/  FMNMX.FTZ R7, R239, R7, !PT ;  /* 0x00000007ef077209 */ /* 0x000fe40007810000 */
[----:B------:R-:W-:Y:S02]  /*157f0*/  FSEL R243, R23, -INF , P1 ;  /* 0xff80000017f37808 */ /* 0x000fe40000800000 */
[----:B------:R-:W-:Y:S01]  /*15800*/  FMNMX.FTZ R4, R240, R7, !PT ;  /* 0x00000007f0047209 */ /* 0x000fe20007810000 */
[----:B------:R-:W-:Y:S01]  /*15810*/  LDSM.16.MT88.4 R20, [R196] ;  /* 0x00000000c414783b */ /* 0x000fe20000004200 */
[----:B--2---:R-:W-:Y:S02]  /*15820*/  FMNMX.FTZ R0, R0, R2, !PT ;  /* 0x0000000200007209 */ /* 0x004fe40007810000 */
[----:B------:R-:W-:Y:S04]  /*15830*/  FMNMX.FTZ R4, R243, R4, !PT ;  /* 0x00000004f3047209 */ /* 0x000fe80007810000 */
[----:B------:R-:W-:Y:S01]  /*15840*/  FMNMX.FTZ R4, R244, R4, !PT ;  /* 0x00000004f4047209 */ /* 0x000fe20007810000 */
[----:B------:R-:W2:Y:S08]  /*15850*/  SHFL.BFLY PT, R2, R0, 0x1, 0x1f ;  /* 0x0c201f0000027f89 */ /* 0x000eb000000e0000 */
        /* <DEDUP_REMOVED lines=16> */
[--C-:B------:R-:W-:Y:S02]  /*15960*/  FFMA.FTZ R5, R8, c[0x0][0x2d0], -R73.reuse ;  /* 0x0000b40008057a23 */ /* 0x100fe40000010849 */
[--C-:B------:R-:W-:Y:S02]  /*15970*/  FFMA.FTZ R4, R11, c[0x0][0x2d0], -R73.reuse ;  /* 0x0000b4000b047a23 */ /* 0x100fe40000010849 */
[----:B------:R4:W-:Y:S10]  /*15980*/  MUFU.EX2 R252, R2 ;  /* 0x0000000200fc7308 */ /* 0x0009f40000000800 */
[----:B------:R-:W-:Y:S01]  /*15990*/  MUFU.EX2 R248, R5 ;  /* 0x0000000500f87308 */ /* 0x000fe20000000800 */
[--C-:B--2---:R-:W-:Y:S01]  /*159a0*/  FFMA.FTZ R0, R9, c[0x0][0x2d0], -R74.reuse ;  /* 0x0000b40009007a23 */ /* 0x104fe2000001084a */
[----:B---3--:R-:W-:Y:S08]  /*159b0*/  F2FP.PACK_AB R141, R250, R251 ;  /* 0x000000fbfa8d723e */ /* 0x008ff000000000ff */
[----:B------:R2:W-:Y:S01]  /*159c0*/  MUFU.EX2 R51, R0 ;  /* 0x0000000000337308 */ /* 0x0005e20000000800 */
[----:B----4-:R-:W-:Y:S09]  /*159d0*/  FSEL R2, R69, RZ, P0 ;  /* 0x000000ff45027208 */ /* 0x010ff20000000000 */
[----:B------:R-:W3:Y:S01]  /*159e0*/  MUFU.EX2 R247, R4 ;  /* 0x0000000400f77308 */ /* 0x000ee20000000800 */
[--C-:B--2---:R-:W-:Y:S09]  /*159f0*/  FFMA.FTZ R0, R10, c[0x0][0x2d0], -R74.reuse ;  /* 0x0000b4000a007a23 */ /* 0x104ff2000001084a */
[----:B------:R2:W4:Y:S01]  /*15a00*/  MUFU.EX2 R58, R0 ;  /* 0x00000000003a7308 */ /* 0x0005220000000800 */
[----:B---3--:R-:W-:Y:S01]  /*15a10*/  F2FP.PACK_AB R140, R247, R248 ;  /* 0x000000f8f78c723e */ /* 0x008fe200000000ff */
[----:B--2---:R-:W-:Y:S01]  /*15a20*/  FFMA.FTZ R0, R12, c[0x0][0x2d0], -R73 ;  /* 0x0000b4000c007a23 */ /* 0x004fe20000010849 */
[----:B----4-:R-:W-:Y:S01]  /*15a30*/  F2FP.PACK_AB R143, R58, R51 ;  /* 0x000000333a8f723e */ /* 0x010fe200000000ff */
        /* <DEDUP_REMOVED lines=9> */
[----:B------:R-:W-:Y:S04]  /*15ad0*/  FMUL.FTZ R0, R0, c[0x0][0x2d0] ;  /* 0x0000b40000007a20 */ /* 0x000fe80000410000 */
[----:B------:R3:W-:Y:S01]  /*15ae0*/  MUFU.EX2 R242, R2 ;  /* 0x0000000200f27308 */ /* 0x0007e20000000800 */
[C---:B----4-:R-:W-:Y:S02]  /*15af0*/  FMUL.FTZ R4, R3.reuse, R76 ;  /* 0x0000004c03047220 */ /* 0x050fe40000410000 */
        /* <DEDUP_REMOVED lines=10> */
[----:B------:R-:W5:Y:S01]  /*15ba0*/  LDL.LU R105, [R1+0x38] ;  /* 0x0000380001697983 */ /* 0x000f620000300800 */
[C---:B------:R-:W-:Y:S02]  /*15bb0*/  FMUL.FTZ R60, R3.reuse, R60 ;  /* 0x0000003c033c7220 */ /* 0x040fe40000410000 */
[--C-:B---3--:R-:W-:Y:S01]  /*15bc0*/  FFMA.FTZ R2, R40, c[0x0][0x2d0], -R73.reuse ;  /* 0x0000b40028027a23 */ /* 0x108fe20000010849 */
[----:B------:R-:W3:Y:S01]  /*15bd0*/  LDL.LU R104, [R1+0x34] ;  /* 0x0000340001687983 */ /* 0x000ee20000300800 */
[C---:B------:R-:W-:Y:S02]  /*15be0*/  FMUL.FTZ R40, R3.reuse, R112 ;  /* 0x0000007003287220 */ /* 0x040fe40000410000 */
[----:B------:R1:W1:Y:S01]  /*15bf0*/  MUFU.EX2 R241, R2 ;  /* 0x0000000200f17308 */ /* 0x0002620000000800 */
[C---:B------:R-:W-:Y:S02]  /*15c00*/  FMUL.FTZ R61, R3.reuse, R61 ;  /* 0x0000003d033d7220 */ /* 0x040fe40000410000 */
[C---:B------:R-:W-:Y:S02]  /*15c10*/  FMUL.FTZ R64, R3.reuse, R64 ;  /* 0x0000004003407220 */ /* 0x040fe40000410000 */
[C---:B------:R-:W-:Y:S02]  /*15c20*/  FMUL.FTZ R65, R3.reuse, R65 ;  /* 0x0000004103417220 */ /* 0x040fe40000410000 */
[C---:B----4-:R-:W-:Y:S02]  /*15c30*/  FMUL.FTZ R6, R0.reuse, R78 ;  /* 0x0000004e00067220 */ /* 0x050fe40000410000 */
[C---:B------:R-:W-:Y:S02]  /*15c40*/  FMUL.FTZ R7, R0.reuse, R79 ;  /* 0x0000004f00077220 */ /* 0x040fe40000410000 */
[----:B------:R-:W4:Y:S01]  /*15c50*/  LDSM.16.MT88.4 R76, [R198+0x3800] ;  /* 0x00380000c64c783b */ /* 0x000f220000004200 */
[C---:B------:R-:W-:Y:S02]  /*15c60*/  FMUL.FTZ R10, R0.reuse, R82 ;  /* 0x00000052000a7220 */ /* 0x040fe40000410000 */
[C---:B------:R-:W-:Y:S02]  /*15c70*/  FMUL.FTZ R11, R0.reuse, R83 ;  /* 0x00000053000b7220 */ /* 0x040fe40000410000 */
[C---:B--2---:R-:W-:Y:S03]  /*15c80*/  HMMA.16816.F32 R4, R140.reuse, R12, R4 ;  /* 0x0000000c8c04723c */ /* 0x044fe60000001804 */
[----:B------:R-:W2:Y:S02]  /*15c90*/  LDSM.16.MT88.4 R80, [R197+0x3800] ;  /* 0x00380000c550783b */ /* 0x000ea40000004200 */
[C---:B------:R-:W-:Y:S02]  /*15ca0*/  FMUL.FTZ R18, R0.reuse, R90 ;  /* 0x0000005a00127220 */ /* 0x040fe40000410000 */
[----:B------:R-:W-:Y:S01]  /*15cb0*/  FMUL.FTZ R12, R3, R84 ;  /* 0x00000054030c7220 */ /* 0x000fe20000410000 */
[C---:B------:R-:W-:Y:S04]  /*15cc0*/  HMMA.16816.F32 R8, R140.reuse, R14, R8 ;  /* 0x0000000e8c08723c */ /* 0x040fe80000001808 */
[--C-:B-1----:R-:W-:Y:S02]  /*15cd0*/  FFMA.FTZ R2, R41, c[0x0][0x2d0], -R74.reuse ;  /* 0x0000b40029027a23 */ /* 0x102fe4000001084a */
        /* <DEDUP_REMOVED lines=8> */
[----:B------:R-:W2:Y:S01]  /*15d60*/  LDSM.16.MT88.4 R88, [R196+0x800] ;  /* 0x00080000c458783b */ /* 0x000ea20000004200 */
[C---:B------:R-:W-:Y:S02]  /*15d70*/  FMUL.FTZ R27, R0.reuse, R99 ;  /* 0x00000063001b7220 */ /* 0x040fe40000410000 */
[----:B------:R-:W-:Y:S02]  /*15d80*/  FMUL.FTZ R34, R0, R106 ;  /* 0x0000006a00227220 */ /* 0x000fe40000410000 */
[C---:B------:R-:W-:Y:S03]  /*15d90*/  HMMA.16816.F32 R16, R140.reuse, R22, R16 ;  /* 0x000000168c10723c */ /* 0x040fe60000001810 */
[----:B------:R-:W-:Y:S01]  /*15da0*/  LDSM.16.MT88.4 R96, [R197+0x800] ;  /* 0x00080000c560783b */ /* 0x000fe20000004200 */
[C---:B------:R-:W-:Y:S02]  /*15db0*/  FMUL.FTZ R20, R3.reuse, R92 ;  /* 0x0000005c03147220 */ /* 0x040fe40000410000 */
[----:B-1----:R-:W-:Y:S02]  /*15dc0*/  FFMA.FTZ R2, R48, c[0x0][0x2d0], -R74 ;  /* 0x0000b40030027a23 */ /* 0x002fe4000001084a */
[C---:B------:R-:W-:Y:S02]  /*15dd0*/  FMUL.FTZ R21, R3.reuse, R93 ;  /* 0x0000005d03157220 */ /* 0x040fe40000410000 */
[----:B------:R1:W1:Y:S02]  /*15de0*/  MUFU.EX2 R236, R2 ;  /* 0x0000000200ec7308 */ /* 0x0002640000000800 */
[C---:B------:R-:W-:Y:S02]  /*15df0*/  FMUL.FTZ R22, R0.reuse, R94 ;  /* 0x0000005e00167220 */ /* 0x040fe40000410000 */
[C---:B------:R-:W-:Y:S02]  /*15e00*/  FMUL.FTZ R23, R0.reuse, R95 ;  /* 0x0000005f00177220 */ /* 0x040fe40000410000 */
[----:B------:R-:W2:Y:S01]  /*15e10*/  LDSM.16.MT88.4 R92, [R198+0x800] ;  /* 0x00080000c65c783b */ /* 0x000ea20000004200 */
[C---:B------:R-:W-:Y:S02]  /*15e20*/  FMUL.FTZ R35, R0.reuse, R107 ;  /* 0x0000006b00237220 */ /* 0x040fe40000410000 */
[C---:B------:R-:W-:Y:S02]  /*15e30*/  FMUL.FTZ R41, R3.reuse, R113 ;  /* 0x0000007103297220 */ /* 0x040fe40000410000 */
[C---:B------:R-:W-:Y:S03]  /*15e40*/  HMMA.16816.F32 R20, R140.reuse, R28, R20 ;  /* 0x0000001c8c14723c */ /* 0x040fe60000001814 */
[C---:B------:R-:W-:Y:S02]  /*15e50*/  FMUL.FTZ R42, R0.reuse, R114 ;  /* 0x00000072002a7220 */ /* 0x040fe40000410000 */
[C---:B------:R-:W-:Y:S02]  /*15e60*/  FMUL.FTZ R43, R0.reuse, R115 ;  /* 0x00000073002b7220 */ /* 0x040fe40000410000 */
[----:B------:R-:W-:Y:S01]  /*15e70*/  LDSM.16.MT88.4 R112, [R195+0x6800] ;  /* 0x00680000c370783b */ /* 0x000fe20000004200 */
[C---:B------:R-:W-:Y:S04]  /*15e80*/  HMMA.16816.F32 R24, R140.reuse, R30, R24 ;  /* 0x0000001e8c18723c */ /* 0x040fe80000001818 */
[----:B------:R-:W-:Y:S02]  /*15e90*/  FMUL.FTZ R28, R3, R100 ;  /* 0x00000064031c7220 */ /* 0x000fe40000410000 */
[--C-:B-1----:R-:W-:Y:S02]  /*15ea0*/  FFMA.FTZ R2, R49, c[0x0][0x2d0], -R73.reuse ;  /* 0x0000b40031027a23 */ /* 0x102fe40000010849 */
[C---:B------:R-:W-:Y:S02]  /*15eb0*/  FMUL.FTZ R29, R3.reuse, R101 ;  /* 0x00000065031d7220 */ /* 0x040fe40000410000 */
[----:B------:R1:W-:Y:S02]  /*15ec0*/  MUFU.EX2 R235, R2 ;  /* 0x0000000200eb7308 */ /* 0x0003e40000000800 */
[C---:B------:R-:W-:Y:S02]  /*15ed0*/  FMUL.FTZ R30, R0.reuse, R102 ;  /* 0x00000066001e7220 */ /* 0x040fe40000410000 */
[C---:B------:R-:W-:Y:S02]  /*15ee0*/  FMUL.FTZ R31, R0.reuse, R103 ;  /* 0x00000067001f7220 */ /* 0x040fe40000410000 */
[----:B------:R-:W-:Y:S01]  /*15ef0*/  LDSM.16.MT88.4 R100, [R198+0x3000] ;  /* 0x00300000c664783b */ /* 0x000fe20000004200 */
[C---:B------:R-:W-:Y:S02]  /*15f00*/  FMUL.FTZ R59, R0.reuse, R131 ;  /* 0x00000083003b7220 */ /* 0x040fe40000410000 */
[C---:B------:R-:W-:Y:S02]  /*15f10*/  FMUL.FTZ R48, R3.reuse, R120 ;  /* 0x0000007803307220 */ /* 0x040fe40000410000 */
[C---:B------:R-:W-:Y:S03]  /*15f20*/  HMMA.16816.F32 R28, R140.reuse, R36, R28 ;  /* 0x000000248c1c723c */ /* 0x040fe6000000181c */
[----:B------:R-:W-:Y:S02]  /*15f30*/  IMAD.MOV.U32 R120, RZ, RZ, R58 ;  /* 0x000000ffff787224 */ /* 0x000fe400078e003a */
[----:B------:R-:W-:Y:S02]  /*15f40*/  FMUL.FTZ R58, R0, R130 ;  /* 0x00000082003a7220 */ /* 0x000fe40000410000 */
[C---:B------:R-:W-:Y:S01]  /*15f50*/  FMUL.FTZ R37, R3.reuse, R109 ;  /* 0x0000006d03257220 */ /* 0x040fe20000410000 */
[C---:B------:R-:W-:Y:S04]  /*15f60*/  HMMA.16816.F32 R32, R140.reuse, R38, R32 ;  /* 0x000000268c20723c */ /* 0x040fe80000001820 */
[C---:B------:R-:W-:Y:S02]  /*15f70*/  FMUL.FTZ R36, R3.reuse, R108 ;  /* 0x0000006c03247220 */ /* 0x040fe40000410000 */
[----:B-1----:R-:W-:Y:S02]  /*15f80*/  FFMA.FTZ R2, R56, c[0x0][0x2d0], -R73 ;  /* 0x0000b40038027a23 */ /* 0x002fe40000010849 */
[C---:B------:R-:W-:Y:S02]  /*15f90*/  FMUL.FTZ R56, R3.reuse, R128 ;  /* 0x0000008003387220 */ /* 0x040fe40000410000 */
[----:B------:R1:W1:Y:S02]  /*15fa0*/  MUFU.EX2 R233, R2 ;  /* 0x0000000200e97308 */ /* 0x0002640000000800 */
[C---:B------:R-:W-:Y:S02]  /*15fb0*/  FMUL.FTZ R39, R0.reuse, R111 ;  /* 0x0000006f00277220 */ /* 0x040fe40000410000 */
[C---:B------:R-:W-:Y:S02]  /*15fc0*/  FMUL.FTZ R38, R0.reuse, R110 ;  /* 0x0000006e00267220 */ /* 0x040fe40000410000 */
[C---:B------:R-:W-:Y:S02]  /*15fd0*/  FMUL.FTZ R49, R3.reuse, R121 ;  /* 0x0000007903317220 */ /* 0x040fe40000410000 */
[----:B------:R-:W-:Y:S02]  /*15fe0*/  IMAD.MOV.U32 R121, RZ, RZ, R50 ;  /* 0x000000ffff797224 */ /* 0x000fe400078e0032 */
[C---:B------:R-:W-:Y:S01]  /*15ff0*/  FMUL.FTZ R50, R0.reuse, R122 ;  /* 0x0000007a00327220 */ /* 0x040fe20000410000 */
[C---:B------:R-:W-:Y:S03]  /*16000*/  HMMA.16816.F32 R36, R140.reuse, R44, R36 ;  /* 0x0000002c8c24723c */ /* 0x040fe60000001824 */
[----:B------:R-:W-:Y:S02]  /*16010*/  IMAD.MOV.U32 R122, RZ, RZ, R51 ;  /* 0x000000ffff7a7224 */ /* 0x000fe400078e0033 */
[C---:B------:R-:W-:Y:S02]  /*16020*/  FMUL.FTZ R51, R0.reuse, R123 ;  /* 0x0000007b00337220 */ /* 0x040fe40000410000 */
[C---:B------:R-:W-:Y:S01]  /*16030*/  FMUL.FTZ R45, R3.reuse, R117 ;  /* 0x00000075032d7220 */ /* 0x040fe20000410000 */
[C---:B------:R-:W-:Y:S04]  /*16040*/  HMMA.16816.F32 R40, R140.reuse, R46, R40 ;  /* 0x0000002e8c28723c */ /* 0x040fe80000001828 */
[----:B------:R-:W-:Y:S02]  /*16050*/  FMUL.FTZ R44, R3, R116 ;  /* 0x00000074032c7220 */ /* 0x000fe40000410000 */
[--C-:B-1----:R-:W-:Y:S02]  /*16060*/  FFMA.FTZ R2, R57, c[0x0][0x2d0], -R74.reuse ;  /* 0x0000b40039027a23 */ /* 0x102fe4000001084a */
[C---:B------:R-:W-:Y:S02]  /*16070*/  FMUL.FTZ R47, R0.reuse, R119 ;  /* 0x00000077002f7220 */ /* 0x040fe40000410000 */
[----:B------:R1:W-:Y:S02]  /*16080*/  MUFU.EX2 R231, R2 ;  /* 0x0000000200e77308 */ /* 0x0003e40000000800 */
[C---:B------:R-:W-:Y:S02]  /*16090*/  FMUL.FTZ R46, R0.reuse, R118 ;  /* 0x00000076002e7220 */ /* 0x040fe40000410000 */
[C---:B------:R-:W-:Y:S02]  /*160a0*/  FMUL.FTZ R57, R3.reuse, R129 ;  /* 0x0000008103397220 */ /* 0x040fe40000410000 */
[C---:B------:R-:W-:Y:S02]  /*160b0*/  FMUL.FTZ R62, R0.reuse, R62 ;  /* 0x0000003e003e7220 */ /* 0x040fe40000410000 */
[C---:B------:R-:W-:Y:S01]  /*160c0*/  FMUL.FTZ R63, R0.reuse, R63 ;  /* 0x0000003f003f7220 */ /* 0x040fe20000410000 */
[C---:B------:R-:W-:Y:S03]  /*160d0*/  HMMA.16816.F32 R44, R140.reuse, R52, R44 ;  /* 0x000000348c2c723c */ /* 0x040fe6000000182c */
[C---:B------:R-:W-:Y:S02]  /*160e0*/  FMUL.FTZ R66, R0.reuse, R66 ;  /* 0x0000004200427220 */ /* 0x040fe40000410000 */
[C---:B------:R-:W-:Y:S02]  /*160f0*/  FMUL.FTZ R67, R0.reuse, R67 ;  /* 0x0000004300437220 */ /* 0x040fe40000410000 */
[C---:B------:R-:W-:Y:S01]  /*16100*/  FMUL.FTZ R53, R3.reuse, R125 ;  /* 0x0000007d03357220 */ /* 0x040fe20000410000 */
[C---:B------:R-:W-:Y:S04]  /*16110*/  HMMA.16816.F32 R48, R140.reuse, R54, R48 ;  /* 0x000000368c30723c */ /* 0x040fe80000001830 */
[----:B------:R-:W-:Y:S02]  /*16120*/  FMUL.FTZ R52, R3, R124 ;  /* 0x0000007c03347220 */ /* 0x000fe40000410000 */
[--C-:B-1----:R-:W-:Y:S02]  /*16130*/  FFMA.FTZ R2, R75, c[0x0][0x2d0], -R74.reuse ;  /* 0x0000b4004b027a23 */ /* 0x102fe4000001084a */
[C---:B------:R-:W-:Y:S02]  /*16140*/  FMUL.FTZ R55, R0.reuse, R127 ;  /* 0x0000007f00377220 */ /* 0x040fe40000410000 */
[----:B------:R1:W1:Y:S02]  /*16150*/  MUFU.EX2 R128, R2 ;  /* 0x0000000200807308 */ /* 0x0002640000000800 */
[----:B------:R-:W-:Y:S07]  /*16160*/  FMUL.FTZ R54, R0, R126 ;  /* 0x0000007e00367220 */ /* 0x000fee0000410000 */
[C---:B----4-:R-:W-:Y:S07]  /*16170*/  HMMA.16816.F32 R52, R140.reuse, R76, R52 ;  /* 0x0000004c8c34723c */ /* 0x050fee0000001834 */
[----:B------:R-:W-:Y:S01]  /*16180*/  F2FP.PACK_AB R76, R241, R242 ;  /* 0x000000f2f14c723e */ /* 0x000fe200000000ff */
[C---:B------:R-:W-:Y:S04]  /*16190*/  HMMA.16816.F32 R56, R140.reuse, R78, R56 ;  /* 0x0000004e8c38723c */ /* 0x040fe80000001838 */
[----:B------:R-:W-:Y:S03]  /*161a0*/  F2FP.PACK_AB R77, R236, R237 ;  /* 0x000000edec4d723e */ /* 0x000fe600000000ff */
[----:B------:R-:W-:Y:S01]  /*161b0*/  F2FP.PACK_AB R78, R233, R235 ;  /* 0x000000ebe94e723e */ /* 0x000fe200000000ff */
[C---:B--2---:R-:W-:Y:S04]  /*161c0*/  HMMA.16816.F32 R60, R140.reuse, R80, R60 ;  /* 0x000000508c3c723c */ /* 0x044fe8000000183c */
[--C-:B-1----:R-:W-:Y:S01]  /*161d0*/  FFMA.FTZ R2, R144, c[0x0][0x2d0], -R73.reuse ;  /* 0x0000b40090027a23 */ /* 0x102fe20000010849 */
[----:B------:R-:W-:Y:S03]  /*161e0*/  F2FP.PACK_AB R79, R128, R231 ;  /* 0x000000e7804f723e */ /* 0x000fe600000000ff */
[----:B------:R-:W-:Y:S01]  /*161f0*/  HMMA.16816.F32 R64, R140, R82, R64 ;  /* 0x000000528c40723c */ /* 0x000fe20000001840 */
[----:B------:R1:W-:Y:S01]  /*16200*/  MUFU.EX2 R227, R2 ;  /* 0x0000000200e37308 */ /* 0x0003e20000000800 */
[----:B------:R-:W2:Y:S06]  /*16210*/  LDSM.16.MT88.4 R80, [R195+0x4000] ;  /* 0x00400000c350783b */ /* 0x000eac0000004200 */
[C---:B------:R-:W-:Y:S08]  /*16220*/  HMMA.16816.F32 R4, R76.reuse, R84, R4 ;  /* 0x000000544c04723c */ /* 0x040ff00000001804 */
[C---:B------:R-:W-:Y:S01]  /*16230*/  HMMA.16816.F32 R8, R76.reuse, R86, R8 ;  /* 0x000000564c08723c */ /* 0x040fe20000001808 */
[----:B------:R-:W4:Y:S07]  /*16240*/  LDSM.16.MT88.4 R84, [R196+0x4000] ;  /* 0x00400000c454783b */ /* 0x000f2e0000004200 */
[C---:B------:R-:W-:Y:S04]  /*16250*/  HMMA.16816.F32 R12, R76.reuse, R88, R12 ;  /* 0x000000584c0c723c */ /* 0x040fe8000000180c */
[----:B-1----:R-:W-:Y:S04]  /*16260*/  FFMA.FTZ R2, R145, c[0x0][0x2d0], -R73 ;  /* 0x0000b40091027a23 */ /* 0x002fe80000010849 */
[C---:B------:R-:W-:Y:S01]  /*16270*/  HMMA.16816.F32 R16, R76.reuse, R90, R16 ;  /* 0x0000005a4c10723c */ /* 0x040fe20000001810 */
[----:B------:R1:W1:Y:S01]  /*16280*/  MUFU.EX2 R111, R2 ;  /* 0x00000002006f7308 */ /* 0x0002620000000800 */
[----:B------:R-:W3:Y:S06]  /*16290*/  LDSM.16.MT88.4 R88, [R198+0x4000] ;  /* 0x00400000c658783b */ /* 0x000eec0000004200 */
[C---:B------:R-:W-:Y:S08]  /*162a0*/  HMMA.16816.F32 R20, R76.reuse, R92, R20 ;  /* 0x0000005c4c14723c */ /* 0x040ff00000001814 */
[C---:B------:R-:W-:Y:S01]  /*162b0*/  HMMA.16816.F32 R24, R76.reuse, R94, R24 ;  /* 0x0000005e4c18723c */ /* 0x040fe20000001818 */
[----:B------:R-:W3:Y:S07]  /*162c0*/  LDSM.16.MT88.4 R92, [R197+0x4000] ;  /* 0x00400000c55c783b */ /* 0x000eee0000004200 */
[C---:B------:R-:W-:Y:S04]  /*162d0*/  HMMA.16816.F32 R28, R76.reuse, R96, R28 ;  /* 0x000000604c1c723c */ /* 0x040fe8000000181c */
[--C-:B-1----:R-:W-:Y:S04]  /*162e0*/  FFMA.FTZ R2, R146, c[0x0][0x2d0], -R74.reuse ;  /* 0x0000b40092027a23 */ /* 0x102fe8000001084a */
[C---:B------:R-:W-:Y:S01]  /*162f0*/  HMMA.16816.F32 R32, R76.reuse, R98, R32 ;  /* 0x000000624c20723c */ /* 0x040fe20000001820 */
[----:B------:R1:W-:Y:S01]  /*16300*/  MUFU.EX2 R109, R2 ;  /* 0x00000002006d7308 */ /* 0x0003e20000000800 */
[----:B------:R-:W-:Y:S06]  /*16310*/  LDSM.16.MT88.4 R96, [R196+0x1000] ;  /* 0x00100000c460783b */ /* 0x000fec0000004200 */
[C---:B--2---:R-:W-:Y:S08]  /*16320*/  HMMA.16816.F32 R36, R76.reuse, R80, R36 ;  /* 0x000000504c24723c */ /* 0x044ff00000001824 */
[C---:B------:R-:W-:Y:S01]  /*16330*/  HMMA.16816.F32 R40, R76.reuse, R82, R40 ;  /* 0x000000524c28723c */ /* 0x040fe20000001828 */
[----:B------:R-:W2:Y:S03]  /*16340*/  LDSM.16.MT88.4 R80, [R195+0x1000] ;  /* 0x00100000c350783b */ /* 0x000ea60000004200 */
[----:B-----5:R-:W-:Y:S04]  /*16350*/  FFMA.FTZ R0, R0, R105, R251 ;  /* 0x0000006900007223 */ /* 0x020fe800000100fb */
[C---:B----4-:R-:W-:Y:S04]  /*16360*/  HMMA.16816.F32 R44, R76.reuse, R84, R44 ;  /* 0x000000544c2c723c */ /* 0x050fe8000000182c */
[----:B-1----:R-:W-:Y:S02]  /*16370*/  FFMA.FTZ R2, R148, c[0x0][0x2d0], -R74 ;  /* 0x0000b40094027a23 */ /* 0x002fe4000001084a */
[----:B---3--:R-:W-:Y:S02]  /*16380*/  FFMA.FTZ R3, R3, R104, R248 ;  /* 0x0000006803037223 */ /* 0x008fe400000100f8 */
[C---:B------:R-:W-:Y:S01]  /*16390*/  HMMA.16816.F32 R48, R76.reuse, R86, R48 ;  /* 0x000000564c30723c */ /* 0x040fe20000001830 */
[----:B------:R1:W3:Y:S01]  /*163a0*/  MUFU.EX2 R110, R2 ;  /* 0x00000002006e7308 */ /* 0x0002e20000000800 */
[----:B------:R-:W4:Y:S02]  /*163b0*/  LDSM.16.MT88.4 R84, [R198+0x1000] ;  /* 0x00100000c654783b */ /* 0x000f240000004200 */
[----:B------:R-:W-:Y:S04]  /*163c0*/  FADD.FTZ R0, R250, R0 ;  /* 0x00000000fa007221 */ /* 0x000fe80000010000 */
[C---:B------:R-:W-:Y:S02]  /*163d0*/  HMMA.16816.F32 R52, R76.reuse, R88, R52 ;  /* 0x000000584c34723c */ /* 0x040fe40000001834 */
[----:B------:R-:W-:Y:S02]  /*163e0*/  LDSM.16.MT88.4 R104, [R197+0x3000] ;  /* 0x00300000c568783b */ /* 0x000fe40000004200 */
[----:B------:R-:W-:Y:S04]  /*163f0*/  FADD.FTZ R0, R122, R0 ;  /* 0x000000007a007221 */ /* 0x000fe80000010000 */
[C---:B------:R-:W-:Y:S02]  /*16400*/  HMMA.16816.F32 R56, R76.reuse, R90, R56 ;  /* 0x0000005a4c38723c */ /* 0x040fe40000001838 */
[----:B------:R-:W5:Y:S02]  /*16410*/  LDSM.16.MT88.4 R88, [R197+0x1000] ;  /* 0x00100000c558783b */ /* 0x000f640000004200 */
[----:B------:R-:W-:Y:S04]  /*16420*/  FADD.FTZ R0, R120, R0 ;  /* 0x0000000078007221 */ /* 0x000fe80000010000 */
[C---:B------:R-:W-:Y:S04]  /*16430*/  HMMA.16816.F32 R60, R76.reuse, R92, R60 ;  /* 0x0000005c4c3c723c */ /* 0x040fe8000000183c */
[--C-:B-1----:R-:W-:Y:S02]  /*16440*/  FFMA.FTZ R2, R147, c[0x0][0x2d0], -R73.reuse ;  /* 0x0000b40093027a23 */ /* 0x102fe40000010849 */
[----:B------:R-:W-:Y:S02]  /*16450*/  FADD.FTZ R0, R237, R0 ;  /* 0x00000000ed007221 */ /* 0x000fe40000010000 */
[----:B------:R-:W-:Y:S01]  /*16460*/  HMMA.16816.F32 R64, R76, R94, R64 ;  /* 0x0000005e4c40723c */ /* 0x000fe20000001840 */
[----:B------:R1:W-:Y:S01]  /*16470*/  MUFU.EX2 R224, R2 ;  /* 0x0000000200e07308 */ /* 0x0003e20000000800 */
[----:B------:R-:W-:Y:S02]  /*16480*/  LDSM.16.MT88.4 R92, [R196+0x4800] ;  /* 0x00480000c45c783b */ /* 0x000fe40000004200 */
[----:B------:R-:W-:Y:S03]  /*16490*/  FADD.FTZ R0, R236, R0 ;  /* 0x00000000ec007221 */ /* 0x000fe60000010000 */
[----:B------:R-:W-:Y:S01]  /*164a0*/  F2FP.PACK_AB R76, R111, R227 ;  /* 0x000000e36f4c723e */ /* 0x000fe200000000ff */
[----:B------:R-:W-:Y:S01]  /*164b0*/  FADD.FTZ R0, R231, R0 ;  /* 0x00000000e7007221 */ /* 0x000fe20000010000 */
[----:B---3--:R-:W-:Y:S03]  /*164c0*/  F2FP.PACK_AB R77, R110, R109 ;  /* 0x0000006d6e4d723e */ /* 0x008fe600000000ff */
[----:B------:R-:W-:Y:S02]  /*164d0*/  FADD.FTZ R0, R128, R0 ;  /* 0x0000000080007221 */ /* 0x000fe40000010000 */
[----:B------:R-:W-:Y:S02]  /*164e0*/  LDSM.16.MT88.4 R128, [R198+0x6800] ;  /* 0x00680000c680783b */ /* 0x000fe40000004200 */
[----:B------:R-:W-:Y:S04]  /*164f0*/  FADD.FTZ R0, R109, R0 ;  /* 0x000000006d007221 */ /* 0x000fe80000010000 */
[----:B------:R-:W-:Y:S02]  /*16500*/  FADD.FTZ R0, R110, R0 ;  /* 0x000000006e007221 */ /* 0x000fe40000010000 */
[--C-:B-1----:R-:W-:Y:S04]  /*16510*/  FFMA.FTZ R2, R149, c[0x0][0x2d0], -R73.reuse ;  /* 0x0000b40095027a23 */ /* 0x102fe80000010849 */
[----:B------:R1:W3:Y:S02]  /*16520*/  MUFU.EX2 R221, R2 ;  /* 0x0000000200dd7308 */ /* 0x0002e40000000800 */
[--C-:B-1----:R-:W-:Y:S01]  /*16530*/  FFMA.FTZ R2, R151, c[0x0][0x2d0], -R74.reuse ;  /* 0x0000b40097027a23 */ /* 0x102fe2000001084a */
[----:B---3--:R-:W-:Y:S07]  /*16540*/  F2FP.PACK_AB R78, R221, R224 ;  /* 0x000000e0dd4e723e */ /* 0x008fee00000000ff */
[----:B------:R1:W3:Y:S02]  /*16550*/  MUFU.EX2 R108, R2 ;  /* 0x00000002006c7308 */ /* 0x0002e40000000800 */
[----:B-1----:R-:W-:Y:S02]  /*16560*/  FFMA.FTZ R2, R152, c[0x0][0x2d0], -R74 ;  /* 0x0000b40098027a23 */ /* 0x002fe4000001084a */
[----:B---3--:R-:W-:Y:S06]  /*16570*/  FADD.FTZ R0, R108, R0 ;  /* 0x000000006c007221 */ /* 0x008fec0000010000 */
[----:B------:R1:W3:Y:S02]  /*16580*/  MUFU.EX2 R219, R2 ;  /* 0x0000000200db7308 */ /* 0x0002e40000000800 */
[--C-:B-1----:R-:W-:Y:S01]  /*16590*/  FFMA.FTZ R2, R153, c[0x0][0x2d0], -R73.reuse ;  /* 0x0000b40099027a23 */ /* 0x102fe20000010849 */
[C---:B---3--:R-:W-:Y:S01]  /*165a0*/  F2FP.PACK_AB R79, R219.reuse, R108 ;  /* 0x0000006cdb4f723e */ /* 0x048fe200000000ff */
[----:B------:R-:W-:Y:S06]  /*165b0*/  FADD.FTZ R0, R219, R0 ;  /* 0x00000000db007221 */ /* 0x000fec0000010000 */
[----:B------:R1:W-:Y:S01]  /*165c0*/  MUFU.EX2 R189, R2 ;  /* 0x0000000200bd7308 */ /* 0x0003e20000000800 */
[C---:B--2---:R-:W-:Y:S08]  /*165d0*/  HMMA.16816.F32 R4, R76.reuse, R80, R4 ;  /* 0x000000504c04723c */ /* 0x044ff00000001804 */
[C---:B------:R-:W-:Y:S01]  /*165e0*/  HMMA.16816.F32 R8, R76.reuse, R82, R8 ;  /* 0x000000524c08723c */ /* 0x040fe20000001808 */
[----:B------:R-:W2:Y:S07]  /*165f0*/  LDSM.16.MT88.4 R80, [R195+0x4800] ;  /* 0x00480000c350783b */ /* 0x000eae0000004200 */
[C---:B------:R-:W-:Y:S04]  /*16600*/  HMMA.16816.F32 R12, R76.reuse, R96, R12 ;  /* 0x000000604c0c723c */ /* 0x040fe8000000180c */
[--C-:B-1----:R-:W-:Y:S04]  /*16610*/  FFMA.FTZ R2, R150, c[0x0][0x2d0], -R73.reuse ;  /* 0x0000b40096027a23 */ /* 0x102fe80000010849 */
[C---:B------:R-:W-:Y:S01]  /*16620*/  HMMA.16816.F32 R16, R76.reuse, R98, R16 ;  /* 0x000000624c10723c */ /* 0x040fe20000001810 */
[----:B------:R1:W-:Y:S01]  /*16630*/  MUFU.EX2 R119, R2 ;  /* 0x0000000200777308 */ /* 0x0003e20000000800 */
[----:B------:R-:W-:Y:S06]  /*16640*/  LDSM.16.MT88.4 R96, [R196+0x1800] ;  /* 0x00180000c460783b */ /* 0x000fec0000004200 */
[C---:B----4-:R-:W-:Y:S08]  /*16650*/  HMMA.16816.F32 R20, R76.reuse, R84, R20 ;  /* 0x000000544c14723c */ /* 0x050ff00000001814 */
[C---:B------:R-:W-:Y:S01]  /*16660*/  HMMA.16816.F32 R24, R76.reuse, R86, R24 ;  /* 0x000000564c18723c */ /* 0x040fe20000001818 */
[----:B------:R-:W3:Y:S07]  /*16670*/  LDSM.16.MT88.4 R84, [R198+0x4800] ;  /* 0x00480000c654783b */ /* 0x000eee0000004200 */
[C---:B-----5:R-:W-:Y:S04]  /*16680*/  HMMA.16816.F32 R28, R76.reuse, R88, R28 ;  /* 0x000000584c1c723c */ /* 0x060fe8000000181c */
        /* <DEDUP_REMOVED lines=8> */
[----:B-1----:R-:W-:Y:S02]  /*16710*/  FFMA.FTZ R2, R157, c[0x0][0x2d0], -R74 ;  /* 0x0000b4009d027a23 */ /* 0x002fe4000001084a */
[----:B----4-:R-:W-:Y:S02]  /*16720*/  FADD.FTZ R0, R117, R0 ;  /* 0x0000000075007221 */ /* 0x010fe40000010000 */
[C---:B------:R-:W-:Y:S01]  /*16730*/  HMMA.16816.F32 R48, R76.reuse, R94, R48 ;  /* 0x0000005e4c30723c */ /* 0x040fe20000001830 */
[----:B------:R1:W4:Y:S01]  /*16740*/  MUFU.EX2 R118, R2 ;  /* 0x0000000200767308 */ /* 0x0003220000000800 */
[----:B------:R-:W2:Y:S06]  /*16750*/  LDSM.16.MT88.4 R92, [R198+0x1800] ;  /* 0x00180000c65c783b */ /* 0x000eac0000004200 */
[C---:B---3--:R-:W-:Y:S08]  /*16760*/  HMMA.16816.F32 R52, R76.reuse, R84, R52 ;  /* 0x000000544c34723c */ /* 0x048ff00000001834 */
[C---:B------:R-:W-:Y:S01]  /*16770*/  HMMA.16816.F32 R56, R76.reuse, R86, R56 ;  /* 0x000000564c38723c */ /* 0x040fe20000001838 */
[----:B------:R-:W3:Y:S07]  /*16780*/  LDSM.16.MT88.4 R84, [R197+0x1800] ;  /* 0x00180000c554783b */ /* 0x000eee0000004200 */
[C---:B-----5:R-:W-:Y:S04]  /*16790*/  HMMA.16816.F32 R60, R76.reuse, R88, R60 ;  /* 0x000000584c3c723c */ /* 0x060fe8000000183c */
[--C-:B-1----:R-:W-:Y:S02]  /*167a0*/  FFMA.FTZ R2, R154, c[0x0][0x2d0], -R73.reuse ;  /* 0x0000b4009a027a23 */ /* 0x102fe40000010849 */
[C---:B----4-:R-:W-:Y:S02]  /*167b0*/  FADD.FTZ R0, R118.reuse, R0 ;  /* 0x0000000076007221 */ /* 0x050fe40000010000 */
[----:B------:R-:W-:Y:S01]  /*167c0*/  HMMA.16816.F32 R64, R76, R90, R64 ;  /* 0x0000005a4c40723c */ /* 0x000fe20000001840 */
[----:B------:R1:W-:Y:S01]  /*167d0*/  MUFU.EX2 R161, R2 ;  /* 0x0000000200a17308 */ /* 0x0003e20000000800 */
[----:B------:R-:W-:Y:S05]  /*167e0*/  LDSM.16.MT88.4 R88, [R196+0x5000] ;  /* 0x00500000c458783b */ /* 0x000fea0000004200 */
[----:B------:R-:W-:Y:S02]  /*167f0*/  F2FP.PACK_AB R76, R119, R189 ;  /* 0x000000bd774c723e */ /* 0x000fe400000000ff */
[----:B------:R-:W-:Y:S03]  /*16800*/  F2FP.PACK_AB R77, R118, R117 ;  /* 0x00000075764d723e */ /* 0x000fe600000000ff */
[--C-:B-1----:R-:W-:Y:S04]  /*16810*/  FFMA.FTZ R2, R155, c[0x0][0x2d0], -R73.reuse ;  /* 0x0000b4009b027a23 */ /* 0x102fe80000010849 */
[----:B------:R1:W4:Y:S02]  /*16820*/  MUFU.EX2 R160, R2 ;  /* 0x0000000200a07308 */ /* 0x0003240000000800 */
[--C-:B-1----:R-:W-:Y:S01]  /*16830*/  FFMA.FTZ R2, R158, c[0x0][0x2d0], -R74.reuse ;  /* 0x0000b4009e027a23 */ /* 0x102fe2000001084a */
[----:B----4-:R-:W-:Y:S07]  /*16840*/  F2FP.PACK_AB R78, R160, R161 ;  /* 0x000000a1a04e723e */ /* 0x010fee00000000ff */
[----:B------:R1:W4:Y:S02]  /*16850*/  MUFU.EX2 R116, R2 ;  /* 0x0000000200747308 */ /* 0x0003240000000800 */
[----:B-1----:R-:W-:Y:S02]  /*16860*/  FFMA.FTZ R2, R159, c[0x0][0x2d0], -R74 ;  /* 0x0000b4009f027a23 */ /* 0x002fe4000001084a */
[----:B----4-:R-:W-:Y:S06]  /*16870*/  FADD.FTZ R0, R116, R0 ;  /* 0x0000000074007221 */ /* 0x010fec0000010000 */
[----:B------:R1:W4:Y:S02]  /*16880*/  MUFU.EX2 R159, R2 ;  /* 0x00000002009f7308 */ /* 0x0003240000000800 */
[--C-:B-1----:R-:W-:Y:S01]  /*16890*/  FFMA.FTZ R2, R162, c[0x0][0x2d0], -R73.reuse ;  /* 0x0000b400a2027a23 */ /* 0x102fe20000010849 */
[C---:B----4-:R-:W-:Y:S01]  /*168a0*/  F2FP.PACK_AB R79, R159.reuse, R116 ;  /* 0x000000749f4f723e */ /* 0x050fe200000000ff */
        /* <DEDUP_REMOVED lines=10> */
[C---:B------:R-:W-:Y:S08]  /*16950*/  HMMA.16816.F32 R20, R76.reuse, R92, R20 ;  /* 0x0000005c4c14723c */ /* 0x040ff00000001814 */
[C---:B------:R-:W-:Y:S01]  /*16960*/  HMMA.16816.F32 R24, R76.reuse, R94, R24 ;  /* 0x0000005e4c18723c */ /* 0x040fe20000001818 */
[----:B------:R-:W4:Y:S07]  /*16970*/  LDSM.16.MT88.4 R92, [R198+0x5000] ;  /* 0x00500000c65c783b */ /* 0x000f2e0000004200 */
[C---:B---3--:R-:W-:Y:S04]  /*16980*/  HMMA.16816.F32 R28, R76.reuse, R84, R28 ;  /* 0x000000544c1c723c */ /* 0x048fe8000000181c */
[--C-:B-1----:R-:W-:Y:S04]  /*16990*/  FFMA.FTZ R2, R214, c[0x0][0x2d0], -R74.reuse ;  /* 0x0000b400d6027a23 */ /* 0x102fe8000001084a */
[C---:B------:R-:W-:Y:S01]  /*169a0*/  HMMA.16816.F32 R32, R76.reuse, R86, R32 ;  /* 0x000000564c20723c */ /* 0x040fe20000001820 */
[----:B------:R1:W3:Y:S01]  /*169b0*/  MUFU.EX2 R126, R2 ;  /* 0x00000002007e7308 */ /* 0x0002e20000000800 */
[----:B------:R-:W-:Y:S06]  /*169c0*/  LDSM.16.MT88.4 R84, [R196+0x2000] ;  /* 0x00200000c454783b */ /* 0x000fec0000004200 */
[C---:B--2---:R-:W-:Y:S08]  /*169d0*/  HMMA.16816.F32 R36, R76.reuse, R80, R36 ;  /* 0x000000504c24723c */ /* 0x044ff00000001824 */
[C---:B------:R-:W-:Y:S01]  /*169e0*/  HMMA.16816.F32 R40, R76.reuse, R82, R40 ;  /* 0x000000524c28723c */ /* 0x040fe20000001828 */
[----:B------:R-:W2:Y:S07]  /*169f0*/  LDSM.16.MT88.4 R80, [R195+0x2000] ;  /* 0x00200000c350783b */ /* 0x000eae0000004200 */
[C---:B------:R-:W-:Y:S04]  /*16a00*/  HMMA.16816.F32 R44, R76.reuse, R88, R44 ;  /* 0x000000584c2c723c */ /* 0x040fe8000000182c */
[----:B-1----:R-:W-:Y:S01]  /*16a10*/  FFMA.FTZ R2, R217, c[0x0][0x2d0], -R74 ;  /* 0x0000b400d9027a23 */ /* 0x002fe2000001084a */
[----:B------:R-:W-:Y:S01]  /*16a20*/  IADD3 R217, R188, -0x1, RZ ;  /* 0xffffffffbcd97810 */ /* 0x000fe20007ffe0ff */
[----:B---3--:R-:W-:Y:S02]  /*16a30*/  FADD.FTZ R0, R126, R0 ;  /* 0x000000007e007221 */ /* 0x008fe40000010000 */
[C---:B------:R-:W-:Y:S01]  /*16a40*/  HMMA.16816.F32 R48, R76.reuse, R90, R48 ;  /* 0x0000005a4c30723c */ /* 0x040fe20000001830 */
[----:B------:R1:W3:Y:S01]  /*16a50*/  MUFU.EX2 R125, R2 ;  /* 0x00000002007d7308 */ /* 0x0002e20000000800 */
[----:B------:R-:W5:Y:S06]  /*16a60*/  LDSM.16.MT88.4 R88, [R198+0x2000] ;  /* 0x00200000c658783b */ /* 0x000f6c0000004200 */
[C---:B----4-:R-:W-:Y:S08]  /*16a70*/  HMMA.16816.F32 R52, R76.reuse, R92, R52 ;  /* 0x0000005c4c34723c */ /* 0x050ff00000001834 */
[C---:B------:R-:W-:Y:S01]  /*16a80*/  HMMA.16816.F32 R56, R76.reuse, R94, R56 ;  /* 0x0000005e4c38723c */ /* 0x040fe20000001838 */
[----:B------:R-:W4:Y:S07]  /*16a90*/  LDSM.16.MT88.4 R92, [R197+0x2000] ;  /* 0x00200000c55c783b */ /* 0x000f2e0000004200 */
[C---:B------:R-:W-:Y:S04]  /*16aa0*/  HMMA.16816.F32 R60, R76.reuse, R96, R60 ;  /* 0x000000604c3c723c */ /* 0x040fe8000000183c */
[--C-:B-1----:R-:W-:Y:S02]  /*16ab0*/  FFMA.FTZ R2, R191, c[0x0][0x2d0], -R73.reuse ;  /* 0x0000b400bf027a23 */ /* 0x102fe40000010849 */
[----:B---3--:R-:W-:Y:S02]  /*16ac0*/  FADD.FTZ R0, R125, R0 ;  /* 0x000000007d007221 */ /* 0x008fe40000010000 */
[----:B------:R-:W-:Y:S01]  /*16ad0*/  HMMA.16816.F32 R64, R76, R98, R64 ;  /* 0x000000624c40723c */ /* 0x000fe20000001840 */
[----:B------:R1:W-:Y:S01]  /*16ae0*/  MUFU.EX2 R157, R2 ;  /* 0x00000002009d7308 */ /* 0x0003e20000000800 */
[----:B------:R-:W-:Y:S05]  /*16af0*/  LDSM.16.MT88.4 R96, [R196+0x2800] ;  /* 0x00280000c460783b */ /* 0x000fea0000004200 */
[----:B------:R-:W-:Y:S02]  /*16b00*/  F2FP.PACK_AB R76, R127, R158 ;  /* 0x0000009e7f4c723e */ /* 0x000fe400000000ff */
[----:B------:R-:W-:Y:S03]  /*16b10*/  F2FP.PACK_AB R77, R125, R126 ;  /* 0x0000007e7d4d723e */ /* 0x000fe600000000ff */
        /* <DEDUP_REMOVED lines=19> */
[----:B------:R-:W3:Y:S06]  /*16c50*/  LDSM.16.MT88.4 R84, [R196+0x5800] ;  /* 0x00580000c454783b */ /* 0x000eec0000004200 */
[C---:B-----5:R-:W-:Y:S08]  /*16c60*/  HMMA.16816.F32 R20, R76.reuse, R88, R20 ;  /* 0x000000584c14723c */ /* 0x060ff00000001814 */
[C---:B------:R-:W-:Y:S01]  /*16c70*/  HMMA.16816.F32 R24, R76.reuse, R90, R24 ;  /* 0x0000005a4c18723c */ /* 0x040fe20000001818 */
[----:B------:R-:W5:Y:S07]  /*16c80*/  LDSM.16.MT88.4 R88, [R198+0x5800] ;  /* 0x00580000c658783b */ /* 0x000f6e0000004200 */
[C---:B----4-:R-:W-:Y:S04]  /*16c90*/  HMMA.16816.F32 R28, R76.reuse, R92, R28 ;  /* 0x0000005c4c1c723c */ /* 0x050fe8000000181c */
[--C-:B-1----:R-:W-:Y:S04]  /*16ca0*/  FFMA.FTZ R2, R230, c[0x0][0x2d0], -R74.reuse ;  /* 0x0000b400e6027a23 */ /* 0x102fe8000001084a */
[C---:B------:R-:W-:Y:S01]  /*16cb0*/  HMMA.16816.F32 R32, R76.reuse, R94, R32 ;  /* 0x0000005e4c20723c */ /* 0x040fe20000001820 */
[----:B------:R1:W4:Y:S01]  /*16cc0*/  MUFU.EX2 R152, R2 ;  /* 0x0000000200987308 */ /* 0x0003220000000800 */
[----:B------:R-:W5:Y:S06]  /*16cd0*/  LDSM.16.MT88.4 R92, [R197+0x5800] ;  /* 0x00580000c55c783b */ /* 0x000f6c0000004200 */
[C---:B--2---:R-:W-:Y:S08]  /*16ce0*/  HMMA.16816.F32 R36, R76.reuse, R80, R36 ;  /* 0x000000504c24723c */ /* 0x044ff00000001824 */
[C---:B------:R-:W-:Y:S01]  /*16cf0*/  HMMA.16816.F32 R40, R76.reuse, R82, R40 ;  /* 0x000000524c28723c */ /* 0x040fe20000001828 */
[----:B------:R-:W2:Y:S07]  /*16d00*/  LDSM.16.MT88.4 R80, [R195+0x2800] ;  /* 0x00280000c350783b */ /* 0x000eae0000004200 */
[C---:B---3--:R-:W-:Y:S04]  /*16d10*/  HMMA.16816.F32 R44, R76.reuse, R84, R44 ;  /* 0x000000544c2c723c */ /* 0x048fe8000000182c */
[----:B-1----:R-:W-:Y:S02]  /*16d20*/  FFMA.FTZ R2, R229, c[0x0][0x2d0], -R74 ;  /* 0x0000b400e5027a23 */ /* 0x002fe4000001084a */
[----:B----4-:R-:W-:Y:S02]  /*16d30*/  FADD.FTZ R0, R152, R0 ;  /* 0x0000000098007221 */ /* 0x010fe40000010000 */
[C---:B------:R-:W-:Y:S01]  /*16d40*/  HMMA.16816.F32 R48, R76.reuse, R86, R48 ;  /* 0x000000564c30723c */ /* 0x040fe20000001830 */
[----:B------:R1:W3:Y:S01]  /*16d50*/  MUFU.EX2 R150, R2 ;  /* 0x0000000200967308 */ /* 0x0002e20000000800 */
[----:B------:R-:W4:Y:S06]  /*16d60*/  LDSM.16.MT88.4 R84, [R198+0x2800] ;  /* 0x00280000c654783b */ /* 0x000f2c0000004200 */
[C---:B-----5:R-:W-:Y:S08]  /*16d70*/  HMMA.16816.F32 R52, R76.reuse, R88, R52 ;  /* 0x000000584c34723c */ /* 0x060ff00000001834 */
[C---:B------:R-:W-:Y:S01]  /*16d80*/  HMMA.16816.F32 R56, R76.reuse, R90, R56 ;  /* 0x0000005a4c38723c */ /* 0x040fe20000001838 */
[----:B------:R-:W5:Y:S07]  /*16d90*/  LDSM.16.MT88.4 R88, [R197+0x2800] ;  /* 0x00280000c558783b */ /* 0x000f6e0000004200 */
[C---:B------:R-:W-:Y:S04]  /*16da0*/  HMMA.16816.F32 R60, R76.reuse, R92, R60 ;  /* 0x0000005c4c3c723c */ /* 0x040fe8000000183c */
[--C-:B-1----:R-:W-:Y:S02]  /*16db0*/  FFMA.FTZ R2, R226, c[0x0][0x2d0], -R73.reuse ;  /* 0x0000b400e2027a23 */ /* 0x102fe40000010849 */
[C---:B---3--:R-:W-:Y:S02]  /*16dc0*/  FADD.FTZ R0, R150.reuse, R0 ;  /* 0x0000000096007221 */ /* 0x048fe40000010000 */
        /* <DEDUP_REMOVED lines=35> */
[----:B------:R-:W3:Y:S07]  /*17000*/  LDSM.16.MT88.4 R80, [R195+0x3000] ;  /* 0x00300000c350783b */ /* 0x000eee0000004200 */
[C---:B------:R-:W-:Y:S04]  /*17010*/  HMMA.16816.F32 R44, R76.reuse, R92, R44 ;  /* 0x0000005c4c2c723c */ /* 0x040fe8000000182c */
[----:B-1----:R-:W-:Y:S02]  /*17020*/  FFMA.FTZ R2, R246, c[0x0][0x2d0], -R74 ;  /* 0x0000b400f6027a23 */ /* 0x002fe4000001084a */
[----:B----4-:R-:W-:Y:S02]  /*17030*/  FADD.FTZ R0, R144, R0 ;  /* 0x0000000090007221 */ /* 0x010fe40000010000 */
[C---:B------:R-:W-:Y:S01]  /*17040*/  HMMA.16816.F32 R48, R76.reuse, R94, R48 ;  /* 0x0000005e4c30723c */ /* 0x040fe20000001830 */
[----:B------:R1:W4:Y:S07]  /*17050*/  MUFU.EX2 R143, R2 ;  /* 0x00000002008f7308 */ /* 0x00032e0000000800 */
[C---:B---3--:R-:W-:Y:S08]  /*17060*/  HMMA.16816.F32 R52, R76.reuse, R84, R52 ;  /* 0x000000544c34723c */ /* 0x048ff00000001834 */
[C---:B------:R-:W-:Y:S08]  /*17070*/  HMMA.16816.F32 R56, R76.reuse, R86, R56 ;  /* 0x000000564c38723c */ /* 0x040ff00000001838 */
[C---:B-----5:R-:W-:Y:S04]  /*17080*/  HMMA.16816.F32 R60, R76.reuse, R88, R60 ;  /* 0x000000584c3c723c */ /* 0x060fe8000000183c */
[--C-:B-1----:R-:W-:Y:S02]  /*17090*/  FFMA.FTZ R2, R243, c[0x0][0x2d0], -R73.reuse ;  /* 0x0000b400f3027a23 */ /* 0x102fe40000010849 */
[----:B------:R-:W-:Y:S02]  /*170a0*/  FFMA.FTZ R73, R244, c[0x0][0x2d0], -R73 ;  /* 0x0000b400f4497a23 */ /* 0x000fe40000010849 */
[----:B------:R-:W-:Y:S01]  /*170b0*/  HMMA.16816.F32 R64, R76, R90, R64 ;  /* 0x0000005a4c40723c */ /* 0x000fe20000001840 */
[----:B------:R1:W-:Y:S03]  /*170c0*/  MUFU.EX2 R142, R2 ;  /* 0x00000002008e7308 */ /* 0x0003e60000000800 */
[----:B----4-:R-:W-:Y:S07]  /*170d0*/  FADD.FTZ R0, R143, R0 ;  /* 0x000000008f007221 */ /* 0x010fee0000010000 */
[----:B------:R3:W-:Y:S01]  /*170e0*/  MUFU.EX2 R141, R73 ;  /* 0x00000049008d7308 */ /* 0x0007e20000000800 */
[--C-:B-1----:R-:W-:Y:S02]  /*170f0*/  FFMA.FTZ R2, R249, c[0x0][0x2d0], -R74.reuse ;  /* 0x0000b400f9027a23 */ /* 0x102fe4000001084a */
[----:B------:R-:W-:Y:S01]  /*17100*/  FFMA.FTZ R74, R72, c[0x0][0x2d0], -R74 ;  /* 0x0000b400484a7a23 */ /* 0x000fe2000001084a */
[----:B------:R-:W-:Y:S06]  /*17110*/  F2FP.PACK_AB R72, R145, R146 ;  /* 0x000000929148723e */ /* 0x000fec00000000ff */
[----:B------:R1:W4:Y:S01]  /*17120*/  MUFU.EX2 R140, R2 ;  /* 0x00000002008c7308 */ /* 0x0003220000000800 */
[----:B---3--:R-:W-:Y:S09]  /*17130*/  F2FP.PACK_AB R73, R143, R144 ;  /* 0x000000908f49723e */ /* 0x008ff200000000ff */
[----:B------:R3:W5:Y:S01]  /*17140*/  MUFU.EX2 R71, R74 ;  /* 0x0000004a00477308 */ /* 0x0007620000000800 */
[----:B-1----:R-:W-:Y:S02]  /*17150*/  FADD.FTZ R2, R247, R3 ;  /* 0x00000003f7027221 */ /* 0x002fe40000010000 */
[----:B------:R-:W2:Y:S01]  /*17160*/  LDL R3, [R1+0x24] ;  /* 0x0000240001037983 */ /* 0x000ea20000100800 */
[----:B----4-:R-:W-:Y:S02]  /*17170*/  FADD.FTZ R0, R140, R0 ;  /* 0x000000008c007221 */ /* 0x010fe40000010000 */
[----:B------:R-:W-:Y:S02]  /*17180*/  FADD.FTZ R2, R121, R2 ;  /* 0x0000000279027221 */ /* 0x000fe40000010000 */
[----:B------:R-:W1:Y:S02]  /*17190*/  LDSM.16.MT88.4 R120, [R196+0x6800] ;  /* 0x00680000c478783b */ /* 0x000e640000004200 */
[----:B------:R-:W-:Y:S01]  /*171a0*/  FADD.FTZ R2, R252, R2 ;  /* 0x00000002fc027221 */ /* 0x000fe20000010000 */
[----:B---3--:R-:W-:Y:S02]  /*171b0*/  F2FP.PACK_AB R74, R141, R142 ;  /* 0x0000008e8d4a723e */ /* 0x008fe400000000ff */
[----:B-----5:R-:W-:Y:S01]  /*171c0*/  F2FP.PACK_AB R75, R71, R140 ;  /* 0x0000008c474b723e */ /* 0x020fe200000000ff */
[----:B------:R-:W-:Y:S04]  /*171d0*/  FADD.FTZ R2, R242, R2 ;  /* 0x00000002f2027221 */ /* 0x000fe80000010000 */
[----:B------:R-:W-:Y:S02]  /*171e0*/  FADD.FTZ R2, R241, R2 ;  /* 0x00000002f1027221 */ /* 0x000fe40000010000 */
[C---:B------:R-:W-:Y:S01]  /*171f0*/  HMMA.16816.F32 R76, R72.reuse, R80, R4 ;  /* 0x00000050484c723c */ /* 0x040fe20000001804 */
[----:B------:R-:W3:Y:S04]  /*17200*/  LDSM.16.MT88.4 R4, [R197+0x6800] ;  /* 0x00680000c504783b */ /* 0x000ee80000004200 */
[----:B------:R-:W-:Y:S03]  /*17210*/  FADD.FTZ R2, R235, R2 ;  /* 0x00000002eb027221 */ /* 0x000fe60000010000 */
        /* <DEDUP_REMOVED lines=20> */
[C---:B------:R-:W-:Y:S04]  /*17360*/  HMMA.16816.F32 R120, R72.reuse, R122, R48 ;  /* 0x0000007a4878723c */ /* 0x040fe80000001830 */
[----:B------:R-:W-:Y:S04]  /*17370*/  FADD.FTZ R2, R127, R2 ;  /* 0x000000027f027221 */ /* 0x000fe80000010000 */
[C---:B------:R-:W-:Y:S04]  /*17380*/  HMMA.16816.F32 R124, R72.reuse, R128, R52 ;  /* 0x00000080487c723c */ /* 0x040fe80000001834 */
[----:B------:R-:W-:Y:S04]  /*17390*/  FADD.FTZ R2, R157, R2 ;  /* 0x000000029d027221 */ /* 0x000fe80000010000 */
[----:B------:R-:W-:Y:S01]  /*173a0*/  FADD.FTZ R2, R156, R2 ;  /* 0x000000029c027221 */ /* 0x000fe20000010000 */
[C---:B------:R-:W-:Y:S03]  /*173b0*/  HMMA.16816.F32 R128, R72.reuse, R130, R56 ;  /* 0x000000824880723c */ /* 0x040fe60000001838 */
[----:B------:R-:W-:Y:S04]  /*173c0*/  FADD.FTZ R2, R154, R2 ;  /* 0x000000029a027221 */ /* 0x000fe80000010000 */
[----:B------:R-:W-:Y:S01]  /*173d0*/  FADD.FTZ R2, R153, R2 ;  /* 0x0000000299027221 */ /* 0x000fe20000010000 */
[C---:B---3--:R-:W-:Y:S04]  /*173e0*/  HMMA.16816.F32 R60, R72.reuse, R4, R60 ;  /* 0x00000004483c723c */ /* 0x048fe8000000183c */
[----:B------:R-:W-:Y:S04]  /*173f0*/  FADD.FTZ R2, R151, R2 ;  /* 0x0000000297027221 */ /* 0x000fe80000010000 */
[----:B------:R-:W-:Y:S01]  /*17400*/  FADD.FTZ R2, R149, R2 ;  /* 0x0000000295027221 */ /* 0x000fe20000010000 */
[----:B------:R-:W-:Y:S03]  /*17410*/  HMMA.16816.F32 R64, R72, R6, R64 ;  /* 0x000000064840723c */ /* 0x000fe60000001840 */
[----:B------:R-:W-:Y:S04]  /*17420*/  FADD.FTZ R2, R146, R2 ;  /* 0x0000000292027221 */ /* 0x000fe80000010000 */
[----:B------:R-:W-:Y:S05]  /*17430*/  FADD.FTZ R2, R145, R2 ;  /* 0x0000000291027221 */ /* 0x000fea0000010000 */
[----:B------:R-:W-:Y:S01]  /*17440*/  FADD.FTZ R2, R142, R2 ;  /* 0x000000028e027221 */ /* 0x000fe20000010000 */
[----:B--2---:R-:W-:Y:S01]  /*17450*/  ISETP.GT.AND P0, PT, R188, R3, PT ;  /* 0x00000003bc00720c */ /* 0x004fe20003f04270 */
[----:B------:R-:W-:Y:S02]  /*17460*/  FADD.FTZ R3, R71, R0 ;  /* 0x0000000047037221 */ /* 0x000fe40000010000 */
[----:B------:R-:W-:Y:S02]  /*17470*/  FADD.FTZ R0, R141, R2 ;  /* 0x000000028d007221 */ /* 0x000fe40000010000 */
[----:B------:R-:W-:Y:S01]  /*17480*/  IMAD.MOV.U32 R188, RZ, RZ, R217 ;  /* 0x000000ffffbc7224 */ /* 0x000fe200078e00d9 */
[----:B------:R1:W-:Y:S01]  /*17490*/  STL [R1+0x38], R3 ;  /* 0x0000380301007387 */ /* 0x0003e20000100800 */
[----:B------:R-:W-:Y:S03]  /*174a0*/  IMAD.MOV.U32 R71, RZ, RZ, R69 ;  /* 0x000000ffff477224 */ /* 0x000fe600078e0045 */
[----:B------:R2:W-:Y:S01]  /*174b0*/  STL [R1+0x34], R0 ;  /* 0x0000340001007387 */ /* 0x0005e20000100800 */
[----:B-1----:R-:W-:Y:S02]  /*174c0*/  IMAD.MOV.U32 R3, RZ, RZ, R70 ;  /* 0x000000ffff037224 */ /* 0x002fe400078e0046 */
[----:B------:R-:W-:-:S05]  /*174d0*/  @P0 BRA `(.L_x_1238) ;  /* 0xffffbe0000000947 */ /* 0x000fca000383ffff */
.L_x_1233:
[----:B--2---:R-:W2:Y:S02]  /*174e0*/  LDL R0, [R1+0x40] ;  /* 0x0000400001007983 */ /* 0x004ea40000100800 */
[----:B--2---:R-:W-:-:S13]  /*174f0*/  ISETP.GE.AND P0, PT, R217, R0, PT ;  /* 0x00000000d900720c */ /* 0x004fda0003f06270 */
[----:B------:R-:W-:Y:S05]  /*17500*/  @!P0 BRA `(.L_x_1239) ;  /* 0x00003ab000008947 */ /* 0x000fea0003800000 */
.L_x_1242:
[----:B------:R-:W2:Y:S01]  /*17510*/  LDL.64 R190, [R1+0x8] ;  /* 0x0000080001be7983 */ /* 0x000ea20000100a00 */
[----:B------:R-:W-:Y:S04]  /*17520*/  DEPBAR.LE SB0, 0x0 ;  /* 0x000080000000791a */ /* 0x000fe80000000000 */
[----:B------:R-:W-:Y:S01]  /*17530*/  WARPSYNC 0xffffffff ;  /* 0xffffffff00007948 */ /* 0x000fe20003800000 */
[----:B------:R-:W3:Y:S01]  /*17540*/  LDL R55, [R1] ;  /* 0x0000000001377983 */ /* 0x000ee20000100800 */
[----:B-1----:R-:W-:Y:S01]  /*17550*/  SHF.R.S32.HI R0, RZ, 0x1f, R217 ;  /* 0x0000001fff007819 */ /* 0x002fe200000114d9 */
[C---:B------:R-:W-:Y:S01]  /*17560*/  IMAD.WIDE.U32 R38, R217.reuse, c[0x0][0x208], RZ ;  /* 0x00008200d9267a25 */ /* 0x040fe200078e00ff */
[----:B------:R-:W-:Y:S01]  /*17570*/  ULDC.64 UR4, c[0x0][0x208] ;  /* 0x0000820000047ab9 */ /* 0x000fe20000000a00 */
[----:B------:R-:W-:Y:S01]  /*17580*/  BAR.SYNC.DEFER_BLOCKING 0x0 ;  /* 0x0000000000007b1d */ /* 0x000fe20000010000 */
[----:B------:R-:W-:Y:S01]  /*17590*/  ISETP.GE.AND P4, PT, R218, c[0x0][0x1d4], PT ;  /* 0x00007500da007a0c */ /* 0x000fe20003f86270 */
[----:B------:R-:W-:Y:S03]  /*175a0*/  IMAD R2, R0, c[0x0][0x208], RZ ;  /* 0x0000820000027a24 */ /* 0x000fe600078e02ff */
[----:B------:R-:W-:Y:S01]  /*175b0*/  USHF.L.U32 UR8, UR4, 0x5, URZ ;  /* 0x0000000504087899 */ /* 0x000fe2000800063f */
[----:B------:R-:W-:Y:S05]  /*175c0*/  IMAD R2, R217, c[0x0][0x20c], R2 ;  /* 0x00008300d9027a24 */ /* 0x000fea00078e0202 */
[----:B------:R-:W-:Y:S05]  /*175d0*/  IADD3 R28, R39, R2, RZ ;  /* 0x00000002271c7210 */ /* 0x000fea0007ffe0ff */
[----:B------:R-:W-:Y:S01]  /*175e0*/  IMAD R54, R28, 0x70, RZ ;  /* 0x000000701c367824 */ /* 0x000fe200078e02ff */
[----:B------:R-:W-:Y:S01]  /*175f0*/  MOV R28, UR8 ;  /* 0x00000008001c7c02 */ /* 0x000fe20008000f00 */
[----:B------:R-:W1:Y:S01]  /*17600*/  LDSM.16.M88.4 R8, [R194] ;  /* 0x00000000c208783b */ /* 0x000e620000000200 */
[----:B------:R-:W-:Y:S01]  /*17610*/  UMOV UR9, 0x5 ;  /* 0x0000000500097882 */ /* 0x000fe20000000000 */
[----:B------:R-:W-:Y:S01]  /*17620*/  BSSY B0, `(.L_x_1240) ;  /* 0x000018b000007945 */ /* 0x000fe20003800000 */
[----:B------:R-:W-:Y:S02]  /*17630*/  USHF.L.U64.HI UR9, UR4, UR9, UR5 ;  /* 0x0000000904097299 */ /* 0x000fe40008010205 */
[----:B------:R-:W-:Y:S03]  /*17640*/  UIADD3 UR5, UP0, UR8, UR8, URZ ;  /* 0x0000000808057290 */ /* 0x000fe6000ff1e03f */
[----:B------:R-:W4:Y:S01]  /*17650*/  LDSM.16.M88.4 R16, [R194+0x800] ;  /* 0x00080000c210783b */ /* 0x000f220000000200 */
[----:B------:R-:W-:Y:S01]  /*17660*/  MOV R29, UR9 ;  /* 0x00000009001d7c02 */ /* 0x000fe20008000f00 */
[----:B------:R-:W-:Y:S04]  /*17670*/  UIADD3.X UR4, UR9, UR9, URZ, UP0, !UPT ;  /* 0x0000000909047290 */ /* 0x000fe800087fe43f */
[----:B------:R-:W-:Y:S02]  /*17680*/  IMAD.WIDE.U32 R36, R38, 0x70, R28 ;  /* 0x0000007026247825 */ /* 0x000fe400078e001c */
[----:B------:R-:W5:Y:S03]  /*17690*/  S2R R52, SR_TID.X ;  /* 0x0000000000347919 */ /* 0x000f660000002100 */
[----:B------:R-:W-:Y:S05]  /*176a0*/  IADD3 R46, P1, R36, UR8, RZ ;  /* 0x00000008242e7c10 */ /* 0x000fea000ff3e0ff */
[----:B------:R-:W4:Y:S08]  /*176b0*/  LDSM.16.M88.4 R24, [R194+0x1000] ;  /* 0x00100000c218783b */ /* 0x000f300000000200 */
[----:B------:R-:W3:Y:S04]  /*176c0*/  LDL R243, [R1+0x40] ;  /* 0x0000400001f37983 */ /* 0x000ee80000100800 */
[----:B------:R-:W4:Y:S01]  /*176d0*/  LDSM.16.M88.4 R32, [R194+0x1800] ;  /* 0x00180000c220783b */ /* 0x000f220000000200 */
[C---:B-1----:R-:W-:Y:S03]  /*176e0*/  HMMA.16816.F32 R4, R132.reuse, R8, RZ ;  /* 0x000000088404723c */ /* 0x042fe600000018ff */
[----:B-----5:R-:W-:Y:S04]  /*176f0*/  ISETP.GT.AND P6, PT, R52, 0x7f, PT ;  /* 0x0000007f3400780c */ /* 0x020fe80003fc4270 */
[----:B------:R-:W1:Y:S01]  /*17700*/  LDSM.16.M88.4 R40, [R194+0x2000] ;  /* 0x00200000c228783b */ /* 0x000e620000000200 */
[----:B------:R-:W-:Y:S01]  /*17710*/  SHF.R.S32.HI R3, RZ, 0x1f, R52 ;  /* 0x0000001fff037819 */ /* 0x000fe20000011434 */
[C---:B------:R-:W-:Y:S03]  /*17720*/  HMMA.16816.F32 R8, R132.reuse, R10, RZ ;  /* 0x0000000a8408723c */ /* 0x040fe600000018ff */
[-C--:B------:R-:W-:Y:S03]  /*17730*/  LEA.HI R3, R3, R52.reuse, RZ, 0x3 ;  /* 0x0000003403037211 */ /* 0x080fe600078f18ff */
[----:B------:R-:W5:Y:S01]  /*17740*/  LDSM.16.M88.4 R48, [R194+0x2800] ;  /* 0x00280000c230783b */ /* 0x000f620000000200 */
[----:B------:R-:W-:Y:S01]  /*17750*/  LOP3.LUT R0, R3, 0xfffffff8, RZ, 0xc0, !PT ;  /* 0xfffffff803007812 */ /* 0x000fe200078ec0ff */
[C---:B----4-:R-:W-:Y:S04]  /*17760*/  HMMA.16816.F32 R12, R132.reuse, R16, RZ ;  /* 0x00000010840c723c */ /* 0x050fe800000018ff */
[----:B------:R-:W-:Y:S02]  /*17770*/  IADD3 R0, -R0, R52, RZ ;  /* 0x0000003400007210 */ /* 0x000fe40007ffe1ff */
[----:B------:R-:W4:Y:S02]  /*17780*/  LDSM.16.M88.4 R56, [R194+0x3000] ;  /* 0x00300000c238783b */ /* 0x000f240000000200 */
[----:B------:R-:W-:Y:S01]  /*17790*/  SHF.L.U32 R0, R0, 0x3, RZ ;  /* 0x0000000300007819 */ /* 0x000fe200000006ff */
[C---:B------:R-:W-:Y:S03]  /*177a0*/  HMMA.16816.F32 R16, R132.reuse, R18, RZ ;  /* 0x000000128410723c */ /* 0x040fe600000018ff */
[----:B------:R-:W-:Y:S02]  /*177b0*/  ISETP.GE.AND P5, PT, R0, c[0x0][0x1d4], PT ;  /* 0x0000750000007a0c */ /* 0x000fe40003fa6270 */
[----:B------:R-:W1:Y:S03]  /*177c0*/  LDSM.16.M88.4 R72, [R199] ;  /* 0x00000000c748783b */ /* 0x000e660000000200 */
[C---:B------:R-:W-:Y:S05]  /*177d0*/  HMMA.16816.F32 R20, R132.reuse, R24, RZ ;  /* 0x000000188414723c */ /* 0x040fea00000018ff */
[----:B------:R-:W1:Y:S03]  /*177e0*/  LDSM.16.M88.4 R140, [R207] ;  /* 0x00000000cf8c783b */ /* 0x000e660000000200 */
[C---:B------:R-:W-:Y:S05]  /*177f0*/  HMMA.16816.F32 R24, R132.reuse, R26, RZ ;  /* 0x0000001a8418723c */ /* 0x040fea00000018ff */
[----:B------:R-:W1:Y:S03]  /*17800*/  LDSM.16.M88.4 R144, [R208] ;  /* 0x00000000d090783b */ /* 0x000e660000000200 */
[C---:B------:R-:W-:Y:S05]  /*17810*/  HMMA.16816.F32 R28, R132.reuse, R32, RZ ;  /* 0x00000020841c723c */ /* 0x040fea00000018ff */
[----:B------:R-:W1:Y:S03]  /*17820*/  LDSM.16.M88.4 R148, [R209] ;  /* 0x00000000d194783b */ /* 0x000e660000000200 */
[C---:B------:R-:W-:Y:S05]  /*17830*/  HMMA.16816.F32 R32, R132.reuse, R34, RZ ;  /* 0x000000228420723c */ /* 0x040fea00000018ff */
[----:B------:R-:W1:Y:S08]  /*17840*/  LDSM.16.M88.4 R152, [R210] ;  /* 0x00000000d298783b */ /* 0x000e700000000200 */
[----:B------:R-:W1:Y:S08]  /*17850*/  LDSM.16.M88.4 R156, [R211] ;  /* 0x00000000d39c783b */ /* 0x000e700000000200 */
[----:B------:R-:W1:Y:S01]  /*17860*/  LDSM.16.M88.4 R160, [R212] ;  /* 0x00000000d4a0783b */ /* 0x000e620000000200 */
[----:B--2---:R-:W-:Y:S02]  /*17870*/  MOV R2, R190 ;  /* 0x000000be00027202 */ /* 0x004fe40000000f00 */
[----:B------:R-:W-:Y:S02]  /*17880*/  @!P6 IADD3 R53, P3, P2, R190, UR8, R46 ;  /* 0x00000008be35ec10 */ /* 0x000fe4000fa7e02e */
[----:B---3--:R-:W-:Y:S05]  /*17890*/  MOV R3, R55 ;  /* 0x0000003700037202 */ /* 0x008fea0000000f00 */
[----:B------:R-:W-:Y:S05]  /*178a0*/  IMAD.WIDE.U32 R2, R38, 0x70, R2 ;  /* 0x0000007026027825 */ /* 0x000fea00078e0002 */
[C---:B------:R-:W-:Y:S02]  /*178b0*/  LEA R44, P0, R2.reuse, c[0x0][0x1f8], 0x1 ;  /* 0x00007e00022c7a11 */ /* 0x040fe400078008ff */
[----:B------:R-:W-:Y:S02]  /*178c0*/  IADD3 R0, R3, R54, RZ ;  /* 0x0000003603007210 */ /* 0x000fe40007ffe0ff */
[----:B------:R-:W-:Y:S02]  /*178d0*/  MOV R3, UR4 ;  /* 0x0000000400037c02 */ /* 0x000fe40008000f00 */
[----:B------:R-:W-:Y:S02]  /*178e0*/  LEA.HI.X R45, R2, c[0x0][0x1fc], R0, 0x1, P0 ;  /* 0x00007f00022d7a11 */ /* 0x000fe400000f0c00 */
[----:B------:R-:W-:Y:S02]  /*178f0*/  MOV R2, UR5 ;  /* 0x0000000500027c02 */ /* 0x000fe40008000f00 */
[----:B------:R-:W-:Y:S01]  /*17900*/  IADD3 R47, P0, R190, R36, RZ ;  /* 0x00000024be2f7210 */ /* 0x000fe20007f1e0ff */
[----:B------:R-:W-:Y:S01]  /*17910*/  @!PT LDS RZ, [RZ] ;  /* 0x00000000fffff984 */ /* 0x000fe20000000800 */
[----:B------:R-:W-:Y:S01]  /*17920*/  @!PT LDS RZ, [RZ] ;  /* 0x00000000fffff984 */ /* 0x000fe20000000800 */
[----:B------:R-:W-:Y:S01]  /*17930*/  @!PT LDS RZ, [RZ] ;  /* 0x00000000fffff984 */ /* 0x000fe20000000800 */
[----:B------:R5:W-:Y:S01]  /*17940*/  LDGSTS.E.BYPASS.LTC128B.128 [R216+0x100], [R44.64], !P5 ;  /* 0x001000002cd87fae */ /* 0x000be2000e901d46 */
[----:B------:R-:W-:Y:S01]  /*17950*/  IADD3 R0, R54, R37, RZ ;  /* 0x0000002536007210 */ /* 0x000fe20007ffe0ff */
[----:B------:R-:W-:Y:S02]  /*17960*/  IMAD.WIDE.U32 R188, R38, 0x70, R2 ;  /* 0x0000007026bc7825 */ /* 0x000fe400078e0002 */
[C---:B-1----:R-:W-:Y:S01]  /*17970*/  HMMA.16816.F32 R36, R132.reuse, R40, RZ ;  /* 0x000000288424723c */ /* 0x042fe200000018ff */
[CC--:B------:R-:W-:Y:S02]  /*17980*/  IADD3.X R3, R0.reuse, R55.reuse, RZ, P0, !PT ;  /* 0x0000003700037210 */ /* 0x0c0fe400007fe4ff */
[C---:B------:R-:W-:Y:S01]  /*17990*/  LEA R2, P0, R47.reuse, c[0x0][0x1f8], 0x1 ;  /* 0x00007e002f027a11 */ /* 0x040fe200078008ff */
[----:B------:R5:W-:Y:S01]  /*179a0*/  LDGSTS.E.BYPASS.LTC128B.128 [R216+0x3900], [R44.64+0x80], !P4 ;  /* 0x039000802cd87fae */ /* 0x000be2000e101d46 */
[----:B------:R-:W-:Y:S02]  /*179b0*/  IADD3.X R0, R0, UR9, RZ, P1, !PT ;  /* 0x0000000900007c10 */ /* 0x000fe40008ffe4ff */
[----:B------:R-:W-:Y:S01]  /*179c0*/  LEA.HI.X R3, R47, c[0x0][0x1fc], R3, 0x1, P0 ;  /* 0x00007f002f037a11 */ /* 0x000fe200000f0c03 */
[C---:B------:R-:W-:Y:S01]  /*179d0*/  HMMA.16816.F32 R40, R132.reuse, R42, RZ ;  /* 0x0000002a8428723c */ /* 0x040fe200000018ff */
[----:B------:R-:W-:Y:S03]  /*179e0*/  IADD3 R52, P1, R46, R190, RZ ;  /* 0x000000be2e347210 */ /* 0x000fe60007f3e0ff */
[----:B------:R1:W-:Y:S01]  /*179f0*/  LDGSTS.E.BYPASS.LTC128B.128 [R216+0x1100], [R2.64], !P5 ;  /* 0x0110000002d87fae */ /* 0x0003e2000e901d46 */
[----:B------:R-:W-:Y:S04]  /*17a00*/  IADD3 R71, P0, R190, R188, RZ ;  /* 0x000000bcbe477210 */ /* 0x000fe80007f1e0ff */
[----:B------:R-:W-:Y:S03]  /*17a10*/  IADD3.X R214, R55, R54, R189, P0, !PT ;  /* 0x0000003637d67210 */ /* 0x000fe600007fe4bd */
[----:B------:R1:W-:Y:S01]  /*17a20*/  LDGSTS.E.BYPASS.LTC128B.128 [R216+0x4900], [R2.64+0x80], !P4 ;  /* 0x0490008002d87fae */ /* 0x0003e2000e101d46 */
[----:B------:R-:W-:Y:S01]  /*17a30*/  @!P6 LEA R188, P0, R53, c[0x0][0x1f8], 0x1 ;  /* 0x00007e0035bcea11 */ /* 0x000fe200078008ff */
[C---:B-----5:R-:W-:Y:S07]  /*17a40*/  HMMA.16816.F32 R44, R132.reuse, R48, RZ ;  /* 0x00000030842c723c */ /* 0x060fee00000018ff */
[----:B------:R-:W-:Y:S02]  /*17a50*/  IADD3.X R48, R0, R55, RZ, P1, !PT ;  /* 0x0000003700307210 */ /* 0x000fe40000ffe4ff */
[C---:B------:R-:W-:Y:S03]  /*17a60*/  LEA R190, P1, R52.reuse, c[0x0][0x1f8], 0x1 ;  /* 0x00007e0034be7a11 */ /* 0x040fe600078208ff */
[----:B------:R-:W-:Y:S02]  /*17a70*/  @!P6 IADD3.X R0, R55, UR9, R0, P3, P2 ;  /* 0x000000093700ec10 */ /* 0x000fe40009fe4400 */
[----:B------:R-:W-:Y:S02]  /*17a80*/  LEA.HI.X R191, R52, c[0x0][0x1fc], R48, 0x1, P1 ;  /* 0x00007f0034bf7a11 */ /* 0x000fe400008f0c30 */
[C---:B------:R-:W-:Y:S01]  /*17a90*/  HMMA.16816.F32 R48, R132.reuse, R50, RZ ;  /* 0x000000328430723c */ /* 0x040fe200000018ff */
[----:B------:R-:W-:Y:S02]  /*17aa0*/  @!P6 LEA.HI.X R189, R53, c[0x0][0x1fc], R0, 0x1, P0 ;  /* 0x00007f0035bdea11 */ /* 0x000fe400000f0c00 */
[----:B------:R2:W-:Y:S01]  /*17ab0*/  LDGSTS.E.BYPASS.LTC128B.128 [R216+0x2100], [R190.64], !P5 ;  /* 0x02100000bed87fae */ /* 0x0005e2000e901d46 */
[----:B-1----:R-:W-:Y:S02]  /*17ac0*/  LEA R2, P0, R71, c[0x0][0x1f8], 0x1 ;  /* 0x00007e0047027a11 */ /* 0x002fe400078008ff */
[----:B------:R-:W-:Y:S02]  /*17ad0*/  ISETP.GT.AND P2, PT, R217, R243, PT ;  /* 0x000000f3d900720c */ /* 0x000fe40003f44270 */
[C---:B----4-:R-:W-:Y:S01]  /*17ae0*/  HMMA.16816.F32 R52, R132.reuse, R56, RZ ;  /* 0x000000388434723c */ /* 0x050fe200000018ff */
[----:B------:R-:W-:Y:S05]  /*17af0*/  LEA.HI.X R3, R71, c[0x0][0x1fc], R214, 0x1, P0 ;  /* 0x00007f0047037a11 */ /* 0x000fea00000f0cd6 */
[----:B------:R1:W-:Y:S02]  /*17b00*/  LDGSTS.E.BYPASS.LTC128B.128 [R216+0x5900], [R2.64+0x80], !P4 ;  /* 0x0590008002d87fae */ /* 0x0003e4000e101d46 */
[----:B------:R-:W-:Y:S06]  /*17b10*/  HMMA.16816.F32 R56, R132, R58, RZ ;  /* 0x0000003a8438723c */ /* 0x000fec00000018ff */
[----:B------:R2:W-:Y:S02]  /*17b20*/  @!P6 LDGSTS.E.BYPASS.LTC128B.128 [R216+0x3100], [R188.64], !P5 ;  /* 0x03100000bcd8efae */ /* 0x0005e4000e901d46 */
[C---:B------:R-:W-:Y:S06]  /*17b30*/  HMMA.16816.F32 R4, R136.reuse, R72, R4 ;  /* 0x000000488804723c */ /* 0x040fec0000001804 */
[----:B------:R2:W-:Y:S02]  /*17b40*/  @!P6 LDGSTS.E.BYPASS.LTC128B.128 [R216+0x6900], [R188.64+0x80], !P4 ;  /* 0x06900080bcd8efae */ /* 0x0005e4000e101d46 */
[C---:B------:R-:W-:Y:S06]  /*17b50*/  HMMA.16816.F32 R8, R136.reuse, R74, R8 ;  /* 0x0000004a8808723c */ /* 0x040fec0000001808 */
[----:B------:R-:W-:Y:S02]  /*17b60*/  LDSM.16.M88.4 R72, [R193+0x800] ;  /* 0x00080000c148783b */ /* 0x000fe40000000200 */
[C---:B------:R-:W-:Y:S06]  /*17b70*/  HMMA.16816.F32 R12, R136.reuse, R140, R12 ;  /* 0x0000008c880c723c */ /* 0x040fec000000180c */
[----:B------:R-:W0:Y:S02]  /*17b80*/  LDGDEPBAR ;  /* 0x00000000000079af */ /* 0x000e240000000000 */
[C---:B------:R-:W-:Y:S06]  /*17b90*/  HMMA.16816.F32 R16, R136.reuse, R142, R16 ;  /* 0x0000008e8810723c */ /* 0x040fec0000001810 */
[----:B------:R-:W-:Y:S02]  /*17ba0*/  LDSM.16.M88.4 R140, [R193+0x1000] ;  /* 0x00100000c18c783b */ /* 0x000fe40000000200 */
[C---:B------:R-:W-:Y:S06]  /*17bb0*/  HMMA.16816.F32 R20, R136.reuse, R144, R20 ;  /* 0x000000908814723c */ /* 0x040fec0000001814 */
[----:B--2---:R-:W2:Y:S02]  /*17bc0*/  LDSM.16.M88.4 R188, [R193] ;  /* 0x00000000c1bc783b */ /* 0x004ea40000000200 */
[C---:B------:R-:W-:Y:S06]  /*17bd0*/  HMMA.16816.F32 R24, R136.reuse, R146, R24 ;  /* 0x000000928818723c */ /* 0x040fec0000001818 */
[----:B------:R-:W3:Y:S02]  /*17be0*/  LDSM.16.M88.4 R144, [R193+0x1800] ;  /* 0x00180000c190783b */ /* 0x000ee40000000200 */
        /* <DEDUP_REMOVED lines=10> */
[----:B------:R-:W-:Y:S01]  /*17c90*/  HMMA.16816.F32 R56, R136, R162, R56 ;  /* 0x000000a28838723c */ /* 0x000fe20000001838 */
[----:B------:R-:W1:Y:S07]  /*17ca0*/  LDSM.16.M88.4 R160, [R192] ;  /* 0x00000000c0a0783b */ /* 0x000e6e0000000200 */
        /* <DEDUP_REMOVED lines=20> */
[----:B------:R-:W-:Y:S07]  /*17df0*/  LDSM.16.M88.4 R156, [R194+0x4000] ;  /* 0x00400000c29c783b */ /* 0x000fee0000000200 */
[C---:B------:R-:W-:Y:S08]  /*17e00*/  HMMA.16816.F32 R4, R168.reuse, R160, R4 ;  /* 0x000000a0a804723c */ /* 0x040ff00000001804 */
[C---:B------:R-:W-:Y:S01]  /*17e10*/  HMMA.16816.F32 R8, R168.reuse, R162, R8 ;  /* 0x000000a2a808723c */ /* 0x040fe20000001808 */
[----:B------:R-:W-:Y:S07]  /*17e20*/  LDSM.16.M88.4 R160, [R194+0x4800] ;  /* 0x00480000c2a0783b */ /* 0x000fee0000000200 */
[C---:B--2---:R-:W-:Y:S08]  /*17e30*/  HMMA.16816.F32 R12, R168.reuse, R188, R12 ;  /* 0x000000bca80c723c */ /* 0x044ff0000000180c */
[C---:B------:R-:W-:Y:S01]  /*17e40*/  HMMA.16816.F32 R16, R168.reuse, R190, R16 ;  /* 0x000000bea810723c */ /* 0x040fe20000001810 */
[----:B------:R-:W-:Y:S07]  /*17e50*/  LDSM.16.M88.4 R188, [R194+0x5000] ;  /* 0x00500000c2bc783b */ /* 0x000fee0000000200 */
[C---:B------:R-:W-:Y:S08]  /*17e60*/  HMMA.16816.F32 R20, R168.reuse, R72, R20 ;  /* 0x00000048a814723c */ /* 0x040ff00000001814 */
        /* <DEDUP_REMOVED lines=10> */
[----:B------:R-:W-:Y:S07]  /*17f10*/  LDSM.16.M88.4 R148, [R206] ;  /* 0x00000000ce94783b */ /* 0x000fee0000000200 */
[C---:B-1----:R-:W-:Y:S08]  /*17f20*/  HMMA.16816.F32 R52, R168.reuse, R72, R52 ;  /* 0x00000048a834723c */ /* 0x042ff00000001834 */
[----:B------:R-:W-:Y:S01]  /*17f30*/  HMMA.16816.F32 R56, R168, R74, R56 ;  /* 0x0000004aa838723c */ /* 0x000fe20000001838 */
[----:B------:R-:W1:Y:S07]  /*17f40*/  LDSM.16.M88.4 R72, [R194+0x6800] ;  /* 0x00680000c248783b */ /* 0x000e6e0000000200 */
[C---:B------:R-:W-:Y:S08]  /*17f50*/  HMMA.16816.F32 R4, R172.reuse, R152, R4 ;  /* 0x00000098ac04723c */ /* 0x040ff00000001804 */
[C---:B------:R-:W-:Y:S01]  /*17f60*/  HMMA.16816.F32 R8, R172.reuse, R154, R8 ;  /* 0x0000009aac08723c */ /* 0x040fe20000001808 */
[----:B------:R-:W4:Y:S07]  /*17f70*/  LDSM.16.M88.4 R152, [R200] ;  /* 0x00000000c898783b */ /* 0x000f2e0000000200 */
[C---:B------:R-:W-:Y:S08]  /*17f80*/  HMMA.16816.F32 R12, R172.reuse, R156, R12 ;  /* 0x0000009cac0c723c */ /* 0x040ff0000000180c */
[C---:B------:R-:W-:Y:S01]  /*17f90*/  HMMA.16816.F32 R16, R172.reuse, R158, R16 ;  /* 0x0000009eac10723c */ /* 0x040fe20000001810 */
[----:B------:R-:W5:Y:S07]  /*17fa0*/  LDSM.16.M88.4 R156, [R201] ;  /* 0x00000000c99c783b */ /* 0x000f6e0000000200 */
        /* <DEDUP_REMOVED lines=9> */
[C---:B---3--:R-:W-:Y:S08]  /*18040*/  HMMA.16816.F32 R44, R172.reuse, R144, R44 ;  /* 0x00000090ac2c723c */ /* 0x048ff0000000182c */
[C---:B------:R-:W-:Y:S01]  /*18050*/  HMMA.16816.F32 R48, R172.reuse, R146, R48 ;  /* 0x00000092ac30723c */ /* 0x040fe20000001830 */
[----:B------:R-:W3:Y:S07]  /*18060*/  LDSM.16.M88.4 R144, [R205] ;  /* 0x00000000cd90783b */ /* 0x000eee0000000200 */
[C---:B-1----:R-:W-:Y:S08]  /*18070*/  HMMA.16816.F32 R52, R172.reuse, R72, R52 ;  /* 0x00000048ac34723c */ /* 0x042ff00000001834 */
[----:B------:R-:W-:Y:S01]  /*18080*/  HMMA.16816.F32 R56, R172, R74, R56 ;  /* 0x0000004aac38723c */ /* 0x000fe20000001838 */
[----:B------:R-:W1:Y:S07]  /*18090*/  LDSM.16.M88.4 R72, [R193+0x3800] ;  /* 0x00380000c148783b */ /* 0x000e6e0000000200 */
        /* <DEDUP_REMOVED lines=36> */
[C---:B---3--:R-:W-:Y:S08]  /*182e0*/  HMMA.16816.F32 R4, R184.reuse, R144, R4 ;  /* 0x00000090b804723c */ /* 0x048ff00000001804 */
        /* <DEDUP_REMOVED lines=8> */
[----:B------:R-:W-:Y:S01]  /*18370*/  FMUL.FTZ R2, R12, c[0x0][0x320] ;  /* 0x0000c8000c027a20 */ /* 0x000fe20000410000 */
[----:B------:R-:W-:Y:S07]  /*18380*/  P2R R12, PR, RZ, 0x4 ;  /* 0x00000004ff0c7803 */ /* 0x000fee0000000000 */
        /* <DEDUP_REMOVED lines=130> */
[----:B------:R-:W3:Y:S01]  /*18bb0*/  LDL R243, [R1+0x10] ;  /* 0x0000100001f37983 */ /* 0x000ee20000100800 */
        /* <DEDUP_REMOVED lines=49> */
.L_x_1241:
[----:B---34-:R-:W-:Y:S05]  /*18ed0*/  BSYNC B0 ;  /* 0x0000000000007941 */ /* 0x018fea0003800000 */
.L_x_1240:
        /* <DEDUP_REMOVED lines=79> */
[--C-:B------:R-:W-:Y:S02]  /*193d0*/  FFMA.FTZ R48, R150, c[0x0][0x2d0], -R148.reuse ;  /* 0x0000b40096307a23 */ /* 0x100fe40000010894 */
[--C-:B------:R-:W-:Y:S05]  /*193e0*/  FFMA.FTZ R74, R226, c[0x0][0x2d0], -R148.reuse ;  /* 0x0000b400e24a7a23 */ /* 0x100fea0000010894 */
[----:B------:R2:W3:Y:S10]  /*193f0*/  MUFU.EX2 R2, R0 ;  /* 0x0000000000027308 */ /* 0x0004f40000000800 */
[----:B------:R-:W-:Y:S01]  /*19400*/  MUFU.EX2 R58, R48 ;  /* 0x00000030003a7308 */ /* 0x000fe20000000800 */
[--C-:B-1----:R-:W-:Y:S09]  /*19410*/  FFMA.FTZ R4, R144, c[0x0][0x2d0], -R148.reuse ;  /* 0x0000b40090047a23 */ /* 0x102ff20000010894 */
[----:B------:R1:W4:Y:S01]  /*19420*/  MUFU.EX2 R7, R4 ;  /* 0x0000000400077308 */ /* 0x0003220000000800 */
[C---:B--2---:R-:W-:Y:S02]  /*19430*/  FADD.FTZ R0, -R3.reuse, R69 ;  /* 0x0000004503007221 */ /* 0x044fe40000010100 */
[----:B------:R-:W-:Y:S02]  /*19440*/  FMUL.FTZ R69, R3, c[0x0][0x2d0] ;  /* 0x0000b40003457a20 */ /* 0x000fe40000410000 */
[----:B------:R-:W-:Y:S02]  /*19450*/  FMUL.FTZ R0, R0, c[0x0][0x2d0] ;  /* 0x0000b40000007a20 */ /* 0x000fe40000410000 */
[--C-:B------:R-:W-:Y:S02]  /*19460*/  FFMA.FTZ R8, R146, c[0x0][0x2d0], -R69.reuse ;  /* 0x0000b40092087a23 */ /* 0x100fe40000010845 */
[--C-:B------:R-:W-:Y:S02]  /*19470*/  FFMA.FTZ R6, R140, c[0x0][0x2d0], -R69.reuse ;  /* 0x0000b4008c067a23 */ /* 0x100fe40000010845 */
[----:B------:R-:W2:Y:S01]  /*19480*/  MUFU.EX2 R0, R0 ;  /* 0x0000000000007308 */ /* 0x000ea20000000800 */
[C---:B---3--:R-:W-:Y:S02]  /*19490*/  FMUL.FTZ R9, R2.reuse, R81 ;  /* 0x0000005102097220 */ /* 0x048fe40000410000 */
[C---:B------:R-:W-:Y:S02]  /*194a0*/  FMUL.FTZ R16, R2.reuse, R88 ;  /* 0x0000005802107220 */ /* 0x040fe40000410000 */
[----:B------:R-:W-:Y:S02]  /*194b0*/  FMUL.FTZ R17, R2, R89 ;  /* 0x0000005902117220 */ /* 0x000fe40000410000 */
[--C-:B------:R-:W-:Y:S02]  /*194c0*/  FFMA.FTZ R56, R152, c[0x0][0x2d0], -R69.reuse ;  /* 0x0000b40098387a23 */ /* 0x100fe40000010845 */
[----:B------:R-:W-:Y:S01]  /*194d0*/  FMUL.FTZ R24, R2, R96 ;  /* 0x0000006002187220 */ /* 0x000fe20000410000 */
[----:B------:R3:W-:Y:S01]  /*194e0*/  MUFU.EX2 R140, R8 ;  /* 0x00000008008c7308 */ /* 0x0007e20000000800 */
[--C-:B-1----:R-:W-:Y:S01]  /*194f0*/  FFMA.FTZ R4, R142, c[0x0][0x2d0], -R148.reuse ;  /* 0x0000b4008e047a23 */ /* 0x102fe20000010894 */
[----:B----4-:R-:W-:Y:S01]  /*19500*/  MOV R142, R7 ;  /* 0x00000007008e7202 */ /* 0x010fe20000000f00 */
[C---:B------:R-:W-:Y:S02]  /*19510*/  FMUL.FTZ R25, R2.reuse, R97 ;  /* 0x0000006102197220 */ /* 0x040fe40000410000 */
[C---:B------:R-:W-:Y:S02]  /*19520*/  FMUL.FTZ R33, R2.reuse, R105 ;  /* 0x0000006902217220 */ /* 0x040fe40000410000 */
[--C-:B------:R-:W-:Y:S02]  /*19530*/  FFMA.FTZ R40, R147, c[0x0][0x2d0], -R69.reuse ;  /* 0x0000b40093287a23 */ /* 0x100fe40000010845 */
[C---:B------:R-:W-:Y:S01]  /*19540*/  FMUL.FTZ R57, R2.reuse, R129 ;  /* 0x0000008102397220 */ /* 0x040fe20000410000 */
[----:B------:R-:W1:Y:S01]  /*19550*/  MUFU.EX2 R7, R4 ;  /* 0x0000000400077308 */ /* 0x000e620000000800 */
[----:B------:R-:W-:Y:S01]  /*19560*/  MOV R129, R58 ;  /* 0x0000003a00817202 */ /* 0x000fe20000000f00 */
[----:B------:R-:W-:Y:S02]  /*19570*/  FMUL.FTZ R41, R2, R113 ;  /* 0x0000007102297220 */ /* 0x000fe40000410000 */
[C---:B--2---:R-:W-:Y:S02]  /*19580*/  FMUL.FTZ R10, R0.reuse, R82 ;  /* 0x00000052000a7220 */ /* 0x044fe40000410000 */
[C---:B------:R-:W-:Y:S02]  /*19590*/  FMUL.FTZ R11, R0.reuse, R83 ;  /* 0x00000053000b7220 */ /* 0x040fe40000410000 */
[C---:B------:R-:W-:Y:S02]  /*195a0*/  FMUL.FTZ R18, R0.reuse, R90 ;  /* 0x0000005a00127220 */ /* 0x040fe40000410000 */
[----:B------:R2:W-:Y:S01]  /*195b0*/  MUFU.EX2 R144, R6 ;  /* 0x0000000600907308 */ /* 0x0005e20000000800 */
[C---:B------:R-:W-:Y:S02]  /*195c0*/  FMUL.FTZ R19, R0.reuse, R91 ;  /* 0x0000005b00137220 */ /* 0x040fe40000410000 */
[----:B------:R-:W-:Y:S01]  /*195d0*/  FMUL.FTZ R26, R0, R98 ;  /* 0x00000062001a7220 */ /* 0x000fe20000410000 */
[----:B------:R-:W-:Y:S01]  /*195e0*/  LDSM.16.MT88.4 R88, [R195+0x800] ;  /* 0x00080000c358783b */ /* 0x000fe20000004200 */
[----:B---3--:R-:W-:Y:S02]  /*195f0*/  FMUL.FTZ R8, R2, R80 ;  /* 0x0000005002087220 */ /* 0x008fe40000410000 */
[C---:B------:R-:W-:Y:S02]  /*19600*/  FMUL.FTZ R27, R0.reuse, R99 ;  /* 0x00000063001b7220 */ /* 0x040fe40000410000 */
[C---:B------:R-:W-:Y:S01]  /*19610*/  FMUL.FTZ R34, R0.reuse, R106 ;  /* 0x0000006a00227220 */ /* 0x040fe20000410000 */
[----:B------:R3:W-:Y:S01]  /*19620*/  MUFU.EX2 R251, R56 ;  /* 0x0000003800fb7308 */ /* 0x0007e20000000800 */
[C---:B------:R-:W-:Y:S01]  /*19630*/  FMUL.FTZ R35, R0.reuse, R107 ;  /* 0x0000006b00237220 */ /* 0x040fe20000410000 */
[----:B------:R-:W4:Y:S01]  /*19640*/  LDSM.16.MT88.4 R80, [R198+0x3800] ;  /* 0x00380000c650783b */ /* 0x000f220000004200 */
[C---:B------:R-:W-:Y:S01]  /*19650*/  FMUL.FTZ R58, R0.reuse, R130 ;  /* 0x00000082003a7220 */ /* 0x040fe20000410000 */
[----:B-1----:R-:W-:Y:S01]  /*19660*/  MOV R146, R7 ;  /* 0x0000000700927202 */ /* 0x002fe20000000f00 */
[--C-:B------:R-:W-:Y:S02]  /*19670*/  FFMA.FTZ R4, R73, c[0x0][0x2d0], -R148.reuse ;  /* 0x0000b40049047a23 */ /* 0x100fe40000010894 */
[C---:B------:R-:W-:Y:S02]  /*19680*/  FMUL.FTZ R7, R0.reuse, R79 ;  /* 0x0000004f00077220 */ /* 0x040fe40000410000 */
[C---:B------:R-:W-:Y:S01]  /*19690*/  FMUL.FTZ R42, R0.reuse, R114 ;  /* 0x00000072002a7220 */ /* 0x040fe20000410000 */
[----:B------:R1:W5:Y:S01]  /*196a0*/  MUFU.EX2 R5, R4 ;  /* 0x0000000400057308 */ /* 0x0003620000000800 */
[----:B------:R-:W-:Y:S01]  /*196b0*/  FMUL.FTZ R43, R0, R115 ;  /* 0x00000073002b7220 */ /* 0x000fe20000410000 */
[----:B------:R-:W-:Y:S01]  /*196c0*/  LDSM.16.MT88.4 R96, [R197+0x4000] ;  /* 0x00400000c560783b */ /* 0x000fe20000004200 */
[----:B------:R-:W-:Y:S02]  /*196d0*/  FMUL.FTZ R48, R2, R120 ;  /* 0x0000007802307220 */ /* 0x000fe40000410000 */
[----:B--2---:R-:W-:Y:S02]  /*196e0*/  FMUL.FTZ R6, R0, R78 ;  /* 0x0000004e00067220 */ /* 0x004fe40000410000 */
[----:B------:R-:W-:Y:S02]  /*196f0*/  FMUL.FTZ R49, R2, R121 ;  /* 0x0000007902317220 */ /* 0x000fe40000410000 */
[C---:B------:R-:W-:Y:S02]  /*19700*/  FMUL.FTZ R50, R0.reuse, R122 ;  /* 0x0000007a00327220 */ /* 0x040fe40000410000 */
[----:B------:R-:W-:Y:S01]  /*19710*/  FMUL.FTZ R51, R0, R123 ;  /* 0x0000007b00337220 */ /* 0x000fe20000410000 */
[----:B------:R-:W-:Y:S01]  /*19720*/  MOV R123, R146 ;  /* 0x00000092007b7202 */ /* 0x000fe20000000f00 */
[C---:B------:R-:W-:Y:S02]  /*19730*/  FMUL.FTZ R60, R2.reuse, R60 ;  /* 0x0000003c023c7220 */ /* 0x040fe40000410000 */
[C---:B---3--:R-:W-:Y:S02]  /*19740*/  FMUL.FTZ R56, R2.reuse, R128 ;  /* 0x0000008002387220 */ /* 0x048fe40000410000 */
[----:B------:R-:W-:Y:S02]  /*19750*/  FMUL.FTZ R61, R2, R61 ;  /* 0x0000003d023d7220 */ /* 0x000fe40000410000 */
[C---:B------:R-:W-:Y:S02]  /*19760*/  FMUL.FTZ R62, R0.reuse, R62 ;  /* 0x0000003e003e7220 */ /* 0x040fe40000410000 */
[----:B------:R-:W-:Y:S02]  /*19770*/  FMUL.FTZ R63, R0, R63 ;  /* 0x0000003f003f7220 */ /* 0x000fe40000410000 */
[C---:B------:R-:W-:Y:S02]  /*19780*/  FMUL.FTZ R64, R2.reuse, R64 ;  /* 0x0000004002407220 */ /* 0x040fe40000410000 */
[--C-:B-1----:R-:W-:Y:S02]  /*19790*/  FFMA.FTZ R4, R141, c[0x0][0x2d0], -R69.reuse ;  /* 0x0000b4008d047a23 */ /* 0x102fe40000010845 */
[----:B------:R-:W-:Y:S02]  /*197a0*/  FMUL.FTZ R65, R2, R65 ;  /* 0x0000004102417220 */ /* 0x000fe40000410000 */
[----:B------:R1:W2:Y:S01]  /*197b0*/  MUFU.EX2 R141, R4 ;  /* 0x00000004008d7308 */ /* 0x0002a20000000800 */
[C---:B------:R-:W-:Y:S02]  /*197c0*/  FMUL.FTZ R66, R0.reuse, R66 ;  /* 0x0000004200427220 */ /* 0x040fe40000410000 */
[----:B------:R-:W-:Y:S02]  /*197d0*/  FMUL.FTZ R67, R0, R67 ;  /* 0x0000004300437220 */ /* 0x000fe40000410000 */
[--C-:B------:R-:W-:Y:S06]  /*197e0*/  FFMA.FTZ R71, R71, c[0x0][0x2d0], -R69.reuse ;  /* 0x0000b40047477a23 */ /* 0x100fec0000010845 */
[----:B------:R-:W-:Y:S01]  /*197f0*/  MUFU.EX2 R71, R71 ;  /* 0x0000004700477308 */ /* 0x000fe20000000800 */
[--C-:B-1----:R-:W-:Y:S01]  /*19800*/  FFMA.FTZ R4, R143, c[0x0][0x2d0], -R69.reuse ;  /* 0x0000b4008f047a23 */ /* 0x102fe20000010845 */
[----:B-----5:R-:W-:Y:S01]  /*19810*/  MOV R143, R5 ;  /* 0x00000005008f7202 */ /* 0x020fe20000000f00 */
[----:B------:R-:W-:Y:S01]  /*19820*/  FMUL.FTZ R5, R2, R77 ;  /* 0x0000004d02057220 */ /* 0x000fe20000410000 */
[----:B------:R-:W-:Y:S06]  /*19830*/  F2FP.PACK_AB R77, R140, R144 ;  /* 0x000000908c4d723e */ /* 0x000fec00000000ff */
[----:B------:R1:W3:Y:S01]  /*19840*/  MUFU.EX2 R73, R4 ;  /* 0x0000000400497308 */ /* 0x0002e20000000800 */
[----:B------:R-:W-:Y:S02]  /*19850*/  F2FP.PACK_AB R78, R143, R146 ;  /* 0x000000928f4e723e */ /* 0x000fe400000000ff */
[----:B------:R-:W-:Y:S02]  /*19860*/  MOV R121, R143 ;  /* 0x0000008f00797202 */ /* 0x000fe40000000f00 */
[----:B--2---:R-:W-:Y:S01]  /*19870*/  MOV R122, R141 ;  /* 0x0000008d007a7202 */ /* 0x004fe20000000f00 */
[----:B-1----:R-:W-:Y:S01]  /*19880*/  FMUL.FTZ R4, R2, R76 ;  /* 0x0000004c02047220 */ /* 0x002fe20000410000 */
[----:B------:R-:W-:Y:S02]  /*19890*/  F2FP.PACK_AB R76, R142, R145 ;  /* 0x000000918e4c723e */ /* 0x000fe400000000ff */
[----:B---3--:R-:W-:Y:S07]  /*198a0*/  F2FP.PACK_AB R79, R73, R141 ;  /* 0x0000008d494f723e */ /* 0x008fee00000000ff */
        /* <DEDUP_REMOVED lines=15> */
[----:B------:R-:W-:Y:S01]  /*199a0*/  FMUL.FTZ R28, R2, R100 ;  /* 0x00000064021c7220 */ /* 0x000fe20000410000 */
[C---:B------:R-:W-:Y:S04]  /*199b0*/  HMMA.16816.F32 R24, R76.reuse, R30, R24 ;  /* 0x0000001e4c18723c */ /* 0x040fe80000001818 */
[----:B------:R-:W-:Y:S01]  /*199c0*/  MOV R100, R73 ;  /* 0x0000004900647202 */ /* 0x000fe20000000f00 */
[--C-:B------:R-:W-:Y:S02]  /*199d0*/  FFMA.FTZ R73, R153, c[0x0][0x2d0], -R69.reuse ;  /* 0x0000b40099497a23 */ /* 0x100fe40000010845 */
[----:B------:R-:W-:Y:S01]  /*199e0*/  FMUL.FTZ R31, R0, R103 ;  /* 0x00000067001f7220 */ /* 0x000fe20000410000 */
[----:B------:R-:W-:Y:S01]  /*199f0*/  MOV R120, R100 ;  /* 0x0000006400787202 */ /* 0x000fe20000000f00 */
[----:B------:R2:W-:Y:S03]  /*19a00*/  MUFU.EX2 R128, R73 ;  /* 0x0000004900807308 */ /* 0x0005e60000000800 */
[----:B------:R-:W-:Y:S02]  /*19a10*/  FMUL.FTZ R29, R2, R101 ;  /* 0x00000065021d7220 */ /* 0x000fe40000410000 */
[----:B------:R-:W-:Y:S05]  /*19a20*/  FMUL.FTZ R30, R0, R102 ;  /* 0x00000066001e7220 */ /* 0x000fea0000410000 */
[----:B------:R3:W-:Y:S02]  /*19a30*/  MUFU.EX2 R101, R32 ;  /* 0x0000002000657308 */ /* 0x0007e40000000800 */
[C---:B------:R-:W-:Y:S07]  /*19a40*/  HMMA.16816.F32 R28, R76.reuse, R36, R28 ;  /* 0x000000244c1c723c */ /* 0x040fee000000181c */
[--C-:B------:R-:W-:Y:S01]  /*19a50*/  FFMA.FTZ R36, R75, c[0x0][0x2d0], -R148.reuse ;  /* 0x0000b4004b247a23 */ /* 0x100fe20000010894 */
[----:B------:R5:W-:Y:S01]  /*19a60*/  MUFU.EX2 R102, R40 ;  /* 0x0000002800667308 */ /* 0x000be20000000800 */
[----:B------:R-:W-:Y:S03]  /*19a70*/  FMUL.FTZ R37, R2, R109 ;  /* 0x0000006d02257220 */ /* 0x000fe60000410000 */
[--C-:B--2---:R-:W-:Y:S06]  /*19a80*/  FFMA.FTZ R73, R154, c[0x0][0x2d0], -R148.reuse ;  /* 0x0000b4009a497a23 */ /* 0x104fec0000010894 */
[----:B------:R2:W-:Y:S01]  /*19a90*/  MUFU.EX2 R250, R73 ;  /* 0x0000004900fa7308 */ /* 0x0005e20000000800 */
[C---:B---3--:R-:W-:Y:S02]  /*19aa0*/  FMUL.FTZ R32, R2.reuse, R104 ;  /* 0x0000006802207220 */ /* 0x048fe40000410000 */
[----:B------:R-:W-:Y:S07]  /*19ab0*/  LDSM.16.MT88.4 R104, [R196+0x3000] ;  /* 0x00300000c468783b */ /* 0x000fee0000004200 */
[----:B------:R3:W-:Y:S01]  /*19ac0*/  MUFU.EX2 R243, R36 ;  /* 0x0000002400f37308 */ /* 0x0007e20000000800 */
[C---:B------:R-:W-:Y:S03]  /*19ad0*/  HMMA.16816.F32 R32, R76.reuse, R38, R32 ;  /* 0x000000264c20723c */ /* 0x040fe60000001820 */
[----:B-----5:R-:W-:Y:S01]  /*19ae0*/  FMUL.FTZ R40, R2, R112 ;  /* 0x0000007002287220 */ /* 0x020fe20000410000 */
[----:B------:R-:W-:Y:S03]  /*19af0*/  MOV R112, R145 ;  /* 0x0000009100707202 */ /* 0x000fe60000000f00 */
[C---:B------:R-:W-:Y:S02]  /*19b00*/  FMUL.FTZ R38, R0.reuse, R110 ;  /* 0x0000006e00267220 */ /* 0x040fe40000410000 */
[----:B------:R-:W-:Y:S03]  /*19b10*/  FMUL.FTZ R39, R0, R111 ;  /* 0x0000006f00277220 */ /* 0x000fe60000410000 */
[--C-:B--2---:R-:W-:Y:S04]  /*19b20*/  FFMA.FTZ R73, R155, c[0x0][0x2d0], -R148.reuse ;  /* 0x0000b4009b497a23 */ /* 0x104fe80000010894 */
[----:B------:R2:W-:Y:S01]  /*19b30*/  MUFU.EX2 R249, R73 ;  /* 0x0000004900f97308 */ /* 0x0005e20000000800 */
[----:B---3--:R-:W-:Y:S02]  /*19b40*/  FMUL.FTZ R36, R2, R108 ;  /* 0x0000006c02247220 */ /* 0x008fe40000410000 */
[----:B------:R-:W-:Y:S05]  /*19b50*/  LDSM.16.MT88.4 R108, [R198+0x3000] ;  /* 0x00300000c66c783b */ /* 0x000fea0000004200 */
[C---:B------:R-:W-:Y:S07]  /*19b60*/  HMMA.16816.F32 R36, R76.reuse, R44, R36 ;  /* 0x0000002c4c24723c */ /* 0x040fee0000001824 */
[--C-:B------:R-:W-:Y:S01]  /*19b70*/  FFMA.FTZ R44, R149, c[0x0][0x2d0], -R69.reuse ;  /* 0x0000b400952c7a23 */ /* 0x100fe20000010845 */
[C---:B------:R-:W-:Y:S03]  /*19b80*/  HMMA.16816.F32 R40, R76.reuse, R46, R40 ;  /* 0x0000002e4c28723c */ /* 0x040fe60000001828 */
[----:B------:R-:W3:Y:S01]  /*19b90*/  MUFU.EX2 R59, R44 ;  /* 0x0000002c003b7308 */ /* 0x000ee20000000800 */
[--C-:B--2---:R-:W-:Y:S02]  /*19ba0*/  FFMA.FTZ R73, R156, c[0x0][0x2d0], -R69.reuse ;  /* 0x0000b4009c497a23 */ /* 0x104fe40000010845 */
[----:B------:R-:W-:Y:S02]  /*19bb0*/  FMUL.FTZ R45, R2, R117 ;  /* 0x00000075022d7220 */ /* 0x000fe40000410000 */
[C---:B------:R-:W-:Y:S04]  /*19bc0*/  FMUL.FTZ R47, R0.reuse, R119 ;  /* 0x00000077002f7220 */ /* 0x040fe80000410000 */
[C---:B------:R-:W-:Y:S01]  /*19bd0*/  FMUL.FTZ R46, R0.reuse, R118 ;  /* 0x00000076002e7220 */ /* 0x040fe20000410000 */
[----:B------:R2:W-:Y:S01]  /*19be0*/  MUFU.EX2 R248, R73 ;  /* 0x0000004900f87308 */ /* 0x0005e20000000800 */
[----:B---3--:R-:W-:Y:S01]  /*19bf0*/  MOV R130, R59 ;  /* 0x0000003b00827202 */ /* 0x008fe20000000f00 */
[----:B------:R-:W-:Y:S01]  /*19c00*/  FMUL.FTZ R59, R0, R131 ;  /* 0x00000083003b7220 */ /* 0x000fe20000410000 */
[----:B------:R-:W-:Y:S01]  /*19c10*/  MOV R131, R243 ;  /* 0x000000f300837202 */ /* 0x000fe20000000f00 */
[C---:B------:R-:W-:Y:S07]  /*19c20*/  FMUL.FTZ R44, R2.reuse, R116 ;  /* 0x00000074022c7220 */ /* 0x040fee0000410000 */
[C---:B------:R-:W-:Y:S03]  /*19c30*/  HMMA.16816.F32 R44, R76.reuse, R52, R44 ;  /* 0x000000344c2c723c */ /* 0x040fe6000000182c */
[--C-:B--2---:R-:W-:Y:S04]  /*19c40*/  FFMA.FTZ R73, R157, c[0x0][0x2d0], -R69.reuse ;  /* 0x0000b4009d497a23 */ /* 0x104fe80000010845 */
[----:B------:R2:W-:Y:S01]  /*19c50*/  MUFU.EX2 R247, R73 ;  /* 0x0000004900f77308 */ /* 0x0005e20000000800 */
[C---:B------:R-:W-:Y:S04]  /*19c60*/  HMMA.16816.F32 R48, R76.reuse, R54, R48 ;  /* 0x000000364c30723c */ /* 0x040fe80000001830 */
[--C-:B------:R-:W-:Y:S02]  /*19c70*/  FFMA.FTZ R52, R151, c[0x0][0x2d0], -R148.reuse ;  /* 0x0000b40097347a23 */ /* 0x100fe40000010894 */
[----:B------:R-:W-:Y:S02]  /*19c80*/  FMUL.FTZ R53, R2, R125 ;  /* 0x0000007d02357220 */ /* 0x000fe40000410000 */
[C---:B------:R-:W-:Y:S01]  /*19c90*/  FMUL.FTZ R54, R0.reuse, R126 ;  /* 0x0000007e00367220 */ /* 0x040fe20000410000 */
[----:B------:R3:W5:Y:S03]  /*19ca0*/  MUFU.EX2 R252, R52 ;  /* 0x0000003400fc7308 */ /* 0x0007660000000800 */
[----:B------:R-:W-:Y:S02]  /*19cb0*/  FMUL.FTZ R55, R0, R127 ;  /* 0x0000007f00377220 */ /* 0x000fe40000410000 */
[--C-:B--2---:R-:W-:Y:S05]  /*19cc0*/  FFMA.FTZ R73, R158, c[0x0][0x2d0], -R148.reuse ;  /* 0x0000b4009e497a23 */ /* 0x104fea0000010894 */
[----:B------:R-:W-:Y:S01]  /*19cd0*/  MUFU.EX2 R158, R74 ;  /* 0x0000004a009e7308 */ /* 0x000fe20000000800 */
[----:B---3--:R-:W-:Y:S09]  /*19ce0*/  FMUL.FTZ R52, R2, R124 ;  /* 0x0000007c02347220 */ /* 0x008ff20000410000 */
[----:B------:R2:W-:Y:S01]  /*19cf0*/  MUFU.EX2 R246, R73 ;  /* 0x0000004900f67308 */ /* 0x0005e20000000800 */
[C---:B----4-:R-:W-:Y:S08]  /*19d00*/  HMMA.16816.F32 R52, R76.reuse, R80, R52 ;  /* 0x000000504c34723c */ /* 0x050ff00000001834 */
[C---:B------:R-:W-:Y:S01]  /*19d10*/  HMMA.16816.F32 R56, R76.reuse, R82, R56 ;  /* 0x000000524c38723c */ /* 0x040fe20000001838 */
[----:B------:R-:W3:Y:S07]  /*19d20*/  LDSM.16.MT88.4 R80, [R196+0x800] ;  /* 0x00080000c450783b */ /* 0x000eee0000004200 */
[C---:B-1----:R-:W-:Y:S04]  /*19d30*/  HMMA.16816.F32 R60, R76.reuse, R84, R60 ;  /* 0x000000544c3c723c */ /* 0x042fe8000000183c */
[--C-:B--2---:R-:W-:Y:S04]  /*19d40*/  FFMA.FTZ R73, R159, c[0x0][0x2d0], -R148.reuse ;  /* 0x0000b4009f497a23 */ /* 0x104fe80000010894 */
[----:B------:R-:W-:Y:S01]  /*19d50*/  HMMA.16816.F32 R64, R76, R86, R64 ;  /* 0x000000564c40723c */ /* 0x000fe20000001840 */
[----:B------:R1:W2:Y:S01]  /*19d60*/  MUFU.EX2 R245, R73 ;  /* 0x0000004900f57308 */ /* 0x0002a20000000800 */
[----:B------:R-:W4:Y:S05]  /*19d70*/  LDSM.16.MT88.4 R84, [R197+0x800] ;  /* 0x00080000c554783b */ /* 0x000f2a0000004200 */
[----:B------:R-:W-:Y:S02]  /*19d80*/  F2FP.PACK_AB R76, R131, R101 ;  /* 0x00000065834c723e */ /* 0x000fe400000000ff */
[-C--:B------:R-:W-:Y:S03]  /*19d90*/  F2FP.PACK_AB R77, R130, R102.reuse ;  /* 0x00000066824d723e */ /* 0x080fe600000000ff */
[----:B-----5:R-:W-:Y:S02]  /*19da0*/  F2FP.PACK_AB R78, R252, R129 ;  /* 0x00000081fc4e723e */ /* 0x020fe400000000ff */
[----:B------:R-:W-:Y:S07]  /*19db0*/  F2FP.PACK_AB R79, R128, R251 ;  /* 0x000000fb804f723e */ /* 0x000fee00000000ff */
[C---:B------:R-:W-:Y:S03]  /*19dc0*/  HMMA.16816.F32 R4, R76.reuse, R88, R4 ;  /* 0x000000584c04723c */ /* 0x040fe60000001804 */
[--C-:B-1----:R-:W-:Y:S05]  /*19dd0*/  FFMA.FTZ R73, R160, c[0x0][0x2d0], -R69.reuse ;  /* 0x0000b400a0497a23 */ /* 0x102fea0000010845 */
[C---:B------:R-:W-:Y:S01]  /*19de0*/  HMMA.16816.F32 R8, R76.reuse, R90, R8 ;  /* 0x0000005a4c08723c */ /* 0x040fe20000001808 */
[----:B------:R1:W-:Y:S01]  /*19df0*/  MUFU.EX2 R244, R73 ;  /* 0x0000004900f47308 */ /* 0x0003e20000000800 */
[----:B------:R-:W5:Y:S06]  /*19e00*/  LDSM.16.MT88.4 R88, [R195+0x4000] ;  /* 0x00400000c358783b */ /* 0x000f6c0000004200 */
[C---:B---3--:R-:W-:Y:S08]  /*19e10*/  HMMA.16816.F32 R12, R76.reuse, R80, R12 ;  /* 0x000000504c0c723c */ /* 0x048ff0000000180c */
[C---:B------:R-:W-:Y:S01]  /*19e20*/  HMMA.16816.F32 R16, R76.reuse, R82, R16 ;  /* 0x000000524c10723c */ /* 0x040fe20000001810 */
[----:B------:R-:W3:Y:S07]  /*19e30*/  LDSM.16.MT88.4 R80, [R196+0x4000] ;  /* 0x00400000c450783b */ /* 0x000eee0000004200 */
[C---:B------:R-:W-:Y:S04]  /*19e40*/  HMMA.16816.F32 R20, R76.reuse, R92, R20 ;  /* 0x0000005c4c14723c */ /* 0x040fe80000001814 */
[--C-:B-1----:R-:W-:Y:S04]  /*19e50*/  FFMA.FTZ R73, R161, c[0x0][0x2d0], -R69.reuse ;  /* 0x0000b400a1497a23 */ /* 0x102fe80000010845 */
[C---:B------:R-:W-:Y:S01]  /*19e60*/  HMMA.16816.F32 R24, R76.reuse, R94, R24 ;  /* 0x0000005e4c18723c */ /* 0x040fe20000001818 */
[----:B------:R1:W1:Y:S01]  /*19e70*/  MUFU.EX2 R243, R73 ;  /* 0x0000004900f37308 */ /* 0x0002620000000800 */
[----:B------:R-:W2:Y:S06]  /*19e80*/  LDSM.16.MT88.4 R92, [R198+0x4000] ;  /* 0x00400000c65c783b */ /* 0x000eac0000004200 */
[C---:B----4-:R-:W-:Y:S08]  /*19e90*/  HMMA.16816.F32 R28, R76.reuse, R84, R28 ;  /* 0x000000544c1c723c */ /* 0x050ff0000000181c */
[C---:B------:R-:W-:Y:S01]  /*19ea0*/  HMMA.16816.F32 R32, R76.reuse, R86, R32 ;  /* 0x000000564c20723c */ /* 0x040fe20000001820 */
[----:B------:R-:W4:Y:S07]  /*19eb0*/  LDSM.16.MT88.4 R84, [R195+0x1000] ;  /* 0x00100000c354783b */ /* 0x000f2e0000004200 */
[C---:B-----5:R-:W-:Y:S04]  /*19ec0*/  HMMA.16816.F32 R36, R76.reuse, R88, R36 ;  /* 0x000000584c24723c */ /* 0x060fe80000001824 */
[--C-:B-1----:R-:W-:Y:S04]  /*19ed0*/  FFMA.FTZ R73, R162, c[0x0][0x2d0], -R148.reuse ;  /* 0x0000b400a2497a23 */ /* 0x102fe80000010894 */
[C---:B------:R-:W-:Y:S01]  /*19ee0*/  HMMA.16816.F32 R40, R76.reuse, R90, R40 ;  /* 0x0000005a4c28723c */ /* 0x040fe20000001828 */
[----:B------:R1:W-:Y:S01]  /*19ef0*/  MUFU.EX2 R119, R73 ;  /* 0x0000004900777308 */ /* 0x0003e20000000800 */
[----:B------:R-:W5:Y:S06]  /*19f00*/  LDSM.16.MT88.4 R88, [R196+0x1000] ;  /* 0x00100000c458783b */ /* 0x000f6c0000004200 */
[C---:B---3--:R-:W-:Y:S08]  /*19f10*/  HMMA.16816.F32 R44, R76.reuse, R80, R44 ;  /* 0x000000504c2c723c */ /* 0x048ff0000000182c */
[C---:B------:R-:W-:Y:S01]  /*19f20*/  HMMA.16816.F32 R48, R76.reuse, R82, R48 ;  /* 0x000000524c30723c */ /* 0x040fe20000001830 */
[----:B------:R-:W3:Y:S07]  /*19f30*/  LDSM.16.MT88.4 R80, [R198+0x1000] ;  /* 0x00100000c650783b */ /* 0x000eee0000004200 */
[C---:B--2---:R-:W-:Y:S04]  /*19f40*/  HMMA.16816.F32 R52, R76.reuse, R92, R52 ;  /* 0x0000005c4c34723c */ /* 0x044fe80000001834 */
[--C-:B-1----:R-:W-:Y:S01]  /*19f50*/  FFMA.FTZ R73, R163, c[0x0][0x2d0], -R148.reuse ;  /* 0x0000b400a3497a23 */ /* 0x102fe20000010894 */
[----:B------:R-:W-:Y:S03]  /*19f60*/  MOV R163, R102 ;  /* 0x0000006600a37202 */ /* 0x000fe60000000f00 */
[C---:B------:R-:W-:Y:S01]  /*19f70*/  HMMA.16816.F32 R56, R76.reuse, R94, R56 ;  /* 0x0000005e4c38723c */ /* 0x040fe20000001838 */
[----:B------:R1:W2:Y:S01]  /*19f80*/  MUFU.EX2 R118, R73 ;  /* 0x0000004900767308 */ /* 0x0002a20000000800 */
[----:B------:R-:W2:Y:S06]  /*19f90*/  LDSM.16.MT88.4 R92, [R197+0x1000] ;  /* 0x00100000c55c783b */ /* 0x000eac0000004200 */
[C---:B------:R-:W-:Y:S08]  /*19fa0*/  HMMA.16816.F32 R60, R76.reuse, R96, R60 ;  /* 0x000000604c3c723c */ /* 0x040ff0000000183c */
[----:B------:R-:W-:Y:S01]  /*19fb0*/  HMMA.16816.F32 R64, R76, R98, R64 ;  /* 0x000000624c40723c */ /* 0x000fe20000001840 */
[----:B------:R-:W-:Y:S06]  /*19fc0*/  LDSM.16.MT88.4 R96, [R198+0x4800] ;  /* 0x00480000c660783b */ /* 0x000fec0000004200 */
[----:B------:R-:W-:Y:S01]  /*19fd0*/  F2FP.PACK_AB R76, R249, R250 ;  /* 0x000000faf94c723e */ /* 0x000fe200000000ff */
[--C-:B-1----:R-:W-:Y:S01]  /*19fe0*/  FFMA.FTZ R73, R188, c[0x0][0x2d0], -R69.reuse ;  /* 0x0000b400bc497a23 */ /* 0x102fe20000010845 */
[----:B------:R-:W-:Y:S03]  /*19ff0*/  F2FP.PACK_AB R77, R247, R248 ;  /* 0x000000f8f74d723e */ /* 0x000fe600000000ff */
[----:B------:R1:W-:Y:S01]  /*1a000*/  MUFU.EX2 R117, R73 ;  /* 0x0000004900757308 */ /* 0x0003e20000000800 */
[----:B------:R-:W-:Y:S02]  /*1a010*/  F2FP.PACK_AB R78, R245, R246 ;  /* 0x000000f6f54e723e */ /* 0x000fe400000000ff */
[----:B------:R-:W-:Y:S02]  /*1a020*/  F2FP.PACK_AB R79, R243, R244 ;  /* 0x000000f4f34f723e */ /* 0x000fe400000000ff */
[----:B------:R-:W-:Y:S02]  /*1a030*/  MOV R188, R101 ;  /* 0x0000006500bc7202 */ /* 0x000fe40000000f00 */
[----:B------:R-:W-:Y:S03]  /*1a040*/  LDSM.16.MT88.4 R100, [R196+0x1800] ;  /* 0x00180000c464783b */ /* 0x000fe60000004200 */
[C---:B----4-:R-:W-:Y:S08]  /*1a050*/  HMMA.16816.F32 R4, R76.reuse, R84, R4 ;  /* 0x000000544c04723c */ /* 0x050ff00000001804 */
[C---:B------:R-:W-:Y:S01]  /*1a060*/  HMMA.16816.F32 R8, R76.reuse, R86, R8 ;  /* 0x000000564c08723c */ /* 0x040fe20000001808 */
[----:B------:R-:W4:Y:S03]  /*1a070*/  LDSM.16.MT88.4 R84, [R195+0x4800] ;  /* 0x00480000c354783b */ /* 0x000f260000004200 */
[--C-:B-1----:R-:W-:Y:S01]  /*1a080*/  FFMA.FTZ R73, R189, c[0x0][0x2d0], -R69.reuse ;  /* 0x0000b400bd497a23 */ /* 0x102fe20000010845 */
[----:B------:R-:W-:Y:S03]  /*1a090*/  MOV R189, R140 ;  /* 0x0000008c00bd7202 */ /* 0x000fe60000000f00 */
[C---:B-----5:R-:W-:Y:S01]  /*1a0a0*/  HMMA.16816.F32 R12, R76.reuse, R88, R12 ;  /* 0x000000584c0c723c */ /* 0x060fe2000000180c */
[----:B------:R1:W5:Y:S07]  /*1a0b0*/  MUFU.EX2 R116, R73 ;  /* 0x0000004900747308 */ /* 0x00036e0000000800 */
[C---:B------:R-:W-:Y:S01]  /*1a0c0*/  HMMA.16816.F32 R16, R76.reuse, R90, R16 ;  /* 0x0000005a4c10723c */ /* 0x040fe20000001810 */
[----:B------:R-:W5:Y:S07]  /*1a0d0*/  LDSM.16.MT88.4 R88, [R196+0x4800] ;  /* 0x00480000c458783b */ /* 0x000f6e0000004200 */
[C---:B---3--:R-:W-:Y:S08]  /*1a0e0*/  HMMA.16816.F32 R20, R76.reuse, R80, R20 ;  /* 0x000000504c14723c */ /* 0x048ff00000001814 */
[C---:B------:R-:W-:Y:S01]  /*1a0f0*/  HMMA.16816.F32 R24, R76.reuse, R82, R24 ;  /* 0x000000524c18723c */ /* 0x040fe20000001818 */
[----:B------:R-:W3:Y:S03]  /*1a100*/  LDSM.16.MT88.4 R80, [R197+0x4800] ;  /* 0x00480000c550783b */ /* 0x000ee60000004200 */
[--C-:B-1----:R-:W-:Y:S01]  /*1a110*/  FFMA.FTZ R73, R190, c[0x0][0x2d0], -R148.reuse ;  /* 0x0000b400be497a23 */ /* 0x102fe20000010894 */
[----:B------:R-:W-:Y:S03]  /*1a120*/  MOV R190, R142 ;  /* 0x0000008e00be7202 */ /* 0x000fe60000000f00 */
[C---:B--2---:R-:W-:Y:S01]  /*1a130*/  HMMA.16816.F32 R28, R76.reuse, R92, R28 ;  /* 0x0000005c4c1c723c */ /* 0x044fe2000000181c */
[----:B------:R1:W-:Y:S07]  /*1a140*/  MUFU.EX2 R162, R73 ;  /* 0x0000004900a27308 */ /* 0x0003ee0000000800 */
[C---:B------:R-:W-:Y:S01]  /*1a150*/  HMMA.16816.F32 R32, R76.reuse, R94, R32 ;  /* 0x0000005e4c20723c */ /* 0x040fe20000001820 */
[----:B------:R-:W2:Y:S07]  /*1a160*/  LDSM.16.MT88.4 R92, [R195+0x1800] ;  /* 0x00180000c35c783b */ /* 0x000eae0000004200 */
[C---:B----4-:R-:W-:Y:S08]  /*1a170*/  HMMA.16816.F32 R36, R76.reuse, R84, R36 ;  /* 0x000000544c24723c */ /* 0x050ff00000001824 */
[C---:B------:R-:W-:Y:S01]  /*1a180*/  HMMA.16816.F32 R40, R76.reuse, R86, R40 ;  /* 0x000000564c28723c */ /* 0x040fe20000001828 */
[----:B------:R-:W2:Y:S03]  /*1a190*/  LDSM.16.MT88.4 R84, [R198+0x1800] ;  /* 0x00180000c654783b */ /* 0x000ea60000004200 */
[--C-:B-1----:R-:W-:Y:S04]  /*1a1a0*/  FFMA.FTZ R73, R191, c[0x0][0x2d0], -R148.reuse ;  /* 0x0000b400bf497a23 */ /* 0x102fe80000010894 */
[C---:B-----5:R-:W-:Y:S01]  /*1a1b0*/  HMMA.16816.F32 R44, R76.reuse, R88, R44 ;  /* 0x000000584c2c723c */ /* 0x060fe2000000182c */
[----:B------:R1:W5:Y:S01]  /*1a1c0*/  MUFU.EX2 R161, R73 ;  /* 0x0000004900a17308 */ /* 0x0003620000000800 */
[----:B------:R-:W4:Y:S04]  /*1a1d0*/  LDL.LU R191, [R1+0x38] ;  /* 0x0000380001bf7983 */ /* 0x000f280000300800 */
[----:B------:R-:W4:Y:S02]  /*1a1e0*/  LDL.LU R75, [R1+0x34] ;  /* 0x00003400014b7983 */ /* 0x000f240000300800 */
[C---:B------:R-:W-:Y:S02]  /*1a1f0*/  HMMA.16816.F32 R48, R76.reuse, R90, R48 ;  /* 0x0000005a4c30723c */ /* 0x040fe40000001830 */
[----:B------:R-:W-:Y:S06]  /*1a200*/  LDSM.16.MT88.4 R88, [R195+0x5000] ;  /* 0x00500000c358783b */ /* 0x000fec0000004200 */
[C---:B------:R-:W-:Y:S08]  /*1a210*/  HMMA.16816.F32 R52, R76.reuse, R96, R52 ;  /* 0x000000604c34723c */ /* 0x040ff00000001834 */
[C---:B------:R-:W-:Y:S01]  /*1a220*/  HMMA.16816.F32 R56, R76.reuse, R98, R56 ;  /* 0x000000624c38723c */ /* 0x040fe20000001838 */
[----:B------:R-:W-:Y:S03]  /*1a230*/  LDSM.16.MT88.4 R96, [R196+0x5800] ;  /* 0x00580000c460783b */ /* 0x000fe60000004200 */
[--C-:B-1----:R-:W-:Y:S01]  /*1a240*/  FFMA.FTZ R73, R214, c[0x0][0x2d0], -R69.reuse ;  /* 0x0000b400d6497a23 */ /* 0x102fe20000010845 */
[----:B------:R-:W-:Y:S03]  /*1a250*/  MOV R214, R144 ;  /* 0x0000009000d67202 */ /* 0x000fe60000000f00 */
[C---:B---3--:R-:W-:Y:S01]  /*1a260*/  HMMA.16816.F32 R60, R76.reuse, R80, R60 ;  /* 0x000000504c3c723c */ /* 0x048fe2000000183c */
[----:B------:R1:W-:Y:S07]  /*1a270*/  MUFU.EX2 R160, R73 ;  /* 0x0000004900a07308 */ /* 0x0003ee0000000800 */
[----:B------:R-:W-:Y:S01]  /*1a280*/  HMMA.16816.F32 R64, R76, R82, R64 ;  /* 0x000000524c40723c */ /* 0x000fe20000001840 */
[----:B------:R-:W3:Y:S06]  /*1a290*/  LDSM.16.MT88.4 R80, [R197+0x1800] ;  /* 0x00180000c550783b */ /* 0x000eec0000004200 */
[----:B------:R-:W-:Y:S02]  /*1a2a0*/  F2FP.PACK_AB R76, R118, R119 ;  /* 0x00000077764c723e */ /* 0x000fe400000000ff */
[----:B------:R-:W-:Y:S03]  /*1a2b0*/  F2FP.PACK_AB R77, R116, R117 ;  /* 0x00000075744d723e */ /* 0x000fe600000000ff */
[----:B-----5:R-:W-:Y:S01]  /*1a2c0*/  F2FP.PACK_AB R78, R161, R162 ;  /* 0x000000a2a14e723e */ /* 0x020fe200000000ff */
[--C-:B-1----:R-:W-:Y:S04]  /*1a2d0*/  FFMA.FTZ R73, R219, c[0x0][0x2d0], -R69.reuse ;  /* 0x0000b400db497a23 */ /* 0x102fe80000010845 */
[----:B------:R1:W5:Y:S02]  /*1a2e0*/  MUFU.EX2 R159, R73 ;  /* 0x00000049009f7308 */ /* 0x0003640000000800 */
[--C-:B-1----:R-:W-:Y:S01]  /*1a2f0*/  FFMA.FTZ R73, R220, c[0x0][0x2d0], -R148.reuse ;  /* 0x0000b400dc497a23 */ /* 0x102fe20000010894 */
[----:B-----5:R-:W-:Y:S07]  /*1a300*/  F2FP.PACK_AB R79, R159, R160 ;  /* 0x000000a09f4f723e */ /* 0x020fee00000000ff */
[----:B------:R1:W-:Y:S01]  /*1a310*/  MUFU.EX2 R127, R73 ;  /* 0x00000049007f7308 */ /* 0x0003e20000000800 */
[C---:B--2---:R-:W-:Y:S08]  /*1a320*/  HMMA.16816.F32 R4, R76.reuse, R92, R4 ;  /* 0x0000005c4c04723c */ /* 0x044ff00000001804 */
[C---:B------:R-:W-:Y:S01]  /*1a330*/  HMMA.16816.F32 R8, R76.reuse, R94, R8 ;  /* 0x0000005e4c08723c */ /* 0x040fe20000001808 */
[----:B------:R-:W2:Y:S07]  /*1a340*/  LDSM.16.MT88.4 R92, [R196+0x5000] ;  /* 0x00500000c45c783b */ /* 0x000eae0000004200 */
[C---:B------:R-:W-:Y:S04]  /*1a350*/  HMMA.16816.F32 R12, R76.reuse, R100, R12 ;  /* 0x000000644c0c723c */ /* 0x040fe8000000180c */
[--C-:B-1----:R-:W-:Y:S04]  /*1a360*/  FFMA.FTZ R73, R221, c[0x0][0x2d0], -R148.reuse ;  /* 0x0000b400dd497a23 */ /* 0x102fe80000010894 */
[C---:B------:R-:W-:Y:S01]  /*1a370*/  HMMA.16816.F32 R16, R76.reuse, R102, R16 ;  /* 0x000000664c10723c */ /* 0x040fe20000001810 */
[----:B------:R1:W5:Y:S01]  /*1a380*/  MUFU.EX2 R126, R73 ;  /* 0x00000049007e7308 */ /* 0x0003620000000800 */
[----:B------:R-:W-:Y:S06]  /*1a390*/  LDSM.16.MT88.4 R100, [R198+0x5800] ;  /* 0x00580000c664783b */ /* 0x000fec0000004200 */
[C---:B------:R-:W-:Y:S08]  /*1a3a0*/  HMMA.16816.F32 R20, R76.reuse, R84, R20 ;  /* 0x000000544c14723c */ /* 0x040ff00000001814 */
[C---:B------:R-:W-:Y:S01]  /*1a3b0*/  HMMA.16816.F32 R24, R76.reuse, R86, R24 ;  /* 0x000000564c18723c */ /* 0x040fe20000001818 */
[----:B------:R-:W5:Y:S07]  /*1a3c0*/  LDSM.16.MT88.4 R84, [R198+0x5000] ;  /* 0x00500000c654783b */ /* 0x000f6e0000004200 */
[C---:B---3--:R-:W-:Y:S04]  /*1a3d0*/  HMMA.16816.F32 R28, R76.reuse, R80, R28 ;  /* 0x000000504c1c723c */ /* 0x048fe8000000181c */
[--C-:B-1----:R-:W-:Y:S04]  /*1a3e0*/  FFMA.FTZ R73, R222, c[0x0][0x2d0], -R69.reuse ;  /* 0x0000b400de497a23 */ /* 0x102fe80000010845 */
[C---:B------:R-:W-:Y:S01]  /*1a3f0*/  HMMA.16816.F32 R32, R76.reuse, R82, R32 ;  /* 0x000000524c20723c */ /* 0x040fe20000001820 */
[----:B------:R1:W-:Y:S01]  /*1a400*/  MUFU.EX2 R125, R73 ;  /* 0x00000049007d7308 */ /* 0x0003e20000000800 */
[----:B------:R-:W3:Y:S06]  /*1a410*/  LDSM.16.MT88.4 R80, [R197+0x5000] ;  /* 0x00500000c550783b */ /* 0x000eec0000004200 */
[C---:B------:R-:W-:Y:S08]  /*1a420*/  HMMA.16816.F32 R36, R76.reuse, R88, R36 ;  /* 0x000000584c24723c */ /* 0x040ff00000001824 */
[C---:B------:R-:W-:Y:S01]  /*1a430*/  HMMA.16816.F32 R40, R76.reuse, R90, R40 ;  /* 0x0000005a4c28723c */ /* 0x040fe20000001828 */
[----:B------:R-:W3:Y:S07]  /*1a440*/  LDSM.16.MT88.4 R88, [R195+0x2000] ;  /* 0x00200000c358783b */ /* 0x000eee0000004200 */
        /* <DEDUP_REMOVED lines=9> */
[--C-:B-1----:R-:W-:Y:S04]  /*1a4e0*/  FFMA.FTZ R73, R224, c[0x0][0x2d0], -R148.reuse ;  /* 0x0000b400e0497a23 */ /* 0x102fe80000010894 */
[----:B------:R-:W-:Y:S01]  /*1a4f0*/  HMMA.16816.F32 R64, R76, R82, R64 ;  /* 0x000000524c40723c */ /* 0x000fe20000001840 */
[----:B------:R1:W3:Y:S01]  /*1a500*/  MUFU.EX2 R157, R73 ;  /* 0x00000049009d7308 */ /* 0x0002e20000000800 */
[----:B------:R-:W4:Y:S05]  /*1a510*/  LDSM.16.MT88.4 R80, [R197+0x2000] ;  /* 0x00200000c550783b */ /* 0x000f2a0000004200 */
[----:B------:R-:W-:Y:S02]  /*1a520*/  F2FP.PACK_AB R76, R126, R127 ;  /* 0x0000007f7e4c723e */ /* 0x000fe400000000ff */
[----:B--2---:R-:W-:Y:S03]  /*1a530*/  F2FP.PACK_AB R77, R124, R125 ;  /* 0x0000007d7c4d723e */ /* 0x004fe600000000ff */
[--C-:B-1----:R-:W-:Y:S01]  /*1a540*/  FFMA.FTZ R73, R225, c[0x0][0x2d0], -R69.reuse ;  /* 0x0000b400e1497a23 */ /* 0x102fe20000010845 */
[----:B---3--:R-:W-:Y:S03]  /*1a550*/  F2FP.PACK_AB R78, R157, R158 ;  /* 0x0000009e9d4e723e */ /* 0x008fe600000000ff */
[----:B------:R1:W-:Y:S02]  /*1a560*/  MUFU.EX2 R156, R73 ;  /* 0x00000049009c7308 */ /* 0x0003e40000000800 */
[--C-:B-1----:R-:W-:Y:S08]  /*1a570*/  FFMA.FTZ R73, R227, c[0x0][0x2d0], -R69.reuse ;  /* 0x0000b400e3497a23 */ /* 0x102ff00000010845 */
[----:B------:R1:W2:Y:S02]  /*1a580*/  MUFU.EX2 R155, R73 ;  /* 0x00000049009b7308 */ /* 0x0002a40000000800 */
[----:B-1----:R-:W-:Y:S01]  /*1a590*/  FFMA.FTZ R73, R228, c[0x0][0x2d0], -R148 ;  /* 0x0000b400e4497a23 */ /* 0x002fe20000010894 */
[----:B--2---:R-:W-:Y:S07]  /*1a5a0*/  F2FP.PACK_AB R79, R155, R156 ;  /* 0x0000009c9b4f723e */ /* 0x004fee00000000ff */
[----:B------:R1:W-:Y:S01]  /*1a5b0*/  MUFU.EX2 R154, R73 ;  /* 0x00000049009a7308 */ /* 0x0003e20000000800 */
[C---:B------:R-:W-:Y:S03]  /*1a5c0*/  HMMA.16816.F32 R4, R76.reuse, R88, R4 ;  /* 0x000000584c04723c */ /* 0x040fe60000001804 */
[----:B----4-:R-:W-:Y:S02]  /*1a5d0*/  FFMA.FTZ R0, R0, R191, R214 ;  /* 0x000000bf00007223 */ /* 0x010fe400000100d6 */
[----:B------:R-:W-:Y:S02]  /*1a5e0*/  FFMA.FTZ R2, R2, R75, R112 ;  /* 0x0000004b02027223 */ /* 0x000fe40000010070 */
[----:B------:R-:W-:Y:S01]  /*1a5f0*/  LDSM.16.MT88.4 R112, [R197+0x3000] ;  /* 0x00300000c570783b */ /* 0x000fe20000004200 */
[C---:B------:R-:W-:Y:S04]  /*1a600*/  HMMA.16816.F32 R8, R76.reuse, R90, R8 ;  /* 0x0000005a4c08723c */ /* 0x040fe80000001808 */
[----:B------:R-:W-:Y:S02]  /*1a610*/  FADD.FTZ R2, R190, R2 ;  /* 0x00000002be027221 */ /* 0x000fe40000010000 */
[----:B------:R-:W-:Y:S01]  /*1a620*/  FADD.FTZ R0, R189, R0 ;  /* 0x00000000bd007221 */ /* 0x000fe20000010000 */
[----:B------:R-:W2:Y:S01]  /*1a630*/  LDSM.16.MT88.4 R88, [R195+0x5800] ;  /* 0x00580000c358783b */ /* 0x000ea20000004200 */
[C---:B------:R-:W-:Y:S04]  /*1a640*/  HMMA.16816.F32 R12, R76.reuse, R92, R12 ;  /* 0x0000005c4c0c723c */ /* 0x040fe8000000180c */
[----:B-1----:R-:W-:Y:S02]  /*1a650*/  FFMA.FTZ R73, R229, c[0x0][0x2d0], -R148 ;  /* 0x0000b400e5497a23 */ /* 0x002fe40000010894 */
[----:B------:R-:W-:Y:S02]  /*1a660*/  FADD.FTZ R2, R123, R2 ;  /* 0x000000027b027221 */ /* 0x000fe40000010000 */
[C---:B------:R-:W-:Y:S01]  /*1a670*/  HMMA.16816.F32 R16, R76.reuse, R94, R16 ;  /* 0x0000005e4c10723c */ /* 0x040fe20000001810 */
[----:B------:R1:W3:Y:S01]  /*1a680*/  MUFU.EX2 R153, R73 ;  /* 0x0000004900997308 */ /* 0x0002e20000000800 */
[----:B------:R-:W4:Y:S02]  /*1a690*/  LDSM.16.MT88.4 R92, [R197+0x5800] ;  /* 0x00580000c55c783b */ /* 0x000f240000004200 */
[----:B------:R-:W-:Y:S02]  /*1a6a0*/  FADD.FTZ R0, R122, R0 ;  /* 0x000000007a007221 */ /* 0x000fe40000010000 */
[----:B------:R-:W-:Y:S02]  /*1a6b0*/  FADD.FTZ R2, R121, R2 ;  /* 0x0000000279027221 */ /* 0x000fe40000010000 */
[C---:B-----5:R-:W-:Y:S04]  /*1a6c0*/  HMMA.16816.F32 R20, R76.reuse, R84, R20 ;  /* 0x000000544c14723c */ /* 0x060fe80000001814 */
[----:B------:R-:W-:Y:S02]  /*1a6d0*/  FADD.FTZ R0, R120, R0 ;  /* 0x0000000078007221 */ /* 0x000fe40000010000 */
[----:B------:R-:W-:Y:S01]  /*1a6e0*/  LDSM.16.MT88.4 R120, [R196+0x6800] ;  /* 0x00680000c478783b */ /* 0x000fe20000004200 */
[----:B------:R-:W-:Y:S01]  /*1a6f0*/  FADD.FTZ R2, R188, R2 ;  /* 0x00000002bc027221 */ /* 0x000fe20000010000 */
[C---:B------:R-:W-:Y:S04]  /*1a700*/  HMMA.16816.F32 R24, R76.reuse, R86, R24 ;  /* 0x000000564c18723c */ /* 0x040fe80000001818 */
[----:B------:R-:W-:Y:S02]  /*1a710*/  FADD.FTZ R2, R131, R2 ;  /* 0x0000000283027221 */ /* 0x000fe40000010000 */
[----:B------:R-:W5:Y:S01]  /*1a720*/  LDSM.16.MT88.4 R84, [R195+0x2800] ;  /* 0x00280000c354783b */ /* 0x000f620000004200 */
[----:B------:R-:W-:Y:S01]  /*1a730*/  FADD.FTZ R0, R163, R0 ;  /* 0x00000000a3007221 */ /* 0x000fe20000010000 */
[C---:B------:R-:W-:Y:S04]  /*1a740*/  HMMA.16816.F32 R28, R76.reuse, R80, R28 ;  /* 0x000000504c1c723c */ /* 0x040fe8000000181c */
[--C-:B-1----:R-:W-:Y:S02]  /*1a750*/  FFMA.FTZ R73, R231, c[0x0][0x2d0], -R69.reuse ;  /* 0x0000b400e7497a23 */ /* 0x102fe40000010845 */
[----:B------:R-:W-:Y:S02]  /*1a760*/  FADD.FTZ R0, R130, R0 ;  /* 0x0000000082007221 */ /* 0x000fe40000010000 */
[C---:B------:R-:W-:Y:S01]  /*1a770*/  HMMA.16816.F32 R32, R76.reuse, R82, R32 ;  /* 0x000000524c20723c */ /* 0x040fe20000001820 */
[----:B------:R1:W-:Y:S01]  /*1a780*/  MUFU.EX2 R152, R73 ;  /* 0x0000004900987308 */ /* 0x0003e20000000800 */
[----:B------:R-:W3:Y:S02]  /*1a790*/  LDSM.16.MT88.4 R80, [R196+0x2800] ;  /* 0x00280000c450783b */ /* 0x000ee40000004200 */
[----:B------:R-:W-:Y:S02]  /*1a7a0*/  FADD.FTZ R2, R129, R2 ;  /* 0x0000000281027221 */ /* 0x000fe40000010000 */
[----:B------:R-:W-:Y:S02]  /*1a7b0*/  FADD.FTZ R0, R251, R0 ;  /* 0x00000000fb007221 */ /* 0x000fe40000010000 */
[C---:B--2---:R-:W-:Y:S04]  /*1a7c0*/  HMMA.16816.F32 R36, R76.reuse, R88, R36 ;  /* 0x000000584c24723c */ /* 0x044fe80000001824 */
[----:B------:R-:W-:Y:S02]  /*1a7d0*/  FADD.FTZ R0, R128, R0 ;  /* 0x0000000080007221 */ /* 0x000fe40000010000 */
[----:B------:R-:W-:Y:S01]  /*1a7e0*/  LDSM.16.MT88.4 R128, [R198+0x6800] ;  /* 0x00680000c680783b */ /* 0x000fe20000004200 */
[----:B------:R-:W-:Y:S01]  /*1a7f0*/  FADD.FTZ R2, R252, R2 ;  /* 0x00000002fc027221 */ /* 0x000fe20000010000 */
[C---:B------:R-:W-:Y:S04]  /*1a800*/  HMMA.16816.F32 R40, R76.reuse, R90, R40 ;  /* 0x0000005a4c28723c */ /* 0x040fe80000001828 */
[----:B------:R-:W-:Y:S02]  /*1a810*/  FADD.FTZ R2, R250, R2 ;  /* 0x00000002fa027221 */ /* 0x000fe40000010000 */
[----:B------:R-:W2:Y:S01]  /*1a820*/  LDSM.16.MT88.4 R88, [R198+0x2800] ;  /* 0x00280000c658783b */ /* 0x000ea20000004200 */
[----:B------:R-:W-:Y:S01]  /*1a830*/  FADD.FTZ R0, R248, R0 ;  /* 0x00000000f8007221 */ /* 0x000fe20000010000 */
[C---:B------:R-:W-:Y:S04]  /*1a840*/  HMMA.16816.F32 R44, R76.reuse, R96, R44 ;  /* 0x000000604c2c723c */ /* 0x040fe8000000182c */
[--C-:B-1----:R-:W-:Y:S02]  /*1a850*/  FFMA.FTZ R73, R232, c[0x0][0x2d0], -R69.reuse ;  /* 0x0000b400e8497a23 */ /* 0x102fe40000010845 */
[----:B------:R-:W-:Y:S02]  /*1a860*/  FADD.FTZ R2, R249, R2 ;  /* 0x00000002f9027221 */ /* 0x000fe40000010000 */
[C---:B------:R-:W-:Y:S01]  /*1a870*/  HMMA.16816.F32 R48, R76.reuse, R98, R48 ;  /* 0x000000624c30723c */ /* 0x040fe20000001830 */
[----:B------:R1:W1:Y:S01]  /*1a880*/  MUFU.EX2 R151, R73 ;  /* 0x0000004900977308 */ /* 0x0002620000000800 */
[----:B------:R-:W-:Y:S02]  /*1a890*/  LDSM.16.MT88.4 R96, [R198+0x6000] ;  /* 0x00600000c660783b */ /* 0x000fe40000004200 */
[----:B------:R-:W-:Y:S02]  /*1a8a0*/  FADD.FTZ R2, R246, R2 ;  /* 0x00000002f6027221 */ /* 0x000fe40000010000 */
[----:B------:R-:W-:Y:S02]  /*1a8b0*/  FADD.FTZ R0, R247, R0 ;  /* 0x00000000f7007221 */ /* 0x000fe40000010000 */
[C---:B------:R-:W-:Y:S04]  /*1a8c0*/  HMMA.16816.F32 R52, R76.reuse, R100, R52 ;  /* 0x000000644c34723c */ /* 0x040fe80000001834 */
[----:B------:R-:W-:Y:S02]  /*1a8d0*/  FADD.FTZ R2, R245, R2 ;  /* 0x00000002f5027221 */ /* 0x000fe40000010000 */
[----:B------:R-:W-:Y:S02]  /*1a8e0*/  FADD.FTZ R0, R244, R0 ;  /* 0x00000000f4007221 */ /* 0x000fe40000010000 */
[C---:B------:R-:W-:Y:S01]  /*1a8f0*/  HMMA.16816.F32 R56, R76.reuse, R102, R56 ;  /* 0x000000664c38723c */ /* 0x040fe20000001838 */
[----:B------:R-:W-:Y:S03]  /*1a900*/  LDSM.16.MT88.4 R100, [R197+0x6000] ;  /* 0x00600000c564783b */ /* 0x000fe60000004200 */
[----:B------:R-:W-:Y:S02]  /*1a910*/  FADD.FTZ R2, R119, R2 ;  /* 0x0000000277027221 */ /* 0x000fe40000010000 */
[----:B------:R-:W-:Y:S02]  /*1a920*/  FADD.FTZ R0, R243, R0 ;  /* 0x00000000f3007221 */ /* 0x000fe40000010000 */
[C---:B----4-:R-:W-:Y:S04]  /*1a930*/  HMMA.16816.F32 R60, R76.reuse, R92, R60 ;  /* 0x0000005c4c3c723c */ /* 0x050fe8000000183c */
[----:B-1----:R-:W-:Y:S02]  /*1a940*/  FFMA.FTZ R73, R230, c[0x0][0x2d0], -R148 ;  /* 0x0000b400e6497a23 */ /* 0x002fe40000010894 */
[----:B------:R-:W-:Y:S02]  /*1a950*/  FADD.FTZ R0, R117, R0 ;  /* 0x0000000075007221 */ /* 0x000fe40000010000 */
[----:B------:R-:W-:Y:S01]  /*1a960*/  HMMA.16816.F32 R64, R76, R94, R64 ;  /* 0x0000005e4c40723c */ /* 0x000fe20000001840 */
[----:B------:R1:W4:Y:S01]  /*1a970*/  MUFU.EX2 R150, R73 ;  /* 0x0000004900967308 */ /* 0x0003220000000800 */
[----:B------:R-:W2:Y:S02]  /*1a980*/  LDSM.16.MT88.4 R92, [R197+0x2800] ;  /* 0x00280000c55c783b */ /* 0x000ea40000004200 */
[----:B------:R-:W-:Y:S02]  /*1a990*/  FADD.FTZ R2, R118, R2 ;  /* 0x0000000276027221 */ /* 0x000fe40000010000 */
[----:B------:R-:W-:Y:S01]  /*1a9a0*/  FADD.FTZ R0, R116, R0 ;  /* 0x0000000074007221 */ /* 0x000fe20000010000 */
[----:B---3--:R-:W-:Y:S01]  /*1a9b0*/  F2FP.PACK_AB R76, R153, R154 ;  /* 0x0000009a994c723e */ /* 0x008fe200000000ff */
[----:B------:R-:W-:Y:S01]  /*1a9c0*/  FADD.FTZ R2, R162, R2 ;  /* 0x00000002a2027221 */ /* 0x000fe20000010000 */
[----:B------:R-:W-:Y:S03]  /*1a9d0*/  F2FP.PACK_AB R77, R151, R152 ;  /* 0x00000098974d723e */ /* 0x000fe600000000ff */
        /* <DEDUP_REMOVED lines=9> */
[----:B------:R1:W3:Y:S01]  /*1aa70*/  MUFU.EX2 R149, R73 ;  /* 0x0000004900957308 */ /* 0x0002e20000000800 */
[----:B------:R-:W-:Y:S02]  /*1aa80*/  FADD.FTZ R2, R157, R2 ;  /* 0x000000029d027221 */ /* 0x000fe40000010000 */
[----:B------:R-:W-:Y:S02]  /*1aa90*/  FADD.FTZ R0, R156, R0 ;  /* 0x000000009c007221 */ /* 0x000fe40000010000 */
[----:B------:R-:W-:Y:S02]  /*1aaa0*/  FADD.FTZ R2, R154, R2 ;  /* 0x000000029a027221 */ /* 0x000fe40000010000 */
[----:B------:R-:W-:Y:S02]  /*1aab0*/  FADD.FTZ R0, R155, R0 ;  /* 0x000000009b007221 */ /* 0x000fe40000010000 */
[----:B------:R-:W-:Y:S02]  /*1aac0*/  FADD.FTZ R2, R153, R2 ;  /* 0x0000000299027221 */ /* 0x000fe40000010000 */
[----:B------:R-:W-:Y:S02]  /*1aad0*/  FADD.FTZ R0, R152, R0 ;  /* 0x0000000098007221 */ /* 0x000fe40000010000 */
[----:B----4-:R-:W-:Y:S02]  /*1aae0*/  FADD.FTZ R2, R150, R2 ;  /* 0x0000000296027221 */ /* 0x010fe40000010000 */
[----:B------:R-:W-:Y:S02]  /*1aaf0*/  FADD.FTZ R0, R151, R0 ;  /* 0x0000000097007221 */ /* 0x000fe40000010000 */
[--C-:B-1----:R-:W-:Y:S01]  /*1ab00*/  FFMA.FTZ R73, R234, c[0x0][0x2d0], -R69.reuse ;  /* 0x0000b400ea497a23 */ /* 0x102fe20000010845 */
[----:B---3--:R-:W-:Y:S03]  /*1ab10*/  F2FP.PACK_AB R78, R149, R150 ;  /* 0x00000096954e723e */ /* 0x008fe600000000ff */
[----:B------:R1:W3:Y:S02]  /*1ab20*/  MUFU.EX2 R147, R73 ;  /* 0x0000004900937308 */ /* 0x0002e40000000800 */
[--C-:B-1----:R-:W-:Y:S02]  /*1ab30*/  FFMA.FTZ R73, R235, c[0x0][0x2d0], -R69.reuse ;  /* 0x0000b400eb497a23 */ /* 0x102fe40000010845 */
[----:B---3--:R-:W-:Y:S06]  /*1ab40*/  FADD.FTZ R0, R147, R0 ;  /* 0x0000000093007221 */ /* 0x008fec0000010000 */
[----:B------:R1:W3:Y:S02]  /*1ab50*/  MUFU.EX2 R146, R73 ;  /* 0x0000004900927308 */ /* 0x0002e40000000800 */
[--C-:B-1----:R-:W-:Y:S01]  /*1ab60*/  FFMA.FTZ R73, R236, c[0x0][0x2d0], -R148.reuse ;  /* 0x0000b400ec497a23 */ /* 0x102fe20000010894 */
[----:B---3--:R-:W-:Y:S07]  /*1ab70*/  F2FP.PACK_AB R79, R146, R147 ;  /* 0x00000093924f723e */ /* 0x008fee00000000ff */
[----:B------:R1:W-:Y:S01]  /*1ab80*/  MUFU.EX2 R145, R73 ;  /* 0x0000004900917308 */ /* 0x0003e20000000800 */
[C---:B-----5:R-:W-:Y:S08]  /*1ab90*/  HMMA.16816.F32 R4, R76.reuse, R84, R4 ;  /* 0x000000544c04723c */ /* 0x060ff00000001804 */
        /* <DEDUP_REMOVED lines=13> */
[----:B------:R1:W-:Y:S07]  /*1ac70*/  MUFU.EX2 R143, R73 ;  /* 0x00000049008f7308 */ /* 0x0003ee0000000800 */
[C---:B---3--:R-:W-:Y:S08]  /*1ac80*/  HMMA.16816.F32 R36, R76.reuse, R84, R36 ;  /* 0x000000544c24723c */ /* 0x048ff00000001824 */
[C---:B------:R-:W-:Y:S08]  /*1ac90*/  HMMA.16816.F32 R40, R76.reuse, R86, R40 ;  /* 0x000000564c28723c */ /* 0x040ff00000001828 */
[C---:B-----5:R-:W-:Y:S04]  /*1aca0*/  HMMA.16816.F32 R44, R76.reuse, R80, R44 ;  /* 0x000000504c2c723c */ /* 0x060fe8000000182c */
[--C-:B-1----:R-:W-:Y:S02]  /*1acb0*/  FFMA.FTZ R73, R240, c[0x0][0x2d0], -R69.reuse ;  /* 0x0000b400f0497a23 */ /* 0x102fe40000010845 */
[----:B------:R-:W-:Y:S01]  /*1acc0*/  FFMA.FTZ R69, R72, c[0x0][0x2d0], -R69 ;  /* 0x0000b40048457a23 */ /* 0x000fe20000010845 */
[----:B----4-:R-:W-:Y:S01]  /*1acd0*/  F2FP.PACK_AB R72, R144, R145 ;  /* 0x000000919048723e */ /* 0x010fe200000000ff */
[C---:B------:R-:W-:Y:S01]  /*1ace0*/  HMMA.16816.F32 R48, R76.reuse, R82, R48 ;  /* 0x000000524c30723c */ /* 0x040fe20000001830 */
[----:B------:R1:W-:Y:S07]  /*1acf0*/  MUFU.EX2 R142, R73 ;  /* 0x00000049008e7308 */ /* 0x0003ee0000000800 */
[C---:B------:R-:W-:Y:S03]  /*1ad00*/  HMMA.16816.F32 R52, R76.reuse, R96, R52 ;  /* 0x000000604c34723c */ /* 0x040fe60000001834 */
[----:B------:R-:W3:Y:S05]  /*1ad10*/  MUFU.EX2 R69, R69 ;  /* 0x0000004500457308 */ /* 0x000eea0000000800 */
[C---:B------:R-:W-:Y:S08]  /*1ad20*/  HMMA.16816.F32 R56, R76.reuse, R98, R56 ;  /* 0x000000624c38723c */ /* 0x040ff00000001838 */
[C---:B------:R-:W-:Y:S04]  /*1ad30*/  HMMA.16816.F32 R60, R76.reuse, R100, R60 ;  /* 0x000000644c3c723c */ /* 0x040fe8000000183c */
[--C-:B-1----:R-:W-:Y:S04]  /*1ad40*/  FFMA.FTZ R73, R241, c[0x0][0x2d0], -R148.reuse ;  /* 0x0000b400f1497a23 */ /* 0x102fe80000010894 */
[----:B------:R-:W-:Y:S01]  /*1ad50*/  HMMA.16816.F32 R64, R76, R102, R64 ;  /* 0x000000664c40723c */ /* 0x000fe20000001840 */
[----:B------:R1:W-:Y:S03]  /*1ad60*/  MUFU.EX2 R141, R73 ;  /* 0x00000049008d7308 */ /* 0x0003e60000000800 */
[----:B---3--:R-:W-:Y:S01]  /*1ad70*/  F2FP.PACK_AB R75, R69, R71 ;  /* 0x00000047454b723e */ /* 0x008fe200000000ff */
[----:B-1----:R-:W-:Y:S06]  /*1ad80*/  FFMA.FTZ R73, R242, c[0x0][0x2d0], -R148 ;  /* 0x0000b400f2497a23 */ /* 0x002fec0000010894 */
[----:B------:R1:W3:Y:S02]  /*1ad90*/  MUFU.EX2 R140, R73 ;  /* 0x00000049008c7308 */ /* 0x0002e40000000800 */
[----:B-1----:R-:W-:Y:S02]  /*1ada0*/  F2FP.PACK_AB R73, R142, R143 ;  /* 0x0000008f8e49723e */ /* 0x002fe400000000ff */
[----:B---3--:R-:W-:Y:S07]  /*1adb0*/  F2FP.PACK_AB R74, R140, R141 ;  /* 0x0000008d8c4a723e */ /* 0x008fee00000000ff */
[C---:B--2---:R-:W-:Y:S01]  /*1adc0*/  HMMA.16816.F32 R76, R72.reuse, R88, R4 ;  /* 0x00000058484c723c */ /* 0x044fe20000001804 */
        /* <DEDUP_REMOVED lines=31> */
.L_x_1239:
[----:B------:R-:W-:Y:S02]  /*1afc0*/  MOV R7, 0x1f ;  /* 0x0000001f00077802 */ /* 0x000fe40000000f00 */
[----:B------:R-:W-:Y:S01]  /*1afd0*/  MOV R6, 0xffffffff ;  /* 0xffffffff00067802 */ /* 0x000fe20000000f00 */
[----:B------:R-:W-:Y:S05]  /*1afe0*/  BRA.DIV ~URZ, `(.L_x_1243) ;  /* 0x000048527f007947 */ /* 0x000fea000b800000 */
[----:B-1----:R-:W2:Y:S04]  /*1aff0*/  LDL R2, [R1+0x34] ;  /* 0x0000340001027983 */ /* 0x002ea80000100800 */
[----:B--2---:R1:W2:Y:S02]  /*1b000*/  SHFL.BFLY PT, R0, R2, 0x2, 0x1f ;  /* 0x0c401f0002007f89 */ /* 0x0042a400000e0000 */
.L_x_1310:
        /* <DEDUP_REMOVED lines=9> */
.L_x_1311:
[----:B------:R-:W-:Y:S01]  /*1b0a0*/  FSETP.NE.FTZ.AND P1, PT, R0, RZ, PT ;  /* 0x000000ff0000720b */ /* 0x000fe20003f35000 */
[----:B-12---:R-:W-:Y:S01]  /*1b0b0*/  FADD.FTZ R3, R4, R3 ;  /* 0x0000000304037221 */ /* 0x006fe20000010000 */
[----:B------:R-:W-:Y:S02]  /*1b0c0*/  MOV R2, RZ ;  /* 0x000000ff00027202 */ /* 0x000fe40000000f00 */
[----:B------:R-:W-:Y:S02]  /*1b0d0*/  MOV R24, 0xff800000 ;  /* 0xff80000000187802 */ /* 0x000fe40000000f00 */
[----:B------:R-:W-:Y:S02]  /*1b0e0*/  FSETP.NE.FTZ.AND P0, PT, R3, RZ, PT ;  /* 0x000000ff0300720b */ /* 0x000fe40003f15000 */
        /* <DEDUP_REMOVED lines=59> */
[----:B------:R-:W-:Y:S02]  /*1b4a0*/  FMUL.FTZ R87, R0, R107 ;  /* 0x0000006b00577220 */ /* 0x000fe40000410000 */
[----:B------:R-:W-:Y:S01]  /*1b4b0*/  @P0 FFMA.FTZ R22, R3, R69, R2 ;  /* 0x0000004503160223 */ /* 0x000fe20000010002 */
        /* <DEDUP_REMOVED lines=19> */
.L_x_1194:
        /* <DEDUP_REMOVED lines=19> */
.L_x_1246:
[----:B--2---:R-:W-:Y:S05]  /*1b720*/  BSYNC B0 ;  /* 0x0000000000007941 */ /* 0x004fea0003800000 */
.L_x_1245:
        /* <DEDUP_REMOVED lines=99> */
[----:B-1----:R-:W-:Y:S01]  /*1bd60*/  F2FP.PACK_AB R0, R89, R88 ;  /* 0x000000585900723e */ /* 0x002fe200000000ff */
[----:B------:R-:W-:-:S04]  /*1bd70*/  IMAD.MOV.U32 R16, RZ, RZ, c[0x0][0x388] ;  /* 0x0000e200ff107624 */ /* 0x000fc800078e00ff */
        /* <DEDUP_REMOVED lines=24> */
.L_x_1249:
[----:B-1----:R-:W2:Y:S04]  /*1bf00*/  LDL R112, [R1+0x4c] ;  /* 0x00004c0001707983 */ /* 0x002ea80000100800 */
[----:B------:R-:W3:Y:S04]  /*1bf10*/  LDL R25, [R1+0x60] ;  /* 0x0000600001197983 */ /* 0x000ee80000100800 */
[----:B------:R-:W4:Y:S01]  /*1bf20*/  LDL R15, [R1+0x64] ;  /* 0x00006400010f7983 */ /* 0x000f220000100800 */
[----:B------:R-:W-:Y:S01]  /*1bf30*/  IMAD.MOV.U32 R6, RZ, RZ, 0x368 ;  /* 0x00000368ff067424 */ /* 0x000fe200078e00ff */
[----:B------:R-:W-:-:S04]  /*1bf40*/  ISETP.GT.AND P2, PT, R2, 0x1, PT ;  /* 0x000000010200780c */ /* 0x000fc80003f44270 */
        /* <DEDUP_REMOVED lines=13> */
[----:B------:R-:W-:Y:S02]  /*1c020*/  LEA.HI R2, R2, R14, RZ, 0x2 ;  /* 0x0000000e02027211 */ /* 0x000fe400078f10ff */
[----:B------:R-:W-:-:S02]  /*1c030*/  ISETP.NE.U32.AND P0, PT, RZ, c[0x0][0x500], PT ;  /* 0x00014000ff007a0c */ /* 0x000fc40003f05070 */
[----:B------:R-:W-:Y:S02]  /*1c040*/  LOP3.LUT R0, R0, 0x1ffffffe, RZ, 0xc0, !PT ;  /* 0x1ffffffe00007812 */ /* 0x000fe400078ec0ff */
[----:B------:R-:W-:Y:S02]  /*1c050*/  SHF.R.S32.HI R2, RZ, 0x2, R2 ;  /* 0x00000002ff027819 */ /* 0x000fe40000011402 */
[----:B------:R-:W-:Y:S01]  /*1c060*/  ISETP.NE.AND.EX P0, PT, RZ, c[0x0][0x504], PT, P0 ;  /* 0x00014100ff007a0c */ /* 0x000fe20003f05300 */
[----:B------:R-:W-:Y:S02]  /*1c070*/  IMAD.IADD R0, R8, 0x1, -R0 ;  /* 0x0000000108007824 */ /* 0x000fe400078e0a00 */
[----:B------:R-:W-:Y:S02]  /*1c080*/  IMAD R17, R3, 0x10, R2 ;  /* 0x0000001003117824 */ /* 0x000fe400078e0202 */
[----:B-1----:R-:W-:Y:S01]  /*1c090*/  IMAD.MOV.U32 R6, RZ, RZ, c[0x0][0x4e8] ;  /* 0x00013a00ff067624 */ /* 0x002fe200078e00ff */
[----:B------:R-:W-:-:S04]  /*1c0a0*/  SEL R8, R26, RZ, !P0 ;  /* 0x000000ff1a087207 */ /* 0x000fc80004000000 */
[----:B------:R-:W-:Y:S01]  /*1c0b0*/  ISETP.NE.AND P3, PT, R6, 0x1, PT ;  /* 0x000000010600780c */ /* 0x000fe20003f65270 */
[----:B------:R-:W-:Y:S01]  /*1c0c0*/  IMAD R0, R0, 0x8, R17 ;  /* 0x0000000800007824 */ /* 0x000fe200078e0211 */
[----:B------:R-:W-:Y:S01]  /*1c0d0*/  SEL R3, R11, RZ, !P0 ;  /* 0x000000ff0b037207 */ /* 0x000fe20004000000 */
[----:B------:R-:W-:-:S04]  /*1c0e0*/  IMAD R2, R5, R8, RZ ;  /* 0x0000000805027224 */ /* 0x000fc800078e02ff */
[C---:B------:R-:W-:Y:S02]  /*1c0f0*/  IMAD R10, R4.reuse, R3, R2 ;  /* 0x00000003040a7224 */ /* 0x040fe400078e0202 */
[----:B------:R-:W-:-:S04]  /*1c100*/  IMAD.WIDE.U32 R2, R4, R8, RZ ;  /* 0x0000000804027225 */ /* 0x000fc800078e00ff */
[----:B--2---:R-:W-:-:S04]  /*1c110*/  IMAD.IADD R11, R0, 0x1, R112 ;  /* 0x00000001000b7824 */ /* 0x004fc800078e0270 */
[----:B------:R-:W-:-:S04]  /*1c120*/  @P3 IMAD.HI.U32 R6, R11, c[0x0][0x4ec], RZ ;  /* 0x00013b000b063a27 */ /* 0x000fc800078e00ff */
[----:B---3--:R-:W-:-:S04]  /*1c130*/  IMAD.WIDE.U32 R4, R12, R25, RZ ;  /* 0x000000190c047225 */ /* 0x008fc800078e00ff */
[----:B------:R-:W-:Y:S01]  /*1c140*/  IMAD.MOV.U32 R0, RZ, RZ, R11 ;  /* 0x000000ffff007224 */ /* 0x000fe200078e000b */
[----:B------:R-:W-:Y:S01]  /*1c150*/  @P3 SHF.R.U32.HI R0, RZ, c[0x0][0x4f0], R6 ;  /* 0x00013c00ff003a19 */ /* 0x000fe20000011606 */
[----:B------:R-:W-:Y:S01]  /*1c160*/  IMAD R12, R13, R25, RZ ;  /* 0x000000190d0c7224 */ /* 0x000fe200078e02ff */
[----:B----4-:R-:W-:Y:S01]  /*1c170*/  SEL R6, R15, RZ, P2 ;  /* 0x000000ff0f067207 */ /* 0x010fe20001000000 */
[----:B------:R-:W-:Y:S01]  /*1c180*/  IMAD.IADD R13, R3, 0x1, R10 ;  /* 0x00000001030d7824 */ /* 0x000fe200078e020a */
[--C-:B-----5:R-:W-:Y:S01]  /*1c190*/  IADD3 R15, P1, P0, R2, R4, R9.reuse ;  /* 0x00000004020f7210 */ /* 0x120fe2000783e009 */
[----:B------:R-:W-:Y:S01]  /*1c1a0*/  IMAD.IADD R4, R5, 0x1, R12 ;  /* 0x0000000105047824 */ /* 0x000fe200078e020c */
[----:B------:R-:W-:Y:S01]  /*1c1b0*/  SHF.R.S32.HI R10, RZ, 0x1f, R9 ;  /* 0x0000001fff0a7819 */ /* 0x000fe20000011409 */
        /* <DEDUP_REMOVED lines=43> */
[----:B------:R-:W-:-:S03]  /*1c470*/  IMAD R5, R5, c[0x0][0x3f0], RZ ;  /* 0x0000fc0005057a24 */ /* 0x000fc600078e02ff */
[----:B------:R-:W-:Y:S01]  /*1c480*/  IADD3 R3, R3, R0, RZ ;  /* 0x0000000003037210 */ /* 0x000fe20007ffe0ff */
[----:B------:R1:W1:Y:S01]  /*1c490*/  LDS.128 R44, [R215+0x3080] ;  /* 0x00308000d72c7984 */ /* 0x0002620000000c00 */
[----:B------:R-:W-:-:S03]  /*1c4a0*/  IMAD R9, R8, c[0x0][0x3f4], R5 ;  /* 0x0000fd0008097a24 */ /* 0x000fc600078e0205 */
[C---:B------:R-:W-:Y:S01]  /*1c4b0*/  IMAD.WIDE.U32 R2, R25.reuse, c[0x0][0x3e8], R2 ;  /* 0x0000fa0019027a25 */ /* 0x040fe200078e0002 */
[----:B------:R1:W1:Y:S03]  /*1c4c0*/  LDS.128 R16, [R215+0x4080] ;  /* 0x00408000d7107984 */ /* 0x0002660000000c00 */
[----:B------:R-:W-:Y:S01]  /*1c4d0*/  IMAD R3, R25, c[0x0][0x3ec], R3 ;  /* 0x0000fb0019037a24 */ /* 0x000fe200078e0203 */
[----:B------:R1:W1:Y:S01]  /*1c4e0*/  LDS.128 R32, [R215+0x6080] ;  /* 0x00608000d7207984 */ /* 0x0002620000000c00 */
[----:B--2---:R-:W-:Y:S02]  /*1c4f0*/  SHF.R.S32.HI R111, RZ, 0x1f, R26 ;  /* 0x0000001fff6f7819 */ /* 0x004fe4000001141a */
[----:B------:R-:W-:Y:S01]  /*1c500*/  IMAD.WIDE.U32 R2, R8, c[0x0][0x3f0], R2 ;  /* 0x0000fc0008027a25 */ /* 0x000fe200078e0002 */
[----:B------:R2:W1:Y:S01]  /*1c510*/  LDS.128 R40, [R215+0x7080] ;  /* 0x00708000d7287984 */ /* 0x0004620000000c00 */
[----:B------:R-:W-:-:S03]  /*1c520*/  LEA.HI R111, R111, R26, RZ, 0x3 ;  /* 0x0000001a6f6f7211 */ /* 0x000fc600078f18ff */
[----:B------:R2:W1:Y:S01]  /*1c530*/  LDS.128 R24, [R215+0x5080] ;  /* 0x00508000d7187984 */ /* 0x0004620000000c00 */
[----:B------:R-:W-:Y:S02]  /*1c540*/  IADD3 R3, R3, R9, RZ ;  /* 0x0000000903037210 */ /* 0x000fe40007ffe0ff */
[----:B------:R-:W-:-:S04]  /*1c550*/  SHF.R.S32.HI R111, RZ, 0x3, R111 ;  /* 0x00000003ff6f7819 */ /* 0x000fc8000001146f */
[----:B------:R-:W-:Y:S02]  /*1c560*/  LEA R4, R23, R111, 0x5 ;  /* 0x0000006f17047211 */ /* 0x000fe400078e28ff */
[----:B------:R2:W1:Y:S02]  /*1c570*/  LDS.128 R20, [R215+0x80] ;  /* 0x00008000d7147984 */ /* 0x0004640000000c00 */
[----:B------:R-:W-:-:S04]  /*1c580*/  IADD3 R4, R112, R4, RZ ;  /* 0x0000000470047210 */ /* 0x000fc80007ffe0ff */
[----:B------:R-:W-:Y:S01]  /*1c590*/  MOV R0, R4 ;  /* 0x0000000400007202 */ /* 0x000fe20000000f00 */
[----:B------:R-:W-:-:S05]  /*1c5a0*/  @P3 IMAD.HI.U32 R6, R4, c[0x0][0x4ec], RZ ;  /* 0x00013b0004063a27 */ /* 0x000fca00078e00ff */
        /* <DEDUP_REMOVED lines=8> */
[----:B------:R-:W-:Y:S02]  /*1c630*/  SHF.R.S32.HI R0, RZ, 0x1f, R4 ;  /* 0x0000001fff007819 */ /* 0x000fe40000011404 */
[----:B------:R-:W-:-:S03]  /*1c640*/  IADD3 R3, R3, R5, RZ ;  /* 0x0000000503037210 */ /* 0x000fc60007ffe0ff */
        /* <DEDUP_REMOVED lines=8> */
.L_x_1312:
[----:B------:R-:W-:Y:S05]  /*1c6d0*/  BRA.DIV ~URZ, `(.L_x_1252) ;  /* 0x000033427f007947 */ /* 0x000fea000b800000 */
[----:B------:R3:W4:Y:S02]  /*1c6e0*/  SHFL.IDX PT, R0, R9, RZ, 0x181f ;  /* 0x00181fff09007589 */ /* 0x00072400000e0000 */
.L_x_1313:
[----:B------:R-:W-:Y:S01]  /*1c6f0*/  ISETP.GE.AND P0, PT, R6, R12, PT ;  /* 0x0000000c0600720c */ /* 0x000fe20003f06270 */
[----:B------:R-:W-:-:S12]  /*1c700*/  BSSY B0, `(.L_x_1253) ;  /* 0x000000a000007945 */ /* 0x000fd80003800000 */
[----:B------:R-:W-:Y:S05]  /*1c710*/  @P0 BRA `(.L_x_1254) ;  /* 0x0000008000000947 */ /* 0x000fea0003800000 */
[----:B------:R-:W-:Y:S02]  /*1c720*/  ISETP.GE.AND P1, PT, R7, c[0x0][0x3c8], PT ;  /* 0x0000f20007007a0c */ /* 0x000fe40003f26270 */
[----:B------:R-:W-:-:S11]  /*1c730*/  ISETP.GE.AND P0, PT, R218, c[0x0][0x3c8], PT ;  /* 0x0000f200da007a0c */ /* 0x000fd60003f06270 */
[CC--:B----4-:R-:W-:Y:S02]  /*1c740*/  @!P1 LEA R4, P3, R7.reuse, R0.reuse, 0x1 ;  /* 0x0000000007049211 */ /* 0x0d0fe400078608ff */
[C---:B------:R-:W-:Y:S02]  /*1c750*/  @!P0 LEA R2, P2, R218.reuse, R0, 0x1 ;  /* 0x00000000da028211 */ /* 0x040fe400078408ff */
[-C--:B--2---:R-:W-:Y:S02]  /*1c760*/  @!P1 LEA.HI.X R5, R7, R10.reuse, R69, 0x1, P3 ;  /* 0x0000000a07059211 */ /* 0x084fe400018f0c45 */
[----:B------:R-:W-:-:S03]  /*1c770*/  @!P0 LEA.HI.X R3, R218, R10, R110, 0x1, P2 ;  /* 0x0000000ada038211 */ /* 0x000fc600010f0c6e */
[----:B------:R2:W-:Y:S04]  /*1c780*/  @!P1 ST.E.128 [R4.64], R20 ;  /* 0x0000001404009985 */ /* 0x0005e8000c101d06 */
[----:B------:R2:W-:Y:S02]  /*1c790*/  @!P0 ST.E.128 [R2.64], R16 ;  /* 0x0000001002008985 */ /* 0x0005e4000c101d06 */
.L_x_1254:
[----:B------:R-:W-:Y:S05]  /*1c7a0*/  BSYNC B0 ;  /* 0x0000000000007941 */ /* 0x000fea0003800000 */
.L_x_1253:
[----:B------:R-:W-:Y:S05]  /*1c7b0*/  BRA.DIV ~URZ, `(.L_x_1255) ;  /* 0x000032c27f007947 */ /* 0x000fea000b800000 */
[----:B--2---:R2:W1:Y:S04]  /*1c7c0*/  SHFL.IDX PT, R10, R8, 0x1, 0x181f ;  /* 0x00381f00080a7f89 */ /* 0x00446800000e0000 */
[----:B----4-:R2:W4:Y:S02]  /*1c7d0*/  SHFL.IDX PT, R0, R9, 0x1, 0x181f ;  /* 0x00381f0009007f89 */ /* 0x01052400000e0000 */
.L_x_1314:
        /* <DEDUP_REMOVED lines=10> */
[----:B------:R1:W-:Y:S04]  /*1c880*/  @!P1 ST.E.128 [R4.64], R28 ;  /* 0x0000001c04009985 */ /* 0x0003e8000c101d06 */
[----:B------:R1:W-:Y:S02]  /*1c890*/  @!P0 ST.E.128 [R2.64], R24 ;  /* 0x0000001802008985 */ /* 0x0003e4000c101d06 */
.L_x_1257:
[----:B------:R-:W-:Y:S05]  /*1c8a0*/  BSYNC B0 ;  /* 0x0000000000007941 */ /* 0x000fea0003800000 */
.L_x_1256:
[----:B------:R-:W-:Y:S05]  /*1c8b0*/  BRA.DIV ~URZ, `(.L_x_1258) ;  /* 0x000032827f007947 */ /* 0x000fea000b800000 */
[----:B-1----:R1:W2:Y:S02]  /*1c8c0*/  SHFL.IDX PT, R10, R8, 0x2, 0x181f ;  /* 0x00581f00080a7f89 */ /* 0x0022a400000e0000 */
.L_x_1315:
[----:B------:R-:W-:Y:S05]  /*1c8d0*/  BRA.DIV ~URZ, `(.L_x_1259) ;  /* 0x000032d27f007947 */ /* 0x000fea000b800000 */
[----:B----4-:R4:W1:Y:S02]  /*1c8e0*/  SHFL.IDX PT, R0, R9, 0x2, 0x181f ;  /* 0x00581f0009007f89 */ /* 0x01086400000e0000 */
.L_x_1316:
        /* <DEDUP_REMOVED lines=10> */
[----:B------:R1:W-:Y:S04]  /*1c990*/  @!P1 ST.E.128 [R4.64], R36 ;  /* 0x0000002404009985 */ /* 0x0003e8000c101d06 */
[----:B------:R1:W-:Y:S02]  /*1c9a0*/  @!P0 ST.E.128 [R2.64], R32 ;  /* 0x0000002002008985 */ /* 0x0003e4000c101d06 */
.L_x_1261:
[----:B------:R-:W-:Y:S05]  /*1c9b0*/  BSYNC B0 ;  /* 0x0000000000007941 */ /* 0x000fea0003800000 */
.L_x_1260:
[----:B------:R-:W-:Y:S05]  /*1c9c0*/  BRA.DIV ~URZ, `(.L_x_1262) ;  /* 0x000032427f007947 */ /* 0x000fea000b800000 */
[----:B-1----:R1:W3:Y:S04]  /*1c9d0*/  SHFL.IDX PT, R4, R8, 0x3, 0x181f ;  /* 0x00781f0008047f89 */ /* 0x0022e800000e0000 */
[----:B------:R1:W4:Y:S02]  /*1c9e0*/  SHFL.IDX PT, R0, R9, 0x3, 0x181f ;  /* 0x00781f0009007f89 */ /* 0x00032400000e0000 */
.L_x_1317:
[----:B------:R-:W-:-:S04]  /*1c9f0*/  IADD3 R2, R6, 0x60, RZ ;  /* 0x0000006006027810 */ /* 0x000fc80007ffe0ff */
[----:B------:R-:W-:-:S13]  /*1ca00*/  ISETP.GE.AND P0, PT, R2, R12, PT ;  /* 0x0000000c0200720c */ /* 0x000fda0003f06270 */
[----:B------:R-:W-:Y:S05]  /*1ca10*/  @P0 BRA `(.L_x_1263) ;  /* 0x0000194000000947 */ /* 0x000fea0003800000 */
[----:B------:R-:W-:-:S13]  /*1ca20*/  ISETP.GE.AND P0, PT, R7, c[0x0][0x3c8], PT ;  /* 0x0000f20007007a0c */ /* 0x000fda0003f06270 */
[----:B----4-:R-:W-:-:S04]  /*1ca30*/  @!P0 LEA R2, P1, R7, R0, 0x1 ;  /* 0x0000000007028211 */ /* 0x010fc800078208ff */
[----:B---3--:R-:W-:-:S05]  /*1ca40*/  @!P0 LEA.HI.X R3, R7, R4, R69, 0x1, P1 ;  /* 0x0000000407038211 */ /* 0x008fca00008f0c45 */
[----:B------:R3:W-:Y:S01]  /*1ca50*/  @!P0 ST.E.128 [R2.64], R44 ;  /* 0x0000002c02008985 */ /* 0x0007e2000c101d06 */
[----:B------:R-:W-:-:S13]  /*1ca60*/  ISETP.GE.AND P0, PT, R218, c[0x0][0x3c8], PT ;  /* 0x0000f200da007a0c */ /* 0x000fda0003f06270 */
[----:B------:R-:W-:Y:S05]  /*1ca70*/  @P0 BRA `(.L_x_1263) ;  /* 0x000018e000000947 */ /* 0x000fea0003800000 */
[----:B---3--:R-:W-:-:S04]  /*1ca80*/  LEA R2, P0, R218, R0, 0x1 ;  /* 0x00000000da027211 */ /* 0x008fc800078008ff */
[----:B------:R-:W-:-:S05]  /*1ca90*/  LEA.HI.X R3, R218, R4, R110, 0x1, P0 ;  /* 0x00000004da037211 */ /* 0x000fca00000f0c6e */
[----:B------:R3:W-:Y:S01]  /*1caa0*/  ST.E.128 [R2.64], R40 ;  /* 0x0000002802007985 */ /* 0x0007e2000c101d06 */
[----:B------:R-:W-:Y:S05]  /*1cab0*/  BRA `(.L_x_1263) ;  /* 0x000018a000007947 */ /* 0x000fea0003800000 */
.L_x_1250:
        /* <DEDUP_REMOVED lines=34> */
.L_x_1318:
[----:B------:R-:W-:Y:S05]  /*1cce0*/  BRA.DIV ~URZ, `(.L_x_1265) ;  /* 0x000030527f007947 */ /* 0x000fea000b800000 */
[----:B------:R3:W4:Y:S02]  /*1ccf0*/  SHFL.IDX PT, R0, R28, RZ, 0x1c1f ;  /* 0x001c1fff1c007589 */ /* 0x00072400000e0000 */
.L_x_1319:
        /* <DEDUP_REMOVED lines=98> */
.L_x_1267:
[----:B------:R-:W-:Y:S05]  /*1d320*/  BSYNC B0 ;  /* 0x0000000000007941 */ /* 0x000fea0003800000 */
.L_x_1266:
[----:B------:R-:W-:Y:S05]  /*1d330*/  BRA.DIV ~URZ, `(.L_x_1268) ;  /* 0x00002a627f007947 */ /* 0x000fea000b800000 */
[----:B--2---:R2:W1:Y:S04]  /*1d340*/  SHFL.IDX PT, R4, R14, 0x1, 0x1c1f ;  /* 0x003c1f000e047f89 */ /* 0x00446800000e0000 */
[----:B----4-:R2:W4:Y:S02]  /*1d350*/  SHFL.IDX PT, R0, R28, 0x1, 0x1c1f ;  /* 0x003c1f001c007f89 */ /* 0x01052400000e0000 */
.L_x_1320:
        /* <DEDUP_REMOVED lines=71> */
.L_x_1248:
        /* <DEDUP_REMOVED lines=21> */
.L_x_1269:
        /* <DEDUP_REMOVED lines=57> */
.L_x_1271:
[----:B------:R-:W-:Y:S05]  /*1dcb0*/  BSYNC B0 ;  /* 0x0000000000007941 */ /* 0x000fea0003800000 */
.L_x_1270:
[----:B------:R-:W-:-:S13]  /*1dcc0*/  ISETP.GT.AND P0, PT, R19, 0x1, PT ;  /* 0x000000011300780c */ /* 0x000fda0003f04270 */
[----:B------:R-:W-:Y:S05]  /*1dcd0*/  @P0 BRA `(.L_x_1263) ;  /* 0x0000068000000947 */ /* 0x000fea0003800000 */
[----:B------:R-:W2:Y:S04]  /*1dce0*/  LDL.LU R3, [R1+0x60] ;  /* 0x0000600001037983 */ /* 0x000ea80000300800 */
[----:B------:R-:W3:Y:S01]  /*1dcf0*/  LDL.LU R2, [R1+0x4c] ;  /* 0x00004c0001027983 */ /* 0x000ee20000300800 */
[----:B-1----:R-:W-:-:S03]  /*1dd00*/  IMAD R5, R21, c[0x0][0x3f0], RZ ;  /* 0x0000fc0015057a24 */ /* 0x002fc600078e02ff */
[----:B------:R-:W1:Y:S02]  /*1dd10*/  S2R R0, SR_TID.X ;  /* 0x0000000000007919 */ /* 0x000e640000002100 */
[----:B-1----:R-:W-:-:S04]  /*1dd20*/  SHF.R.S32.HI R9, RZ, 0x1f, R0 ;  /* 0x0000001fff097819 */ /* 0x002fc80000011400 */
[----:B------:R-:W-:Y:S01]  /*1dd30*/  LEA.HI R9, R9, R0, RZ, 0x3 ;  /* 0x0000000009097211 */ /* 0x000fe200078f18ff */
[----:B------:R-:W-:-:S03]  /*1dd40*/  IMAD R0, R18, c[0x0][0x3a0], RZ ;  /* 0x0000e80012007a24 */ /* 0x000fc600078e02ff */
[----:B------:R-:W-:Y:S01]  /*1dd50*/  SHF.R.S32.HI R9, RZ, 0x3, R9 ;  /* 0x00000003ff097819 */ /* 0x000fe20000011409 */
[----:B------:R-:W-:-:S03]  /*1dd60*/  IMAD R0, R10, c[0x0][0x3a4], R0 ;  /* 0x0000e9000a007a24 */ /* 0x000fc600078e0200 */
[----:B------:R-:W-:Y:S02]  /*1dd70*/  LEA R4, R23, R9, 0x5 ;  /* 0x0000000917047211 */ /* 0x000fe400078e28ff */
[----:B--2---:R-:W-:Y:S02]  /*1dd80*/  MOV R8, R3 ;  /* 0x0000000300087202 */ /* 0x004fe40000000f00 */
[----:B---3--:R-:W-:Y:S02]  /*1dd90*/  MOV R11, R2 ;  /* 0x00000002000b7202 */ /* 0x008fe40000000f00 */
[----:B------:R-:W-:Y:S02]  /*1dda0*/  MOV R2, c[0x0][0x4e8] ;  /* 0x00013a0000027a02 */ /* 0x000fe40000000f00 */
[----:B------:R-:W-:Y:S02]  /*1ddb0*/  IADD3 R4, R11, R4, RZ ;  /* 0x000000040b047210 */ /* 0x000fe40007ffe0ff */
[----:B------:R-:W-:Y:S01]  /*1ddc0*/  ISETP.NE.AND P0, PT, R2, 0x1, PT ;  /* 0x000000010200780c */ /* 0x000fe20003f05270 */
[----:B------:R-:W-:Y:S01]  /*1ddd0*/  IMAD.WIDE.U32 R2, R10, c[0x0][0x3a0], RZ ;  /* 0x0000e8000a027a25 */ /* 0x000fe200078e00ff */
[----:B------:R-:W-:-:S03]  /*1dde0*/  IADD3 R9, R9, R11, RZ ;  /* 0x0000000b09097210 */ /* 0x000fc60007ffe0ff */
[----:B------:R-:W-:Y:S01]  /*1ddf0*/  IMAD.IADD R3, R3, 0x1, R0 ;  /* 0x0000000103037824 */ /* 0x000fe200078e0200 */
[----:B------:R-:W-:-:S03]  /*1de00*/  MOV R0, R4 ;  /* 0x0000000400007202 */ /* 0x000fc60000000f00 */
[----:B------:R-:W-:-:S04]  /*1de10*/  IMAD.WIDE.U32 R2, R8, c[0x0][0x3e8], R2 ;  /* 0x0000fa0008027a25 */ /* 0x000fc800078e0002 */
[----:B------:R-:W-:-:S04]  /*1de20*/  @P0 IMAD.HI.U32 R6, R4, c[0x0][0x4ec], RZ ;  /* 0x00013b0004060a27 */ /* 0x000fc800078e00ff */
[----:B------:R-:W-:Y:S01]  /*1de30*/  IMAD R3, R8, c[0x0][0x3ec], R3 ;  /* 0x0000fb0008037a24 */ /* 0x000fe200078e0203 */
[----:B------:R-:W-:Y:S01]  /*1de40*/  @P0 SHF.R.U32.HI R0, RZ, c[0x0][0x4f0], R6 ;  /* 0x00013c00ff000a19 */ /* 0x000fe20000011606 */
[C---:B------:R-:W-:Y:S02]  /*1de50*/  IMAD R8, R16.reuse, c[0x0][0x3f4], R5 ;  /* 0x0000fd0010087a24 */ /* 0x040fe400078e0205 */
[----:B------:R-:W-:Y:S01]  /*1de60*/  IMAD.WIDE.U32 R2, R16, c[0x0][0x3f0], R2 ;  /* 0x0000fc0010027a25 */ /* 0x000fe200078e0002 */
[----:B------:R-:W-:Y:S02]  /*1de70*/  SHF.R.S32.HI R6, RZ, 0x1f, R0 ;  /* 0x0000001fff067819 */ /* 0x000fe40000011400 */
[----:B------:R-:W-:Y:S01]  /*1de80*/  IADD3 R5, -R0, RZ, RZ ;  /* 0x000000ff00057210 */ /* 0x000fe20007ffe1ff */
[----:B------:R-:W-:Y:S02]  /*1de90*/  IMAD.IADD R3, R3, 0x1, R8 ;  /* 0x0000000103037824 */ /* 0x000fe400078e0208 */
[----:B------:R-:W-:-:S02]  /*1dea0*/  IMAD R6, R6, c[0x0][0x3e0], RZ ;  /* 0x0000f80006067a24 */ /* 0x000fc400078e02ff */
        /* <DEDUP_REMOVED lines=13> */
.L_x_1321:
[----:B------:R-:W-:Y:S05]  /*1df80*/  BRA.DIV ~URZ, `(.L_x_1273) ;  /* 0x00001f427f007947 */ /* 0x000fea000b800000 */
[----:B------:R3:W4:Y:S02]  /*1df90*/  SHFL.IDX PT, R0, R10, RZ, 0x181f ;  /* 0x00181fff0a007589 */ /* 0x00072400000e0000 */
.L_x_1322:
        /* <DEDUP_REMOVED lines=12> */
.L_x_1275:
[----:B------:R-:W-:Y:S05]  /*1e060*/  BSYNC B0 ;  /* 0x0000000000007941 */ /* 0x000fea0003800000 */
.L_x_1274:
[----:B------:R-:W-:Y:S05]  /*1e070*/  BRA.DIV ~URZ, `(.L_x_1276) ;  /* 0x00001eb27f007947 */ /* 0x000fea000b800000 */
[----:B--2---:R2:W1:Y:S04]  /*1e080*/  SHFL.IDX PT, R11, R6, 0x1, 0x181f ;  /* 0x00381f00060b7f89 */ /* 0x00446800000e0000 */
[----:B----4-:R2:W4:Y:S02]  /*1e090*/  SHFL.IDX PT, R0, R10, 0x1, 0x181f ;  /* 0x00381f000a007f89 */ /* 0x01052400000e0000 */
.L_x_1323:
        /* <DEDUP_REMOVED lines=12> */
.L_x_1278:
[----:B------:R-:W-:Y:S05]  /*1e160*/  BSYNC B0 ;  /* 0x0000000000007941 */ /* 0x000fea0003800000 */
.L_x_1277:
[----:B------:R-:W-:Y:S05]  /*1e170*/  BRA.DIV ~URZ, `(.L_x_1279) ;  /* 0x00001e727f007947 */ /* 0x000fea000b800000 */
[----:B-1----:R1:W2:Y:S02]  /*1e180*/  SHFL.IDX PT, R11, R6, 0x2, 0x181f ;  /* 0x00581f00060b7f89 */ /* 0x0022a400000e0000 */
.L_x_1324:
[----:B------:R-:W-:Y:S05]  /*1e190*/  BRA.DIV ~URZ, `(.L_x_1280) ;  /* 0x00001ec27f007947 */ /* 0x000fea000b800000 */
[----:B----4-:R4:W1:Y:S02]  /*1e1a0*/  SHFL.IDX PT, R0, R10, 0x2, 0x181f ;  /* 0x00581f000a007f89 */ /* 0x01086400000e0000 */
.L_x_1325:
        /* <DEDUP_REMOVED lines=12> */
.L_x_1282:
[----:B------:R-:W-:Y:S05]  /*1e270*/  BSYNC B0 ;  /* 0x0000000000007941 */ /* 0x000fea0003800000 */
.L_x_1281:
[----:B------:R-:W-:Y:S05]  /*1e280*/  BRA.DIV ~URZ, `(.L_x_1283) ;  /* 0x00001e327f007947 */ /* 0x000fea000b800000 */
[----:B-12---:R-:W1:Y:S04]  /*1e290*/  SHFL.IDX PT, R6, R6, 0x3, 0x181f ;  /* 0x00781f0006067f89 */ /* 0x006e6800000e0000 */
[----:B------:R2:W3:Y:S02]  /*1e2a0*/  SHFL.IDX PT, R0, R10, 0x3, 0x181f ;  /* 0x00781f000a007f89 */ /* 0x0004e400000e0000 */
.L_x_1326:
        /* <DEDUP_REMOVED lines=11> */
.L_x_1263:
[----:B------:R-:W-:Y:S05]  /*1e360*/  BSYNC B1 ;  /* 0x0000000000017941 */ /* 0x000fea0003800000 */
.L_x_1247:
        /* <DEDUP_REMOVED lines=15> */
.L_x_1327:
[----:B------:R-:W-:Y:S05]  /*1e460*/  BRA.DIV ~URZ, `(.L_x_1286) ;  /* 0x00001d827f007947 */ /* 0x000fea000b800000 */
[----:B------:R3:W4:Y:S02]  /*1e470*/  SHFL.IDX PT, R8, R67, 0x1, 0x1f ;  /* 0x00201f0043087f89 */ /* 0x00072400000e0000 */
.L_x_1328:
        /* <DEDUP_REMOVED lines=19> */
.L_x_1329:
        /* <DEDUP_REMOVED lines=16> */
.L_x_1330:
[----:B---3--:R-:W-:Y:S01]  /*1e6b0*/  IMAD R0, R0, c[0x0][0x538], RZ ;  /* 0x00014e0000007a24 */ /* 0x008fe200078e02ff */
[----:B------:R-:W-:Y:S04]  /*1e6c0*/  BSSY B1, `(.L_x_1289) ;  /* 0x00000cf000017945 */ /* 0x000fe80003800000 */
[----:B----4-:R-:W-:-:S04]  /*1e6d0*/  IADD3 R8, R0, R8, RZ ;  /* 0x0000000800087210 */ /* 0x010fc80007ffe0ff */
[----:B--2---:R-:W-:-:S13]  /*1e6e0*/  ISETP.GT.AND P0, PT, R8, R9, PT ;  /* 0x000000090800720c */ /* 0x004fda0003f04270 */
[----:B------:R-:W-:Y:S05]  /*1e6f0*/  @P0 BRA `(.L_x_1290) ;  /* 0x0000025000000947 */ /* 0x000fea0003800000 */
.L_x_1294:
        /* <DEDUP_REMOVED lines=17> */
.L_x_1331:
        /* <DEDUP_REMOVED lines=16> */
.L_x_1332:
[----:B--2---:R-:W-:-:S05]  /*1e910*/  IMAD R0, R0, c[0x0][0x538], RZ ;  /* 0x00014e0000007a24 */ /* 0x004fca00078e02ff */
[----:B------:R-:W-:-:S04]  /*1e920*/  IADD3 R8, R0, R8, RZ ;  /* 0x0000000800087210 */ /* 0x000fc80007ffe0ff */
[----:B------:R-:W-:-:S13]  /*1e930*/  ISETP.GT.AND P0, PT, R8, R9, PT ;  /* 0x000000090800720c */ /* 0x000fda0003f04270 */
[----:B-1----:R-:W-:Y:S05]  /*1e940*/  @!P0 BRA `(.L_x_1294) ;  /* 0xfffffdb000008947 */ /* 0x002fea000383ffff */
.L_x_1290:
[----:B------:R-:W-:-:S05]  /*1e950*/  IADD3 R11, -R0, R8, RZ ;  /* 0x00000008000b7210 */ /* 0x000fca0007ffe1ff */
[----:B------:R-:W-:-:S05]  /*1e960*/  IMAD R0, R4, c[0x0][0x538], R11 ;  /* 0x00014e0004007a24 */ /* 0x000fca00078e020b */
[----:B------:R-:W-:Y:S01]  /*1e970*/  ISETP.GT.AND P0, PT, R0, R9, PT ;  /* 0x000000090000720c */ /* 0x000fe20003f04270 */
[----:B------:R-:W-:-:S12]  /*1e980*/  BRA.DIV ~URZ, `(.L_x_1295) ;  /* 0x00001ca27f007947 */ /* 0x000fd8000b800000 */
[----:B------:R-:W-:-:S03]  /*1e990*/  VOTE.ANY R10, PT, !P0 ;  /* 0x00000000000a7806 */ /* 0x000fc600040e0100 */
.L_x_1333:
[----:B------:R-:W2:Y:S01]  /*1e9a0*/  LDL.LU R0, [R1+0x54] ;  /* 0x0000540001007983 */ /* 0x000ea20000300800 */
[----:B------:R-:W2:Y:S02]  /*1e9b0*/  POPC R8, R10 ;  /* 0x0000000a00087309 */ /* 0x000ea40000000000 */
[----:B--2---:R-:W-:-:S05]  /*1e9c0*/  IADD3 R0, R8, R0, RZ ;  /* 0x0000000008007210 */ /* 0x004fca0007ffe0ff */
[----:B------:R2:W-:Y:S01]  /*1e9d0*/  STL [R1+0x54], R0 ;  /* 0x0000540001007387 */ /* 0x0005e20000100800 */
[----:B------:R-:W-:Y:S05]  /*1e9e0*/  BRA.DIV ~URZ, `(.L_x_1296) ;  /* 0x00001c927f007947 */ /* 0x000fea000b800000 */
[----:B------:R3:W4:Y:S04]  /*1e9f0*/  SHFL.IDX PT, R12, R6, R8, 0x1f ;  /* 0x00001f08060c7589 */ /* 0x00072800000e0000 */
[----:B------:R3:W1:Y:S02]  /*1ea00*/  SHFL.IDX PT, R7, R7, R8, 0x1f ;  /* 0x00001f0807077589 */ /* 0x00066400000e0000 */
.L_x_1334:
[----:B------:R-:W-:Y:S01]  /*1ea10*/  ISETP.NE.AND P0, PT, R10, RZ, PT ;  /* 0x000000ff0a00720c */ /* 0x000fe20003f05270 */
[----:B------:R-:W-:-:S12]  /*1ea20*/  BSSY B0, `(.L_x_1297) ;  /* 0x0000005000007945 */ /* 0x000fd80003800000 */
[----:B------:R-:W-:Y:S05]  /*1ea30*/  @!P0 BRA `(.L_x_1298) ;  /* 0x0000003000008947 */ /* 0x000fea0003800000 */
[----:B------:R-:W-:Y:S01]  /*1ea40*/  IADD3 R3, R8, -0x1, RZ ;  /* 0xffffffff08037810 */ /* 0x000fe20007ffe0ff */
[----:B------:R-:W-:Y:S05]  /*1ea50*/  BRA.DIV ~URZ, `(.L_x_1299) ;  /* 0x00001cf27f007947 */ /* 0x000fea000b800000 */
[----:B------:R2:W3:Y:S02]  /*1ea60*/  SHFL.IDX PT, R13, R4, R3, 0x1f ;  /* 0x00001f03040d7589 */ /* 0x0004e400000e0000 */
.L_x_1298:
[----:B------:R-:W-:Y:S05]  /*1ea70*/  BSYNC B0 ;  /* 0x0000000000007941 */ /* 0x000fea0003800000 */
.L_x_1297:
        /* <DEDUP_REMOVED lines=69> */
.L_x_1301:
        /* <DEDUP_REMOVED lines=36> */
[----:B------:R-:W-:Y:S01]  /*1f110*/  IMNMX R2, R4, R2, PT ;  /* 0x0000000204027217 */ /* 0x000fe20003800200 */
[----:B------:R-:W-:-:S03]  /*1f120*/  IMAD.MOV.U32 R4, RZ, RZ, RZ ;  /* 0x000000ffff047224 */ /* 0x000fc600078e00ff */
[-C--:B------:R-:W-:Y:S02]  /*1f130*/  IABS R3, R2.reuse ;  /* 0x0000000200037213 */ /* 0x080fe40000000000 */
[----:B------:R-:W-:-:S03]  /*1f140*/  IABS R8, R2 ;  /* 0x0000000200087213 */ /* 0x000fc60000000000 */
[----:B------:R-:W-:-:S04]  /*1f150*/  IMAD.MOV.U32 R6, RZ, RZ, R3 ;  /* 0x000000ffff067224 */ /* 0x000fc800078e0003 */
[----:B------:R-:W1:Y:S08]  /*1f160*/  I2F.RP R3, R6 ;  /* 0x0000000600037306 */ /* 0x000e700000209400 */
[----:B-1----:R-:W1:Y:S02]  /*1f170*/  MUFU.RCP R3, R3 ;  /* 0x0000000300037308 */ /* 0x002e640000001000 */
[----:B-1----:R-:W-:-:S06]  /*1f180*/  IADD3 R3, R3, 0xffffffe, RZ ;  /* 0x0ffffffe03037810 */ /* 0x002fcc0007ffe0ff */
[----:B------:R-:W1:Y:S02]  /*1f190*/  F2I.FTZ.U32.TRUNC.NTZ R5, R3 ;  /* 0x0000000300057305 */ /* 0x000e64000021f000 */
[----:B-1----:R-:W-:-:S05]  /*1f1a0*/  IMAD.MOV R3, RZ, RZ, -R5 ;  /* 0x000000ffff037224 */ /* 0x002fca00078e0a05 */
[----:B------:R-:W-:Y:S02]  /*1f1b0*/  MOV R0, R3 ;  /* 0x0000000300007202 */ /* 0x000fe40000000f00 */
[----:B------:R-:W-:-:S03]  /*1f1c0*/  IABS R3, R7 ;  /* 0x0000000700037213 */ /* 0x000fc60000000000 */
[----:B------:R-:W-:-:S04]  /*1f1d0*/  IMAD R0, R0, R6, RZ ;  /* 0x0000000600007224 */ /* 0x000fc800078e02ff */
        /* <DEDUP_REMOVED lines=19> */
.L_x_1302:
[----:B------:R-:W-:Y:S05]  /*1f310*/  BSYNC B0 ;  /* 0x0000000000007941 */ /* 0x000fea0003800000 */
.L_x_1300:
[----:B------:R-:W-:-:S04]  /*1f320*/  LOP3.LUT R0, RZ, R0, RZ, 0x33, !PT ;  /* 0x00000000ff007212 */ /* 0x000fc800078e33ff */
[----:B------:R-:W-:-:S05]  /*1f330*/  IADD3 R0, R0, R12, RZ ;  /* 0x0000000c00007210 */ /* 0x000fca0007ffe0ff */
[----:B------:R2:W-:Y:S01]  /*1f340*/  STL [R1+0x4c], R0 ;  /* 0x00004c0001007387 */ /* 0x0005e20000100800 */
[----:B------:R-:W-:Y:S05]  /*1f350*/  BRA `(.L_x_1303) ;  /* 0x0000005000007947 */ /* 0x000fea0003800000 */
.L_x_1291:
[----:B------:R-:W-:Y:S01]  /*1f360*/  MOV R0, c[0x0][0x53c] ;  /* 0x00014f0000007a02 */ /* 0x000fe20000000f00 */
[----:B------:R2:W-:Y:S04]  /*1f370*/  STL [R1+0x48], R9 ;  /* 0x0000480901007387 */ /* 0x0005e80000100800 */
[----:B------:R2:W-:Y:S04]  /*1f380*/  STL [R1+0x4c], RZ ;  /* 0x00004cff01007387 */ /* 0x0005e80000100800 */
[----:B------:R2:W-:Y:S04]  /*1f390*/  STL [R1+0x50], RZ ;  /* 0x000050ff01007387 */ /* 0x0005e80000100800 */
[----:B------:R2:W-:Y:S02]  /*1f3a0*/  STL [R1+0x54], R0 ;  /* 0x0000540001007387 */ /* 0x0005e40000100800 */
.L_x_1303:
[----:B------:R-:W-:Y:S05]  /*1f3b0*/  BSYNC B1 ;  /* 0x0000000000017941 */ /* 0x000fea0003800000 */
.L_x_1289:
        /* <DEDUP_REMOVED lines=9> */
.L_x_1284:
[----:B--2---:R-:W2:Y:S02]  /*1f450*/  LDL R0, [R1+0x54] ;  /* 0x0000540001007983 */ /* 0x004ea40000100800 */
[----:B--2---:R-:W-:-:S13]  /*1f460*/  ISETP.GE.AND P0, PT, R0, c[0x0][0x53c], PT ;  /* 0x00014f0000007a0c */ /* 0x004fda0003f06270 */
[----:B-1----:R-:W-:Y:S01]  /*1f470*/  @P0 CALL.REL.NOINC `(.L_x_1304) ;  /* 0x0000001000000944 */ /* 0x002fe20003c00000 */
[----:B------:R-:W-:Y:S05]  /*1f480*/  BRA `(.L_x_1305) ;  /* 0xfffe231000007947 */ /* 0x000fea000383ffff */
.L_x_1304:
[----:B------:R-:W-:Y:S05]  /*1f490*/  EXIT ;  /* 0x000000000000794d */ /* 0x000fea0003800000 */
.L_x_1125:
[----:B------:R-:W-:Y:S01]  /*1f4a0*/  IMAD.MOV.U32 R0, RZ, RZ, R5 ;  /* 0x000000ffff007224 */ /* 0x000fe200078e0005 */
[----:B------:R-:W-:Y:S02]  /*1f4b0*/  MOV R2, 0x1 ;  /* 0x0000000100027802 */ /* 0x000fe40000000f00 */
[----:B------:R-:W-:Y:S02]  /*1f4c0*/  MOV R3, 0x1f4e0 ;  /* 0x0001f4e000037802 */ /* 0x000fe40000000f00 */
[----:B------:R-:W-:Y:S05]  /*1f4d0*/  CALL.REL.NOINC `($__internal_26_$__cuda_sm70_shflsync_up_p) ;  /* 0x0000136000007944 */ /* 0x000fea0003c00000 */
[----:B------:R-:W-:Y:S01]  /*1f4e0*/  MOV R0, R4 ;  /* 0x0000000400007202 */ /* 0x000fe20000000f00 */
[----:B------:R-:W-:Y:S05]  /*1f4f0*/  BRA `(.L_x_1306) ;  /* 0xfffe0f6000007947 */ /* 0x000fea000383ffff */
.L_x_1126:
[----:B------:R-:W-:Y:S01]  /*1f500*/  IMAD.MOV.U32 R0, RZ, RZ, R5 ;  /* 0x000000ffff007224 */ /* 0x000fe200078e0005 */
[----:B------:R-:W-:Y:S02]  /*1f510*/  MOV R2, 0x2 ;  /* 0x0000000200027802 */ /* 0x000fe40000000f00 */
[----:B------:R-:W-:Y:S02]  /*1f520*/  MOV R3, 0x1f540 ;  /* 0x0001f54000037802 */ /* 0x000fe40000000f00 */
[----:B------:R-:W-:Y:S05]  /*1f530*/  CALL.REL.NOINC `($__internal_26_$__cuda_sm70_shflsync_up_p) ;  /* 0x0000130000007944 */ /* 0x000fea0003c00000 */
[----:B------:R-:W-:Y:S01]  /*1f540*/  SEL R0, R4, RZ, P4 ;  /* 0x000000ff04007207 */ /* 0x000fe20002000000 */
[----:B------:R-:W-:Y:S01]  /*1f550*/  IMAD.MOV.U32 R2, RZ, RZ, 0x4 ;  /* 0x00000004ff027424 */ /* 0x000fe200078e00ff */
[----:B------:R-:W-:-:S03]  /*1f560*/  MOV R3, 0x1f590 ;  /* 0x0001f59000037802 */ /* 0x000fc60000000f00 */
[----:B------:R-:W-:Y:S02]  /*1f570*/  IMAD.IADD R0, R5, 0x1, R0 ;  /* 0x0000000105007824 */ /* 0x000fe400078e0200 */
        /* <DEDUP_REMOVED lines=14> */
[----:B------:R-:W-:Y:S01]  /*1f660*/  IMAD.IADD R4, R0, 0x1, R4 ;  /* 0x0000000100047824 */ /* 0x000fe200078e0204 */
[----:B------:R-:W-:-:S03]  /*1f670*/  MOV R0, 0x1f ;  /* 0x0000001f00007802 */ /* 0x000fc60000000f00 */
[----:B------:R-:W-:Y:S02]  /*1f680*/  IMAD.MOV.U32 R5, RZ, RZ, R4 ;  /* 0x000000ffff057224 */ /* 0x000fe400078e0004 */
[----:B------:R-:W-:Y:S05]  /*1f690*/  CALL.REL.NOINC `($__internal_25_$__cuda_sm70_shflsync_idx_p) ;  /* 0x0000115000007944 */ /* 0x000fea0003c00000 */
[----:B------:R-:W-:Y:S05]  /*1f6a0*/  BRA `(.L_x_1307) ;  /* 0xfffe0eb000007947 */ /* 0x000fea000383ffff */
.L_x_1128:
[----:B------:R-:W-:Y:S02]  /*1f6b0*/  SEL R0, RZ, 0x1, P0 ;  /* 0x00000001ff007807 */ /* 0x000fe40000000000 */
[----:B------:R-:W-:Y:S02]  /*1f6c0*/  MOV R2, 0x1f6e0 ;  /* 0x0001f6e000027802 */ /* 0x000fe40000000f00 */
[----:B------:R-:W-:Y:S05]  /*1f6d0*/  CALL.REL.NOINC `($__internal_27_$__cuda_sm70_votesync_ballot) ;  /* 0x000011d000007944 */ /* 0x000fea0003c00000 */
[----:B------:R-:W-:Y:S01]  /*1f6e0*/  MOV R10, R0 ;  /* 0x00000000000a7202 */ /* 0x000fe20000000f00 */
[----:B------:R-:W-:Y:S05]  /*1f6f0*/  BRA `(.L_x_1308) ;  /* 0xfffe0ef000007947 */ /* 0x000fea000383ffff */
.L_x_1129:
[----:B------:R-:W-:Y:S01]  /*1f700*/  IMAD.MOV.U32 R5, RZ, RZ, R9 ;  /* 0x000000ffff057224 */ /* 0x000fe200078e0009 */
[----:B------:R-:W-:Y:S01]  /*1f710*/  MOV R3, R6 ;  /* 0x0000000600037202 */ /* 0x000fe20000000f00 */
[----:B-1----:R-:W-:Y:S01]  /*1f720*/  IMAD.MOV.U32 R0, RZ, RZ, 0x1f ;  /* 0x0000001fff007424 */ /* 0x002fe200078e00ff */
[----:B------:R-:W-:Y:S02]  /*1f730*/  MOV R2, 0x1f750 ;  /* 0x0001f75000027802 */ /* 0x000fe40000000f00 */
[----:B------:R-:W-:Y:S05]  /*1f740*/  CALL.REL.NOINC `($__internal_25_$__cuda_sm70_shflsync_idx_p) ;  /* 0x000010a000007944 */ /* 0x000fea0003c00000 */
[----:B------:R-:W-:Y:S01]  /*1f750*/  IMAD.MOV.U32 R12, RZ, RZ, R0 ;  /* 0x000000ffff0c7224 */ /* 0x000fe200078e0000 */
[----:B------:R-:W-:Y:S01]  /*1f760*/  MOV R5, R8 ;  /* 0x0000000800057202 */ /* 0x000fe20000000f00 */
[----:B------:R-:W-:Y:S01]  /*1f770*/  IMAD.MOV.U32 R7, RZ, RZ, RZ ;  /* 0x000000ffff077224 */ /* 0x000fe200078e00ff */
[----:B------:R-:W-:Y:S01]  /*1f780*/  MOV R3, R6 ;  /* 0x0000000600037202 */ /* 0x000fe20000000f00 */
[----:B------:R-:W-:Y:S01]  /*1f790*/  IMAD.MOV.U32 R0, RZ, RZ, 0x1f ;  /* 0x0000001fff007424 */ /* 0x000fe200078e00ff */
[----:B------:R-:W-:-:S02]  /*1f7a0*/  MOV R2, 0x1f7c0 ;  /* 0x0001f7c000027802 */ /* 0x000fc40000000f00 */
[----:B------:R-:W-:Y:S05]  /*1f7b0*/  CALL.REL.NOINC `($__internal_25_$__cuda_sm70_shflsync_idx_p) ;  /* 0x0000103000007944 */ /* 0x000fea0003c00000 */
[----:B------:R-:W-:Y:S01]  /*1f7c0*/  MOV R9, R0 ;  /* 0x0000000000097202 */ /* 0x000fe20000000f00 */
[----:B------:R-:W-:Y:S05]  /*1f7d0*/  BRA `(.L_x_1309) ;  /* 0xfffe0e8000007947 */ /* 0x000fea000383ffff */
.L_x_1132:
[----:B------:R-:W-:Y:S01]  /*1f7e0*/  IMAD.MOV.U32 R5, RZ, RZ, R4 ;  /* 0x000000ffff057224 */ /* 0x000fe200078e0004 */
[----:B-1----:R-:W-:-:S02]  /*1f7f0*/  MOV R0, 0x1f ;  /* 0x0000001f00007802 */ /* 0x002fc40000000f00 */
[----:B------:R-:W-:Y:S02]  /*1f800*/  MOV R2, 0x1f820 ;  /* 0x0001f82000027802 */ /* 0x000fe40000000f00 */
[----:B--234-:R-:W-:Y:S05]  /*1f810*/  CALL.REL.NOINC `($__internal_25_$__cuda_sm70_shflsync_idx_p) ;  /* 0x00000fd000007944 */ /* 0x01cfea0003c00000 */
[----:B------:R-:W-:Y:S01]  /*1f820*/  MOV R7, R0 ;  /* 0x0000000000077202 */ /* 0x000fe20000000f00 */
[----:B------:R-:W-:Y:S05]  /*1f830*/  BRA `(.L_x_1131) ;  /* 0xfffe0e8000007947 */ /* 0x000fea000383ffff */
.L_x_1243:
[----:B-1----:R1:W5:Y:S01]  /*1f840*/  LDL R2, [R1+0x34] ;  /* 0x0000340001027983 */ /* 0x0023620000100800 */
[----:B------:R-:W-:Y:S02]  /*1f850*/  MOV R5, 0x2 ;  /* 0x0000000200057802 */ /* 0x000fe40000000f00 */
[----:B------:R-:W-:Y:S02]  /*1f860*/  MOV R4, 0x1f880 ;  /* 0x0001f88000047802 */ /* 0x000fe40000000f00 */
[----:B-1---5:R-:W-:Y:S05]  /*1f870*/  CALL.REL.NOINC `($__internal_24_$__cuda_sm70_shflsync_bfly_p) ;  /* 0x00000f3000007944 */ /* 0x022fea0003c00000 */
[----:B------:R-:W-:Y:S01]  /*1f880*/  MOV R0, R2 ;  /* 0x0000000200007202 */ /* 0x000fe20000000f00 */
[----:B------:R-:W-:Y:S05]  /*1f890*/  BRA `(.L_x_1310) ;  /* 0xffffb77000007947 */ /* 0x000fea000383ffff */
.L_x_1244:
[----:B------:R-:W-:Y:S01]  /*1f8a0*/  IMAD.MOV.U32 R2, RZ, RZ, R0 ;  /* 0x000000ffff027224 */ /* 0x000fe200078e0000 */
[----:B------:R-:W-:Y:S02]  /*1f8b0*/  MOV R5, 0x1 ;  /* 0x0000000100057802 */ /* 0x000fe40000000f00 */
[----:B------:R-:W-:Y:S02]  /*1f8c0*/  MOV R4, 0x1f8e0 ;  /* 0x0001f8e000047802 */ /* 0x000fe40000000f00 */
[----:B------:R-:W-:Y:S05]  /*1f8d0*/  CALL.REL.NOINC `($__internal_24_$__cuda_sm70_shflsync_bfly_p) ;  /* 0x00000ed000007944 */ /* 0x000fea0003c00000 */
[----:B------:R-:W-:Y:S02]  /*1f8e0*/  FADD.FTZ R0, R0, R2 ;  /* 0x0000000200007221 */ /* 0x000fe40000010000 */
[----:B------:R1:W5:Y:S01]  /*1f8f0*/  LDL R2, [R1+0x38] ;  /* 0x0000380001027983 */ /* 0x0003620000100800 */
[----:B------:R-:W-:-:S02]  /*1f900*/  MOV R5, 0x2 ;  /* 0x0000000200057802 */ /* 0x000fc40000000f00 */
[----:B------:R-:W-:Y:S02]  /*1f910*/  MOV R4, 0x1f930 ;  /* 0x0001f93000047802 */ /* 0x000fe40000000f00 */
[----:B-1---5:R-:W-:Y:S05]  /*1f920*/  CALL.REL.NOINC `($__internal_24_$__cuda_sm70_shflsync_bfly_p) ;  /* 0x00000e8000007944 */ /* 0x022fea0003c00000 */
[----:B------:R-:W2:Y:S01]  /*1f930*/  LDL.LU R3, [R1+0x38] ;  /* 0x0000380001037983 */ /* 0x000ea20000300800 */
[----:B------:R-:W-:Y:S02]  /*1f940*/  MOV R5, 0x1 ;  /* 0x0000000100057802 */ /* 0x000fe40000000f00 */
[----:B------:R-:W-:Y:S01]  /*1f950*/  MOV R4, 0x1f990 ;  /* 0x0001f99000047802 */ /* 0x000fe20000000f00 */
[----:B--2---:R-:W-:-:S05]  /*1f960*/  FADD.FTZ R3, R3, R2 ;  /* 0x0000000203037221 */ /* 0x004fca0000010000 */
[----:B------:R-:W-:Y:S02]  /*1f970*/  MOV R2, R3 ;  /* 0x0000000300027202 */ /* 0x000fe40000000f00 */
[----:B------:R-:W-:Y:S05]  /*1f980*/  CALL.REL.NOINC `($__internal_24_$__cuda_sm70_shflsync_bfly_p) ;  /* 0x00000e2000007944 */ /* 0x000fea0003c00000 */
[----:B------:R-:W-:Y:S01]  /*1f990*/  MOV R4, R2 ;  /* 0x0000000200047202 */ /* 0x000fe20000000f00 */
[----:B------:R-:W-:Y:S05]  /*1f9a0*/  BRA `(.L_x_1311) ;  /* 0xffffb6f000007947 */ /* 0x000fea000383ffff */
.L_x_1251:
[----:B-1234-:R-:W-:Y:S01]  /*1f9b0*/  IMAD.MOV.U32 R5, RZ, RZ, R8 ;  /* 0x000000ffff057224 */ /* 0x01efe200078e0008 */
[----:B------:R-:W-:Y:S01]  /*1f9c0*/  MOV R3, RZ ;  /* 0x000000ff00037202 */ /* 0x000fe20000000f00 */
[----:B------:R-:W-:Y:S01]  /*1f9d0*/  IMAD.MOV.U32 R0, RZ, RZ, 0x181f ;  /* 0x0000181fff007424 */ /* 0x000fe200078e00ff */
[----:B------:R-:W-:Y:S02]  /*1f9e0*/  MOV R2, 0x1fa00 ;  /* 0x0001fa0000027802 */ /* 0x000fe40000000f00 */
[----:B------:R-:W-:Y:S05]  /*1f9f0*/  CALL.REL.NOINC `($__internal_25_$__cuda_sm70_shflsync_idx_p) ;  /* 0x00000df000007944 */ /* 0x000fea0003c00000 */
[----:B------:R-:W-:Y:S01]  /*1fa00*/  MOV R10, R0 ;  /* 0x00000000000a7202 */ /* 0x000fe20000000f00 */
[----:B------:R-:W-:Y:S05]  /*1fa10*/  BRA `(.L_x_1312) ;  /* 0xffffccb000007947 */ /* 0x000fea000383ffff */
.L_x_1252:
[----:B------:R-:W-:Y:S01]  /*1fa20*/  IMAD.MOV.U32 R5, RZ, RZ, R9 ;  /* 0x000000ffff057224 */ /* 0x000fe200078e0009 */
[----:B------:R-:W-:Y:S01]  /*1fa30*/  MOV R3, RZ ;  /* 0x000000ff00037202 */ /* 0x000fe20000000f00 */
[----:B------:R-:W-:Y:S01]  /*1fa40*/  IMAD.MOV.U32 R0, RZ, RZ, 0x181f ;  /* 0x0000181fff007424 */ /* 0x000fe200078e00ff */
[----:B------:R-:W-:Y:S02]  /*1fa50*/  MOV R2, 0x1fa70 ;  /* 0x0001fa7000027802 */ /* 0x000fe40000000f00 */
[----:B-12---:R-:W-:Y:S05]  /*1fa60*/  CALL.REL.NOINC `($__internal_25_$__cuda_sm70_shflsync_idx_p) ;  /* 0x00000d8000007944 */ /* 0x006fea0003c00000 */
[----:B------:R-:W-:Y:S05]  /*1fa70*/  BRA `(.L_x_1313) ;  /* 0xffffcc7000007947 */ /* 0x000fea000383ffff */
.L_x_1255:
[----:B--2---:R-:W-:Y:S01]  /*1fa80*/  IMAD.MOV.U32 R5, RZ, RZ, R8 ;  /* 0x000000ffff057224 */ /* 0x004fe200078e0008 */
[----:B------:R-:W-:Y:S01]  /*1fa90*/  MOV R3, 0x1 ;  /* 0x0000000100037802 */ /* 0x000fe20000000f00 */
[----:B----4-:R-:W-:Y:S01]  /*1faa0*/  IMAD.MOV.U32 R0, RZ, RZ, 0x181f ;  /* 0x0000181fff007424 */ /* 0x010fe200078e00ff */
[----:B------:R-:W-:-:S02]  /*1fab0*/  MOV R2, 0x1fad0 ;  /* 0x0001fad000027802 */ /* 0x000fc40000000f00 */
[----:B-1-3--:R-:W-:Y:S05]  /*1fac0*/  CALL.REL.NOINC `($__internal_25_$__cuda_sm70_shflsync_idx_p) ;  /* 0x00000d2000007944 */ /* 0x00afea0003c00000 */
[----:B------:R-:W-:Y:S01]  /*1fad0*/  IMAD.MOV.U32 R10, RZ, RZ, R0 ;  /* 0x000000ffff0a7224 */ /* 0x000fe200078e0000 */
[----:B------:R-:W-:Y:S01]  /*1fae0*/  MOV R3, 0x1 ;  /* 0x0000000100037802 */ /* 0x000fe20000000f00 */
[----:B------:R-:W-:Y:S01]  /*1faf0*/  IMAD.MOV.U32 R5, RZ, RZ, R9 ;  /* 0x000000ffff057224 */ /* 0x000fe200078e0009 */
[----:B------:R-:W-:-:S02]  /*1fb00*/  MOV R0, 0x181f ;  /* 0x0000181f00007802 */ /* 0x000fc40000000f00 */
[----:B------:R-:W-:Y:S02]  /*1fb10*/  MOV R2, 0x1fb30 ;  /* 0x0001fb3000027802 */ /* 0x000fe40000000f00 */
[----:B------:R-:W-:Y:S05]  /*1fb20*/  CALL.REL.NOINC `($__internal_25_$__cuda_sm70_shflsync_idx_p) ;  /* 0x00000cc000007944 */ /* 0x000fea0003c00000 */
[----:B------:R-:W-:Y:S05]  /*1fb30*/  BRA `(.L_x_1314) ;  /* 0xffffcca000007947 */ /* 0x000fea000383ffff */
.L_x_1258:
[----:B-1----:R-:W-:Y:S01]  /*1fb40*/  IMAD.MOV.U32 R5, RZ, RZ, R8 ;  /* 0x000000ffff057224 */ /* 0x002fe200078e0008 */
[----:B------:R-:W-:Y:S01]  /*1fb50*/  MOV R3, 0x2 ;  /* 0x0000000200037802 */ /* 0x000fe20000000f00 */
[----:B----4-:R-:W-:Y:S01]  /*1fb60*/  IMAD.MOV.U32 R0, RZ, RZ, 0x181f ;  /* 0x0000181fff007424 */ /* 0x010fe200078e00ff */
[----:B------:R-:W-:Y:S02]  /*1fb70*/  MOV R2, 0x1fb90 ;  /* 0x0001fb9000027802 */ /* 0x000fe40000000f00 */
[----:B--23--:R-:W-:Y:S05]  /*1fb80*/  CALL.REL.NOINC `($__internal_25_$__cuda_sm70_shflsync_idx_p) ;  /* 0x00000c6000007944 */ /* 0x00cfea0003c00000 */
[----:B------:R-:W-:Y:S01]  /*1fb90*/  MOV R10, R0 ;  /* 0x00000000000a7202 */ /* 0x000fe20000000f00 */
[----:B------:R-:W-:Y:S05]  /*1fba0*/  BRA `(.L_x_1315) ;  /* 0xffffcd2000007947 */ /* 0x000fea000383ffff */
.L_x_1259:
[----:B------:R-:W-:Y:S01]  /*1fbb0*/  IMAD.MOV.U32 R5, RZ, RZ, R9 ;  /* 0x000000ffff057224 */ /* 0x000fe200078e0009 */
[----:B------:R-:W-:Y:S01]  /*1fbc0*/  MOV R3, 0x2 ;  /* 0x0000000200037802 */ /* 0x000fe20000000f00 */
[----:B----4-:R-:W-:Y:S01]  /*1fbd0*/  IMAD.MOV.U32 R0, RZ, RZ, 0x181f ;  /* 0x0000181fff007424 */ /* 0x010fe200078e00ff */
[----:B------:R-:W-:Y:S02]  /*1fbe0*/  MOV R2, 0x1fc00 ;  /* 0x0001fc0000027802 */ /* 0x000fe40000000f00 */
[----:B-123--:R-:W-:Y:S05]  /*1fbf0*/  CALL.REL.NOINC `($__internal_25_$__cuda_sm70_shflsync_idx_p) ;  /* 0x00000bf000007944 */ /* 0x00efea0003c00000 */
[----:B------:R-:W-:Y:S05]  /*1fc00*/  BRA `(.L_x_1316) ;  /* 0xffffcce000007947 */ /* 0x000fea000383ffff */
.L_x_1262:
[----:B-1----:R-:W-:Y:S01]  /*1fc10*/  IMAD.MOV.U32 R5, RZ, RZ, R8 ;  /* 0x000000ffff057224 */ /* 0x002fe200078e0008 */
[----:B------:R-:W-:Y:S01]  /*1fc20*/  MOV R3, 0x3 ;  /* 0x0000000300037802 */ /* 0x000fe20000000f00 */
[----:B------:R-:W-:Y:S01]  /*1fc30*/  IMAD.MOV.U32 R0, RZ, RZ, 0x181f ;  /* 0x0000181fff007424 */ /* 0x000fe200078e00ff */
[----:B------:R-:W-:-:S02]  /*1fc40*/  MOV R2, 0x1fc60 ;  /* 0x0001fc6000027802 */ /* 0x000fc40000000f00 */
[----:B--234-:R-:W-:Y:S05]  /*1fc50*/  CALL.REL.NOINC `($__internal_25_$__cuda_sm70_shflsync_idx_p) ;  /* 0x00000b9000007944 */ /* 0x01cfea0003c00000 */
[----:B------:R-:W-:Y:S01]  /*1fc60*/  IMAD.MOV.U32 R4, RZ, RZ, R0 ;  /* 0x000000ffff047224 */ /* 0x000fe200078e0000 */
[----:B------:R-:W-:Y:S01]  /*1fc70*/  MOV R3, 0x3 ;  /* 0x0000000300037802 */ /* 0x000fe20000000f00 */
[----:B------:R-:W-:Y:S01]  /*1fc80*/  IMAD.MOV.U32 R5, RZ, RZ, R9 ;  /* 0x000000ffff057224 */ /* 0x000fe200078e0009 */
[----:B------:R-:W-:-:S02]  /*1fc90*/  MOV R0, 0x181f ;  /* 0x0000181f00007802 */ /* 0x000fc40000000f00 */
[----:B------:R-:W-:Y:S02]  /*1fca0*/  MOV R2, 0x1fcc0 ;  /* 0x0001fcc000027802 */ /* 0x000fe40000000f00 */
[----:B------:R-:W-:Y:S05]  /*1fcb0*/  CALL.REL.NOINC `($__internal_25_$__cuda_sm70_shflsync_idx_p) ;  /* 0x00000b3000007944 */ /* 0x000fea0003c00000 */
[----:B------:R-:W-:Y:S05]  /*1fcc0*/  BRA `(.L_x_1317) ;  /* 0xffffcd2000007947 */ /* 0x000fea000383ffff */
.L_x_1264:
[----:B------:R-:W-:Y:S01]  /*1fcd0*/  IMAD.MOV.U32 R5, RZ, RZ, R14 ;  /* 0x000000ffff057224 */ /* 0x000fe200078e000e */
[----:B------:R-:W-:Y:S01]  /*1fce0*/  MOV R3, RZ ;  /* 0x000000ff00037202 */ /* 0x000fe20000000f00 */
[----:B------:R-:W-:Y:S01]  /*1fcf0*/  IMAD.MOV.U32 R0, RZ, RZ, 0x1c1f ;  /* 0x00001c1fff007424 */ /* 0x000fe200078e00ff */
[----:B------:R-:W-:Y:S02]  /*1fd00*/  MOV R2, 0x1fd20 ;  /* 0x0001fd2000027802 */ /* 0x000fe40000000f00 */
[----:B------:R-:W-:Y:S05]  /*1fd10*/  CALL.REL.NOINC `($__internal_25_$__cuda_sm70_shflsync_idx_p) ;  /* 0x00000ad000007944 */ /* 0x000fea0003c00000 */
[----:B------:R-:W-:Y:S01]  /*1fd20*/  MOV R4, R0 ;  /* 0x0000000000047202 */ /* 0x000fe20000000f00 */
[----:B------:R-:W-:Y:S05]  /*1fd30*/  BRA `(.L_x_1318) ;  /* 0xffffcfa000007947 */ /* 0x000fea000383ffff */
.L_x_1265:
[----:B------:R-:W-:Y:S01]  /*1fd40*/  IMAD.MOV.U32 R5, RZ, RZ, R28 ;  /* 0x000000ffff057224 */ /* 0x000fe200078e001c */
[----:B------:R-:W-:Y:S01]  /*1fd50*/  MOV R3, RZ ;  /* 0x000000ff00037202 */ /* 0x000fe20000000f00 */
[----:B------:R-:W-:Y:S01]  /*1fd60*/  IMAD.MOV.U32 R0, RZ, RZ, 0x1c1f ;  /* 0x00001c1fff007424 */ /* 0x000fe200078e00ff */
[----:B------:R-:W-:Y:S02]  /*1fd70*/  MOV R2, 0x1fd90 ;  /* 0x0001fd9000027802 */ /* 0x000fe40000000f00 */
[----:B-12---:R-:W-:Y:S05]  /*1fd80*/  CALL.REL.NOINC `($__internal_25_$__cuda_sm70_shflsync_idx_p) ;  /* 0x00000a6000007944 */ /* 0x006fea0003c00000 */
[----:B------:R-:W-:Y:S05]  /*1fd90*/  BRA `(.L_x_1319) ;  /* 0xffffcf6000007947 */ /* 0x000fea000383ffff */
.L_x_1268:
[----:B------:R-:W-:Y:S01]  /*1fda0*/  IMAD.MOV.U32 R5, RZ, RZ, R14 ;  /* 0x000000ffff057224 */ /* 0x000fe200078e000e */
[----:B----4-:R-:W-:Y:S01]  /*1fdb0*/  MOV R3, 0x1 ;  /* 0x0000000100037802 */ /* 0x010fe20000000f00 */
[----:B------:R-:W-:Y:S01]  /*1fdc0*/  IMAD.MOV.U32 R0, RZ, RZ, 0x1c1f ;  /* 0x00001c1fff007424 */ /* 0x000fe200078e00ff */
[----:B------:R-:W-:-:S02]  /*1fdd0*/  MOV R2, 0x1fdf0 ;  /* 0x0001fdf000027802 */ /* 0x000fc40000000f00 */
[----:B-123--:R-:W-:Y:S05]  /*1fde0*/  CALL.REL.NOINC `($__internal_25_$__cuda_sm70_shflsync_idx_p) ;  /* 0x00000a0000007944 */ /* 0x00efea0003c00000 */
[----:B------:R-:W-:Y:S01]  /*1fdf0*/  IMAD.MOV.U32 R4, RZ, RZ, R0 ;  /* 0x000000ffff047224 */ /* 0x000fe200078e0000 */
[----:B------:R-:W-:Y:S01]  /*1fe00*/  MOV R3, 0x1 ;  /* 0x0000000100037802 */ /* 0x000fe20000000f00 */
[----:B------:R-:W-:Y:S01]  /*1fe10*/  IMAD.MOV.U32 R5, RZ, RZ, R28 ;  /* 0x000000ffff057224 */ /* 0x000fe200078e001c */
[----:B------:R-:W-:-:S02]  /*1fe20*/  MOV R0, 0x1c1f ;  /* 0x00001c1f00007802 */ /* 0x000fc40000000f00 */
[----:B------:R-:W-:Y:S02]  /*1fe30*/  MOV R2, 0x1fe50 ;  /* 0x0001fe5000027802 */ /* 0x000fe40000000f00 */
[----:B------:R-:W-:Y:S05]  /*1fe40*/  CALL.REL.NOINC `($__internal_25_$__cuda_sm70_shflsync_idx_p) ;  /* 0x000009a000007944 */ /* 0x000fea0003c00000 */
[----:B------:R-:W-:Y:S05]  /*1fe50*/  BRA `(.L_x_1320) ;  /* 0xffffd50000007947 */ /* 0x000fea000383ffff */
.L_x_1272:
[----:B------:R-:W-:Y:S01]  /*1fe60*/  IMAD.MOV.U32 R5, RZ, RZ, R6 ;  /* 0x000000ffff057224 */ /* 0x000fe200078e0006 */
[----:B------:R-:W-:Y:S01]  /*1fe70*/  MOV R3, RZ ;  /* 0x000000ff00037202 */ /* 0x000fe20000000f00 */
[----:B------:R-:W-:Y:S01]  /*1fe80*/  IMAD.MOV.U32 R0, RZ, RZ, 0x181f ;  /* 0x0000181fff007424 */ /* 0x000fe200078e00ff */
[----:B------:R-:W-:Y:S02]  /*1fe90*/  MOV R2, 0x1feb0 ;  /* 0x0001feb000027802 */ /* 0x000fe40000000f00 */
[----:B------:R-:W-:Y:S05]  /*1fea0*/  CALL.REL.NOINC `($__internal_25_$__cuda_sm70_shflsync_idx_p) ;  /* 0x0000094000007944 */ /* 0x000fea0003c00000 */
[----:B------:R-:W-:Y:S01]  /*1feb0*/  MOV R11, R0 ;  /* 0x00000000000b7202 */ /* 0x000fe20000000f00 */
[----:B------:R-:W-:Y:S05]  /*1fec0*/  BRA `(.L_x_1321) ;  /* 0xffffe0b000007947 */ /* 0x000fea000383ffff */
.L_x_1273:
[----:B------:R-:W-:Y:S01]  /*1fed0*/  IMAD.MOV.U32 R5, RZ, RZ, R10 ;  /* 0x000000ffff057224 */ /* 0x000fe200078e000a */
[----:B------:R-:W-:Y:S01]  /*1fee0*/  MOV R3, RZ ;  /* 0x000000ff00037202 */ /* 0x000fe20000000f00 */
[----:B------:R-:W-:Y:S01]  /*1fef0*/  IMAD.MOV.U32 R0, RZ, RZ, 0x181f ;  /* 0x0000181fff007424 */ /* 0x000fe200078e00ff */
[----:B------:R-:W-:Y:S02]  /*1ff00*/  MOV R2, 0x1ff20 ;  /* 0x0001ff2000027802 */ /* 0x000fe40000000f00 */
[----:B-12---:R-:W-:Y:S05]  /*1ff10*/  CALL.REL.NOINC `($__internal_25_$__cuda_sm70_shflsync_idx_p) ;  /* 0x000008d000007944 */ /* 0x006fea0003c00000 */
[----:B------:R-:W-:Y:S05]  /*1ff20*/  BRA `(.L_x_1322) ;  /* 0xffffe07000007947 */ /* 0x000fea000383ffff */
.L_x_1276:
        /* <DEDUP_REMOVED lines=12> */
.L_x_1279:
[----:B-1----:R-:W-:Y:S01]  /*1fff0*/  IMAD.MOV.U32 R5, RZ, RZ, R6 ;  /* 0x000000ffff057224 */ /* 0x002fe200078e0006 */
[----:B------:R-:W-:Y:S01]  /*20000*/  MOV R3, 0x2 ;  /* 0x0000000200037802 */ /* 0x000fe20000000f00 */
[----:B----4-:R-:W-:Y:S01]  /*20010*/  IMAD.MOV.U32 R0, RZ, RZ, 0x181f ;  /* 0x0000181fff007424 */ /* 0x010fe200078e00ff */
[----:B------:R-:W-:Y:S02]  /*20020*/  MOV R2, 0x20040 ;  /* 0x0002004000027802 */ /* 0x000fe40000000f00 */
[----:B--23--:R-:W-:Y:S05]  /*20030*/  CALL.REL.NOINC `($__internal_25_$__cuda_sm70_shflsync_idx_p) ;  /* 0x000007b000007944 */ /* 0x00cfea0003c00000 */
[----:B------:R-:W-:Y:S01]  /*20040*/  MOV R11, R0 ;  /* 0x00000000000b7202 */ /* 0x000fe20000000f00 */
[----:B------:R-:W-:Y:S05]  /*20050*/  BRA `(.L_x_1324) ;  /* 0xffffe13000007947 */ /* 0x000fea000383ffff */
.L_x_1280:
[----:B------:R-:W-:Y:S01]  /*20060*/  IMAD.MOV.U32 R5, RZ, RZ, R10 ;  /* 0x000000ffff057224 */ /* 0x000fe200078e000a */
[----:B------:R-:W-:Y:S01]  /*20070*/  MOV R3, 0x2 ;  /* 0x0000000200037802 */ /* 0x000fe20000000f00 */
[----:B----4-:R-:W-:Y:S01]  /*20080*/  IMAD.MOV.U32 R0, RZ, RZ, 0x181f ;  /* 0x0000181fff007424 */ /* 0x010fe200078e00ff */
[----:B------:R-:W-:Y:S02]  /*20090*/  MOV R2, 0x200b0 ;  /* 0x000200b000027802 */ /* 0x000fe40000000f00 */
[----:B-123--:R-:W-:Y:S05]  /*200a0*/  CALL.REL.NOINC `($__internal_25_$__cuda_sm70_shflsync_idx_p) ;  /* 0x0000074000007944 */ /* 0x00efea0003c00000 */
[----:B------:R-:W-:Y:S05]  /*200b0*/  BRA `(.L_x_1325) ;  /* 0xffffe0f000007947 */ /* 0x000fea000383ffff */
.L_x_1283:
        /* <DEDUP_REMOVED lines=12> */
.L_x_1285:
[----:B------:R-:W-:Y:S01]  /*20180*/  IMAD.MOV.U32 R5, RZ, RZ, R67 ;  /* 0x000000ffff057224 */ /* 0x000fe200078e0043 */
[----:B------:R-:W-:Y:S01]  /*20190*/  MOV R3, RZ ;  /* 0x000000ff00037202 */ /* 0x000fe20000000f00 */
[----:B------:R-:W-:Y:S01]  /*201a0*/  IMAD.MOV.U32 R0, RZ, RZ, 0x1f ;  /* 0x0000001fff007424 */ /* 0x000fe200078e00ff */
[----:B------:R-:W-:Y:S02]  /*201b0*/  MOV R2, 0x201d0 ;  /* 0x000201d000027802 */ /* 0x000fe40000000f00 */
[----:B------:R-:W-:Y:S05]  /*201c0*/  CALL.REL.NOINC `($__internal_25_$__cuda_sm70_shflsync_idx_p) ;  /* 0x0000062000007944 */ /* 0x000fea0003c00000 */
[----:B------:R-:W-:Y:S01]  /*201d0*/  MOV R9, R0 ;  /* 0x0000000000097202 */ /* 0x000fe20000000f00 */
[----:B------:R-:W-:Y:S05]  /*201e0*/  BRA `(.L_x_1327) ;  /* 0xffffe27000007947 */ /* 0x000fea000383ffff */
.L_x_1286:
[----:B------:R-:W-:Y:S01]  /*201f0*/  IMAD.MOV.U32 R5, RZ, RZ, R67 ;  /* 0x000000ffff057224 */ /* 0x000fe200078e0043 */
[----:B------:R-:W-:Y:S01]  /*20200*/  MOV R3, 0x1 ;  /* 0x0000000100037802 */ /* 0x000fe20000000f00 */
[----:B------:R-:W-:Y:S01]  /*20210*/  IMAD.MOV.U32 R0, RZ, RZ, 0x1f ;  /* 0x0000001fff007424 */ /* 0x000fe200078e00ff */
[----:B------:R-:W-:Y:S02]  /*20220*/  MOV R2, 0x20240 ;  /* 0x0002024000027802 */ /* 0x000fe40000000f00 */
[----:B-12---:R-:W-:Y:S05]  /*20230*/  CALL.REL.NOINC `($__internal_25_$__cuda_sm70_shflsync_idx_p) ;  /* 0x000005b000007944 */ /* 0x006fea0003c00000 */
[----:B------:R-:W-:Y:S01]  /*20240*/  MOV R8, R0 ;  /* 0x0000000000087202 */ /* 0x000fe20000000f00 */
[----:B------:R-:W-:Y:S05]  /*20250*/  BRA `(.L_x_1328) ;  /* 0xffffe22000007947 */ /* 0x000fea000383ffff */
.L_x_1287:
[----:B------:R-:W-:Y:S02]  /*20260*/  MOV R2, 0x1 ;  /* 0x0000000100027802 */ /* 0x000fe40000000f00 */
[----:B------:R-:W-:-:S02]  /*20270*/  MOV R3, 0x20290 ;  /* 0x0002029000037802 */ /* 0x000fc40000000f00 */
[----:B-1234-:R-:W-:Y:S05]  /*20280*/  CALL.REL.NOINC `($__internal_26_$__cuda_sm70_shflsync_up_p) ;  /* 0x000005b000007944 */ /* 0x01efea0003c00000 */
[----:B------:R-:W-:Y:S05]  /*20290*/  BRA `(.L_x_1329) ;  /* 0xffffe31000007947 */ /* 0x000fea000383ffff */
.L_x_1288:
[----:B------:R-:W-:Y:S02]  /*202a0*/  MOV R2, 0x2 ;  /* 0x0000000200027802 */ /* 0x000fe40000000f00 */
[----:B------:R-:W-:-:S02]  /*202b0*/  MOV R3, 0x202d0 ;  /* 0x000202d000037802 */ /* 0x000fc40000000f00 */
[----:B--2-4-:R-:W-:Y:S05]  /*202c0*/  CALL.REL.NOINC `($__internal_26_$__cuda_sm70_shflsync_up_p) ;  /* 0x0000057000007944 */ /* 0x014fea0003c00000 */
[----:B------:R-:W-:Y:S01]  /*202d0*/  SEL R3, R4, RZ, P1 ;  /* 0x000000ff04037207 */ /* 0x000fe20000800000 */
[----:B------:R-:W-:-:S04]  /*202e0*/  IMAD.MOV.U32 R2, RZ, RZ, 0x4 ;  /* 0x00000004ff027424 */ /* 0x000fc800078e00ff */
[----:B------:R-:W-:Y:S01]  /*202f0*/  IMAD.IADD R0, R0, 0x1, R3 ;  /* 0x0000000100007824 */ /* 0x000fe200078e0203 */
        /* <DEDUP_REMOVED lines=20> */
.L_x_1292:
[----:B------:R-:W-:Y:S02]  /*20440*/  MOV R2, 0x1 ;  /* 0x0000000100027802 */ /* 0x000fe40000000f00 */
[----:B------:R-:W-:Y:S02]  /*20450*/  MOV R3, 0x20470 ;  /* 0x0002047000037802 */ /* 0x000fe40000000f00 */
[----:B------:R-:W-:Y:S05]  /*20460*/  CALL.REL.NOINC `($__internal_26_$__cuda_sm70_shflsync_up_p) ;  /* 0x000003d000007944 */ /* 0x000fea0003c00000 */
[----:B------:R-:W-:Y:S01]  /*20470*/  MOV R2, R4 ;  /* 0x0000000400027202 */ /* 0x000fe20000000f00 */
[----:B------:R-:W-:Y:S05]  /*20480*/  BRA `(.L_x_1331) ;  /* 0xffffe38000007947 */ /* 0x000fea000383ffff */
.L_x_1293:
        /* <DEDUP_REMOVED lines=26> */
.L_x_1295:
[----:B------:R-:W-:Y:S02]  /*20630*/  SEL R0, RZ, 0x1, P0 ;  /* 0x00000001ff007807 */ /* 0x000fe40000000000 */
[----:B------:R-:W-:Y:S02]  /*20640*/  MOV R2, 0x20660 ;  /* 0x0002066000027802 */ /* 0x000fe40000000f00 */
[----:B-1----:R-:W-:Y:S05]  /*20650*/  CALL.REL.NOINC `($__internal_27_$__cuda_sm70_votesync_ballot) ;  /* 0x0000025000007944 */ /* 0x002fea0003c00000 */
[----:B------:R-:W-:Y:S01]  /*20660*/  MOV R10, R0 ;  /* 0x00000000000a7202 */ /* 0x000fe20000000f00 */
[----:B------:R-:W-:Y:S05]  /*20670*/  BRA `(.L_x_1333) ;  /* 0xffffe32000007947 */ /* 0x000fea000383ffff */
.L_x_1296:
[----:B------:R-:W-:Y:S01]  /*20680*/  IMAD.MOV.U32 R5, RZ, RZ, R6 ;  /* 0x000000ffff057224 */ /* 0x000fe200078e0006 */
[----:B------:R-:W-:Y:S01]  /*20690*/  MOV R3, R8 ;  /* 0x0000000800037202 */ /* 0x000fe20000000f00 */
[----:B--2---:R-:W-:Y:S01]  /*206a0*/  IMAD.MOV.U32 R0, RZ, RZ, 0x1f ;  /* 0x0000001fff007424 */ /* 0x004fe200078e00ff */
[----:B------:R-:W-:Y:S02]  /*206b0*/  MOV R2, 0x206d0 ;  /* 0x000206d000027802 */ /* 0x000fe40000000f00 */
[----:B-1----:R-:W-:Y:S05]  /*206c0*/  CALL.REL.NOINC `($__internal_25_$__cuda_sm70_shflsync_idx_p) ;  /* 0x0000012000007944 */ /* 0x002fea0003c00000 */
[----:B------:R-:W-:Y:S01]  /*206d0*/  IMAD.MOV.U32 R12, RZ, RZ, R0 ;  /* 0x000000ffff0c7224 */ /* 0x000fe200078e0000 */
[----:B------:R-:W-:Y:S01]  /*206e0*/  MOV R3, R8 ;  /* 0x0000000800037202 */ /* 0x000fe20000000f00 */
[----:B------:R-:W-:Y:S01]  /*206f0*/  IMAD.MOV.U32 R5, RZ, RZ, R7 ;  /* 0x000000ffff057224 */ /* 0x000fe200078e0007 */
[----:B------:R-:W-:Y:S02]  /*20700*/  MOV R0, 0x1f ;  /* 0x0000001f00007802 */ /* 0x000fe40000000f00 */
[----:B------:R-:W-:-:S02]  /*20710*/  MOV R2, 0x20730 ;  /* 0x0002073000027802 */ /* 0x000fc40000000f00 */
[----:B------:R-:W-:Y:S05]  /*20720*/  CALL.REL.NOINC `($__internal_25_$__cuda_sm70_shflsync_idx_p) ;  /* 0x000000c000007944 */ /* 0x000fea0003c00000 */
[----:B------:R-:W-:Y:S01]  /*20730*/  MOV R7, R0 ;  /* 0x0000000000077202 */ /* 0x000fe20000000f00 */
[----:B------:R-:W-:Y:S05]  /*20740*/  BRA `(.L_x_1334) ;  /* 0xffffe2c000007947 */ /* 0x000fea000383ffff */
.L_x_1299:
[----:B------:R-:W-:Y:S01]  /*20750*/  IMAD.MOV.U32 R5, RZ, RZ, R4 ;  /* 0x000000ffff057224 */ /* 0x000fe200078e0004 */
[----:B--2---:R-:W-:-:S02]  /*20760*/  MOV R0, 0x1f ;  /* 0x0000001f00007802 */ /* 0x004fc40000000f00 */
[----:B------:R-:W-:Y:S02]  /*20770*/  MOV R2, 0x20790 ;  /* 0x0002079000027802 */ /* 0x000fe40000000f00 */
[----:B-1-34-:R-:W-:Y:S05]  /*20780*/  CALL.REL.NOINC `($__internal_25_$__cuda_sm70_shflsync_idx_p) ;  /* 0x0000006000007944 */ /* 0x01afea0003c00000 */
[----:B------:R-:W-:Y:S01]  /*20790*/  MOV R13, R0 ;  /* 0x00000000000d7202 */ /* 0x000fe20000000f00 */
[----:B------:R-:W-:Y:S05]  /*207a0*/  BRA `(.L_x_1298) ;  /* 0xffffe2c000007947 */ /* 0x000fea000383ffff */
        .weak           $__internal_24_$__cuda_sm70_shflsync_bfly_p
        .type           $__internal_24_$__cuda_sm70_shflsync_bfly_p,@function
        .size           $__internal_24_$__cuda_sm70_shflsync_bfly_p,($__internal_25_$__cuda_sm70_shflsync_idx_p - $__internal_24_$__cuda_sm70_shflsync_bfly_p)
$__internal_24_$__cuda_sm70_shflsync_bfly_p:
[----:B------:R-:W-:Y:S04]  /*207b0*/  WARPSYNC R6 ;  /* 0x0000000600007348 */ /* 0x000fe80003800000 */
[----:B------:R1:W2:Y:S02]  /*207c0*/  SHFL.BFLY PT, R2, R2, R5, R7 ;  /* 0x0c00000502027389 */ /* 0x0002a400000e0007 */
[----:B-1----:R-:W-:-:S04]  /*207d0*/  MOV R5, 0x0 ;  /* 0x0000000000057802 */ /* 0x002fc80000000f00 */
[----:B--2---:R-:W-:Y:S05]  /*207e0*/  RET.REL.NODEC R4 `(_ZN7cutlass13device_kernelIN5flash19enable_sm80_to_sm89INS1_16FlashAttnFwdSm80INS1_25CollectiveMainloopFwdSm80ILi8ELi1ELb1EN4cute5tupleIJNS5_1CILi128EEENS7_ILi112EEES8_EEELi128ENS_6half_tEfNS_4arch4Sm80ELb1ELb0ELb1ELb1ELb0ELb1ELb1ELb1EEENS1_21CollectiveEpilogueFwdINS6_IJS8_S8_S9_EEENS6_IJNS7_ILi1EEESH_SH_EEESB_SD_Li256ELb1ELb1ELb1ELb0EEENS1_36VarlenDynamicPersistentTileSchedulerILi128ELi112ELi256ELi256ELb1ELb1ELb0ELb1ELb1ELb1EEEEEEEEEvNT_6ParamsE) ;  /* 0xfffdf81004007950 */ /* 0x004fea0003c3ffff */
        .weak           $__internal_25_$__cuda_sm70_shflsync_idx_p
        .type           $__internal_25_$__cuda_sm70_shflsync_idx_p,@function
        .size           $__internal_25_$__cuda_sm70_shflsync_idx_p,($__internal_26_$__cuda_sm70_shflsync_up_p - $__internal_25_$__cuda_sm70_shflsync_idx_p)
$__internal_25_$__cuda_sm70_shflsync_idx_p:
[----:B------:R-:W-:-:S04]  /*207f0*/  MOV R111, 0xffffffff ;  /* 0xffffffff006f7802 */ /* 0x000fc80000000f00 */
[----:B------:R-:W-:Y:S04]  /*20800*/  WARPSYNC R111 ;  /* 0x0000006f00007348 */ /* 0x000fe80003800000 */
[----:B------:R1:W2:Y:S02]  /*20810*/  SHFL.IDX PT, R0, R5, R3, R0 ;  /* 0x0000000305007389 */ /* 0x0002a400000e0000 */
[----:B-1----:R-:W-:-:S04]  /*20820*/  MOV R3, 0x0 ;  /* 0x0000000000037802 */ /* 0x002fc80000000f00 */
[----:B--2---:R-:W-:Y:S05]  /*20830*/  RET.REL.NODEC R2 `(_ZN7cutlass13device_kernelIN5flash19enable_sm80_to_sm89INS1_16FlashAttnFwdSm80INS1_25CollectiveMainloopFwdSm80ILi8ELi1ELb1EN4cute5tupleIJNS5_1CILi128EEENS7_ILi112EEES8_EEELi128ENS_6half_tEfNS_4arch4Sm80ELb1ELb0ELb1ELb1ELb0ELb1ELb1ELb1EEENS1_21CollectiveEpilogueFwdINS6_IJS8_S8_S9_EEENS6_IJNS7_ILi1EEESH_SH_EEESB_SD_Li256ELb1ELb1ELb1ELb0EEENS1_36VarlenDynamicPersistentTileSchedulerILi128ELi112ELi256ELi256ELb1ELb1ELb0ELb1ELb1ELb1EEEEEEEEEvNT_6ParamsE) ;  /* 0xfffdf7c002007950 */ /* 0x004fea0003c3ffff */
        .weak           $__internal_26_$__cuda_sm70_shflsync_up_p
        .type           $__internal_26_$__cuda_sm70_shflsync_up_p,@function
        .size           $__internal_26_$__cuda_sm70_shflsync_up_p,($__internal_27_$__cuda_sm70_votesync_ballot - $__internal_26_$__cuda_sm70_shflsync_up_p)
$__internal_26_$__cuda_sm70_shflsync_up_p:
[----:B------:R-:W-:Y:S02]  /*20840*/  IMAD.MOV.U32 R4, RZ, RZ, RZ ;  /* 0x000000ffff047224 */ /* 0x000fe400078e00ff */
[----:B------:R-:W-:-:S04]  /*20850*/  IMAD.MOV.U32 R10, RZ, RZ, -0x1 ;  /* 0xffffffffff0a7424 */ /* 0x000fc800078e00ff */
[----:B------:R-:W-:Y:S04]  /*20860*/  WARPSYNC R10 ;  /* 0x0000000a00007348 */ /* 0x000fe80003800000 */
[----:B------:R1:W2:Y:S02]  /*20870*/  SHFL.UP PT, R4, R0, R2, R4 ;  /* 0x0400000200047389 */ /* 0x0002a400000e0004 */
[----:B-1----:R-:W-:Y:S02]  /*20880*/  MOV R2, R3 ;  /* 0x0000000300027202 */ /* 0x002fe40000000f00 */
[----:B------:R-:W-:-:S04]  /*20890*/  MOV R3, 0x0 ;  /* 0x0000000000037802 */ /* 0x000fc80000000f00 */
[----:B--2---:R-:W-:Y:S05]  /*208a0*/  RET.REL.NODEC R2 `(_ZN7cutlass13device_kernelIN5flash19enable_sm80_to_sm89INS1_16FlashAttnFwdSm80INS1_25CollectiveMainloopFwdSm80ILi8ELi1ELb1EN4cute5tupleIJNS5_1CILi128EEENS7_ILi112EEES8_EEELi128ENS_6half_tEfNS_4arch4Sm80ELb1ELb0ELb1ELb1ELb0ELb1ELb1ELb1EEENS1_21CollectiveEpilogueFwdINS6_IJS8_S8_S9_EEENS6_IJNS7_ILi1EEESH_SH_EEESB_SD_Li256ELb1ELb1ELb1ELb0EEENS1_36VarlenDynamicPersistentTileSchedulerILi128ELi112ELi256ELi256ELb1ELb1ELb0ELb1ELb1ELb1EEEEEEEEEvNT_6ParamsE) ;  /* 0xfffdf75002007950 */ /* 0x004fea0003c3ffff */
        .weak           $__internal_27_$__cuda_sm70_votesync_ballot
        .type           $__internal_27_$__cuda_sm70_votesync_ballot,@function
        .size           $__internal_27_$__cuda_sm70_votesync_ballot,(.L_x_1371 - $__internal_27_$__cuda_sm70_votesync_ballot)
$__internal_27_$__cuda_sm70_votesync_ballot:
[----:B------:R-:W-:Y:S01]  /*208b0*/  ISETP.NE.U32.AND P0, PT, R0, 0x1, PT ;  /* 0x000000010000780c */ /* 0x000fe20003f05070 */
[----:B------:R-:W-:-:S04]  /*208c0*/  IMAD.MOV.U32 R3, RZ, RZ, -0x1 ;  /* 0xffffffffff037424 */ /* 0x000fc800078e00ff */
[----:B------:R-:W-:Y:S08]  /*208d0*/  WARPSYNC R3 ;  /* 0x0000000300007348 */ /* 0x000ff00003800000 */
[----:B------:R-:W-:-:S04]  /*208e0*/  VOTE.ANY R0, PT, !P0 ;  /* 0x0000000000007806 */ /* 0x000fc800040e0100 */
[----:B------:R-:W-:Y:S01]  /*208f0*/  LOP3.LUT R0, R0, R3, RZ, 0xc0, !PT ;  /* 0x0000000300007212 */ /* 0x000fe200078ec0ff */
[----:B------:R-:W-:-:S04]  /*20900*/  IMAD.MOV.U32 R3, RZ, RZ, 0x0 ;  /* 0x00000000ff037424 */ /* 0x000fc800078e00ff */
[----:B------:R-:W-:Y:S05]  /*20910*/  RET.REL.NODEC R2 `(_ZN7cutlass13device_kernelIN5flash19enable_sm80_to_sm89INS1_16FlashAttnFwdSm80INS1_25CollectiveMainloopFwdSm80ILi8ELi1ELb1EN4cute5tupleIJNS5_1CILi128EEENS7_ILi112EEES8_EEELi128ENS_6half_tEfNS_4arch4Sm80ELb1ELb0ELb1ELb1ELb0ELb1ELb1ELb1EEENS1_21CollectiveEpilogueFwdINS6_IJS8_S8_S9_EEENS6_IJNS7_ILi1EEESH_SH_EEESB_SD_Li256ELb1ELb1ELb1ELb0EEENS1_36VarlenDynamicPersistentTileSchedulerILi128ELi112ELi256ELi256ELb1ELb1ELb0ELb1ELb1ELb1EEEEEEEEEvNT_6ParamsE) ;  /* 0xfffdf6e002007950 */ /* 0x000fea0003c3ffff */
.L_x_1335:
        /* <DEDUP_REMOVED lines=14> */
.L_x_1371:


//--------------------- .nv.shared._ZN7cutlass13device_kernelIN5flash19enable_sm80_to_sm89INS1_16FlashAttnFwdSm80INS1_25CollectiveMainloopFwdSm80ILi8ELi1ELb1EN4cute5tupleIJNS5_1CILi128EEES8_S8_EEELi128ENS_6half_tEfNS_4arch4Sm80ELb0ELb0ELb1ELb0ELb0ELb0ELb1ELb1EEENS1_21CollectiveEpilogueFwdIS9_NS6_IJNS7_ILi1EEESF_SF_EEESA_SC_Li256ELb0ELb1ELb1ELb0EEENS1_19SingleTileSchedulerILb0ELb1ELb1ELi128EEEEEEEEEvNT_6ParamsE --------------------------
	.section	.nv.shared._ZN7cutlass13device_kernelIN5flash19enable_sm80_to_sm89INS1_16FlashAttnFwdSm80INS1_25CollectiveMainloopFwdSm80ILi8ELi1ELb1EN4cute5tupleIJNS5_1CILi128EEES8_S8_EEELi128ENS_6half_tEfNS_4arch4Sm80ELb0ELb0ELb1ELb0ELb0ELb0ELb1ELb1EEENS1_21CollectiveEpilogueFwdIS9_NS6_IJNS7_ILi1EEESF_SF_EEESA_SC_Li256ELb0ELb1ELb1ELb0EEENS1_19SingleTileSchedulerILb0ELb1ELb1ELi128EEEEEEEEEvNT_6ParamsE,"aw",@nobits
	.sectionflags	@""
	.align	16


//--------------------- .nv.global                --------------------------
	.section	.nv.global,"aw",@nobits
.nv.global:
	.type		_ZN80_INTERNAL_280a4de0_44_flash_fwd_hdim128_fp16_split_softcap_sm80_cu_ee213261_31084cute1_E,@object
	.size		_ZN80_INTERNAL_280a4de0_44_flash_fwd_hdim128_fp16_split_softcap_sm80_cu_ee213261_31084cute1_E,(_ZN80_INTERNAL_280a4de0_44_flash_fwd_hdim128_fp16_split_softcap_sm80_cu_ee213261_31084cuda3std3__45__cpo6cbeginE - _ZN80_INTERNAL_280a4de0_44_flash_fwd_hdim128_fp16_split_softcap_sm80_cu_ee213261_31084cute1_E)
_ZN80_INTERNAL_280a4de0_44_flash_fwd_hdim128_fp16_split_softcap_sm80_cu_ee213261_31084cute1_E:
	.zero		1
	.type		_ZN80_INTERNAL_280a4de0_44_flash_fwd_hdim128_fp16_split_softcap_sm80_cu_ee213261_31084cuda3std3__45__cpo6cbeginE,@object
	.size		_ZN80_INTERNAL_280a4de0_44_flash_fwd_hdim128_fp16_split_softcap_sm80_cu_ee213261_31084cuda3std3__45__cpo6cbeginE,(_ZN80_INTERNAL_280a4de0_44_flash_fwd_hdim128_fp16_split_softcap_sm80_cu_ee213261_31084cuda3std3__48in_placeE - _ZN80_INTERNAL_280a4de0_44_flash_fwd_hdim128_fp16_split_softcap_sm80_cu_ee213261_31084cuda3std3__45__cpo6cbeginE)
_ZN80_INTERNAL_280a4de0_44_flash_fwd_hdim128_fp16_split_softcap_sm80_cu_ee213261_31084cuda3std3__45__cpo6cbeginE:
	.zero		1
	.type		_ZN80_INTERNAL_280a4de0_44_flash_fwd_hdim128_fp16_split_softcap_sm80_cu_ee213261_31084cuda3std3__48in_placeE,@object
	.size		_ZN80_INTERNAL_280a4de0_44_flash_fwd_hdim128_fp16_split_softcap_sm80_cu_ee213261_31084cuda3std3__48in_placeE,(_ZN80_INTERNAL_280a4de0_44_flash_fwd_hdim128_fp16_split_softcap_sm80_cu_ee213261_31084cuda3std6ranges3__45__cpo9iter_moveE - _ZN80_INTERNAL_280a4de0_44_flash_fwd_hdim128_fp16_split_softcap_sm80_cu_ee213261_31084cuda3std3__48in_placeE)
_ZN80_INTERNAL_280a4de0_44_flash_fwd_hdim128_fp16_split_softcap_sm80_cu_ee213261_31084cuda3std3__48in_placeE:
	.zero		1
	.type		_ZN80_INTERNAL_280a4de0_44_flash_fwd_hdim128_fp16_split_softcap_sm80_cu_ee213261_31084cuda3std6ranges3__45__cpo9iter_moveE,@object
	.size		_ZN80_INTERNAL_280a4de0_44_flash_fwd_hdim128_fp16_split_softcap_sm80_cu_ee213261_31084cuda3std6ranges3__45__cpo9iter_moveE,(_ZN80_INTERNAL_280a4de0_44_flash_fwd_hdim128_fp16_split_softcap_sm80_cu_ee213261_31084cuda3std3__45__cpo5beginE - _ZN80_INTERNAL_280a4de0_44_flash_fwd_hdim128_fp16_split_softcap_sm80_cu_ee213261_31084cuda3std6ranges3__45__cpo9iter_moveE)
_ZN80_INTERNAL_280a4de0_44_flash_fwd_hdim128_fp16_split_softcap_sm80_cu_ee213261_31084cuda3std6ranges3__45__cpo9iter_moveE:
	.zero		1
	.type		_ZN80_INTERNAL_280a4de0_44_flash_fwd_hdim128_fp16_split_softcap_sm80_cu_ee213261_31084cuda3std3__45__cpo5beginE,@object
	.size		_ZN80_INTERNAL_280a4de0_44_flash_fwd_hdim128_fp16_split_softcap_sm80_cu_ee213261_31084cuda3std3__45__cpo5beginE,(_ZN80_INTERNAL_280a4de0_44_flash_fwd_hdim128_fp16_split_softcap_sm80_cu_ee213261_31084cuda3std3__482_GLOBAL__N__280a4de0_44_flash_fwd_hdim128_fp16_split_softcap_sm80_cu_ee213261_31086ignoreE - _ZN80_INTERNAL_280a4de0_44_flash_fwd_hdim128_fp16_split_softcap_sm80_cu_ee213261_31084cuda3std3__45__cpo5beginE)
_ZN80_INTERNAL_280a4de0_44_flash_fwd_hdim128_fp16_split_softcap_sm80_cu_ee213261_31084cuda3std3__45__cpo5beginE:
	.zero		1
	.type		_ZN80_INTERNAL_280a4de0_44_flash_fwd_hdim128_fp16_split_softcap_sm80_cu_ee213261_31084cuda3std3__482_GLOBAL__N__280a4de0_44_flash_fwd_hdim128_fp16_split_softcap_sm80_cu_ee213261_31086ignoreE,@object
	.size		_ZN80_INTERNAL_280a4de0_44_flash_fwd_hdim128_fp16_split_softcap_sm80_cu_ee213261_31084cuda3std3__482_GLOBAL__N__280a4de0_44_flash_fwd_hdim128_fp16_split_softcap_sm80_cu_ee213261_31086ignoreE,(_ZN80_INTERNAL_280a4de0_44_flash_fwd_hdim128_fp16_split_softcap_sm80_cu_ee213261_31084cute7productE - _ZN80_INTERNAL_280a4de0_44_flash_fwd_hdim128_fp16_split_softcap_sm80_cu_ee213261_31084cuda3std3__482_GLOBAL__N__280a4de0_44_flash_fwd_hdim128_fp16_split_softcap_sm80_cu_ee213261_31086ignoreE)
_ZN80_INTERNAL_280a4de0_44_flash_fwd_hdim128_fp16_split_softcap_sm80_cu_ee213261_31084cuda3std3__482_GLOBAL__N__280a4de0_44_flash_fwd_hdim128_fp16_split_softcap_sm80_cu_ee213261_31086ignoreE:
	.zero		1
	.type		_ZN80_INTERNAL_280a4de0_44_flash_fwd_hdim128_fp16_split_softcap_sm80_cu_ee213261_31084cute7productE,@object
	.size		_ZN80_INTERNAL_280a4de0_44_flash_fwd_hdim128_fp16_split_softcap_sm80_cu_ee213261_31084cute7productE,(_ZN80_INTERNAL_280a4de0_44_flash_fwd_hdim128_fp16_split_softcap_sm80_cu_ee213261_31084cuda3std3__45__cpo3endE - _ZN80_INTERNAL_280a4de0_44_flash_fwd_hdim128_fp16_split_softcap_sm80_cu_ee213261_31084cute7productE)
_ZN80_INTERNAL_280a4de0_44_flash_fwd_hdim128_fp16_split_softcap_sm80_cu_ee213261_31084cute7productE:
	.zero		1
	.type		_ZN80_INTERNAL_280a4de0_44_flash_fwd_hdim128_fp16_split_softcap_sm80_cu_ee213261_31084cuda3std3__45__cpo3endE,@object
	.size		_ZN80_INTERNAL_280a4de0_44_flash_fwd_hdim128_fp16_split_softcap_sm80_cu_ee213261_31084cuda3std3__45__cpo3endE,(_ZN80_INTERNAL_280a4de0_44_flash_fwd_hdim128_fp16_split_softcap_sm80_cu_ee213261_31084cuda3std3__419piecewise_constructE - _ZN80_INTERNAL_280a4de0_44_flash_fwd_hdim128_fp16_split_softcap_sm80_cu_ee213261_31084cuda3std3__45__cpo3endE)
_ZN80_INTERNAL_280a4de0_44_flash_fwd_hdim128_fp16_split_softcap_sm80_cu_ee213261_31084cuda3std3__45__cpo3endE:
	.zero		1
	.type		_ZN80_INTERNAL_280a4de0_44_flash_fwd_hdim128_fp16_split_softcap_sm80_cu_ee213261_31084cuda3std3__419piecewise_constructE,@object
	.size		_ZN80_INTERNAL_280a4de0_44_flash_fwd_hdim128_fp16_split_softcap_sm80_cu_ee213261_31084cuda3std3__419piecewise_constructE,(_ZN80_INTERNAL_280a4de0_44_flash_fwd_hdim128_fp16_split_softcap_sm80_cu_ee213261_31084cuda3std3__45__cpo4cendE - _ZN80_INTERNAL_280a4de0_44_flash_fwd_hdim128_fp16_split_softcap_sm80_cu_ee213261_31084cuda3std3__419piecewise_constructE)
_ZN80_INTERNAL_280a4de0_44_flash_fwd_hdim128_fp16_split_softcap_sm80_cu_ee213261_31084cuda3std3__419piecewise_constructE:
	.zero		1
	.type		_ZN80_INTERNAL_280a4de0_44_flash_fwd_hdim128_fp16_split_softcap_sm80_cu_ee213261_31084cuda3std3__45__cpo4cendE,@object
	.size		_ZN80_INTERNAL_280a4de0_44_flash_fwd_hdim128_fp16_split_softcap_sm80_cu_ee213261_31084cuda3std3__45__cpo4cendE,(_ZN80_INTERNAL_280a4de0_44_flash_fwd_hdim128_fp16_split_softcap_sm80_cu_ee213261_31084cuda3std6ranges3__45__cpo4swapE - _ZN80_INTERNAL_280a4de0_44_flash_fwd_hdim128_fp16_split_softcap_sm80_cu_ee213261_31084cuda3std3__45__cpo4cendE)
_ZN80_INTERNAL_280a4de0_44_flash_fwd_hdim128_fp16_split_softcap_sm80_cu_ee213261_31084cuda3std3__45__cpo4cendE:
	.zero		1
	.type		_ZN80_INTERNAL_280a4de0_44_flash_fwd_hdim128_fp16_split_softcap_sm80_cu_ee213261_31084cuda3std6ranges3__45__cpo4swapE,@object
	.size		_ZN80_INTERNAL_280a4de0_44_flash_fwd_hdim128_fp16_split_softcap_sm80_cu_ee213261_31084cuda3std6ranges3__45__cpo4swapE,(.L_7 - _ZN80_INTERNAL_280a4de0_44_flash_fwd_hdim128_fp16_split_softcap_sm80_cu_ee213261_31084cuda3std6ranges3__45__cpo4swapE)
_ZN80_INTERNAL_280a4de0_44_flash_fwd_hdim128_fp16_split_softcap_sm80_cu_ee213261_31084cuda3std6ranges3__45__cpo4swapE:
	.zero		1
.L_7:


//--------------------- .nv.shared._ZN7cutlass13device_kernelIN5flash19enable_sm80_to_sm89INS1_16FlashAttnFwdSm80INS1_25CollectiveMainloopFwdSm80ILi8ELi1ELb1EN4cute5tupleIJNS5_1CILi128EEENS7_ILi96EEES8_EEELi128ENS_6half_tEfNS_4arch4Sm80ELb0ELb1ELb1ELb0ELb0ELb0ELb1ELb1EEENS1_21CollectiveEpilogueFwdINS6_IJS8_S8_S9_EEENS6_IJNS7_ILi1EEESH_SH_EEESB_SD_Li256ELb0ELb1ELb1ELb0EEENS1_19SingleTileSchedulerILb0ELb1ELb1ELi128EEEEEEEEEvNT_6ParamsE --------------------------
	.section	.nv.shared._ZN7cutlass13device_kernelIN5flash19enable_sm80_to_sm89INS1_16FlashAttnFwdSm80INS1_25CollectiveMainloopFwdSm80ILi8ELi1ELb1EN4cute5tupleIJNS5_1CILi128EEENS7_ILi96EEES8_EEELi128ENS_6half_tEfNS_4arch4Sm80ELb0ELb1ELb1ELb0ELb0ELb0ELb1ELb1EEENS1_21CollectiveEpilogueFwdINS6_IJS8_S8_S9_EEENS6_IJNS7_ILi1EEESH_SH_EEESB_SD_Li256ELb0ELb1ELb1ELb0EEENS1_19SingleTileSchedulerILb0ELb1ELb1ELi128EEEEEEEEEvNT_6ParamsE,"aw",@nobits
	.sectionflags	@""
	.align	16


//--------------------- .nv.shared._ZN7cutlass13device_kernelIN5flash19enable_sm80_to_sm89INS1_16FlashAttnFwdSm80INS1_25CollectiveMainloopFwdSm80ILi8ELi1ELb1EN4cute5tupleIJNS5_1CILi128EEES8_S8_EEELi128ENS_6half_tEfNS_4arch4Sm80ELb1ELb0ELb1ELb0ELb0ELb0ELb1ELb1EEENS1_21CollectiveEpilogueFwdIS9_NS6_IJNS7_ILi1EEESF_SF_EEESA_SC_Li256ELb0ELb1ELb1ELb0EEENS1_30DynamicPersistentTileSchedulerILi256ELi256ELb1ELb1ELb0EEEEEEEEEvNT_6ParamsE --------------------------
	.section	.nv.shared._ZN7cutlass13device_kernelIN5flash19enable_sm80_to_sm89INS1_16FlashAttnFwdSm80INS1_25CollectiveMainloopFwdSm80ILi8ELi1ELb1EN4cute5tupleIJNS5_1CILi128EEES8_S8_EEELi128ENS_6half_tEfNS_4arch4Sm80ELb1ELb0ELb1ELb0ELb0ELb0ELb1ELb1EEENS1_21CollectiveEpilogueFwdIS9_NS6_IJNS7_ILi1EEESF_SF_EEESA_SC_Li256ELb0ELb1ELb1ELb0EEENS1_30DynamicPersistentTileSchedulerILi256ELi256ELb1ELb1ELb0EEEEEEEEEvNT_6ParamsE,"aw",@nobits
	.sectionflags	@""
	.align	16


//--------------------- .nv.shared._ZN7cutlass13device_kernelIN5flash19enable_sm80_to_sm89INS1_16FlashAttnFwdSm80INS1_25CollectiveMainloopFwdSm80ILi4ELi1ELb0EN4cute5tupleIJNS5_1CILi128EEENS7_ILi64EEES8_EEELi128ENS_6half_tEfNS_4arch4Sm80ELb0ELb0ELb1ELb0ELb0ELb0ELb1ELb1EEENS1_21CollectiveEpilogueFwdINS6_IJS8_S8_S9_EEENS6_IJNS7_ILi1EEESH_SH_EEESB_SD_Li128ELb0ELb1ELb1ELb0EEENS1_19SingleTileSchedulerILb0ELb1ELb1ELi128EEEEEEEEEvNT_6ParamsE --------------------------
	.section	.nv.shared._ZN7cutlass13device_kernelIN5flash19enable_sm80_to_sm89INS1_16FlashAttnFwdSm80INS1_25CollectiveMainloopFwdSm80ILi4ELi1ELb0EN4cute5tupleIJNS5_1CILi128EEENS7_ILi64EEES8_EEELi128ENS_6half_tEfNS_4arch4Sm80ELb0ELb0ELb1ELb0ELb0ELb0ELb1ELb1EEENS1_21CollectiveEpilogueFwdINS6_IJS8_S8_S9_EEENS6_IJNS7_ILi1EEESH_SH_EEESB_SD_Li128ELb0ELb1ELb1ELb0EEENS1_19SingleTileSchedulerILb0ELb1ELb1ELi128EEEEEEEEEvNT_6ParamsE,"aw",@nobits
	.sectionflags	@""
	.align	16


//--------------------- .nv.shared._ZN7cutlass13device_kernelIN5flash19enable_sm80_to_sm89INS1_16FlashAttnFwdSm80INS1_25CollectiveMainloopFwdSm80ILi8ELi1ELb1EN4cute5tupleIJNS5_1CILi128EEENS7_ILi112EEES8_EEELi128ENS_6half_tEfNS_4arch4Sm80ELb0ELb0ELb1ELb1ELb0ELb0ELb1ELb1EEENS1_21CollectiveEpilogueFwdINS6_IJS8_S8_S9_EEENS6_IJNS7_ILi1EEESH_SH_EEESB_SD_Li256ELb1ELb1ELb1ELb0EEENS1_36VarlenDynamicPersistentTileSchedulerILi128ELi112ELi256ELi256ELb1ELb1ELb0ELb0ELb1ELb1EEEEEEEEEvNT_6ParamsE --------------------------
	.section	.nv.shared._ZN7cutlass13device_kernelIN5flash19enable_sm80_to_sm89INS1_16FlashAttnFwdSm80INS1_25CollectiveMainloopFwdSm80ILi8ELi1ELb1EN4cute5tupleIJNS5_1CILi128EEENS7_ILi112EEES8_EEELi128ENS_6half_tEfNS_4arch4Sm80ELb0ELb0ELb1ELb1ELb0ELb0ELb1ELb1EEENS1_21CollectiveEpilogueFwdINS6_IJS8_S8_S9_EEENS6_IJNS7_ILi1EEESH_SH_EEESB_SD_Li256ELb1ELb1ELb1ELb0EEENS1_36VarlenDynamicPersistentTileSchedulerILi128ELi112ELi256ELi256ELb1ELb1ELb0ELb0ELb1ELb1EEEEEEEEEvNT_6ParamsE,"aw",@nobits
	.sectionflags	@""
	.align	16


//--------------------- .nv.shared._ZN7cutlass13device_kernelIN5flash19enable_sm80_to_sm89INS1_16FlashAttnFwdSm80INS1_25CollectiveMainloopFwdSm80ILi8ELi1ELb1EN4cute5tupleIJNS5_1CILi128EEENS7_ILi112EEES8_EEELi128ENS_6half_tEfNS_4arch4Sm80ELb0ELb0ELb1ELb1ELb0ELb1ELb1ELb1EEENS1_21CollectiveEpilogueFwdINS6_IJS8_S8_S9_EEENS6_IJNS7_ILi1EEESH_SH_EEESB_SD_Li256ELb1ELb1ELb1ELb0EEENS1_36VarlenDynamicPersistentTileSchedulerILi128ELi112ELi256ELi256ELb1ELb1ELb0ELb0ELb1ELb1EEEEEEEEEvNT_6ParamsE --------------------------
	.section	.nv.shared._ZN7cutlass13device_kernelIN5flash19enable_sm80_to_sm89INS1_16FlashAttnFwdSm80INS1_25CollectiveMainloopFwdSm80ILi8ELi1ELb1EN4cute5tupleIJNS5_1CILi128EEENS7_ILi112EEES8_EEELi128ENS_6half_tEfNS_4arch4Sm80ELb0ELb0ELb1ELb1ELb0ELb1ELb1ELb1EEENS1_21CollectiveEpilogueFwdINS6_IJS8_S8_S9_EEENS6_IJNS7_ILi1EEESH_SH_EEESB_SD_Li256ELb1ELb1ELb1ELb0EEENS1_36VarlenDynamicPersistentTileSchedulerILi128ELi112ELi256ELi256ELb1ELb1ELb0ELb0ELb1ELb1EEEEEEEEEvNT_6ParamsE,"aw",@nobits
	.sectionflags	@""
	.align	16


//--------------------- .nv.shared._ZN7cutlass13device_kernelIN5flash19enable_sm80_to_sm89INS1_16FlashAttnFwdSm80INS1_25CollectiveMainloopFwdSm80ILi4ELi1ELb0EN4cute5tupleIJNS5_1CILi128EEENS7_ILi48EEES8_EEELi128ENS_6half_tEfNS_4arch4Sm80ELb0ELb1ELb1ELb0ELb0ELb0ELb1ELb1EEENS1_21CollectiveEpilogueFwdINS6_IJS8_S8_S9_EEENS6_IJNS7_ILi1EEESH_SH_EEESB_SD_Li128ELb0ELb1ELb1ELb0EEENS1_19SingleTileSchedulerILb0ELb1ELb1ELi128EEEEEEEEEvNT_6ParamsE --------------------------
	.section	.nv.shared._ZN7cutlass13device_kernelIN5flash19enable_sm80_to_sm89INS1_16FlashAttnFwdSm80INS1_25CollectiveMainloopFwdSm80ILi4ELi1ELb0EN4cute5tupleIJNS5_1CILi128EEENS7_ILi48EEES8_EEELi128ENS_6half_tEfNS_4arch4Sm80ELb0ELb1ELb1ELb0ELb0ELb0ELb1ELb1EEENS1_21CollectiveEpilogueFwdINS6_IJS8_S8_S9_EEENS6_IJNS7_ILi1EEESH_SH_EEESB_SD_Li128ELb0ELb1ELb1ELb0EEENS1_19SingleTileSchedulerILb0ELb1ELb1ELi128EEEEEEEEEvNT_6ParamsE,"aw",@nobits
	.sectionflags	@""
	.align	16


//--------------------- .nv.shared._ZN7cutlass13device_kernelIN5flash19enable_sm80_to_sm89INS1_16FlashAttnFwdSm80INS1_25CollectiveMainloopFwdSm80ILi8ELi1ELb1EN4cute5tupleIJNS5_1CILi128EEENS7_ILi96EEES8_EEELi128ENS_6half_tEfNS_4arch4Sm80ELb0ELb1ELb1ELb1ELb0ELb0ELb1ELb1EEENS1_21CollectiveEpilogueFwdINS6_IJS8_S8_S9_EEENS6_IJNS7_ILi1EEESH_SH_EEESB_SD_Li256ELb1ELb1ELb1ELb0EEENS1_36VarlenDynamicPersistentTileSchedulerILi128ELi96ELi256ELi256ELb1ELb1ELb0ELb1ELb0ELb1EEEEEEEEEvNT_6ParamsE --------------------------
	.section	.nv.shared._ZN7cutlass13device_kernelIN5flash19enable_sm80_to_sm89INS1_16FlashAttnFwdSm80INS1_25CollectiveMainloopFwdSm80ILi8ELi1ELb1EN4cute5tupleIJNS5_1CILi128EEENS7_ILi96EEES8_EEELi128ENS_6half_tEfNS_4arch4Sm80ELb0ELb1ELb1ELb1ELb0ELb0ELb1ELb1EEENS1_21CollectiveEpilogueFwdINS6_IJS8_S8_S9_EEENS6_IJNS7_ILi1EEESH_SH_EEESB_SD_Li256ELb1ELb1ELb1ELb0EEENS1_36VarlenDynamicPersistentTileSchedulerILi128ELi96ELi256ELi256ELb1ELb1ELb0ELb1ELb0ELb1EEEEEEEEEvNT_6ParamsE,"aw",@nobits
	.sectionflags	@""
	.align	16


//--------------------- .nv.shared._ZN7cutlass13device_kernelIN5flash19enable_sm80_to_sm89INS1_16FlashAttnFwdSm80INS1_25CollectiveMainloopFwdSm80ILi8ELi1ELb1EN4cute5tupleIJNS5_1CILi128EEENS7_ILi96EEES8_EEELi128ENS_6half_tEfNS_4arch4Sm80ELb0ELb1ELb1ELb1ELb0ELb1ELb1ELb1EEENS1_21CollectiveEpilogueFwdINS6_IJS8_S8_S9_EEENS6_IJNS7_ILi1EEESH_SH_EEESB_SD_Li256ELb1ELb1ELb1ELb0EEENS1_36VarlenDynamicPersistentTileSchedulerILi128ELi96ELi256ELi256ELb1ELb1ELb0ELb1ELb0ELb1EEEEEEEEEvNT_6ParamsE --------------------------
	.section	.nv.shared._ZN7cutlass13device_kernelIN5flash19enable_sm80_to_sm89INS1_16FlashAttnFwdSm80INS1_25CollectiveMainloopFwdSm80ILi8ELi1ELb1EN4cute5tupleIJNS5_1CILi128EEENS7_ILi96EEES8_EEELi128ENS_6half_tEfNS_4arch4Sm80ELb0ELb1ELb1ELb1ELb0ELb1ELb1ELb1EEENS1_21CollectiveEpilogueFwdINS6_IJS8_S8_S9_EEENS6_IJNS7_ILi1EEESH_SH_EEESB_SD_Li256ELb1ELb1ELb1ELb0EEENS1_36VarlenDynamicPersistentTileSchedulerILi128ELi96ELi256ELi256ELb1ELb1ELb0ELb1ELb0ELb1EEEEEEEEEvNT_6ParamsE,"aw",@nobits
	.sectionflags	@""
	.align	16


//--------------------- .nv.shared._ZN7cutlass13device_kernelIN5flash19enable_sm80_to_sm89INS1_16FlashAttnFwdSm80INS1_25CollectiveMainloopFwdSm80ILi4ELi1ELb0EN4cute5tupleIJNS5_1CILi128EEENS7_ILi64EEES8_EEELi128ENS_6half_tEfNS_4arch4Sm80ELb1ELb0ELb1ELb0ELb0ELb0ELb1ELb1EEENS1_21CollectiveEpilogueFwdINS6_IJS8_S8_S9_EEENS6_IJNS7_ILi1EEESH_SH_EEESB_SD_Li128ELb0ELb1ELb1ELb0EEENS1_30DynamicPersistentTileSchedulerILi128ELi128ELb1ELb1ELb0EEEEEEEEEvNT_6ParamsE --------------------------
	.section	.nv.shared._ZN7cutlass13device_kernelIN5flash19enable_sm80_to_sm89INS1_16FlashAttnFwdSm80INS1_25CollectiveMainloopFwdSm80ILi4ELi1ELb0EN4cute5tupleIJNS5_1CILi128EEENS7_ILi64EEES8_EEELi128ENS_6half_tEfNS_4arch4Sm80ELb1ELb0ELb1ELb0ELb0ELb0ELb1ELb1EEENS1_21CollectiveEpilogueFwdINS6_IJS8_S8_S9_EEENS6_IJNS7_ILi1EEESH_SH_EEESB_SD_Li128ELb0ELb1ELb1ELb0EEENS1_30DynamicPersistentTileSchedulerILi128ELi128ELb1ELb1ELb0EEEEEEEEEvNT_6ParamsE,"aw",@nobits
	.sectionflags	@""
	.align	16


//--------------------- .nv.shared._ZN7cutlass13device_kernelIN5flash19enable_sm80_to_sm89INS1_16FlashAttnFwdSm80INS1_25CollectiveMainloopFwdSm80ILi8ELi1ELb1EN4cute5tupleIJNS5_1CILi128EEENS7_ILi112EEES8_EEELi128ENS_6half_tEfNS_4arch4Sm80ELb1ELb0ELb1ELb1ELb0ELb0ELb1ELb1EEENS1_21CollectiveEpilogueFwdINS6_IJS8_S8_S9_EEENS6_IJNS7_ILi1EEESH_SH_EEESB_SD_Li256ELb1ELb1ELb1ELb0EEENS1_36VarlenDynamicPersistentTileSchedulerILi128ELi112ELi256ELi256ELb1ELb1ELb0ELb1ELb1ELb1EEEEEEEEEvNT_6ParamsE --------------------------
	.section	.nv.shared._ZN7cutlass13device_kernelIN5flash19enable_sm80_to_sm89INS1_16FlashAttnFwdSm80INS1_25CollectiveMainloopFwdSm80ILi8ELi1ELb1EN4cute5tupleIJNS5_1CILi128EEENS7_ILi112EEES8_EEELi128ENS_6half_tEfNS_4arch4Sm80ELb1ELb0ELb1ELb1ELb0ELb0ELb1ELb1EEENS1_21CollectiveEpilogueFwdINS6_IJS8_S8_S9_EEENS6_IJNS7_ILi1EEESH_SH_EEESB_SD_Li256ELb1ELb1ELb1ELb0EEENS1_36VarlenDynamicPersistentTileSchedulerILi128ELi112ELi256ELi256ELb1ELb1ELb0ELb1ELb1ELb1EEEEEEEEEvNT_6ParamsE,"aw",@nobits
	.sectionflags	@""
	.align	16


//--------------------- .nv.shared._ZN7cutlass13device_kernelIN5flash19enable_sm80_to_sm89INS1_16FlashAttnFwdSm80INS1_25CollectiveMainloopFwdSm80ILi8ELi1ELb1EN4cute5tupleIJNS5_1CILi128EEENS7_ILi112EEES8_EEELi128ENS_6half_tEfNS_4arch4Sm80ELb1ELb0ELb1ELb1ELb0ELb1ELb1ELb1EEENS1_21CollectiveEpilogueFwdINS6_IJS8_S8_S9_EEENS6_IJNS7_ILi1EEESH_SH_EEESB_SD_Li256ELb1ELb1ELb1ELb0EEENS1_36VarlenDynamicPersistentTileSchedulerILi128ELi112ELi256ELi256ELb1ELb1ELb0ELb1ELb1ELb1EEEEEEEEEvNT_6ParamsE --------------------------
	.section	.nv.shared._ZN7cutlass13device_kernelIN5flash19enable_sm80_to_sm89INS1_16FlashAttnFwdSm80INS1_25CollectiveMainloopFwdSm80ILi8ELi1ELb1EN4cute5tupleIJNS5_1CILi128EEENS7_ILi112EEES8_EEELi128ENS_6half_tEfNS_4arch4Sm80ELb1ELb0ELb1ELb1ELb0ELb1ELb1ELb1EEENS1_21CollectiveEpilogueFwdINS6_IJS8_S8_S9_EEENS6_IJNS7_ILi1EEESH_SH_EEESB_SD_Li256ELb1ELb1ELb1ELb0EEENS1_36VarlenDynamicPersistentTileSchedulerILi128ELi112ELi256ELi256ELb1ELb1ELb0ELb1ELb1ELb1EEEEEEEEEvNT_6ParamsE,"aw",@nobits
	.sectionflags	@""
	.align	16
